	.target	sm_90

	.elftype	@"ET_EXEC"


//--------------------- .note.nv.tkinfo           --------------------------
	.section	.note.nv.tkinfo,"",@"SHT_NOTE"
	.sectionflags	@"SHF_NOTE_NV_TKINFO"
	.tkinfo
        /*0018*/ 	.word	0x00000002
        /*0030*/ 	.string	""
        /*0030*/ 	.string	"ptxas"
        /*0030*/ 	.string	"Cuda compilation tools, release 13.0, V13.0.88"
        /*0030*/ 	.string	"Build cuda_13.0.r13.0/compiler.36424714_0"
        /*0030*/ 	.string	"-arch sm_90 -m 64 "



//--------------------- .note.nv.cuinfo           --------------------------
	.section	.note.nv.cuinfo,"",@"SHT_NOTE"
	.sectionflags	@"SHF_NOTE_NV_CUINFO"
        /*0018*/ 	.short	0x0002
        /*001a*/ 	.short	0x005a
        /*001c*/ 	.short	0x0082
	.zero		2


//--------------------- .nv.info                  --------------------------
	.section	.nv.info,"",@"SHT_CUDA_INFO"
	.align	4


	//----- nvinfo : EIATTR_REGCOUNT
	.align		4
        /*0000*/ 	.byte	0x04, 0x2f
        /*0002*/ 	.short	(.L_45 - .L_44)
	.align		4
.L_44:
        /*0004*/ 	.word	index@(_ZN2at6native29vectorized_elementwise_kernelILi8EZZZNS0_17acosh_kernel_cudaERNS_18TensorIteratorBaseEENKUlvE_clEvENKUlvE_clEvEUlN3c107complexIdEEE_St5arrayIPcLm2EEEEviT0_T1_)
        /*0008*/ 	.word	0x00000050


	//----- nvinfo : EIATTR_FRAME_SIZE
	.align		4
.L_45:
        /*000c*/ 	.byte	0x04, 0x11
        /*000e*/ 	.short	(.L_47 - .L_46)
	.align		4
.L_46:
        /*0010*/ 	.word	index@($__internal_34_$__cuda_sm20_dsqrt_rn_f64_mediumpath_v1)
        /*0014*/ 	.word	0x00000020


	//----- nvinfo : EIATTR_FRAME_SIZE
	.align		4
.L_47:
        /*0018*/ 	.byte	0x04, 0x11
        /*001a*/ 	.short	(.L_49 - .L_48)
	.align		4
.L_48:
        /*001c*/ 	.word	index@($__internal_33_$__cuda_sm20_div_rn_f64_full)
        /*0020*/ 	.word	0x00000020


	//----- nvinfo : EIATTR_FRAME_SIZE
	.align		4
.L_49:
        /*0024*/ 	.byte	0x04, 0x11
        /*0026*/ 	.short	(.L_51 - .L_50)
	.align		4
.L_50:
        /*0028*/ 	.word	index@(_ZN2at6native29vectorized_elementwise_kernelILi8EZZZNS0_17acosh_kernel_cudaERNS_18TensorIteratorBaseEENKUlvE_clEvENKUlvE_clEvEUlN3c107complexIdEEE_St5arrayIPcLm2EEEEviT0_T1_)
        /*002c*/ 	.word	0x00000020


	//----- nvinfo : EIATTR_REGCOUNT
	.align		4
.L_51:
        /*0030*/ 	.byte	0x04, 0x2f
        /*0032*/ 	.short	(.L_53 - .L_52)
	.align		4
.L_52:
        /*0034*/ 	.word	index@(_ZN2at6native29vectorized_elementwise_kernelILi4EZZZNS0_17acosh_kernel_cudaERNS_18TensorIteratorBaseEENKUlvE_clEvENKUlvE_clEvEUlN3c107complexIdEEE_St5arrayIPcLm2EEEEviT0_T1_)
        /*0038*/ 	.word	0x00000050


	//----- nvinfo : EIATTR_FRAME_SIZE
	.align		4
.L_53:
        /*003c*/ 	.byte	0x04, 0x11
        /*003e*/ 	.short	(.L_55 - .L_54)
	.align		4
.L_54:
        /*0040*/ 	.word	index@($__internal_32_$__cuda_sm20_dsqrt_rn_f64_mediumpath_v1)
        /*0044*/ 	.word	0x00000020


	//----- nvinfo : EIATTR_FRAME_SIZE
	.align		4
.L_55:
        /*0048*/ 	.byte	0x04, 0x11
        /*004a*/ 	.short	(.L_57 - .L_56)
	.align		4
.L_56:
        /*004c*/ 	.word	index@($__internal_31_$__cuda_sm20_div_rn_f64_full)
        /*0050*/ 	.word	0x00000020


	//----- nvinfo : EIATTR_FRAME_SIZE
	.align		4
.L_57:
        /*0054*/ 	.byte	0x04, 0x11
        /*0056*/ 	.short	(.L_59 - .L_58)
	.align		4
.L_58:
        /*0058*/ 	.word	index@(_ZN2at6native29vectorized_elementwise_kernelILi4EZZZNS0_17acosh_kernel_cudaERNS_18TensorIteratorBaseEENKUlvE_clEvENKUlvE_clEvEUlN3c107complexIdEEE_St5arrayIPcLm2EEEEviT0_T1_)
        /*005c*/ 	.word	0x00000020


	//----- nvinfo : EIATTR_REGCOUNT
	.align		4
.L_59:
        /*0060*/ 	.byte	0x04, 0x2f
        /*0062*/ 	.short	(.L_61 - .L_60)
	.align		4
.L_60:
        /*0064*/ 	.word	index@(_ZN2at6native29vectorized_elementwise_kernelILi2EZZZNS0_17acosh_kernel_cudaERNS_18TensorIteratorBaseEENKUlvE_clEvENKUlvE_clEvEUlN3c107complexIdEEE_St5arrayIPcLm2EEEEviT0_T1_)
        /*0068*/ 	.word	0x00000050


	//----- nvinfo : EIATTR_FRAME_SIZE
	.align		4
.L_61:
        /*006c*/ 	.byte	0x04, 0x11
        /*006e*/ 	.short	(.L_63 - .L_62)
	.align		4
.L_62:
        /*0070*/ 	.word	index@($__internal_30_$__cuda_sm20_dsqrt_rn_f64_mediumpath_v1)
        /*0074*/ 	.word	0x00000020


	//----- nvinfo : EIATTR_FRAME_SIZE
	.align		4
.L_63:
        /*0078*/ 	.byte	0x04, 0x11
        /*007a*/ 	.short	(.L_65 - .L_64)
	.align		4
.L_64:
        /*007c*/ 	.word	index@($__internal_29_$__cuda_sm20_div_rn_f64_full)
        /*0080*/ 	.word	0x00000020


	//----- nvinfo : EIATTR_FRAME_SIZE
	.align		4
.L_65:
        /*0084*/ 	.byte	0x04, 0x11
        /*0086*/ 	.short	(.L_67 - .L_66)
	.align		4
.L_66:
        /*0088*/ 	.word	index@(_ZN2at6native29vectorized_elementwise_kernelILi2EZZZNS0_17acosh_kernel_cudaERNS_18TensorIteratorBaseEENKUlvE_clEvENKUlvE_clEvEUlN3c107complexIdEEE_St5arrayIPcLm2EEEEviT0_T1_)
        /*008c*/ 	.word	0x00000020


	//----- nvinfo : EIATTR_REGCOUNT
	.align		4
.L_67:
        /*0090*/ 	.byte	0x04, 0x2f
        /*0092*/ 	.short	(.L_69 - .L_68)
	.align		4
.L_68:
        /*0094*/ 	.word	index@(_ZN2at6native27unrolled_elementwise_kernelIZZZNS0_17acosh_kernel_cudaERNS_18TensorIteratorBaseEENKUlvE_clEvENKUlvE_clEvEUlN3c107complexIdEEE_St5arrayIPcLm2EELi4E23TrivialOffsetCalculatorILi1EjESE_NS0_6memory15LoadWithoutCastENSF_16StoreWithoutCastEEEviT_T0_T2_T3_T4_T5_)
        /*0098*/ 	.word	0x00000040


	//----- nvinfo : EIATTR_FRAME_SIZE
	.align		4
.L_69:
        /*009c*/ 	.byte	0x04, 0x11
        /*009e*/ 	.short	(.L_71 - .L_70)
	.align		4
.L_70:
        /*00a0*/ 	.word	index@($__internal_28_$__cuda_sm20_dsqrt_rn_f64_mediumpath_v1)
        /*00a4*/ 	.word	0x00000010


	//----- nvinfo : EIATTR_FRAME_SIZE
	.align		4
.L_71:
        /*00a8*/ 	.byte	0x04, 0x11
        /*00aa*/ 	.short	(.L_73 - .L_72)
	.align		4
.L_72:
        /*00ac*/ 	.word	index@($__internal_27_$__cuda_sm20_div_rn_f64_full)
        /*00b0*/ 	.word	0x00000010


	//----- nvinfo : EIATTR_FRAME_SIZE
	.align		4
.L_73:
        /*00b4*/ 	.byte	0x04, 0x11
        /*00b6*/ 	.short	(.L_75 - .L_74)
	.align		4
.L_74:
        /*00b8*/ 	.word	index@(_ZN2at6native27unrolled_elementwise_kernelIZZZNS0_17acosh_kernel_cudaERNS_18TensorIteratorBaseEENKUlvE_clEvENKUlvE_clEvEUlN3c107complexIdEEE_St5arrayIPcLm2EELi4E23TrivialOffsetCalculatorILi1EjESE_NS0_6memory15LoadWithoutCastENSF_16StoreWithoutCastEEEviT_T0_T2_T3_T4_T5_)
        /*00bc*/ 	.word	0x00000010


	//----- nvinfo : EIATTR_REGCOUNT
	.align		4
.L_75:
        /*00c0*/ 	.byte	0x04, 0x2f
        /*00c2*/ 	.short	(.L_77 - .L_76)
	.align		4
.L_76:
        /*00c4*/ 	.word	index@(_ZN2at6native18elementwise_kernelILi128ELi2EZNS0_22gpu_kernel_impl_nocastIZZZNS0_17acosh_kernel_cudaERNS_18TensorIteratorBaseEENKUlvE_clEvENKUlvE_clEvEUlN3c107complexIdEEE_EEvS4_RKT_EUliE_EEviT1_)
        /*00c8*/ 	.word	0x00000032


	//----- nvinfo : EIATTR_FRAME_SIZE
	.align		4
.L_77:
        /*00cc*/ 	.byte	0x04, 0x11
        /*00ce*/ 	.short	(.L_79 - .L_78)
	.align		4
.L_78:
        /*00d0*/ 	.word	index@($__internal_26_$__cuda_sm20_dsqrt_rn_f64_mediumpath_v1)
        /*00d4*/ 	.word	0x00000010


	//----- nvinfo : EIATTR_FRAME_SIZE
	.align		4
.L_79:
        /*00d8*/ 	.byte	0x04, 0x11
        /*00da*/ 	.short	(.L_81 - .L_80)
	.align		4
.L_80:
        /*00dc*/ 	.word	index@($__internal_25_$__cuda_sm20_div_rn_f64_full)
        /*00e0*/ 	.word	0x00000010


	//----- nvinfo : EIATTR_FRAME_SIZE
	.align		4
.L_81:
        /*00e4*/ 	.byte	0x04, 0x11
        /*00e6*/ 	.short	(.L_83 - .L_82)
	.align		4
.L_82:
        /*00e8*/ 	.word	index@(_ZN2at6native18elementwise_kernelILi128ELi2EZNS0_22gpu_kernel_impl_nocastIZZZNS0_17acosh_kernel_cudaERNS_18TensorIteratorBaseEENKUlvE_clEvENKUlvE_clEvEUlN3c107complexIdEEE_EEvS4_RKT_EUliE_EEviT1_)
        /*00ec*/ 	.word	0x00000010


	//----- nvinfo : EIATTR_REGCOUNT
	.align		4
.L_83:
        /*00f0*/ 	.byte	0x04, 0x2f
        /*00f2*/ 	.short	(.L_85 - .L_84)
	.align		4
.L_84:
        /*00f4*/ 	.word	index@(_ZN2at6native27unrolled_elementwise_kernelIZZZNS0_17acosh_kernel_cudaERNS_18TensorIteratorBaseEENKUlvE_clEvENKUlvE_clEvEUlN3c107complexIdEEE_St5arrayIPcLm2EELi4E23TrivialOffsetCalculatorILi1EjESE_NS0_6memory12LoadWithCastILi1EEENSF_13StoreWithCastILi1EEEEEviT_T0_T2_T3_T4_T5_)
        /*00f8*/ 	.word	0x00000040


	//----- nvinfo : EIATTR_FRAME_SIZE
	.align		4
.L_85:
        /*00fc*/ 	.byte	0x04, 0x11
        /*00fe*/ 	.short	(.L_87 - .L_86)
	.align		4
.L_86:
        /*0100*/ 	.word	index@($__internal_24_$__cuda_sm20_dsqrt_rn_f64_mediumpath_v1)
        /*0104*/ 	.word	0x00000010


	//----- nvinfo : EIATTR_FRAME_SIZE
	.align		4
.L_87:
        /*0108*/ 	.byte	0x04, 0x11
        /*010a*/ 	.short	(.L_89 - .L_88)
	.align		4
.L_88:
        /*010c*/ 	.word	index@($__internal_23_$__cuda_sm20_div_rn_f64_full)
        /*0110*/ 	.word	0x00000010


	//----- nvinfo : EIATTR_FRAME_SIZE
	.align		4
.L_89:
        /*0114*/ 	.byte	0x04, 0x11
        /*0116*/ 	.short	(.L_91 - .L_90)
	.align		4
.L_90:
        /*0118*/ 	.word	index@(_ZN2at6native27unrolled_elementwise_kernelIZZZNS0_17acosh_kernel_cudaERNS_18TensorIteratorBaseEENKUlvE_clEvENKUlvE_clEvEUlN3c107complexIdEEE_St5arrayIPcLm2EELi4E23TrivialOffsetCalculatorILi1EjESE_NS0_6memory12LoadWithCastILi1EEENSF_13StoreWithCastILi1EEEEEviT_T0_T2_T3_T4_T5_)
        /*011c*/ 	.word	0x00000010


	//----- nvinfo : EIATTR_REGCOUNT
	.align		4
.L_91:
        /*0120*/ 	.byte	0x04, 0x2f
        /*0122*/ 	.short	(.L_93 - .L_92)
	.align		4
.L_92:
        /*0124*/ 	.word	index@(_ZN2at6native18elementwise_kernelILi128ELi4EZNS0_15gpu_kernel_implIZZZNS0_17acosh_kernel_cudaERNS_18TensorIteratorBaseEENKUlvE_clEvENKUlvE_clEvEUlN3c107complexIdEEE_EEvS4_RKT_EUliE_EEviT1_)
        /*0128*/ 	.word	0x00000034


	//----- nvinfo : EIATTR_FRAME_SIZE
	.align		4
.L_93:
        /*012c*/ 	.byte	0x04, 0x11
        /*012e*/ 	.short	(.L_95 - .L_94)
	.align		4
.L_94:
        /*0130*/ 	.word	index@($__internal_22_$__cuda_sm20_dsqrt_rn_f64_mediumpath_v1)
        /*0134*/ 	.word	0x00000010


	//----- nvinfo : EIATTR_FRAME_SIZE
	.align		4
.L_95:
        /*0138*/ 	.byte	0x04, 0x11
        /*013a*/ 	.short	(.L_97 - .L_96)
	.align		4
.L_96:
        /*013c*/ 	.word	index@($__internal_21_$__cuda_sm20_div_rn_f64_full)
        /*0140*/ 	.word	0x00000010


	//----- nvinfo : EIATTR_FRAME_SIZE
	.align		4
.L_97:
        /*0144*/ 	.byte	0x04, 0x11
        /*0146*/ 	.short	(.L_99 - .L_98)
	.align		4
.L_98:
        /*0148*/ 	.word	index@(_ZN2at6native18elementwise_kernelILi128ELi4EZNS0_15gpu_kernel_implIZZZNS0_17acosh_kernel_cudaERNS_18TensorIteratorBaseEENKUlvE_clEvENKUlvE_clEvEUlN3c107complexIdEEE_EEvS4_RKT_EUliE_EEviT1_)
        /*014c*/ 	.word	0x00000010


	//----- nvinfo : EIATTR_REGCOUNT
	.align		4
.L_99:
        /*0150*/ 	.byte	0x04, 0x2f
        /*0152*/ 	.short	(.L_101 - .L_100)
	.align		4
.L_100:
        /*0154*/ 	.word	index@(_ZN2at6native29vectorized_elementwise_kernelILi8EZZZNS0_17acosh_kernel_cudaERNS_18TensorIteratorBaseEENKUlvE_clEvENKUlvE0_clEvEUlN3c107complexIfEEE_St5arrayIPcLm2EEEEviT0_T1_)
        /*0158*/ 	.word	0x00000028


	//----- nvinfo : EIATTR_FRAME_SIZE
	.align		4
.L_101:
        /*015c*/ 	.byte	0x04, 0x11
        /*015e*/ 	.short	(.L_103 - .L_102)
	.align		4
.L_102:
        /*0160*/ 	.word	index@($__internal_20_$__cuda_sm3x_div_rn_ftz_f32_slowpath)
        /*0164*/ 	.word	0x00000000


	//----- nvinfo : EIATTR_FRAME_SIZE
	.align		4
.L_103:
        /*0168*/ 	.byte	0x04, 0x11
        /*016a*/ 	.short	(.L_105 - .L_104)
	.align		4
.L_104:
        /*016c*/ 	.word	index@(_ZN2at6native29vectorized_elementwise_kernelILi8EZZZNS0_17acosh_kernel_cudaERNS_18TensorIteratorBaseEENKUlvE_clEvENKUlvE0_clEvEUlN3c107complexIfEEE_St5arrayIPcLm2EEEEviT0_T1_)
        /*0170*/ 	.word	0x00000000


	//----- nvinfo : EIATTR_REGCOUNT
	.align		4
.L_105:
        /*0174*/ 	.byte	0x04, 0x2f
        /*0176*/ 	.short	(.L_107 - .L_106)
	.align		4
.L_106:
        /*0178*/ 	.word	index@(_ZN2at6native29vectorized_elementwise_kernelILi4EZZZNS0_17acosh_kernel_cudaERNS_18TensorIteratorBaseEENKUlvE_clEvENKUlvE0_clEvEUlN3c107complexIfEEE_St5arrayIPcLm2EEEEviT0_T1_)
        /*017c*/ 	.word	0x00000028


	//----- nvinfo : EIATTR_FRAME_SIZE
	.align		4
.L_107:
        /*0180*/ 	.byte	0x04, 0x11
        /*0182*/ 	.short	(.L_109 - .L_108)
	.align		4
.L_108:
        /*0184*/ 	.word	index@($__internal_19_$__cuda_sm3x_div_rn_ftz_f32_slowpath)
        /*0188*/ 	.word	0x00000000


	//----- nvinfo : EIATTR_FRAME_SIZE
	.align		4
.L_109:
        /*018c*/ 	.byte	0x04, 0x11
        /*018e*/ 	.short	(.L_111 - .L_110)
	.align		4
.L_110:
        /*0190*/ 	.word	index@(_ZN2at6native29vectorized_elementwise_kernelILi4EZZZNS0_17acosh_kernel_cudaERNS_18TensorIteratorBaseEENKUlvE_clEvENKUlvE0_clEvEUlN3c107complexIfEEE_St5arrayIPcLm2EEEEviT0_T1_)
        /*0194*/ 	.word	0x00000000


	//----- nvinfo : EIATTR_REGCOUNT
	.align		4
.L_111:
        /*0198*/ 	.byte	0x04, 0x2f
        /*019a*/ 	.short	(.L_113 - .L_112)
	.align		4
.L_112:
        /*019c*/ 	.word	index@(_ZN2at6native29vectorized_elementwise_kernelILi2EZZZNS0_17acosh_kernel_cudaERNS_18TensorIteratorBaseEENKUlvE_clEvENKUlvE0_clEvEUlN3c107complexIfEEE_St5arrayIPcLm2EEEEviT0_T1_)
        /*01a0*/ 	.word	0x00000028


	//----- nvinfo : EIATTR_FRAME_SIZE
	.align		4
.L_113:
        /*01a4*/ 	.byte	0x04, 0x11
        /*01a6*/ 	.short	(.L_115 - .L_114)
	.align		4
.L_114:
        /*01a8*/ 	.word	index@($__internal_18_$__cuda_sm3x_div_rn_ftz_f32_slowpath)
        /*01ac*/ 	.word	0x00000000


	//----- nvinfo : EIATTR_FRAME_SIZE
	.align		4
.L_115:
        /*01b0*/ 	.byte	0x04, 0x11
        /*01b2*/ 	.short	(.L_117 - .L_116)
	.align		4
.L_116:
        /*01b4*/ 	.word	index@(_ZN2at6native29vectorized_elementwise_kernelILi2EZZZNS0_17acosh_kernel_cudaERNS_18TensorIteratorBaseEENKUlvE_clEvENKUlvE0_clEvEUlN3c107complexIfEEE_St5arrayIPcLm2EEEEviT0_T1_)
        /*01b8*/ 	.word	0x00000000


	//----- nvinfo : EIATTR_REGCOUNT
	.align		4
.L_117:
        /*01bc*/ 	.byte	0x04, 0x2f
        /*01be*/ 	.short	(.L_119 - .L_118)
	.align		4
.L_118:
        /*01c0*/ 	.word	index@(_ZN2at6native27unrolled_elementwise_kernelIZZZNS0_17acosh_kernel_cudaERNS_18TensorIteratorBaseEENKUlvE_clEvENKUlvE0_clEvEUlN3c107complexIfEEE_St5arrayIPcLm2EELi4E23TrivialOffsetCalculatorILi1EjESE_NS0_6memory15LoadWithoutCastENSF_16StoreWithoutCastEEEviT_T0_T2_T3_T4_T5_)
        /*01c4*/ 	.word	0x0000001f


	//----- nvinfo : EIATTR_FRAME_SIZE
	.align		4
.L_119:
        /*01c8*/ 	.byte	0x04, 0x11
        /*01ca*/ 	.short	(.L_121 - .L_120)
	.align		4
.L_120:
        /*01cc*/ 	.word	index@($__internal_17_$__cuda_sm3x_div_rn_ftz_f32_slowpath)
        /*01d0*/ 	.word	0x00000000


	//----- nvinfo : EIATTR_FRAME_SIZE
	.align		4
.L_121:
        /*01d4*/ 	.byte	0x04, 0x11
        /*01d6*/ 	.short	(.L_123 - .L_122)
	.align		4
.L_122:
        /*01d8*/ 	.word	index@(_ZN2at6native27unrolled_elementwise_kernelIZZZNS0_17acosh_kernel_cudaERNS_18TensorIteratorBaseEENKUlvE_clEvENKUlvE0_clEvEUlN3c107complexIfEEE_St5arrayIPcLm2EELi4E23TrivialOffsetCalculatorILi1EjESE_NS0_6memory15LoadWithoutCastENSF_16StoreWithoutCastEEEviT_T0_T2_T3_T4_T5_)
        /*01dc*/ 	.word	0x00000000


	//----- nvinfo : EIATTR_REGCOUNT
	.align		4
.L_123:
        /*01e0*/ 	.byte	0x04, 0x2f
        /*01e2*/ 	.short	(.L_125 - .L_124)
	.align		4
.L_124:
        /*01e4*/ 	.word	index@(_ZN2at6native18elementwise_kernelILi128ELi2EZNS0_22gpu_kernel_impl_nocastIZZZNS0_17acosh_kernel_cudaERNS_18TensorIteratorBaseEENKUlvE_clEvENKUlvE0_clEvEUlN3c107complexIfEEE_EEvS4_RKT_EUliE_EEviT1_)
        /*01e8*/ 	.word	0x0000001a


	//----- nvinfo : EIATTR_FRAME_SIZE
	.align		4
.L_125:
        /*01ec*/ 	.byte	0x04, 0x11
        /*01ee*/ 	.short	(.L_127 - .L_126)
	.align		4
.L_126:
        /*01f0*/ 	.word	index@($__internal_16_$__cuda_sm3x_div_rn_ftz_f32_slowpath)
        /*01f4*/ 	.word	0x00000000


	//----- nvinfo : EIATTR_FRAME_SIZE
	.align		4
.L_127:
        /*01f8*/ 	.byte	0x04, 0x11
        /*01fa*/ 	.short	(.L_129 - .L_128)
	.align		4
.L_128:
        /*01fc*/ 	.word	index@(_ZN2at6native18elementwise_kernelILi128ELi2EZNS0_22gpu_kernel_impl_nocastIZZZNS0_17acosh_kernel_cudaERNS_18TensorIteratorBaseEENKUlvE_clEvENKUlvE0_clEvEUlN3c107complexIfEEE_EEvS4_RKT_EUliE_EEviT1_)
        /*0200*/ 	.word	0x00000000


	//----- nvinfo : EIATTR_REGCOUNT
	.align		4
.L_129:
        /*0204*/ 	.byte	0x04, 0x2f
        /*0206*/ 	.short	(.L_131 - .L_130)
	.align		4
.L_130:
        /*0208*/ 	.word	index@(_ZN2at6native27unrolled_elementwise_kernelIZZZNS0_17acosh_kernel_cudaERNS_18TensorIteratorBaseEENKUlvE_clEvENKUlvE0_clEvEUlN3c107complexIfEEE_St5arrayIPcLm2EELi4E23TrivialOffsetCalculatorILi1EjESE_NS0_6memory12LoadWithCastILi1EEENSF_13StoreWithCastILi1EEEEEviT_T0_T2_T3_T4_T5_)
        /*020c*/ 	.word	0x00000022


	//----- nvinfo : EIATTR_FRAME_SIZE
	.align		4
.L_131:
        /*0210*/ 	.byte	0x04, 0x11
        /*0212*/ 	.short	(.L_133 - .L_132)
	.align		4
.L_132:
        /*0214*/ 	.word	index@($__internal_15_$__cuda_sm3x_div_rn_ftz_f32_slowpath)
        /*0218*/ 	.word	0x00000000


	//----- nvinfo : EIATTR_FRAME_SIZE
	.align		4
.L_133:
        /*021c*/ 	.byte	0x04, 0x11
        /*021e*/ 	.short	(.L_135 - .L_134)
	.align		4
.L_134:
        /*0220*/ 	.word	index@(_ZN2at6native27unrolled_elementwise_kernelIZZZNS0_17acosh_kernel_cudaERNS_18TensorIteratorBaseEENKUlvE_clEvENKUlvE0_clEvEUlN3c107complexIfEEE_St5arrayIPcLm2EELi4E23TrivialOffsetCalculatorILi1EjESE_NS0_6memory12LoadWithCastILi1EEENSF_13StoreWithCastILi1EEEEEviT_T0_T2_T3_T4_T5_)
        /*0224*/ 	.word	0x00000000


	//----- nvinfo : EIATTR_REGCOUNT
	.align		4
.L_135:
        /*0228*/ 	.byte	0x04, 0x2f
        /*022a*/ 	.short	(.L_137 - .L_136)
	.align		4
.L_136:
        /*022c*/ 	.word	index@(_ZN2at6native18elementwise_kernelILi128ELi4EZNS0_15gpu_kernel_implIZZZNS0_17acosh_kernel_cudaERNS_18TensorIteratorBaseEENKUlvE_clEvENKUlvE0_clEvEUlN3c107complexIfEEE_EEvS4_RKT_EUliE_EEviT1_)
        /*0230*/ 	.word	0x0000001a


	//----- nvinfo : EIATTR_FRAME_SIZE
	.align		4
.L_137:
        /*0234*/ 	.byte	0x04, 0x11
        /*0236*/ 	.short	(.L_139 - .L_138)
	.align		4
.L_138:
        /*0238*/ 	.word	index@($__internal_14_$__cuda_sm3x_div_rn_ftz_f32_slowpath)
        /*023c*/ 	.word	0x00000000


	//----- nvinfo : EIATTR_FRAME_SIZE
	.align		4
.L_139:
        /*0240*/ 	.byte	0x04, 0x11
        /*0242*/ 	.short	(.L_141 - .L_140)
	.align		4
.L_140:
        /*0244*/ 	.word	index@(_ZN2at6native18elementwise_kernelILi128ELi4EZNS0_15gpu_kernel_implIZZZNS0_17acosh_kernel_cudaERNS_18TensorIteratorBaseEENKUlvE_clEvENKUlvE0_clEvEUlN3c107complexIfEEE_EEvS4_RKT_EUliE_EEviT1_)
        /*0248*/ 	.word	0x00000000


	//----- nvinfo : EIATTR_REGCOUNT
	.align		4
.L_141:
        /*024c*/ 	.byte	0x04, 0x2f
        /*024e*/ 	.short	(.L_143 - .L_142)
	.align		4
.L_142:
        /*0250*/ 	.word	index@(_ZN2at6native29vectorized_elementwise_kernelILi8EZZZNS0_17acosh_kernel_cudaERNS_18TensorIteratorBaseEENKUlvE_clEvENKUlvE1_clEvEUlN3c107complexINS6_4HalfEEEE_St5arrayIPcLm2EEEEviT0_T1_)
        /*0254*/ 	.word	0x00000027


	//----- nvinfo : EIATTR_FRAME_SIZE
	.align		4
.L_143:
        /*0258*/ 	.byte	0x04, 0x11
        /*025a*/ 	.short	(.L_145 - .L_144)
	.align		4
.L_144:
        /*025c*/ 	.word	index@($__internal_13_$__cuda_sm3x_div_rn_ftz_f32_slowpath)
        /*0260*/ 	.word	0x00000000


	//----- nvinfo : EIATTR_FRAME_SIZE
	.align		4
.L_145:
        /*0264*/ 	.byte	0x04, 0x11
        /*0266*/ 	.short	(.L_147 - .L_146)
	.align		4
.L_146:
        /*0268*/ 	.word	index@(_ZN2at6native29vectorized_elementwise_kernelILi8EZZZNS0_17acosh_kernel_cudaERNS_18TensorIteratorBaseEENKUlvE_clEvENKUlvE1_clEvEUlN3c107complexINS6_4HalfEEEE_St5arrayIPcLm2EEEEviT0_T1_)
        /*026c*/ 	.word	0x00000000


	//----- nvinfo : EIATTR_REGCOUNT
	.align		4
.L_147:
        /*0270*/ 	.byte	0x04, 0x2f
        /*0272*/ 	.short	(.L_149 - .L_148)
	.align		4
.L_148:
        /*0274*/ 	.word	index@(_ZN2at6native29vectorized_elementwise_kernelILi4EZZZNS0_17acosh_kernel_cudaERNS_18TensorIteratorBaseEENKUlvE_clEvENKUlvE1_clEvEUlN3c107complexINS6_4HalfEEEE_St5arrayIPcLm2EEEEviT0_T1_)
        /*0278*/ 	.word	0x00000027


	//----- nvinfo : EIATTR_FRAME_SIZE
	.align		4
.L_149:
        /*027c*/ 	.byte	0x04, 0x11
        /*027e*/ 	.short	(.L_151 - .L_150)
	.align		4
.L_150:
        /*0280*/ 	.word	index@($__internal_12_$__cuda_sm3x_div_rn_ftz_f32_slowpath)
        /*0284*/ 	.word	0x00000000


	//----- nvinfo : EIATTR_FRAME_SIZE
	.align		4
.L_151:
        /*0288*/ 	.byte	0x04, 0x11
        /*028a*/ 	.short	(.L_153 - .L_152)
	.align		4
.L_152:
        /*028c*/ 	.word	index@(_ZN2at6native29vectorized_elementwise_kernelILi4EZZZNS0_17acosh_kernel_cudaERNS_18TensorIteratorBaseEENKUlvE_clEvENKUlvE1_clEvEUlN3c107complexINS6_4HalfEEEE_St5arrayIPcLm2EEEEviT0_T1_)
        /*0290*/ 	.word	0x00000000


	//----- nvinfo : EIATTR_REGCOUNT
	.align		4
.L_153:
        /*0294*/ 	.byte	0x04, 0x2f
        /*0296*/ 	.short	(.L_155 - .L_154)
	.align		4
.L_154:
        /*0298*/ 	.word	index@(_ZN2at6native29vectorized_elementwise_kernelILi2EZZZNS0_17acosh_kernel_cudaERNS_18TensorIteratorBaseEENKUlvE_clEvENKUlvE1_clEvEUlN3c107complexINS6_4HalfEEEE_St5arrayIPcLm2EEEEviT0_T1_)
        /*029c*/ 	.word	0x00000027


	//----- nvinfo : EIATTR_FRAME_SIZE
	.align		4
.L_155:
        /*02a0*/ 	.byte	0x04, 0x11
        /*02a2*/ 	.short	(.L_157 - .L_156)
	.align		4
.L_156:
        /*02a4*/ 	.word	index@($__internal_11_$__cuda_sm3x_div_rn_ftz_f32_slowpath)
        /*02a8*/ 	.word	0x00000000


	//----- nvinfo : EIATTR_FRAME_SIZE
	.align		4
.L_157:
        /*02ac*/ 	.byte	0x04, 0x11
        /*02ae*/ 	.short	(.L_159 - .L_158)
	.align		4
.L_158:
        /*02b0*/ 	.word	index@(_ZN2at6native29vectorized_elementwise_kernelILi2EZZZNS0_17acosh_kernel_cudaERNS_18TensorIteratorBaseEENKUlvE_clEvENKUlvE1_clEvEUlN3c107complexINS6_4HalfEEEE_St5arrayIPcLm2EEEEviT0_T1_)
        /*02b4*/ 	.word	0x00000000


	//----- nvinfo : EIATTR_REGCOUNT
	.align		4
.L_159:
        /*02b8*/ 	.byte	0x04, 0x2f
        /*02ba*/ 	.short	(.L_161 - .L_160)
	.align		4
.L_160:
        /*02bc*/ 	.word	index@(_ZN2at6native27unrolled_elementwise_kernelIZZZNS0_17acosh_kernel_cudaERNS_18TensorIteratorBaseEENKUlvE_clEvENKUlvE1_clEvEUlN3c107complexINS6_4HalfEEEE_St5arrayIPcLm2EELi4E23TrivialOffsetCalculatorILi1EjESF_NS0_6memory15LoadWithoutCastENSG_16StoreWithoutCastEEEviT_T0_T2_T3_T4_T5_)
        /*02c0*/ 	.word	0x0000001d


	//----- nvinfo : EIATTR_FRAME_SIZE
	.align		4
.L_161:
        /*02c4*/ 	.byte	0x04, 0x11
        /*02c6*/ 	.short	(.L_163 - .L_162)
	.align		4
.L_162:
        /*02c8*/ 	.word	index@($__internal_10_$__cuda_sm3x_div_rn_ftz_f32_slowpath)
        /*02cc*/ 	.word	0x00000000


	//----- nvinfo : EIATTR_FRAME_SIZE
	.align		4
.L_163:
        /*02d0*/ 	.byte	0x04, 0x11
        /*02d2*/ 	.short	(.L_165 - .L_164)
	.align		4
.L_164:
        /*02d4*/ 	.word	index@(_ZN2at6native27unrolled_elementwise_kernelIZZZNS0_17acosh_kernel_cudaERNS_18TensorIteratorBaseEENKUlvE_clEvENKUlvE1_clEvEUlN3c107complexINS6_4HalfEEEE_St5arrayIPcLm2EELi4E23TrivialOffsetCalculatorILi1EjESF_NS0_6memory15LoadWithoutCastENSG_16StoreWithoutCastEEEviT_T0_T2_T3_T4_T5_)
        /*02d8*/ 	.word	0x00000000


	//----- nvinfo : EIATTR_REGCOUNT
	.align		4
.L_165:
        /*02dc*/ 	.byte	0x04, 0x2f
        /*02de*/ 	.short	(.L_167 - .L_166)
	.align		4
.L_166:
        /*02e0*/ 	.word	index@(_ZN2at6native18elementwise_kernelILi128ELi2EZNS0_22gpu_kernel_impl_nocastIZZZNS0_17acosh_kernel_cudaERNS_18TensorIteratorBaseEENKUlvE_clEvENKUlvE1_clEvEUlN3c107complexINS7_4HalfEEEE_EEvS4_RKT_EUliE_EEviT1_)
        /*02e4*/ 	.word	0x00000017


	//----- nvinfo : EIATTR_FRAME_SIZE
	.align		4
.L_167:
        /*02e8*/ 	.byte	0x04, 0x11
        /*02ea*/ 	.short	(.L_169 - .L_168)
	.align		4
.L_168:
        /*02ec*/ 	.word	index@($__internal_9_$__cuda_sm3x_div_rn_ftz_f32_slowpath)
        /*02f0*/ 	.word	0x00000000


	//----- nvinfo : EIATTR_FRAME_SIZE
	.align		4
.L_169:
        /*02f4*/ 	.byte	0x04, 0x11
        /*02f6*/ 	.short	(.L_171 - .L_170)
	.align		4
.L_170:
        /*02f8*/ 	.word	index@(_ZN2at6native18elementwise_kernelILi128ELi2EZNS0_22gpu_kernel_impl_nocastIZZZNS0_17acosh_kernel_cudaERNS_18TensorIteratorBaseEENKUlvE_clEvENKUlvE1_clEvEUlN3c107complexINS7_4HalfEEEE_EEvS4_RKT_EUliE_EEviT1_)
        /*02fc*/ 	.word	0x00000000


	//----- nvinfo : EIATTR_REGCOUNT
	.align		4
.L_171:
        /*0300*/ 	.byte	0x04, 0x2f
        /*0302*/ 	.short	(.L_173 - .L_172)
	.align		4
.L_172:
        /*0304*/ 	.word	index@(_ZN2at6native27unrolled_elementwise_kernelIZZZNS0_17acosh_kernel_cudaERNS_18TensorIteratorBaseEENKUlvE_clEvENKUlvE1_clEvEUlN3c107complexINS6_4HalfEEEE_St5arrayIPcLm2EELi4E23TrivialOffsetCalculatorILi1EjESF_NS0_6memory12LoadWithCastILi1EEENSG_13StoreWithCastILi1EEEEEviT_T0_T2_T3_T4_T5_)
        /*0308*/ 	.word	0x00000020


	//----- nvinfo : EIATTR_FRAME_SIZE
	.align		4
.L_173:
        /*030c*/ 	.byte	0x04, 0x11
        /*030e*/ 	.short	(.L_175 - .L_174)
	.align		4
.L_174:
        /*0310*/ 	.word	index@($__internal_8_$__cuda_sm3x_div_rn_ftz_f32_slowpath)
        /*0314*/ 	.word	0x00000000


	//----- nvinfo : EIATTR_FRAME_SIZE
	.align		4
.L_175:
        /*0318*/ 	.byte	0x04, 0x11
        /*031a*/ 	.short	(.L_177 - .L_176)
	.align		4
.L_176:
        /*031c*/ 	.word	index@(_ZN2at6native27unrolled_elementwise_kernelIZZZNS0_17acosh_kernel_cudaERNS_18TensorIteratorBaseEENKUlvE_clEvENKUlvE1_clEvEUlN3c107complexINS6_4HalfEEEE_St5arrayIPcLm2EELi4E23TrivialOffsetCalculatorILi1EjESF_NS0_6memory12LoadWithCastILi1EEENSG_13StoreWithCastILi1EEEEEviT_T0_T2_T3_T4_T5_)
        /*0320*/ 	.word	0x00000000


	//----- nvinfo : EIATTR_REGCOUNT
	.align		4
.L_177:
        /*0324*/ 	.byte	0x04, 0x2f
        /*0326*/ 	.short	(.L_179 - .L_178)
	.align		4
.L_178:
        /*0328*/ 	.word	index@(_ZN2at6native18elementwise_kernelILi128ELi4EZNS0_15gpu_kernel_implIZZZNS0_17acosh_kernel_cudaERNS_18TensorIteratorBaseEENKUlvE_clEvENKUlvE1_clEvEUlN3c107complexINS7_4HalfEEEE_EEvS4_RKT_EUliE_EEviT1_)
        /*032c*/ 	.word	0x0000001a


	//----- nvinfo : EIATTR_FRAME_SIZE
	.align		4
.L_179:
        /*0330*/ 	.byte	0x04, 0x11
        /*0332*/ 	.short	(.L_181 - .L_180)
	.align		4
.L_180:
        /*0334*/ 	.word	index@($__internal_7_$__cuda_sm3x_div_rn_ftz_f32_slowpath)
        /*0338*/ 	.word	0x00000000


	//----- nvinfo : EIATTR_FRAME_SIZE
	.align		4
.L_181:
        /*033c*/ 	.byte	0x04, 0x11
        /*033e*/ 	.short	(.L_183 - .L_182)
	.align		4
.L_182:
        /*0340*/ 	.word	index@(_ZN2at6native18elementwise_kernelILi128ELi4EZNS0_15gpu_kernel_implIZZZNS0_17acosh_kernel_cudaERNS_18TensorIteratorBaseEENKUlvE_clEvENKUlvE1_clEvEUlN3c107complexINS7_4HalfEEEE_EEvS4_RKT_EUliE_EEviT1_)
        /*0344*/ 	.word	0x00000000


	//----- nvinfo : EIATTR_REGCOUNT
	.align		4
.L_183:
        /*0348*/ 	.byte	0x04, 0x2f
        /*034a*/ 	.short	(.L_185 - .L_184)
	.align		4
.L_184:
        /*034c*/ 	.word	index@(_ZN2at6native29vectorized_elementwise_kernelILi8EZZZNS0_17acosh_kernel_cudaERNS_18TensorIteratorBaseEENKUlvE0_clEvENKUlvE_clEvEUldE_St5arrayIPcLm2EEEEviT0_T1_)
        /*0350*/ 	.word	0x0000002a


	//----- nvinfo : EIATTR_FRAME_SIZE
	.align		4
.L_185:
        /*0354*/ 	.byte	0x04, 0x11
        /*0356*/ 	.short	(.L_187 - .L_186)
	.align		4
.L_186:
        /*0358*/ 	.word	index@($__internal_6_$__cuda_sm20_div_rn_f64_full)
        /*035c*/ 	.word	0x00000000


	//----- nvinfo : EIATTR_FRAME_SIZE
	.align		4
.L_187:
        /*0360*/ 	.byte	0x04, 0x11
        /*0362*/ 	.short	(.L_189 - .L_188)
	.align		4
.L_188:
        /*0364*/ 	.word	index@(_ZN2at6native29vectorized_elementwise_kernelILi8EZZZNS0_17acosh_kernel_cudaERNS_18TensorIteratorBaseEENKUlvE0_clEvENKUlvE_clEvEUldE_St5arrayIPcLm2EEEEviT0_T1_)
        /*0368*/ 	.word	0x00000000


	//----- nvinfo : EIATTR_REGCOUNT
	.align		4
.L_189:
        /*036c*/ 	.byte	0x04, 0x2f
        /*036e*/ 	.short	(.L_191 - .L_190)
	.align		4
.L_190:
        /*0370*/ 	.word	index@(_ZN2at6native29vectorized_elementwise_kernelILi4EZZZNS0_17acosh_kernel_cudaERNS_18TensorIteratorBaseEENKUlvE0_clEvENKUlvE_clEvEUldE_St5arrayIPcLm2EEEEviT0_T1_)
        /*0374*/ 	.word	0x0000002a


	//----- nvinfo : EIATTR_FRAME_SIZE
	.align		4
.L_191:
        /*0378*/ 	.byte	0x04, 0x11
        /*037a*/ 	.short	(.L_193 - .L_192)
	.align		4
.L_192:
        /*037c*/ 	.word	index@($__internal_5_$__cuda_sm20_div_rn_f64_full)
        /*0380*/ 	.word	0x00000000


	//----- nvinfo : EIATTR_FRAME_SIZE
	.align		4
.L_193:
        /*0384*/ 	.byte	0x04, 0x11
        /*0386*/ 	.short	(.L_195 - .L_194)
	.align		4
.L_194:
        /*0388*/ 	.word	index@(_ZN2at6native29vectorized_elementwise_kernelILi4EZZZNS0_17acosh_kernel_cudaERNS_18TensorIteratorBaseEENKUlvE0_clEvENKUlvE_clEvEUldE_St5arrayIPcLm2EEEEviT0_T1_)
        /*038c*/ 	.word	0x00000000


	//----- nvinfo : EIATTR_REGCOUNT
	.align		4
.L_195:
        /*0390*/ 	.byte	0x04, 0x2f
        /*0392*/ 	.short	(.L_197 - .L_196)
	.align		4
.L_196:
        /*0394*/ 	.word	index@(_ZN2at6native29vectorized_elementwise_kernelILi2EZZZNS0_17acosh_kernel_cudaERNS_18TensorIteratorBaseEENKUlvE0_clEvENKUlvE_clEvEUldE_St5arrayIPcLm2EEEEviT0_T1_)
        /*0398*/ 	.word	0x0000002a


	//----- nvinfo : EIATTR_FRAME_SIZE
	.align		4
.L_197:
        /*039c*/ 	.byte	0x04, 0x11
        /*039e*/ 	.short	(.L_199 - .L_198)
	.align		4
.L_198:
        /*03a0*/ 	.word	index@($__internal_4_$__cuda_sm20_div_rn_f64_full)
        /*03a4*/ 	.word	0x00000000


	//----- nvinfo : EIATTR_FRAME_SIZE
	.align		4
.L_199:
        /*03a8*/ 	.byte	0x04, 0x11
        /*03aa*/ 	.short	(.L_201 - .L_200)
	.align		4
.L_200:
        /*03ac*/ 	.word	index@(_ZN2at6native29vectorized_elementwise_kernelILi2EZZZNS0_17acosh_kernel_cudaERNS_18TensorIteratorBaseEENKUlvE0_clEvENKUlvE_clEvEUldE_St5arrayIPcLm2EEEEviT0_T1_)
        /*03b0*/ 	.word	0x00000000


	//----- nvinfo : EIATTR_REGCOUNT
	.align		4
.L_201:
        /*03b4*/ 	.byte	0x04, 0x2f
        /*03b6*/ 	.short	(.L_203 - .L_202)
	.align		4
.L_202:
        /*03b8*/ 	.word	index@(_ZN2at6native27unrolled_elementwise_kernelIZZZNS0_17acosh_kernel_cudaERNS_18TensorIteratorBaseEENKUlvE0_clEvENKUlvE_clEvEUldE_St5arrayIPcLm2EELi4E23TrivialOffsetCalculatorILi1EjESB_NS0_6memory15LoadWithoutCastENSC_16StoreWithoutCastEEEviT_T0_T2_T3_T4_T5_)
        /*03bc*/ 	.word	0x00000025


	//----- nvinfo : EIATTR_FRAME_SIZE
	.align		4
.L_203:
        /*03c0*/ 	.byte	0x04, 0x11
        /*03c2*/ 	.short	(.L_205 - .L_204)
	.align		4
.L_204:
        /*03c4*/ 	.word	index@($__internal_3_$__cuda_sm20_div_rn_f64_full)
        /*03c8*/ 	.word	0x00000000


	//----- nvinfo : EIATTR_FRAME_SIZE
	.align		4
.L_205:
        /*03cc*/ 	.byte	0x04, 0x11
        /*03ce*/ 	.short	(.L_207 - .L_206)
	.align		4
.L_206:
        /*03d0*/ 	.word	index@(_ZN2at6native27unrolled_elementwise_kernelIZZZNS0_17acosh_kernel_cudaERNS_18TensorIteratorBaseEENKUlvE0_clEvENKUlvE_clEvEUldE_St5arrayIPcLm2EELi4E23TrivialOffsetCalculatorILi1EjESB_NS0_6memory15LoadWithoutCastENSC_16StoreWithoutCastEEEviT_T0_T2_T3_T4_T5_)
        /*03d4*/ 	.word	0x00000000


	//----- nvinfo : EIATTR_REGCOUNT
	.align		4
.L_207:
        /*03d8*/ 	.byte	0x04, 0x2f
        /*03da*/ 	.short	(.L_209 - .L_208)
	.align		4
.L_208:
        /*03dc*/ 	.word	index@(_ZN2at6native18elementwise_kernelILi128ELi2EZNS0_22gpu_kernel_impl_nocastIZZZNS0_17acosh_kernel_cudaERNS_18TensorIteratorBaseEENKUlvE0_clEvENKUlvE_clEvEUldE_EEvS4_RKT_EUliE_EEviT1_)
        /*03e0*/ 	.word	0x0000001e


	//----- nvinfo : EIATTR_FRAME_SIZE
	.align		4
.L_209:
        /*03e4*/ 	.byte	0x04, 0x11
        /*03e6*/ 	.short	(.L_211 - .L_210)
	.align		4
.L_210:
        /*03e8*/ 	.word	index@($__internal_2_$__cuda_sm20_div_rn_f64_full)
        /*03ec*/ 	.word	0x00000000


	//----- nvinfo : EIATTR_FRAME_SIZE
	.align		4
.L_211:
        /*03f0*/ 	.byte	0x04, 0x11
        /*03f2*/ 	.short	(.L_213 - .L_212)
	.align		4
.L_212:
        /*03f4*/ 	.word	index@(_ZN2at6native18elementwise_kernelILi128ELi2EZNS0_22gpu_kernel_impl_nocastIZZZNS0_17acosh_kernel_cudaERNS_18TensorIteratorBaseEENKUlvE0_clEvENKUlvE_clEvEUldE_EEvS4_RKT_EUliE_EEviT1_)
        /*03f8*/ 	.word	0x00000000


	//----- nvinfo : EIATTR_REGCOUNT
	.align		4
.L_213:
        /*03fc*/ 	.byte	0x04, 0x2f
        /*03fe*/ 	.short	(.L_215 - .L_214)
	.align		4
.L_214:
        /*0400*/ 	.word	index@(_ZN2at6native27unrolled_elementwise_kernelIZZZNS0_17acosh_kernel_cudaERNS_18TensorIteratorBaseEENKUlvE0_clEvENKUlvE_clEvEUldE_St5arrayIPcLm2EELi4E23TrivialOffsetCalculatorILi1EjESB_NS0_6memory12LoadWithCastILi1EEENSC_13StoreWithCastILi1EEEEEviT_T0_T2_T3_T4_T5_)
        /*0404*/ 	.word	0x00000024


	//----- nvinfo : EIATTR_FRAME_SIZE
	.align		4
.L_215:
        /*0408*/ 	.byte	0x04, 0x11
        /*040a*/ 	.short	(.L_217 - .L_216)
	.align		4
.L_216:
        /*040c*/ 	.word	index@($__internal_1_$__cuda_sm20_div_rn_f64_full)
        /*0410*/ 	.word	0x00000000


	//----- nvinfo : EIATTR_FRAME_SIZE
	.align		4
.L_217:
        /*0414*/ 	.byte	0x04, 0x11
        /*0416*/ 	.short	(.L_219 - .L_218)
	.align		4
.L_218:
        /*0418*/ 	.word	index@(_ZN2at6native27unrolled_elementwise_kernelIZZZNS0_17acosh_kernel_cudaERNS_18TensorIteratorBaseEENKUlvE0_clEvENKUlvE_clEvEUldE_St5arrayIPcLm2EELi4E23TrivialOffsetCalculatorILi1EjESB_NS0_6memory12LoadWithCastILi1EEENSC_13StoreWithCastILi1EEEEEviT_T0_T2_T3_T4_T5_)
        /*041c*/ 	.word	0x00000000


	//----- nvinfo : EIATTR_REGCOUNT
	.align		4
.L_219:
        /*0420*/ 	.byte	0x04, 0x2f
        /*0422*/ 	.short	(.L_221 - .L_220)
	.align		4
.L_220:
        /*0424*/ 	.word	index@(_ZN2at6native18elementwise_kernelILi128ELi4EZNS0_15gpu_kernel_implIZZZNS0_17acosh_kernel_cudaERNS_18TensorIteratorBaseEENKUlvE0_clEvENKUlvE_clEvEUldE_EEvS4_RKT_EUliE_EEviT1_)
        /*0428*/ 	.word	0x00000020


	//----- nvinfo : EIATTR_FRAME_SIZE
	.align		4
.L_221:
        /*042c*/ 	.byte	0x04, 0x11
        /*042e*/ 	.short	(.L_223 - .L_222)
	.align		4
.L_222:
        /*0430*/ 	.word	index@($__internal_0_$__cuda_sm20_div_rn_f64_full)
        /*0434*/ 	.word	0x00000000


	//----- nvinfo : EIATTR_FRAME_SIZE
	.align		4
.L_223:
        /*0438*/ 	.byte	0x04, 0x11
        /*043a*/ 	.short	(.L_225 - .L_224)
	.align		4
.L_224:
        /*043c*/ 	.word	index@(_ZN2at6native18elementwise_kernelILi128ELi4EZNS0_15gpu_kernel_implIZZZNS0_17acosh_kernel_cudaERNS_18TensorIteratorBaseEENKUlvE0_clEvENKUlvE_clEvEUldE_EEvS4_RKT_EUliE_EEviT1_)
        /*0440*/ 	.word	0x00000000


	//----- nvinfo : EIATTR_REGCOUNT
	.align		4
.L_225:
        /*0444*/ 	.byte	0x04, 0x2f
        /*0446*/ 	.short	(.L_227 - .L_226)
	.align		4
.L_226:
        /*0448*/ 	.word	index@(_ZN2at6native29vectorized_elementwise_kernelILi8EZZZNS0_17acosh_kernel_cudaERNS_18TensorIteratorBaseEENKUlvE0_clEvENKUlvE0_clEvEUlfE_St5arrayIPcLm2EEEEviT0_T1_)
        /*044c*/ 	.word	0x00000020


	//----- nvinfo : EIATTR_FRAME_SIZE
	.align		4
.L_227:
        /*0450*/ 	.byte	0x04, 0x11
        /*0452*/ 	.short	(.L_229 - .L_228)
	.align		4
.L_228:
        /*0454*/ 	.word	index@(_ZN2at6native29vectorized_elementwise_kernelILi8EZZZNS0_17acosh_kernel_cudaERNS_18TensorIteratorBaseEENKUlvE0_clEvENKUlvE0_clEvEUlfE_St5arrayIPcLm2EEEEviT0_T1_)
        /*0458*/ 	.word	0x00000000


	//----- nvinfo : EIATTR_REGCOUNT
	.align		4
.L_229:
        /*045c*/ 	.byte	0x04, 0x2f
        /*045e*/ 	.short	(.L_231 - .L_230)
	.align		4
.L_230:
        /*0460*/ 	.word	index@(_ZN2at6native29vectorized_elementwise_kernelILi4EZZZNS0_17acosh_kernel_cudaERNS_18TensorIteratorBaseEENKUlvE0_clEvENKUlvE0_clEvEUlfE_St5arrayIPcLm2EEEEviT0_T1_)
        /*0464*/ 	.word	0x00000020


	//----- nvinfo : EIATTR_FRAME_SIZE
	.align		4
.L_231:
        /*0468*/ 	.byte	0x04, 0x11
        /*046a*/ 	.short	(.L_233 - .L_232)
	.align		4
.L_232:
        /*046c*/ 	.word	index@(_ZN2at6native29vectorized_elementwise_kernelILi4EZZZNS0_17acosh_kernel_cudaERNS_18TensorIteratorBaseEENKUlvE0_clEvENKUlvE0_clEvEUlfE_St5arrayIPcLm2EEEEviT0_T1_)
        /*0470*/ 	.word	0x00000000


	//----- nvinfo : EIATTR_REGCOUNT
	.align		4
.L_233:
        /*0474*/ 	.byte	0x04, 0x2f
        /*0476*/ 	.short	(.L_235 - .L_234)
	.align		4
.L_234:
        /*0478*/ 	.word	index@(_ZN2at6native29vectorized_elementwise_kernelILi2EZZZNS0_17acosh_kernel_cudaERNS_18TensorIteratorBaseEENKUlvE0_clEvENKUlvE0_clEvEUlfE_St5arrayIPcLm2EEEEviT0_T1_)
        /*047c*/ 	.word	0x00000020


	//----- nvinfo : EIATTR_FRAME_SIZE
	.align		4
.L_235:
        /*0480*/ 	.byte	0x04, 0x11
        /*0482*/ 	.short	(.L_237 - .L_236)
	.align		4
.L_236:
        /*0484*/ 	.word	index@(_ZN2at6native29vectorized_elementwise_kernelILi2EZZZNS0_17acosh_kernel_cudaERNS_18TensorIteratorBaseEENKUlvE0_clEvENKUlvE0_clEvEUlfE_St5arrayIPcLm2EEEEviT0_T1_)
        /*0488*/ 	.word	0x00000000


	//----- nvinfo : EIATTR_REGCOUNT
	.align		4
.L_237:
        /*048c*/ 	.byte	0x04, 0x2f
        /*048e*/ 	.short	(.L_239 - .L_238)
	.align		4
.L_238:
        /*0490*/ 	.word	index@(_ZN2at6native27unrolled_elementwise_kernelIZZZNS0_17acosh_kernel_cudaERNS_18TensorIteratorBaseEENKUlvE0_clEvENKUlvE0_clEvEUlfE_St5arrayIPcLm2EELi4E23TrivialOffsetCalculatorILi1EjESB_NS0_6memory15LoadWithoutCastENSC_16StoreWithoutCastEEEviT_T0_T2_T3_T4_T5_)
        /*0494*/ 	.word	0x00000016


	//----- nvinfo : EIATTR_FRAME_SIZE
	.align		4
.L_239:
        /*0498*/ 	.byte	0x04, 0x11
        /*049a*/ 	.short	(.L_241 - .L_240)
	.align		4
.L_240:
        /*049c*/ 	.word	index@(_ZN2at6native27unrolled_elementwise_kernelIZZZNS0_17acosh_kernel_cudaERNS_18TensorIteratorBaseEENKUlvE0_clEvENKUlvE0_clEvEUlfE_St5arrayIPcLm2EELi4E23TrivialOffsetCalculatorILi1EjESB_NS0_6memory15LoadWithoutCastENSC_16StoreWithoutCastEEEviT_T0_T2_T3_T4_T5_)
        /*04a0*/ 	.word	0x00000000


	//----- nvinfo : EIATTR_REGCOUNT
	.align		4
.L_241:
        /*04a4*/ 	.byte	0x04, 0x2f
        /*04a6*/ 	.short	(.L_243 - .L_242)
	.align		4
.L_242:
        /*04a8*/ 	.word	index@(_ZN2at6native18elementwise_kernelILi128ELi2EZNS0_22gpu_kernel_impl_nocastIZZZNS0_17acosh_kernel_cudaERNS_18TensorIteratorBaseEENKUlvE0_clEvENKUlvE0_clEvEUlfE_EEvS4_RKT_EUliE_EEviT1_)
        /*04ac*/ 	.word	0x00000012


	//----- nvinfo : EIATTR_FRAME_SIZE
	.align		4
.L_243:
        /*04b0*/ 	.byte	0x04, 0x11
        /*04b2*/ 	.short	(.L_245 - .L_244)
	.align		4
.L_244:
        /*04b4*/ 	.word	index@(_ZN2at6native18elementwise_kernelILi128ELi2EZNS0_22gpu_kernel_impl_nocastIZZZNS0_17acosh_kernel_cudaERNS_18TensorIteratorBaseEENKUlvE0_clEvENKUlvE0_clEvEUlfE_EEvS4_RKT_EUliE_EEviT1_)
        /*04b8*/ 	.word	0x00000000


	//----- nvinfo : EIATTR_REGCOUNT
	.align		4
.L_245:
        /*04bc*/ 	.byte	0x04, 0x2f
        /*04be*/ 	.short	(.L_247 - .L_246)
	.align		4
.L_246:
        /*04c0*/ 	.word	index@(_ZN2at6native27unrolled_elementwise_kernelIZZZNS0_17acosh_kernel_cudaERNS_18TensorIteratorBaseEENKUlvE0_clEvENKUlvE0_clEvEUlfE_St5arrayIPcLm2EELi4E23TrivialOffsetCalculatorILi1EjESB_NS0_6memory12LoadWithCastILi1EEENSC_13StoreWithCastILi1EEEEEviT_T0_T2_T3_T4_T5_)
        /*04c4*/ 	.word	0x0000001d


	//----- nvinfo : EIATTR_FRAME_SIZE
	.align		4
.L_247:
        /*04c8*/ 	.byte	0x04, 0x11
        /*04ca*/ 	.short	(.L_249 - .L_248)
	.align		4
.L_248:
        /*04cc*/ 	.word	index@(_ZN2at6native27unrolled_elementwise_kernelIZZZNS0_17acosh_kernel_cudaERNS_18TensorIteratorBaseEENKUlvE0_clEvENKUlvE0_clEvEUlfE_St5arrayIPcLm2EELi4E23TrivialOffsetCalculatorILi1EjESB_NS0_6memory12LoadWithCastILi1EEENSC_13StoreWithCastILi1EEEEEviT_T0_T2_T3_T4_T5_)
        /*04d0*/ 	.word	0x00000000


	//----- nvinfo : EIATTR_REGCOUNT
	.align		4
.L_249:
        /*04d4*/ 	.byte	0x04, 0x2f
        /*04d6*/ 	.short	(.L_251 - .L_250)
	.align		4
.L_250:
        /*04d8*/ 	.word	index@(_ZN2at6native18elementwise_kernelILi128ELi4EZNS0_15gpu_kernel_implIZZZNS0_17acosh_kernel_cudaERNS_18TensorIteratorBaseEENKUlvE0_clEvENKUlvE0_clEvEUlfE_EEvS4_RKT_EUliE_EEviT1_)
        /*04dc*/ 	.word	0x0000001a


	//----- nvinfo : EIATTR_FRAME_SIZE
	.align		4
.L_251:
        /*04e0*/ 	.byte	0x04, 0x11
        /*04e2*/ 	.short	(.L_253 - .L_252)
	.align		4
.L_252:
        /*04e4*/ 	.word	index@(_ZN2at6native18elementwise_kernelILi128ELi4EZNS0_15gpu_kernel_implIZZZNS0_17acosh_kernel_cudaERNS_18TensorIteratorBaseEENKUlvE0_clEvENKUlvE0_clEvEUlfE_EEvS4_RKT_EUliE_EEviT1_)
        /*04e8*/ 	.word	0x00000000


	//----- nvinfo : EIATTR_REGCOUNT
	.align		4
.L_253:
        /*04ec*/ 	.byte	0x04, 0x2f
        /*04ee*/ 	.short	(.L_255 - .L_254)
	.align		4
.L_254:
        /*04f0*/ 	.word	index@(_ZN2at6native29vectorized_elementwise_kernelILi8EZZZNS0_17acosh_kernel_cudaERNS_18TensorIteratorBaseEENKUlvE0_clEvENKUlvE1_clEvEUlN3c104HalfEE_St5arrayIPcLm2EEEEviT0_T1_)
        /*04f4*/ 	.word	0x00000020


	//----- nvinfo : EIATTR_FRAME_SIZE
	.align		4
.L_255:
        /*04f8*/ 	.byte	0x04, 0x11
        /*04fa*/ 	.short	(.L_257 - .L_256)
	.align		4
.L_256:
        /*04fc*/ 	.word	index@(_ZN2at6native29vectorized_elementwise_kernelILi8EZZZNS0_17acosh_kernel_cudaERNS_18TensorIteratorBaseEENKUlvE0_clEvENKUlvE1_clEvEUlN3c104HalfEE_St5arrayIPcLm2EEEEviT0_T1_)
        /*0500*/ 	.word	0x00000000


	//----- nvinfo : EIATTR_REGCOUNT
	.align		4
.L_257:
        /*0504*/ 	.byte	0x04, 0x2f
        /*0506*/ 	.short	(.L_259 - .L_258)
	.align		4
.L_258:
        /*0508*/ 	.word	index@(_ZN2at6native29vectorized_elementwise_kernelILi4EZZZNS0_17acosh_kernel_cudaERNS_18TensorIteratorBaseEENKUlvE0_clEvENKUlvE1_clEvEUlN3c104HalfEE_St5arrayIPcLm2EEEEviT0_T1_)
        /*050c*/ 	.word	0x00000020


	//----- nvinfo : EIATTR_FRAME_SIZE
	.align		4
.L_259:
        /*0510*/ 	.byte	0x04, 0x11
        /*0512*/ 	.short	(.L_261 - .L_260)
	.align		4
.L_260:
        /*0514*/ 	.word	index@(_ZN2at6native29vectorized_elementwise_kernelILi4EZZZNS0_17acosh_kernel_cudaERNS_18TensorIteratorBaseEENKUlvE0_clEvENKUlvE1_clEvEUlN3c104HalfEE_St5arrayIPcLm2EEEEviT0_T1_)
        /*0518*/ 	.word	0x00000000


	//----- nvinfo : EIATTR_REGCOUNT
	.align		4
.L_261:
        /*051c*/ 	.byte	0x04, 0x2f
        /*051e*/ 	.short	(.L_263 - .L_262)
	.align		4
.L_262:
        /*0520*/ 	.word	index@(_ZN2at6native29vectorized_elementwise_kernelILi2EZZZNS0_17acosh_kernel_cudaERNS_18TensorIteratorBaseEENKUlvE0_clEvENKUlvE1_clEvEUlN3c104HalfEE_St5arrayIPcLm2EEEEviT0_T1_)
        /*0524*/ 	.word	0x00000020


	//----- nvinfo : EIATTR_FRAME_SIZE
	.align		4
.L_263:
        /*0528*/ 	.byte	0x04, 0x11
        /*052a*/ 	.short	(.L_265 - .L_264)
	.align		4
.L_264:
        /*052c*/ 	.word	index@(_ZN2at6native29vectorized_elementwise_kernelILi2EZZZNS0_17acosh_kernel_cudaERNS_18TensorIteratorBaseEENKUlvE0_clEvENKUlvE1_clEvEUlN3c104HalfEE_St5arrayIPcLm2EEEEviT0_T1_)
        /*0530*/ 	.word	0x00000000


	//----- nvinfo : EIATTR_REGCOUNT
	.align		4
.L_265:
        /*0534*/ 	.byte	0x04, 0x2f
        /*0536*/ 	.short	(.L_267 - .L_266)
	.align		4
.L_266:
        /*0538*/ 	.word	index@(_ZN2at6native27unrolled_elementwise_kernelIZZZNS0_17acosh_kernel_cudaERNS_18TensorIteratorBaseEENKUlvE0_clEvENKUlvE1_clEvEUlN3c104HalfEE_St5arrayIPcLm2EELi4E23TrivialOffsetCalculatorILi1EjESD_NS0_6memory15LoadWithoutCastENSE_16StoreWithoutCastEEEviT_T0_T2_T3_T4_T5_)
        /*053c*/ 	.word	0x00000016


	//----- nvinfo : EIATTR_FRAME_SIZE
	.align		4
.L_267:
        /*0540*/ 	.byte	0x04, 0x11
        /*0542*/ 	.short	(.L_269 - .L_268)
	.align		4
.L_268:
        /*0544*/ 	.word	index@(_ZN2at6native27unrolled_elementwise_kernelIZZZNS0_17acosh_kernel_cudaERNS_18TensorIteratorBaseEENKUlvE0_clEvENKUlvE1_clEvEUlN3c104HalfEE_St5arrayIPcLm2EELi4E23TrivialOffsetCalculatorILi1EjESD_NS0_6memory15LoadWithoutCastENSE_16StoreWithoutCastEEEviT_T0_T2_T3_T4_T5_)
        /*0548*/ 	.word	0x00000000


	//----- nvinfo : EIATTR_REGCOUNT
	.align		4
.L_269:
        /*054c*/ 	.byte	0x04, 0x2f
        /*054e*/ 	.short	(.L_271 - .L_270)
	.align		4
.L_270:
        /*0550*/ 	.word	index@(_ZN2at6native18elementwise_kernelILi128ELi4EZNS0_22gpu_kernel_impl_nocastIZZZNS0_17acosh_kernel_cudaERNS_18TensorIteratorBaseEENKUlvE0_clEvENKUlvE1_clEvEUlN3c104HalfEE_EEvS4_RKT_EUliE_EEviT1_)
        /*0554*/ 	.word	0x00000012


	//----- nvinfo : EIATTR_FRAME_SIZE
	.align		4
.L_271:
        /*0558*/ 	.byte	0x04, 0x11
        /*055a*/ 	.short	(.L_273 - .L_272)
	.align		4
.L_272:
        /*055c*/ 	.word	index@(_ZN2at6native18elementwise_kernelILi128ELi4EZNS0_22gpu_kernel_impl_nocastIZZZNS0_17acosh_kernel_cudaERNS_18TensorIteratorBaseEENKUlvE0_clEvENKUlvE1_clEvEUlN3c104HalfEE_EEvS4_RKT_EUliE_EEviT1_)
        /*0560*/ 	.word	0x00000000


	//----- nvinfo : EIATTR_REGCOUNT
	.align		4
.L_273:
        /*0564*/ 	.byte	0x04, 0x2f
        /*0566*/ 	.short	(.L_275 - .L_274)
	.align		4
.L_274:
        /*0568*/ 	.word	index@(_ZN2at6native27unrolled_elementwise_kernelIZZZNS0_17acosh_kernel_cudaERNS_18TensorIteratorBaseEENKUlvE0_clEvENKUlvE1_clEvEUlN3c104HalfEE_St5arrayIPcLm2EELi4E23TrivialOffsetCalculatorILi1EjESD_NS0_6memory12LoadWithCastILi1EEENSE_13StoreWithCastILi1EEEEEviT_T0_T2_T3_T4_T5_)
        /*056c*/ 	.word	0x0000001c


	//----- nvinfo : EIATTR_FRAME_SIZE
	.align		4
.L_275:
        /*0570*/ 	.byte	0x04, 0x11
        /*0572*/ 	.short	(.L_277 - .L_276)
	.align		4
.L_276:
        /*0574*/ 	.word	index@(_ZN2at6native27unrolled_elementwise_kernelIZZZNS0_17acosh_kernel_cudaERNS_18TensorIteratorBaseEENKUlvE0_clEvENKUlvE1_clEvEUlN3c104HalfEE_St5arrayIPcLm2EELi4E23TrivialOffsetCalculatorILi1EjESD_NS0_6memory12LoadWithCastILi1EEENSE_13StoreWithCastILi1EEEEEviT_T0_T2_T3_T4_T5_)
        /*0578*/ 	.word	0x00000000


	//----- nvinfo : EIATTR_REGCOUNT
	.align		4
.L_277:
        /*057c*/ 	.byte	0x04, 0x2f
        /*057e*/ 	.short	(.L_279 - .L_278)
	.align		4
.L_278:
        /*0580*/ 	.word	index@(_ZN2at6native18elementwise_kernelILi128ELi4EZNS0_15gpu_kernel_implIZZZNS0_17acosh_kernel_cudaERNS_18TensorIteratorBaseEENKUlvE0_clEvENKUlvE1_clEvEUlN3c104HalfEE_EEvS4_RKT_EUliE_EEviT1_)
        /*0584*/ 	.word	0x0000001a


	//----- nvinfo : EIATTR_FRAME_SIZE
	.align		4
.L_279:
        /*0588*/ 	.byte	0x04, 0x11
        /*058a*/ 	.short	(.L_281 - .L_280)
	.align		4
.L_280:
        /*058c*/ 	.word	index@(_ZN2at6native18elementwise_kernelILi128ELi4EZNS0_15gpu_kernel_implIZZZNS0_17acosh_kernel_cudaERNS_18TensorIteratorBaseEENKUlvE0_clEvENKUlvE1_clEvEUlN3c104HalfEE_EEvS4_RKT_EUliE_EEviT1_)
        /*0590*/ 	.word	0x00000000


	//----- nvinfo : EIATTR_REGCOUNT
	.align		4
.L_281:
        /*0594*/ 	.byte	0x04, 0x2f
        /*0596*/ 	.short	(.L_283 - .L_282)
	.align		4
.L_282:
        /*0598*/ 	.word	index@(_ZN2at6native29vectorized_elementwise_kernelILi8EZZZNS0_17acosh_kernel_cudaERNS_18TensorIteratorBaseEENKUlvE0_clEvENKUlvE2_clEvEUlN3c108BFloat16EE_St5arrayIPcLm2EEEEviT0_T1_)
        /*059c*/ 	.word	0x00000020


	//----- nvinfo : EIATTR_FRAME_SIZE
	.align		4
.L_283:
        /*05a0*/ 	.byte	0x04, 0x11
        /*05a2*/ 	.short	(.L_285 - .L_284)
	.align		4
.L_284:
        /*05a4*/ 	.word	index@(_ZN2at6native29vectorized_elementwise_kernelILi8EZZZNS0_17acosh_kernel_cudaERNS_18TensorIteratorBaseEENKUlvE0_clEvENKUlvE2_clEvEUlN3c108BFloat16EE_St5arrayIPcLm2EEEEviT0_T1_)
        /*05a8*/ 	.word	0x00000000


	//----- nvinfo : EIATTR_REGCOUNT
	.align		4
.L_285:
        /*05ac*/ 	.byte	0x04, 0x2f
        /*05ae*/ 	.short	(.L_287 - .L_286)
	.align		4
.L_286:
        /*05b0*/ 	.word	index@(_ZN2at6native29vectorized_elementwise_kernelILi4EZZZNS0_17acosh_kernel_cudaERNS_18TensorIteratorBaseEENKUlvE0_clEvENKUlvE2_clEvEUlN3c108BFloat16EE_St5arrayIPcLm2EEEEviT0_T1_)
        /*05b4*/ 	.word	0x00000020


	//----- nvinfo : EIATTR_FRAME_SIZE
	.align		4
.L_287:
        /*05b8*/ 	.byte	0x04, 0x11
        /*05ba*/ 	.short	(.L_289 - .L_288)
	.align		4
.L_288:
        /*05bc*/ 	.word	index@(_ZN2at6native29vectorized_elementwise_kernelILi4EZZZNS0_17acosh_kernel_cudaERNS_18TensorIteratorBaseEENKUlvE0_clEvENKUlvE2_clEvEUlN3c108BFloat16EE_St5arrayIPcLm2EEEEviT0_T1_)
        /*05c0*/ 	.word	0x00000000


	//----- nvinfo : EIATTR_REGCOUNT
	.align		4
.L_289:
        /*05c4*/ 	.byte	0x04, 0x2f
        /*05c6*/ 	.short	(.L_291 - .L_290)
	.align		4
.L_290:
        /*05c8*/ 	.word	index@(_ZN2at6native29vectorized_elementwise_kernelILi2EZZZNS0_17acosh_kernel_cudaERNS_18TensorIteratorBaseEENKUlvE0_clEvENKUlvE2_clEvEUlN3c108BFloat16EE_St5arrayIPcLm2EEEEviT0_T1_)
        /*05cc*/ 	.word	0x00000020


	//----- nvinfo : EIATTR_FRAME_SIZE
	.align		4
.L_291:
        /*05d0*/ 	.byte	0x04, 0x11
        /*05d2*/ 	.short	(.L_293 - .L_292)
	.align		4
.L_292:
        /*05d4*/ 	.word	index@(_ZN2at6native29vectorized_elementwise_kernelILi2EZZZNS0_17acosh_kernel_cudaERNS_18TensorIteratorBaseEENKUlvE0_clEvENKUlvE2_clEvEUlN3c108BFloat16EE_St5arrayIPcLm2EEEEviT0_T1_)
        /*05d8*/ 	.word	0x00000000


	//----- nvinfo : EIATTR_REGCOUNT
	.align		4
.L_293:
        /*05dc*/ 	.byte	0x04, 0x2f
        /*05de*/ 	.short	(.L_295 - .L_294)
	.align		4
.L_294:
        /*05e0*/ 	.word	index@(_ZN2at6native27unrolled_elementwise_kernelIZZZNS0_17acosh_kernel_cudaERNS_18TensorIteratorBaseEENKUlvE0_clEvENKUlvE2_clEvEUlN3c108BFloat16EE_St5arrayIPcLm2EELi4E23TrivialOffsetCalculatorILi1EjESD_NS0_6memory15LoadWithoutCastENSE_16StoreWithoutCastEEEviT_T0_T2_T3_T4_T5_)
        /*05e4*/ 	.word	0x00000016


	//----- nvinfo : EIATTR_FRAME_SIZE
	.align		4
.L_295:
        /*05e8*/ 	.byte	0x04, 0x11
        /*05ea*/ 	.short	(.L_297 - .L_296)
	.align		4
.L_296:
        /*05ec*/ 	.word	index@(_ZN2at6native27unrolled_elementwise_kernelIZZZNS0_17acosh_kernel_cudaERNS_18TensorIteratorBaseEENKUlvE0_clEvENKUlvE2_clEvEUlN3c108BFloat16EE_St5arrayIPcLm2EELi4E23TrivialOffsetCalculatorILi1EjESD_NS0_6memory15LoadWithoutCastENSE_16StoreWithoutCastEEEviT_T0_T2_T3_T4_T5_)
        /*05f0*/ 	.word	0x00000000


	//----- nvinfo : EIATTR_REGCOUNT
	.align		4
.L_297:
        /*05f4*/ 	.byte	0x04, 0x2f
        /*05f6*/ 	.short	(.L_299 - .L_298)
	.align		4
.L_298:
        /*05f8*/ 	.word	index@(_ZN2at6native18elementwise_kernelILi128ELi4EZNS0_22gpu_kernel_impl_nocastIZZZNS0_17acosh_kernel_cudaERNS_18TensorIteratorBaseEENKUlvE0_clEvENKUlvE2_clEvEUlN3c108BFloat16EE_EEvS4_RKT_EUliE_EEviT1_)
        /*05fc*/ 	.word	0x00000012


	//----- nvinfo : EIATTR_FRAME_SIZE
	.align		4
.L_299:
        /*0600*/ 	.byte	0x04, 0x11
        /*0602*/ 	.short	(.L_301 - .L_300)
	.align		4
.L_300:
        /*0604*/ 	.word	index@(_ZN2at6native18elementwise_kernelILi128ELi4EZNS0_22gpu_kernel_impl_nocastIZZZNS0_17acosh_kernel_cudaERNS_18TensorIteratorBaseEENKUlvE0_clEvENKUlvE2_clEvEUlN3c108BFloat16EE_EEvS4_RKT_EUliE_EEviT1_)
        /*0608*/ 	.word	0x00000000


	//----- nvinfo : EIATTR_REGCOUNT
	.align		4
.L_301:
        /*060c*/ 	.byte	0x04, 0x2f
        /*060e*/ 	.short	(.L_303 - .L_302)
	.align		4
.L_302:
        /*0610*/ 	.word	index@(_ZN2at6native27unrolled_elementwise_kernelIZZZNS0_17acosh_kernel_cudaERNS_18TensorIteratorBaseEENKUlvE0_clEvENKUlvE2_clEvEUlN3c108BFloat16EE_St5arrayIPcLm2EELi4E23TrivialOffsetCalculatorILi1EjESD_NS0_6memory12LoadWithCastILi1EEENSE_13StoreWithCastILi1EEEEEviT_T0_T2_T3_T4_T5_)
        /*0614*/ 	.word	0x0000001c


	//----- nvinfo : EIATTR_FRAME_SIZE
	.align		4
.L_303:
        /*0618*/ 	.byte	0x04, 0x11
        /*061a*/ 	.short	(.L_305 - .L_304)
	.align		4
.L_304:
        /*061c*/ 	.word	index@(_ZN2at6native27unrolled_elementwise_kernelIZZZNS0_17acosh_kernel_cudaERNS_18TensorIteratorBaseEENKUlvE0_clEvENKUlvE2_clEvEUlN3c108BFloat16EE_St5arrayIPcLm2EELi4E23TrivialOffsetCalculatorILi1EjESD_NS0_6memory12LoadWithCastILi1EEENSE_13StoreWithCastILi1EEEEEviT_T0_T2_T3_T4_T5_)
        /*0620*/ 	.word	0x00000000


	//----- nvinfo : EIATTR_REGCOUNT
	.align		4
.L_305:
        /*0624*/ 	.byte	0x04, 0x2f
        /*0626*/ 	.short	(.L_307 - .L_306)
	.align		4
.L_306:
        /*0628*/ 	.word	index@(_ZN2at6native18elementwise_kernelILi128ELi4EZNS0_15gpu_kernel_implIZZZNS0_17acosh_kernel_cudaERNS_18TensorIteratorBaseEENKUlvE0_clEvENKUlvE2_clEvEUlN3c108BFloat16EE_EEvS4_RKT_EUliE_EEviT1_)
        /*062c*/ 	.word	0x0000001a


	//----- nvinfo : EIATTR_FRAME_SIZE
	.align		4
.L_307:
        /*0630*/ 	.byte	0x04, 0x11
        /*0632*/ 	.short	(.L_309 - .L_308)
	.align		4
.L_308:
        /*0634*/ 	.word	index@(_ZN2at6native18elementwise_kernelILi128ELi4EZNS0_15gpu_kernel_implIZZZNS0_17acosh_kernel_cudaERNS_18TensorIteratorBaseEENKUlvE0_clEvENKUlvE2_clEvEUlN3c108BFloat16EE_EEvS4_RKT_EUliE_EEviT1_)
        /*0638*/ 	.word	0x00000000


	//----- nvinfo : EIATTR_MIN_STACK_SIZE
	.align		4
.L_309:
        /*063c*/ 	.byte	0x04, 0x12
        /*063e*/ 	.short	(.L_311 - .L_310)
	.align		4
.L_310:
        /*0640*/ 	.word	index@(_ZN2at6native18elementwise_kernelILi128ELi4EZNS0_15gpu_kernel_implIZZZNS0_17acosh_kernel_cudaERNS_18TensorIteratorBaseEENKUlvE0_clEvENKUlvE2_clEvEUlN3c108BFloat16EE_EEvS4_RKT_EUliE_EEviT1_)
        /*0644*/ 	.word	0x00000000


	//----- nvinfo : EIATTR_MIN_STACK_SIZE
	.align		4
.L_311:
        /*0648*/ 	.byte	0x04, 0x12
        /*064a*/ 	.short	(.L_313 - .L_312)
	.align		4
.L_312:
        /*064c*/ 	.word	index@(_ZN2at6native27unrolled_elementwise_kernelIZZZNS0_17acosh_kernel_cudaERNS_18TensorIteratorBaseEENKUlvE0_clEvENKUlvE2_clEvEUlN3c108BFloat16EE_St5arrayIPcLm2EELi4E23TrivialOffsetCalculatorILi1EjESD_NS0_6memory12LoadWithCastILi1EEENSE_13StoreWithCastILi1EEEEEviT_T0_T2_T3_T4_T5_)
        /*0650*/ 	.word	0x00000000


	//----- nvinfo : EIATTR_MIN_STACK_SIZE
	.align		4
.L_313:
        /*0654*/ 	.byte	0x04, 0x12
        /*0656*/ 	.short	(.L_315 - .L_314)
	.align		4
.L_314:
        /*0658*/ 	.word	index@(_ZN2at6native18elementwise_kernelILi128ELi4EZNS0_22gpu_kernel_impl_nocastIZZZNS0_17acosh_kernel_cudaERNS_18TensorIteratorBaseEENKUlvE0_clEvENKUlvE2_clEvEUlN3c108BFloat16EE_EEvS4_RKT_EUliE_EEviT1_)
        /*065c*/ 	.word	0x00000000


	//----- nvinfo : EIATTR_MIN_STACK_SIZE
	.align		4
.L_315:
        /*0660*/ 	.byte	0x04, 0x12
        /*0662*/ 	.short	(.L_317 - .L_316)
	.align		4
.L_316:
        /*0664*/ 	.word	index@(_ZN2at6native27unrolled_elementwise_kernelIZZZNS0_17acosh_kernel_cudaERNS_18TensorIteratorBaseEENKUlvE0_clEvENKUlvE2_clEvEUlN3c108BFloat16EE_St5arrayIPcLm2EELi4E23TrivialOffsetCalculatorILi1EjESD_NS0_6memory15LoadWithoutCastENSE_16StoreWithoutCastEEEviT_T0_T2_T3_T4_T5_)
        /*0668*/ 	.word	0x00000000


	//----- nvinfo : EIATTR_MIN_STACK_SIZE
	.align		4
.L_317:
        /*066c*/ 	.byte	0x04, 0x12
        /*066e*/ 	.short	(.L_319 - .L_318)
	.align		4
.L_318:
        /*0670*/ 	.word	index@(_ZN2at6native29vectorized_elementwise_kernelILi2EZZZNS0_17acosh_kernel_cudaERNS_18TensorIteratorBaseEENKUlvE0_clEvENKUlvE2_clEvEUlN3c108BFloat16EE_St5arrayIPcLm2EEEEviT0_T1_)
        /*0674*/ 	.word	0x00000000


	//----- nvinfo : EIATTR_MIN_STACK_SIZE
	.align		4
.L_319:
        /*0678*/ 	.byte	0x04, 0x12
        /*067a*/ 	.short	(.L_321 - .L_320)
	.align		4
.L_320:
        /*067c*/ 	.word	index@(_ZN2at6native29vectorized_elementwise_kernelILi4EZZZNS0_17acosh_kernel_cudaERNS_18TensorIteratorBaseEENKUlvE0_clEvENKUlvE2_clEvEUlN3c108BFloat16EE_St5arrayIPcLm2EEEEviT0_T1_)
        /*0680*/ 	.word	0x00000000


	//----- nvinfo : EIATTR_MIN_STACK_SIZE
	.align		4
.L_321:
        /*0684*/ 	.byte	0x04, 0x12
        /*0686*/ 	.short	(.L_323 - .L_322)
	.align		4
.L_322:
        /*0688*/ 	.word	index@(_ZN2at6native29vectorized_elementwise_kernelILi8EZZZNS0_17acosh_kernel_cudaERNS_18TensorIteratorBaseEENKUlvE0_clEvENKUlvE2_clEvEUlN3c108BFloat16EE_St5arrayIPcLm2EEEEviT0_T1_)
        /*068c*/ 	.word	0x00000000


	//----- nvinfo : EIATTR_MIN_STACK_SIZE
	.align		4
.L_323:
        /*0690*/ 	.byte	0x04, 0x12
        /*0692*/ 	.short	(.L_325 - .L_324)
	.align		4
.L_324:
        /*0694*/ 	.word	index@(_ZN2at6native18elementwise_kernelILi128ELi4EZNS0_15gpu_kernel_implIZZZNS0_17acosh_kernel_cudaERNS_18TensorIteratorBaseEENKUlvE0_clEvENKUlvE1_clEvEUlN3c104HalfEE_EEvS4_RKT_EUliE_EEviT1_)
        /*0698*/ 	.word	0x00000000


	//----- nvinfo : EIATTR_MIN_STACK_SIZE
	.align		4
.L_325:
        /*069c*/ 	.byte	0x04, 0x12
        /*069e*/ 	.short	(.L_327 - .L_326)
	.align		4
.L_326:
        /*06a0*/ 	.word	index@(_ZN2at6native27unrolled_elementwise_kernelIZZZNS0_17acosh_kernel_cudaERNS_18TensorIteratorBaseEENKUlvE0_clEvENKUlvE1_clEvEUlN3c104HalfEE_St5arrayIPcLm2EELi4E23TrivialOffsetCalculatorILi1EjESD_NS0_6memory12LoadWithCastILi1EEENSE_13StoreWithCastILi1EEEEEviT_T0_T2_T3_T4_T5_)
        /*06a4*/ 	.word	0x00000000


	//----- nvinfo : EIATTR_MIN_STACK_SIZE
	.align		4
.L_327:
        /*06a8*/ 	.byte	0x04, 0x12
        /*06aa*/ 	.short	(.L_329 - .L_328)
	.align		4
.L_328:
        /*06ac*/ 	.word	index@(_ZN2at6native18elementwise_kernelILi128ELi4EZNS0_22gpu_kernel_impl_nocastIZZZNS0_17acosh_kernel_cudaERNS_18TensorIteratorBaseEENKUlvE0_clEvENKUlvE1_clEvEUlN3c104HalfEE_EEvS4_RKT_EUliE_EEviT1_)
        /*06b0*/ 	.word	0x00000000


	//----- nvinfo : EIATTR_MIN_STACK_SIZE
	.align		4
.L_329:
        /*06b4*/ 	.byte	0x04, 0x12
        /*06b6*/ 	.short	(.L_331 - .L_330)
	.align		4
.L_330:
        /*06b8*/ 	.word	index@(_ZN2at6native27unrolled_elementwise_kernelIZZZNS0_17acosh_kernel_cudaERNS_18TensorIteratorBaseEENKUlvE0_clEvENKUlvE1_clEvEUlN3c104HalfEE_St5arrayIPcLm2EELi4E23TrivialOffsetCalculatorILi1EjESD_NS0_6memory15LoadWithoutCastENSE_16StoreWithoutCastEEEviT_T0_T2_T3_T4_T5_)
        /*06bc*/ 	.word	0x00000000


	//----- nvinfo : EIATTR_MIN_STACK_SIZE
	.align		4
.L_331:
        /*06c0*/ 	.byte	0x04, 0x12
        /*06c2*/ 	.short	(.L_333 - .L_332)
	.align		4
.L_332:
        /*06c4*/ 	.word	index@(_ZN2at6native29vectorized_elementwise_kernelILi2EZZZNS0_17acosh_kernel_cudaERNS_18TensorIteratorBaseEENKUlvE0_clEvENKUlvE1_clEvEUlN3c104HalfEE_St5arrayIPcLm2EEEEviT0_T1_)
        /*06c8*/ 	.word	0x00000000


	//----- nvinfo : EIATTR_MIN_STACK_SIZE
	.align		4
.L_333:
        /*06cc*/ 	.byte	0x04, 0x12
        /*06ce*/ 	.short	(.L_335 - .L_334)
	.align		4
.L_334:
        /*06d0*/ 	.word	index@(_ZN2at6native29vectorized_elementwise_kernelILi4EZZZNS0_17acosh_kernel_cudaERNS_18TensorIteratorBaseEENKUlvE0_clEvENKUlvE1_clEvEUlN3c104HalfEE_St5arrayIPcLm2EEEEviT0_T1_)
        /*06d4*/ 	.word	0x00000000


	//----- nvinfo : EIATTR_MIN_STACK_SIZE
	.align		4
.L_335:
        /*06d8*/ 	.byte	0x04, 0x12
        /*06da*/ 	.short	(.L_337 - .L_336)
	.align		4
.L_336:
        /*06dc*/ 	.word	index@(_ZN2at6native29vectorized_elementwise_kernelILi8EZZZNS0_17acosh_kernel_cudaERNS_18TensorIteratorBaseEENKUlvE0_clEvENKUlvE1_clEvEUlN3c104HalfEE_St5arrayIPcLm2EEEEviT0_T1_)
        /*06e0*/ 	.word	0x00000000


	//----- nvinfo : EIATTR_MIN_STACK_SIZE
	.align		4
.L_337:
        /*06e4*/ 	.byte	0x04, 0x12
        /*06e6*/ 	.short	(.L_339 - .L_338)
	.align		4
.L_338:
        /*06e8*/ 	.word	index@(_ZN2at6native18elementwise_kernelILi128ELi4EZNS0_15gpu_kernel_implIZZZNS0_17acosh_kernel_cudaERNS_18TensorIteratorBaseEENKUlvE0_clEvENKUlvE0_clEvEUlfE_EEvS4_RKT_EUliE_EEviT1_)
        /*06ec*/ 	.word	0x00000000


	//----- nvinfo : EIATTR_MIN_STACK_SIZE
	.align		4
.L_339:
        /*06f0*/ 	.byte	0x04, 0x12
        /*06f2*/ 	.short	(.L_341 - .L_340)
	.align		4
.L_340:
        /*06f4*/ 	.word	index@(_ZN2at6native27unrolled_elementwise_kernelIZZZNS0_17acosh_kernel_cudaERNS_18TensorIteratorBaseEENKUlvE0_clEvENKUlvE0_clEvEUlfE_St5arrayIPcLm2EELi4E23TrivialOffsetCalculatorILi1EjESB_NS0_6memory12LoadWithCastILi1EEENSC_13StoreWithCastILi1EEEEEviT_T0_T2_T3_T4_T5_)
        /*06f8*/ 	.word	0x00000000


	//----- nvinfo : EIATTR_MIN_STACK_SIZE
	.align		4
.L_341:
        /*06fc*/ 	.byte	0x04, 0x12
        /*06fe*/ 	.short	(.L_343 - .L_342)
	.align		4
.L_342:
        /*0700*/ 	.word	index@(_ZN2at6native18elementwise_kernelILi128ELi2EZNS0_22gpu_kernel_impl_nocastIZZZNS0_17acosh_kernel_cudaERNS_18TensorIteratorBaseEENKUlvE0_clEvENKUlvE0_clEvEUlfE_EEvS4_RKT_EUliE_EEviT1_)
        /*0704*/ 	.word	0x00000000


	//----- nvinfo : EIATTR_MIN_STACK_SIZE
	.align		4
.L_343:
        /*0708*/ 	.byte	0x04, 0x12
        /*070a*/ 	.short	(.L_345 - .L_344)
	.align		4
.L_344:
        /*070c*/ 	.word	index@(_ZN2at6native27unrolled_elementwise_kernelIZZZNS0_17acosh_kernel_cudaERNS_18TensorIteratorBaseEENKUlvE0_clEvENKUlvE0_clEvEUlfE_St5arrayIPcLm2EELi4E23TrivialOffsetCalculatorILi1EjESB_NS0_6memory15LoadWithoutCastENSC_16StoreWithoutCastEEEviT_T0_T2_T3_T4_T5_)
        /*0710*/ 	.word	0x00000000


	//----- nvinfo : EIATTR_MIN_STACK_SIZE
	.align		4
.L_345:
        /*0714*/ 	.byte	0x04, 0x12
        /*0716*/ 	.short	(.L_347 - .L_346)
	.align		4
.L_346:
        /*0718*/ 	.word	index@(_ZN2at6native29vectorized_elementwise_kernelILi2EZZZNS0_17acosh_kernel_cudaERNS_18TensorIteratorBaseEENKUlvE0_clEvENKUlvE0_clEvEUlfE_St5arrayIPcLm2EEEEviT0_T1_)
        /*071c*/ 	.word	0x00000000


	//----- nvinfo : EIATTR_MIN_STACK_SIZE
	.align		4
.L_347:
        /*0720*/ 	.byte	0x04, 0x12
        /*0722*/ 	.short	(.L_349 - .L_348)
	.align		4
.L_348:
        /*0724*/ 	.word	index@(_ZN2at6native29vectorized_elementwise_kernelILi4EZZZNS0_17acosh_kernel_cudaERNS_18TensorIteratorBaseEENKUlvE0_clEvENKUlvE0_clEvEUlfE_St5arrayIPcLm2EEEEviT0_T1_)
        /*0728*/ 	.word	0x00000000


	//----- nvinfo : EIATTR_MIN_STACK_SIZE
	.align		4
.L_349:
        /*072c*/ 	.byte	0x04, 0x12
        /*072e*/ 	.short	(.L_351 - .L_350)
	.align		4
.L_350:
        /*0730*/ 	.word	index@(_ZN2at6native29vectorized_elementwise_kernelILi8EZZZNS0_17acosh_kernel_cudaERNS_18TensorIteratorBaseEENKUlvE0_clEvENKUlvE0_clEvEUlfE_St5arrayIPcLm2EEEEviT0_T1_)
        /*0734*/ 	.word	0x00000000


	//----- nvinfo : EIATTR_MIN_STACK_SIZE
	.align		4
.L_351:
        /*0738*/ 	.byte	0x04, 0x12
        /*073a*/ 	.short	(.L_353 - .L_352)
	.align		4
.L_352:
        /*073c*/ 	.word	index@(_ZN2at6native18elementwise_kernelILi128ELi4EZNS0_15gpu_kernel_implIZZZNS0_17acosh_kernel_cudaERNS_18TensorIteratorBaseEENKUlvE0_clEvENKUlvE_clEvEUldE_EEvS4_RKT_EUliE_EEviT1_)
        /*0740*/ 	.word	0x00000000


	//----- nvinfo : EIATTR_MIN_STACK_SIZE
	.align		4
.L_353:
        /*0744*/ 	.byte	0x04, 0x12
        /*0746*/ 	.short	(.L_355 - .L_354)
	.align		4
.L_354:
        /*0748*/ 	.word	index@(_ZN2at6native27unrolled_elementwise_kernelIZZZNS0_17acosh_kernel_cudaERNS_18TensorIteratorBaseEENKUlvE0_clEvENKUlvE_clEvEUldE_St5arrayIPcLm2EELi4E23TrivialOffsetCalculatorILi1EjESB_NS0_6memory12LoadWithCastILi1EEENSC_13StoreWithCastILi1EEEEEviT_T0_T2_T3_T4_T5_)
        /*074c*/ 	.word	0x00000000


	//----- nvinfo : EIATTR_MIN_STACK_SIZE
	.align		4
.L_355:
        /*0750*/ 	.byte	0x04, 0x12
        /*0752*/ 	.short	(.L_357 - .L_356)
	.align		4
.L_356:
        /*0754*/ 	.word	index@(_ZN2at6native18elementwise_kernelILi128ELi2EZNS0_22gpu_kernel_impl_nocastIZZZNS0_17acosh_kernel_cudaERNS_18TensorIteratorBaseEENKUlvE0_clEvENKUlvE_clEvEUldE_EEvS4_RKT_EUliE_EEviT1_)
        /*0758*/ 	.word	0x00000000


	//----- nvinfo : EIATTR_MIN_STACK_SIZE
	.align		4
.L_357:
        /*075c*/ 	.byte	0x04, 0x12
        /*075e*/ 	.short	(.L_359 - .L_358)
	.align		4
.L_358:
        /*0760*/ 	.word	index@(_ZN2at6native27unrolled_elementwise_kernelIZZZNS0_17acosh_kernel_cudaERNS_18TensorIteratorBaseEENKUlvE0_clEvENKUlvE_clEvEUldE_St5arrayIPcLm2EELi4E23TrivialOffsetCalculatorILi1EjESB_NS0_6memory15LoadWithoutCastENSC_16StoreWithoutCastEEEviT_T0_T2_T3_T4_T5_)
        /*0764*/ 	.word	0x00000000


	//----- nvinfo : EIATTR_MIN_STACK_SIZE
	.align		4
.L_359:
        /*0768*/ 	.byte	0x04, 0x12
        /*076a*/ 	.short	(.L_361 - .L_360)
	.align		4
.L_360:
        /*076c*/ 	.word	index@(_ZN2at6native29vectorized_elementwise_kernelILi2EZZZNS0_17acosh_kernel_cudaERNS_18TensorIteratorBaseEENKUlvE0_clEvENKUlvE_clEvEUldE_St5arrayIPcLm2EEEEviT0_T1_)
        /*0770*/ 	.word	0x00000000


	//----- nvinfo : EIATTR_MIN_STACK_SIZE
	.align		4
.L_361:
        /*0774*/ 	.byte	0x04, 0x12
        /*0776*/ 	.short	(.L_363 - .L_362)
	.align		4
.L_362:
        /*0778*/ 	.word	index@(_ZN2at6native29vectorized_elementwise_kernelILi4EZZZNS0_17acosh_kernel_cudaERNS_18TensorIteratorBaseEENKUlvE0_clEvENKUlvE_clEvEUldE_St5arrayIPcLm2EEEEviT0_T1_)
        /*077c*/ 	.word	0x00000000


	//----- nvinfo : EIATTR_MIN_STACK_SIZE
	.align		4
.L_363:
        /*0780*/ 	.byte	0x04, 0x12
        /*0782*/ 	.short	(.L_365 - .L_364)
	.align		4
.L_364:
        /*0784*/ 	.word	index@(_ZN2at6native29vectorized_elementwise_kernelILi8EZZZNS0_17acosh_kernel_cudaERNS_18TensorIteratorBaseEENKUlvE0_clEvENKUlvE_clEvEUldE_St5arrayIPcLm2EEEEviT0_T1_)
        /*0788*/ 	.word	0x00000000


	//----- nvinfo : EIATTR_MIN_STACK_SIZE
	.align		4
.L_365:
        /*078c*/ 	.byte	0x04, 0x12
        /*078e*/ 	.short	(.L_367 - .L_366)
	.align		4
.L_366:
        /*0790*/ 	.word	index@(_ZN2at6native18elementwise_kernelILi128ELi4EZNS0_15gpu_kernel_implIZZZNS0_17acosh_kernel_cudaERNS_18TensorIteratorBaseEENKUlvE_clEvENKUlvE1_clEvEUlN3c107complexINS7_4HalfEEEE_EEvS4_RKT_EUliE_EEviT1_)
        /*0794*/ 	.word	0x00000000


	//----- nvinfo : EIATTR_MIN_STACK_SIZE
	.align		4
.L_367:
        /*0798*/ 	.byte	0x04, 0x12
        /*079a*/ 	.short	(.L_369 - .L_368)
	.align		4
.L_368:
        /*079c*/ 	.word	index@(_ZN2at6native27unrolled_elementwise_kernelIZZZNS0_17acosh_kernel_cudaERNS_18TensorIteratorBaseEENKUlvE_clEvENKUlvE1_clEvEUlN3c107complexINS6_4HalfEEEE_St5arrayIPcLm2EELi4E23TrivialOffsetCalculatorILi1EjESF_NS0_6memory12LoadWithCastILi1EEENSG_13StoreWithCastILi1EEEEEviT_T0_T2_T3_T4_T5_)
        /*07a0*/ 	.word	0x00000000


	//----- nvinfo : EIATTR_MIN_STACK_SIZE
	.align		4
.L_369:
        /*07a4*/ 	.byte	0x04, 0x12
        /*07a6*/ 	.short	(.L_371 - .L_370)
	.align		4
.L_370:
        /*07a8*/ 	.word	index@(_ZN2at6native18elementwise_kernelILi128ELi2EZNS0_22gpu_kernel_impl_nocastIZZZNS0_17acosh_kernel_cudaERNS_18TensorIteratorBaseEENKUlvE_clEvENKUlvE1_clEvEUlN3c107complexINS7_4HalfEEEE_EEvS4_RKT_EUliE_EEviT1_)
        /*07ac*/ 	.word	0x00000000


	//----- nvinfo : EIATTR_MIN_STACK_SIZE
	.align		4
.L_371:
        /*07b0*/ 	.byte	0x04, 0x12
        /*07b2*/ 	.short	(.L_373 - .L_372)
	.align		4
.L_372:
        /*07b4*/ 	.word	index@(_ZN2at6native27unrolled_elementwise_kernelIZZZNS0_17acosh_kernel_cudaERNS_18TensorIteratorBaseEENKUlvE_clEvENKUlvE1_clEvEUlN3c107complexINS6_4HalfEEEE_St5arrayIPcLm2EELi4E23TrivialOffsetCalculatorILi1EjESF_NS0_6memory15LoadWithoutCastENSG_16StoreWithoutCastEEEviT_T0_T2_T3_T4_T5_)
        /*07b8*/ 	.word	0x00000000


	//----- nvinfo : EIATTR_MIN_STACK_SIZE
	.align		4
.L_373:
        /*07bc*/ 	.byte	0x04, 0x12
        /*07be*/ 	.short	(.L_375 - .L_374)
	.align		4
.L_374:
        /*07c0*/ 	.word	index@(_ZN2at6native29vectorized_elementwise_kernelILi2EZZZNS0_17acosh_kernel_cudaERNS_18TensorIteratorBaseEENKUlvE_clEvENKUlvE1_clEvEUlN3c107complexINS6_4HalfEEEE_St5arrayIPcLm2EEEEviT0_T1_)
        /*07c4*/ 	.word	0x00000000


	//----- nvinfo : EIATTR_MIN_STACK_SIZE
	.align		4
.L_375:
        /*07c8*/ 	.byte	0x04, 0x12
        /*07ca*/ 	.short	(.L_377 - .L_376)
	.align		4
.L_376:
        /*07cc*/ 	.word	index@(_ZN2at6native29vectorized_elementwise_kernelILi4EZZZNS0_17acosh_kernel_cudaERNS_18TensorIteratorBaseEENKUlvE_clEvENKUlvE1_clEvEUlN3c107complexINS6_4HalfEEEE_St5arrayIPcLm2EEEEviT0_T1_)
        /*07d0*/ 	.word	0x00000000


	//----- nvinfo : EIATTR_MIN_STACK_SIZE
	.align		4
.L_377:
        /*07d4*/ 	.byte	0x04, 0x12
        /*07d6*/ 	.short	(.L_379 - .L_378)
	.align		4
.L_378:
        /*07d8*/ 	.word	index@(_ZN2at6native29vectorized_elementwise_kernelILi8EZZZNS0_17acosh_kernel_cudaERNS_18TensorIteratorBaseEENKUlvE_clEvENKUlvE1_clEvEUlN3c107complexINS6_4HalfEEEE_St5arrayIPcLm2EEEEviT0_T1_)
        /*07dc*/ 	.word	0x00000000


	//----- nvinfo : EIATTR_MIN_STACK_SIZE
	.align		4
.L_379:
        /*07e0*/ 	.byte	0x04, 0x12
        /*07e2*/ 	.short	(.L_381 - .L_380)
	.align		4
.L_380:
        /*07e4*/ 	.word	index@(_ZN2at6native18elementwise_kernelILi128ELi4EZNS0_15gpu_kernel_implIZZZNS0_17acosh_kernel_cudaERNS_18TensorIteratorBaseEENKUlvE_clEvENKUlvE0_clEvEUlN3c107complexIfEEE_EEvS4_RKT_EUliE_EEviT1_)
        /*07e8*/ 	.word	0x00000000


	//----- nvinfo : EIATTR_MIN_STACK_SIZE
	.align		4
.L_381:
        /*07ec*/ 	.byte	0x04, 0x12
        /*07ee*/ 	.short	(.L_383 - .L_382)
	.align		4
.L_382:
        /*07f0*/ 	.word	index@(_ZN2at6native27unrolled_elementwise_kernelIZZZNS0_17acosh_kernel_cudaERNS_18TensorIteratorBaseEENKUlvE_clEvENKUlvE0_clEvEUlN3c107complexIfEEE_St5arrayIPcLm2EELi4E23TrivialOffsetCalculatorILi1EjESE_NS0_6memory12LoadWithCastILi1EEENSF_13StoreWithCastILi1EEEEEviT_T0_T2_T3_T4_T5_)
        /*07f4*/ 	.word	0x00000000


	//----- nvinfo : EIATTR_MIN_STACK_SIZE
	.align		4
.L_383:
        /*07f8*/ 	.byte	0x04, 0x12
        /*07fa*/ 	.short	(.L_385 - .L_384)
	.align		4
.L_384:
        /*07fc*/ 	.word	index@(_ZN2at6native18elementwise_kernelILi128ELi2EZNS0_22gpu_kernel_impl_nocastIZZZNS0_17acosh_kernel_cudaERNS_18TensorIteratorBaseEENKUlvE_clEvENKUlvE0_clEvEUlN3c107complexIfEEE_EEvS4_RKT_EUliE_EEviT1_)
        /*0800*/ 	.word	0x00000000


	//----- nvinfo : EIATTR_MIN_STACK_SIZE
	.align		4
.L_385:
        /*0804*/ 	.byte	0x04, 0x12
        /*0806*/ 	.short	(.L_387 - .L_386)
	.align		4
.L_386:
        /*0808*/ 	.word	index@(_ZN2at6native27unrolled_elementwise_kernelIZZZNS0_17acosh_kernel_cudaERNS_18TensorIteratorBaseEENKUlvE_clEvENKUlvE0_clEvEUlN3c107complexIfEEE_St5arrayIPcLm2EELi4E23TrivialOffsetCalculatorILi1EjESE_NS0_6memory15LoadWithoutCastENSF_16StoreWithoutCastEEEviT_T0_T2_T3_T4_T5_)
        /*080c*/ 	.word	0x00000000


	//----- nvinfo : EIATTR_MIN_STACK_SIZE
	.align		4
.L_387:
        /*0810*/ 	.byte	0x04, 0x12
        /*0812*/ 	.short	(.L_389 - .L_388)
	.align		4
.L_388:
        /*0814*/ 	.word	index@(_ZN2at6native29vectorized_elementwise_kernelILi2EZZZNS0_17acosh_kernel_cudaERNS_18TensorIteratorBaseEENKUlvE_clEvENKUlvE0_clEvEUlN3c107complexIfEEE_St5arrayIPcLm2EEEEviT0_T1_)
        /*0818*/ 	.word	0x00000000


	//----- nvinfo : EIATTR_MIN_STACK_SIZE
	.align		4
.L_389:
        /*081c*/ 	.byte	0x04, 0x12
        /*081e*/ 	.short	(.L_391 - .L_390)
	.align		4
.L_390:
        /*0820*/ 	.word	index@(_ZN2at6native29vectorized_elementwise_kernelILi4EZZZNS0_17acosh_kernel_cudaERNS_18TensorIteratorBaseEENKUlvE_clEvENKUlvE0_clEvEUlN3c107complexIfEEE_St5arrayIPcLm2EEEEviT0_T1_)
        /*0824*/ 	.word	0x00000000


	//----- nvinfo : EIATTR_MIN_STACK_SIZE
	.align		4
.L_391:
        /*0828*/ 	.byte	0x04, 0x12
        /*082a*/ 	.short	(.L_393 - .L_392)
	.align		4
.L_392:
        /*082c*/ 	.word	index@(_ZN2at6native29vectorized_elementwise_kernelILi8EZZZNS0_17acosh_kernel_cudaERNS_18TensorIteratorBaseEENKUlvE_clEvENKUlvE0_clEvEUlN3c107complexIfEEE_St5arrayIPcLm2EEEEviT0_T1_)
        /*0830*/ 	.word	0x00000000


	//----- nvinfo : EIATTR_MIN_STACK_SIZE
	.align		4
.L_393:
        /*0834*/ 	.byte	0x04, 0x12
        /*0836*/ 	.short	(.L_395 - .L_394)
	.align		4
.L_394:
        /*0838*/ 	.word	index@(_ZN2at6native18elementwise_kernelILi128ELi4EZNS0_15gpu_kernel_implIZZZNS0_17acosh_kernel_cudaERNS_18TensorIteratorBaseEENKUlvE_clEvENKUlvE_clEvEUlN3c107complexIdEEE_EEvS4_RKT_EUliE_EEviT1_)
        /*083c*/ 	.word	0x00000010


	//----- nvinfo : EIATTR_MIN_STACK_SIZE
	.align		4
.L_395:
        /*0840*/ 	.byte	0x04, 0x12
        /*0842*/ 	.short	(.L_397 - .L_396)
	.align		4
.L_396:
        /*0844*/ 	.word	index@(_ZN2at6native27unrolled_elementwise_kernelIZZZNS0_17acosh_kernel_cudaERNS_18TensorIteratorBaseEENKUlvE_clEvENKUlvE_clEvEUlN3c107complexIdEEE_St5arrayIPcLm2EELi4E23TrivialOffsetCalculatorILi1EjESE_NS0_6memory12LoadWithCastILi1EEENSF_13StoreWithCastILi1EEEEEviT_T0_T2_T3_T4_T5_)
        /*0848*/ 	.word	0x00000010


	//----- nvinfo : EIATTR_MIN_STACK_SIZE
	.align		4
.L_397:
        /*084c*/ 	.byte	0x04, 0x12
        /*084e*/ 	.short	(.L_399 - .L_398)
	.align		4
.L_398:
        /*0850*/ 	.word	index@(_ZN2at6native18elementwise_kernelILi128ELi2EZNS0_22gpu_kernel_impl_nocastIZZZNS0_17acosh_kernel_cudaERNS_18TensorIteratorBaseEENKUlvE_clEvENKUlvE_clEvEUlN3c107complexIdEEE_EEvS4_RKT_EUliE_EEviT1_)
        /*0854*/ 	.word	0x00000010


	//----- nvinfo : EIATTR_MIN_STACK_SIZE
	.align		4
.L_399:
        /*0858*/ 	.byte	0x04, 0x12
        /*085a*/ 	.short	(.L_401 - .L_400)
	.align		4
.L_400:
        /*085c*/ 	.word	index@(_ZN2at6native27unrolled_elementwise_kernelIZZZNS0_17acosh_kernel_cudaERNS_18TensorIteratorBaseEENKUlvE_clEvENKUlvE_clEvEUlN3c107complexIdEEE_St5arrayIPcLm2EELi4E23TrivialOffsetCalculatorILi1EjESE_NS0_6memory15LoadWithoutCastENSF_16StoreWithoutCastEEEviT_T0_T2_T3_T4_T5_)
        /*0860*/ 	.word	0x00000010


	//----- nvinfo : EIATTR_MIN_STACK_SIZE
	.align		4
.L_401:
        /*0864*/ 	.byte	0x04, 0x12
        /*0866*/ 	.short	(.L_403 - .L_402)
	.align		4
.L_402:
        /*0868*/ 	.word	index@(_ZN2at6native29vectorized_elementwise_kernelILi2EZZZNS0_17acosh_kernel_cudaERNS_18TensorIteratorBaseEENKUlvE_clEvENKUlvE_clEvEUlN3c107complexIdEEE_St5arrayIPcLm2EEEEviT0_T1_)
        /*086c*/ 	.word	0x00000020


	//----- nvinfo : EIATTR_MIN_STACK_SIZE
	.align		4
.L_403:
        /*0870*/ 	.byte	0x04, 0x12
        /*0872*/ 	.short	(.L_405 - .L_404)
	.align		4
.L_404:
        /*0874*/ 	.word	index@(_ZN2at6native29vectorized_elementwise_kernelILi4EZZZNS0_17acosh_kernel_cudaERNS_18TensorIteratorBaseEENKUlvE_clEvENKUlvE_clEvEUlN3c107complexIdEEE_St5arrayIPcLm2EEEEviT0_T1_)
        /*0878*/ 	.word	0x00000020


	//----- nvinfo : EIATTR_MIN_STACK_SIZE
	.align		4
.L_405:
        /*087c*/ 	.byte	0x04, 0x12
        /*087e*/ 	.short	(.L_407 - .L_406)
	.align		4
.L_406:
        /*0880*/ 	.word	index@(_ZN2at6native29vectorized_elementwise_kernelILi8EZZZNS0_17acosh_kernel_cudaERNS_18TensorIteratorBaseEENKUlvE_clEvENKUlvE_clEvEUlN3c107complexIdEEE_St5arrayIPcLm2EEEEviT0_T1_)
        /*0884*/ 	.word	0x00000020
.L_407:


//--------------------- .nv.compat                --------------------------
	.section	.nv.compat,"",@"SHT_CUDA_COMPAT_INFO"
	.align	4
        /*0000*/ 	.byte	0x02, 0x09, 0x00, 0x00, 0x02, 0x02, 0x01, 0x00, 0x02, 0x05, 0x05, 0x00, 0x03, 0x07, 0x01, 0x01
        /*0010*/ 	.byte	0x02, 0x03, 0x00, 0x00, 0x02, 0x06, 0x01, 0x00, 0x04, 0x0b, 0x08, 0x00, 0x00, 0x00, 0x00, 0x00
        /*0020*/ 	.byte	0x00, 0x00, 0x00, 0x00


//--------------------- .nv.info._ZN2at6native18elementwise_kernelILi128ELi4EZNS0_15gpu_kernel_implIZZZNS0_17acosh_kernel_cudaERNS_18TensorIteratorBaseEENKUlvE0_clEvENKUlvE2_clEvEUlN3c108BFloat16EE_EEvS4_RKT_EUliE_EEviT1_ --------------------------
	.section	.nv.info._ZN2at6native18elementwise_kernelILi128ELi4EZNS0_15gpu_kernel_implIZZZNS0_17acosh_kernel_cudaERNS_18TensorIteratorBaseEENKUlvE0_clEvENKUlvE2_clEvEUlN3c108BFloat16EE_EEvS4_RKT_EUliE_EEviT1_,"",@"SHT_CUDA_INFO"
	.sectionflags	@""
	.align	4


	//----- nvinfo : EIATTR_CUDA_API_VERSION
	.align		4
        /*0000*/ 	.byte	0x04, 0x37
        /*0002*/ 	.short	(.L_409 - .L_408)
.L_408:
        /*0004*/ 	.word	0x00000082


	//----- nvinfo : EIATTR_KPARAM_INFO
	.align		4
.L_409:
        /*0008*/ 	.byte	0x04, 0x17
        /*000a*/ 	.short	(.L_411 - .L_410)
.L_410:
        /*000c*/ 	.word	0x00000000
        /*0010*/ 	.short	0x0001
        /*0012*/ 	.short	0x0008
        /*0014*/ 	.byte	0x00, 0xf0, 0x61, 0x08


	//----- nvinfo : EIATTR_KPARAM_INFO
	.align		4
.L_411:
        /*0018*/ 	.byte	0x04, 0x17
        /*001a*/ 	.short	(.L_413 - .L_412)
.L_412:
        /*001c*/ 	.word	0x00000000
        /*0020*/ 	.short	0x0000
        /*0022*/ 	.short	0x0000
        /*0024*/ 	.byte	0x00, 0xf0, 0x11, 0x00


	//----- nvinfo : EIATTR_SPARSE_MMA_MASK
	.align		4
.L_413:
        /*0028*/ 	.byte	0x03, 0x50
        /*002a*/ 	.short	0x0000


	//----- nvinfo : EIATTR_MAXREG_COUNT
	.align		4
        /*002c*/ 	.byte	0x03, 0x1b
        /*002e*/ 	.short	0x0080


	//----- nvinfo : EIATTR_EXTERNS
	.align		4
        /*0030*/ 	.byte	0x04, 0x0f
        /*0032*/ 	.short	(.L_415 - .L_414)


	//   ....[0]....
	.align		4
.L_414:
        /*0034*/ 	.word	index@(__assertfail)


	//----- nvinfo : EIATTR_MERCURY_ISA_VERSION
	.align		4
.L_415:
        /*0038*/ 	.byte	0x03, 0x5f
        /*003a*/ 	.short	0x0101


	//----- nvinfo : EIATTR_SYSCALL_OFFSETS
	.align		4
        /*003c*/ 	.byte	0x04, 0x46
        /*003e*/ 	.short	(.L_417 - .L_416)


	//   ....[0]....
.L_416:
        /*0040*/ 	.word	0x000022f0


	//   ....[1]....
        /*0044*/ 	.word	0x00003540


	//   ....[2]....
        /*0048*/ 	.word	0x00005870


	//   ....[3]....
        /*004c*/ 	.word	0x00006ab0


	//   ....[4]....
        /*0050*/ 	.word	0x00008dd0


	//   ....[5]....
        /*0054*/ 	.word	0x0000a010


	//   ....[6]....
        /*0058*/ 	.word	0x0000c320


	//   ....[7]....
        /*005c*/ 	.word	0x0000d560


	//----- nvinfo : EIATTR_EXIT_INSTR_OFFSETS
	.align		4
.L_417:
        /*0060*/ 	.byte	0x04, 0x1c
        /*0062*/ 	.short	(.L_419 - .L_418)


	//   ....[0]....
.L_418:
        /*0064*/ 	.word	0x0000a0e0


	//   ....[1]....
        /*0068*/ 	.word	0x0000c790


	//   ....[2]....
        /*006c*/ 	.word	0x0000c7d0


	//   ....[3]....
        /*0070*/ 	.word	0x0000c870


	//   ....[4]....
        /*0074*/ 	.word	0x0000c8b0


	//   ....[5]....
        /*0078*/ 	.word	0x0000c8f0


	//   ....[6]....
        /*007c*/ 	.word	0x0000c980


	//   ....[7]....
        /*0080*/ 	.word	0x0000c9c0


	//   ....[8]....
        /*0084*/ 	.word	0x0000ca60


	//   ....[9]....
        /*0088*/ 	.word	0x0000cab0


	//   ....[10]....
        /*008c*/ 	.word	0x0000cb00


	//   ....[11]....
        /*0090*/ 	.word	0x0000cbd0


	//   ....[12]....
        /*0094*/ 	.word	0x0000cc30


	//   ....[13]....
        /*0098*/ 	.word	0x0000cdc0


	//   ....[14]....
        /*009c*/ 	.word	0x0000cf20


	//   ....[15]....
        /*00a0*/ 	.word	0x0000cf40


	//   ....[16]....
        /*00a4*/ 	.word	0x0000d000


	//   ....[17]....
        /*00a8*/ 	.word	0x0000d180


	//   ....[18]....
        /*00ac*/ 	.word	0x0000d300


	//   ....[19]....
        /*00b0*/ 	.word	0x0000d460


	//   ....[20]....
        /*00b4*/ 	.word	0x0000d570


	//   ....[21]....
        /*00b8*/ 	.word	0x0000d5b0


	//   ....[22]....
        /*00bc*/ 	.word	0x0000d5f0


	//----- nvinfo : EIATTR_MAX_THREADS
	.align		4
.L_419:
        /*00c0*/ 	.byte	0x04, 0x05
        /*00c2*/ 	.short	(.L_421 - .L_420)
.L_420:
        /*00c4*/ 	.word	0x00000080
        /*00c8*/ 	.word	0x00000001
        /*00cc*/ 	.word	0x00000001


	//----- nvinfo : EIATTR_CRS_STACK_SIZE
	.align		4
.L_421:
        /*00d0*/ 	.byte	0x04, 0x1e
        /*00d2*/ 	.short	(.L_423 - .L_422)
.L_422:
        /*00d4*/ 	.word	0x00000000


	//----- nvinfo : EIATTR_CBANK_PARAM_SIZE
	.align		4
.L_423:
        /*00d8*/ 	.byte	0x03, 0x19
        /*00da*/ 	.short	0x0220


	//----- nvinfo : EIATTR_PARAM_CBANK
	.align		4
        /*00dc*/ 	.byte	0x04, 0x0a
        /*00de*/ 	.short	(.L_425 - .L_424)
	.align		4
.L_424:
        /*00e0*/ 	.word	index@(.nv.constant0._ZN2at6native18elementwise_kernelILi128ELi4EZNS0_15gpu_kernel_implIZZZNS0_17acosh_kernel_cudaERNS_18TensorIteratorBaseEENKUlvE0_clEvENKUlvE2_clEvEUlN3c108BFloat16EE_EEvS4_RKT_EUliE_EEviT1_)
        /*00e4*/ 	.short	0x0210
        /*00e6*/ 	.short	0x0220


	//----- nvinfo : EIATTR_SW_WAR
	.align		4
.L_425:
        /*00e8*/ 	.byte	0x04, 0x36
        /*00ea*/ 	.short	(.L_427 - .L_426)
.L_426:
        /*00ec*/ 	.word	0x00000008
.L_427:


//--------------------- .nv.info._ZN2at6native27unrolled_elementwise_kernelIZZZNS0_17acosh_kernel_cudaERNS_18TensorIteratorBaseEENKUlvE0_clEvENKUlvE2_clEvEUlN3c108BFloat16EE_St5arrayIPcLm2EELi4E23TrivialOffsetCalculatorILi1EjESD_NS0_6memory12LoadWithCastILi1EEENSE_13StoreWithCastILi1EEEEEviT_T0_T2_T3_T4_T5_ --------------------------
	.section	.nv.info._ZN2at6native27unrolled_elementwise_kernelIZZZNS0_17acosh_kernel_cudaERNS_18TensorIteratorBaseEENKUlvE0_clEvENKUlvE2_clEvEUlN3c108BFloat16EE_St5arrayIPcLm2EELi4E23TrivialOffsetCalculatorILi1EjESD_NS0_6memory12LoadWithCastILi1EEENSE_13StoreWithCastILi1EEEEEviT_T0_T2_T3_T4_T5_,"",@"SHT_CUDA_INFO"
	.sectionflags	@""
	.align	4


	//----- nvinfo : EIATTR_CUDA_API_VERSION
	.align		4
        /*0000*/ 	.byte	0x04, 0x37
        /*0002*/ 	.short	(.L_429 - .L_428)
.L_428:
        /*0004*/ 	.word	0x00000082


	//----- nvinfo : EIATTR_KPARAM_INFO
	.align		4
.L_429:
        /*0008*/ 	.byte	0x04, 0x17
        /*000a*/ 	.short	(.L_431 - .L_430)
.L_430:
        /*000c*/ 	.word	0x00000000
        /*0010*/ 	.short	0x0006
        /*0012*/ 	.short	0x0024
        /*0014*/ 	.byte	0x00, 0xf0, 0x21, 0x00


	//----- nvinfo : EIATTR_KPARAM_INFO
	.align		4
.L_431:
        /*0018*/ 	.byte	0x04, 0x17
        /*001a*/ 	.short	(.L_433 - .L_432)
.L_432:
        /*001c*/ 	.word	0x00000000
        /*0020*/ 	.short	0x0005
        /*0022*/ 	.short	0x001c
        /*0024*/ 	.byte	0x00, 0xf0, 0x21, 0x00


	//----- nvinfo : EIATTR_KPARAM_INFO
	.align		4
.L_433:
        /*0028*/ 	.byte	0x04, 0x17
        /*002a*/ 	.short	(.L_435 - .L_434)
.L_434:
        /*002c*/ 	.word	0x00000000
        /*0030*/ 	.short	0x0004
        /*0032*/ 	.short	0x0019
        /*0034*/ 	.byte	0x00, 0xf0, 0x05, 0x00


	//----- nvinfo : EIATTR_KPARAM_INFO
	.align		4
.L_435:
        /*0038*/ 	.byte	0x04, 0x17
        /*003a*/ 	.short	(.L_437 - .L_436)
.L_436:
        /*003c*/ 	.word	0x00000000
        /*0040*/ 	.short	0x0003
        /*0042*/ 	.short	0x0018
        /*0044*/ 	.byte	0x00, 0xf0, 0x05, 0x00


	//----- nvinfo : EIATTR_KPARAM_INFO
	.align		4
.L_437:
        /*0048*/ 	.byte	0x04, 0x17
        /*004a*/ 	.short	(.L_439 - .L_438)
.L_438:
        /*004c*/ 	.word	0x00000000
        /*0050*/ 	.short	0x0002
        /*0052*/ 	.short	0x0008
        /*0054*/ 	.byte	0x00, 0xf0, 0x41, 0x00


	//----- nvinfo : EIATTR_KPARAM_INFO
	.align		4
.L_439:
        /*0058*/ 	.byte	0x04, 0x17
        /*005a*/ 	.short	(.L_441 - .L_440)
.L_440:
        /*005c*/ 	.word	0x00000000
        /*0060*/ 	.short	0x0001
        /*0062*/ 	.short	0x0004
        /*0064*/ 	.byte	0x00, 0xf0, 0x05, 0x00


	//----- nvinfo : EIATTR_KPARAM_INFO
	.align		4
.L_441:
        /*0068*/ 	.byte	0x04, 0x17
        /*006a*/ 	.short	(.L_443 - .L_442)
.L_442:
        /*006c*/ 	.word	0x00000000
        /*0070*/ 	.short	0x0000
        /*0072*/ 	.short	0x0000
        /*0074*/ 	.byte	0x00, 0xf0, 0x11, 0x00


	//----- nvinfo : EIATTR_SPARSE_MMA_MASK
	.align		4
.L_443:
        /*0078*/ 	.byte	0x03, 0x50
        /*007a*/ 	.short	0x0000


	//----- nvinfo : EIATTR_MAXREG_COUNT
	.align		4
        /*007c*/ 	.byte	0x03, 0x1b
        /*007e*/ 	.short	0x00ff


	//----- nvinfo : EIATTR_EXTERNS
	.align		4
        /*0080*/ 	.byte	0x04, 0x0f
        /*0082*/ 	.short	(.L_445 - .L_444)


	//   ....[0]....
	.align		4
.L_444:
        /*0084*/ 	.word	index@(__assertfail)


	//----- nvinfo : EIATTR_MERCURY_ISA_VERSION
	.align		4
.L_445:
        /*0088*/ 	.byte	0x03, 0x5f
        /*008a*/ 	.short	0x0101


	//----- nvinfo : EIATTR_SYSCALL_OFFSETS
	.align		4
        /*008c*/ 	.byte	0x04, 0x46
        /*008e*/ 	.short	(.L_447 - .L_446)


	//   ....[0]....
.L_446:
        /*0090*/ 	.word	0x000010e0


	//   ....[1]....
        /*0094*/ 	.word	0x00002220


	//   ....[2]....
        /*0098*/ 	.word	0x00003370


	//   ....[3]....
        /*009c*/ 	.word	0x00004490


	//   ....[4]....
        /*00a0*/ 	.word	0x00006290


	//   ....[5]....
        /*00a4*/ 	.word	0x000072b0


	//   ....[6]....
        /*00a8*/ 	.word	0x00008290


	//   ....[7]....
        /*00ac*/ 	.word	0x00009270


	//----- nvinfo : EIATTR_EXIT_INSTR_OFFSETS
	.align		4
.L_447:
        /*00b0*/ 	.byte	0x04, 0x1c
        /*00b2*/ 	.short	(.L_449 - .L_448)


	//   ....[0]....
.L_448:
        /*00b4*/ 	.word	0x00008350


	//   ....[1]....
        /*00b8*/ 	.word	0x000084a0


	//   ....[2]....
        /*00bc*/ 	.word	0x000084e0


	//   ....[3]....
        /*00c0*/ 	.word	0x00008580


	//   ....[4]....
        /*00c4*/ 	.word	0x000085c0


	//   ....[5]....
        /*00c8*/ 	.word	0x00008600


	//   ....[6]....
        /*00cc*/ 	.word	0x00008690


	//   ....[7]....
        /*00d0*/ 	.word	0x000086d0


	//   ....[8]....
        /*00d4*/ 	.word	0x00008770


	//   ....[9]....
        /*00d8*/ 	.word	0x000087c0


	//   ....[10]....
        /*00dc*/ 	.word	0x00008810


	//   ....[11]....
        /*00e0*/ 	.word	0x000088e0


	//   ....[12]....
        /*00e4*/ 	.word	0x00008940


	//   ....[13]....
        /*00e8*/ 	.word	0x00008ad0


	//   ....[14]....
        /*00ec*/ 	.word	0x00008c30


	//   ....[15]....
        /*00f0*/ 	.word	0x00008c50


	//   ....[16]....
        /*00f4*/ 	.word	0x00008d10


	//   ....[17]....
        /*00f8*/ 	.word	0x00008e90


	//   ....[18]....
        /*00fc*/ 	.word	0x00009010


	//   ....[19]....
        /*0100*/ 	.word	0x00009170


	//   ....[20]....
        /*0104*/ 	.word	0x00009280


	//   ....[21]....
        /*0108*/ 	.word	0x000092c0


	//   ....[22]....
        /*010c*/ 	.word	0x00009300


	//----- nvinfo : EIATTR_MAX_THREADS
	.align		4
.L_449:
        /*0110*/ 	.byte	0x04, 0x05
        /*0112*/ 	.short	(.L_451 - .L_450)
.L_450:
        /*0114*/ 	.word	0x00000080
        /*0118*/ 	.word	0x00000001
        /*011c*/ 	.word	0x00000001


	//----- nvinfo : EIATTR_CRS_STACK_SIZE
	.align		4
.L_451:
        /*0120*/ 	.byte	0x04, 0x1e
        /*0122*/ 	.short	(.L_453 - .L_452)
.L_452:
        /*0124*/ 	.word	0x00000000


	//----- nvinfo : EIATTR_CBANK_PARAM_SIZE
	.align		4
.L_453:
        /*0128*/ 	.byte	0x03, 0x19
        /*012a*/ 	.short	0x002c


	//----- nvinfo : EIATTR_PARAM_CBANK
	.align		4
        /*012c*/ 	.byte	0x04, 0x0a
        /*012e*/ 	.short	(.L_455 - .L_454)
	.align		4
.L_454:
        /*0130*/ 	.word	index@(.nv.constant0._ZN2at6native27unrolled_elementwise_kernelIZZZNS0_17acosh_kernel_cudaERNS_18TensorIteratorBaseEENKUlvE0_clEvENKUlvE2_clEvEUlN3c108BFloat16EE_St5arrayIPcLm2EELi4E23TrivialOffsetCalculatorILi1EjESD_NS0_6memory12LoadWithCastILi1EEENSE_13StoreWithCastILi1EEEEEviT_T0_T2_T3_T4_T5_)
        /*0134*/ 	.short	0x0210
        /*0136*/ 	.short	0x002c


	//----- nvinfo : EIATTR_SW_WAR
	.align		4
.L_455:
        /*0138*/ 	.byte	0x04, 0x36
        /*013a*/ 	.short	(.L_457 - .L_456)
.L_456:
        /*013c*/ 	.word	0x00000008
.L_457:


//--------------------- .nv.info._ZN2at6native18elementwise_kernelILi128ELi4EZNS0_22gpu_kernel_impl_nocastIZZZNS0_17acosh_kernel_cudaERNS_18TensorIteratorBaseEENKUlvE0_clEvENKUlvE2_clEvEUlN3c108BFloat16EE_EEvS4_RKT_EUliE_EEviT1_ --------------------------
	.section	.nv.info._ZN2at6native18elementwise_kernelILi128ELi4EZNS0_22gpu_kernel_impl_nocastIZZZNS0_17acosh_kernel_cudaERNS_18TensorIteratorBaseEENKUlvE0_clEvENKUlvE2_clEvEUlN3c108BFloat16EE_EEvS4_RKT_EUliE_EEviT1_,"",@"SHT_CUDA_INFO"
	.sectionflags	@""
	.align	4


	//----- nvinfo : EIATTR_CUDA_API_VERSION
	.align		4
        /*0000*/ 	.byte	0x04, 0x37
        /*0002*/ 	.short	(.L_459 - .L_458)
.L_458:
        /*0004*/ 	.word	0x00000082


	//----- nvinfo : EIATTR_KPARAM_INFO
	.align		4
.L_459:
        /*0008*/ 	.byte	0x04, 0x17
        /*000a*/ 	.short	(.L_461 - .L_460)
.L_460:
        /*000c*/ 	.word	0x00000000
        /*0010*/ 	.short	0x0001
        /*0012*/ 	.short	0x0008
        /*0014*/ 	.byte	0x00, 0xf0, 0x61, 0x08


	//----- nvinfo : EIATTR_KPARAM_INFO
	.align		4
.L_461:
        /*0018*/ 	.byte	0x04, 0x17
        /*001a*/ 	.short	(.L_463 - .L_462)
.L_462:
        /*001c*/ 	.word	0x00000000
        /*0020*/ 	.short	0x0000
        /*0022*/ 	.short	0x0000
        /*0024*/ 	.byte	0x00, 0xf0, 0x11, 0x00


	//----- nvinfo : EIATTR_SPARSE_MMA_MASK
	.align		4
.L_463:
        /*0028*/ 	.byte	0x03, 0x50
        /*002a*/ 	.short	0x0000


	//----- nvinfo : EIATTR_MAXREG_COUNT
	.align		4
        /*002c*/ 	.byte	0x03, 0x1b
        /*002e*/ 	.short	0x0080


	//----- nvinfo : EIATTR_MERCURY_ISA_VERSION
	.align		4
        /*0030*/ 	.byte	0x03, 0x5f
        /*0032*/ 	.short	0x0101


	//----- nvinfo : EIATTR_EXIT_INSTR_OFFSETS
	.align		4
        /*0034*/ 	.byte	0x04, 0x1c
        /*0036*/ 	.short	(.L_465 - .L_464)


	//   ....[0]....
.L_464:
        /*0038*/ 	.word	0x00004420


	//   ....[1]....
        /*003c*/ 	.word	0x00005a70


	//----- nvinfo : EIATTR_MAX_THREADS
	.align		4
.L_465:
        /*0040*/ 	.byte	0x04, 0x05
        /*0042*/ 	.short	(.L_467 - .L_466)
.L_466:
        /*0044*/ 	.word	0x00000080
        /*0048*/ 	.word	0x00000001
        /*004c*/ 	.word	0x00000001


	//----- nvinfo : EIATTR_CRS_STACK_SIZE
	.align		4
.L_467:
        /*0050*/ 	.byte	0x04, 0x1e
        /*0052*/ 	.short	(.L_469 - .L_468)
.L_468:
        /*0054*/ 	.word	0x00000000


	//----- nvinfo : EIATTR_CBANK_PARAM_SIZE
	.align		4
.L_469:
        /*0058*/ 	.byte	0x03, 0x19
        /*005a*/ 	.short	0x0220


	//----- nvinfo : EIATTR_PARAM_CBANK
	.align		4
        /*005c*/ 	.byte	0x04, 0x0a
        /*005e*/ 	.short	(.L_471 - .L_470)
	.align		4
.L_470:
        /*0060*/ 	.word	index@(.nv.constant0._ZN2at6native18elementwise_kernelILi128ELi4EZNS0_22gpu_kernel_impl_nocastIZZZNS0_17acosh_kernel_cudaERNS_18TensorIteratorBaseEENKUlvE0_clEvENKUlvE2_clEvEUlN3c108BFloat16EE_EEvS4_RKT_EUliE_EEviT1_)
        /*0064*/ 	.short	0x0210
        /*0066*/ 	.short	0x0220


	//----- nvinfo : EIATTR_SW_WAR
	.align		4
.L_471:
        /*0068*/ 	.byte	0x04, 0x36
        /*006a*/ 	.short	(.L_473 - .L_472)
.L_472:
        /*006c*/ 	.word	0x00000008
.L_473:


//--------------------- .nv.info._ZN2at6native27unrolled_elementwise_kernelIZZZNS0_17acosh_kernel_cudaERNS_18TensorIteratorBaseEENKUlvE0_clEvENKUlvE2_clEvEUlN3c108BFloat16EE_St5arrayIPcLm2EELi4E23TrivialOffsetCalculatorILi1EjESD_NS0_6memory15LoadWithoutCastENSE_16StoreWithoutCastEEEviT_T0_T2_T3_T4_T5_ --------------------------
	.section	.nv.info._ZN2at6native27unrolled_elementwise_kernelIZZZNS0_17acosh_kernel_cudaERNS_18TensorIteratorBaseEENKUlvE0_clEvENKUlvE2_clEvEUlN3c108BFloat16EE_St5arrayIPcLm2EELi4E23TrivialOffsetCalculatorILi1EjESD_NS0_6memory15LoadWithoutCastENSE_16StoreWithoutCastEEEviT_T0_T2_T3_T4_T5_,"",@"SHT_CUDA_INFO"
	.sectionflags	@""
	.align	4


	//----- nvinfo : EIATTR_CUDA_API_VERSION
	.align		4
        /*0000*/ 	.byte	0x04, 0x37
        /*0002*/ 	.short	(.L_475 - .L_474)
.L_474:
        /*0004*/ 	.word	0x00000082


	//----- nvinfo : EIATTR_KPARAM_INFO
	.align		4
.L_475:
        /*0008*/ 	.byte	0x04, 0x17
        /*000a*/ 	.short	(.L_477 - .L_476)
.L_476:
        /*000c*/ 	.word	0x00000000
        /*0010*/ 	.short	0x0006
        /*0012*/ 	.short	0x001b
        /*0014*/ 	.byte	0x00, 0xf0, 0x05, 0x00


	//----- nvinfo : EIATTR_KPARAM_INFO
	.align		4
.L_477:
        /*0018*/ 	.byte	0x04, 0x17
        /*001a*/ 	.short	(.L_479 - .L_478)
.L_478:
        /*001c*/ 	.word	0x00000000
        /*0020*/ 	.short	0x0005
        /*0022*/ 	.short	0x001a
        /*0024*/ 	.byte	0x00, 0xf0, 0x05, 0x00


	//----- nvinfo : EIATTR_KPARAM_INFO
	.align		4
.L_479:
        /*0028*/ 	.byte	0x04, 0x17
        /*002a*/ 	.short	(.L_481 - .L_480)
.L_480:
        /*002c*/ 	.word	0x00000000
        /*0030*/ 	.short	0x0004
        /*0032*/ 	.short	0x0019
        /*0034*/ 	.byte	0x00, 0xf0, 0x05, 0x00


	//----- nvinfo : EIATTR_KPARAM_INFO
	.align		4
.L_481:
        /*0038*/ 	.byte	0x04, 0x17
        /*003a*/ 	.short	(.L_483 - .L_482)
.L_482:
        /*003c*/ 	.word	0x00000000
        /*0040*/ 	.short	0x0003
        /*0042*/ 	.short	0x0018
        /*0044*/ 	.byte	0x00, 0xf0, 0x05, 0x00


	//----- nvinfo : EIATTR_KPARAM_INFO
	.align		4
.L_483:
        /*0048*/ 	.byte	0x04, 0x17
        /*004a*/ 	.short	(.L_485 - .L_484)
.L_484:
        /*004c*/ 	.word	0x00000000
        /*0050*/ 	.short	0x0002
        /*0052*/ 	.short	0x0008
        /*0054*/ 	.byte	0x00, 0xf0, 0x41, 0x00


	//----- nvinfo : EIATTR_KPARAM_INFO
	.align		4
.L_485:
        /*0058*/ 	.byte	0x04, 0x17
        /*005a*/ 	.short	(.L_487 - .L_486)
.L_486:
        /*005c*/ 	.word	0x00000000
        /*0060*/ 	.short	0x0001
        /*0062*/ 	.short	0x0004
        /*0064*/ 	.byte	0x00, 0xf0, 0x05, 0x00


	//----- nvinfo : EIATTR_KPARAM_INFO
	.align		4
.L_487:
        /*0068*/ 	.byte	0x04, 0x17
        /*006a*/ 	.short	(.L_489 - .L_488)
.L_488:
        /*006c*/ 	.word	0x00000000
        /*0070*/ 	.short	0x0000
        /*0072*/ 	.short	0x0000
        /*0074*/ 	.byte	0x00, 0xf0, 0x11, 0x00


	//----- nvinfo : EIATTR_SPARSE_MMA_MASK
	.align		4
.L_489:
        /*0078*/ 	.byte	0x03, 0x50
        /*007a*/ 	.short	0x0000


	//----- nvinfo : EIATTR_MAXREG_COUNT
	.align		4
        /*007c*/ 	.byte	0x03, 0x1b
        /*007e*/ 	.short	0x00ff


	//----- nvinfo : EIATTR_MERCURY_ISA_VERSION
	.align		4
        /*0080*/ 	.byte	0x03, 0x5f
        /*0082*/ 	.short	0x0101


	//----- nvinfo : EIATTR_EXIT_INSTR_OFFSETS
	.align		4
        /*0084*/ 	.byte	0x04, 0x1c
        /*0086*/ 	.short	(.L_491 - .L_490)


	//   ....[0]....
.L_490:
        /*0088*/ 	.word	0x00001070


	//   ....[1]....
        /*008c*/ 	.word	0x000010c0


	//----- nvinfo : EIATTR_MAX_THREADS
	.align		4
.L_491:
        /*0090*/ 	.byte	0x04, 0x05
        /*0092*/ 	.short	(.L_493 - .L_492)
.L_492:
        /*0094*/ 	.word	0x00000080
        /*0098*/ 	.word	0x00000001
        /*009c*/ 	.word	0x00000001


	//----- nvinfo : EIATTR_CRS_STACK_SIZE
	.align		4
.L_493:
        /*00a0*/ 	.byte	0x04, 0x1e
        /*00a2*/ 	.short	(.L_495 - .L_494)
.L_494:
        /*00a4*/ 	.word	0x00000000


	//----- nvinfo : EIATTR_CBANK_PARAM_SIZE
	.align		4
.L_495:
        /*00a8*/ 	.byte	0x03, 0x19
        /*00aa*/ 	.short	0x001c


	//----- nvinfo : EIATTR_PARAM_CBANK
	.align		4
        /*00ac*/ 	.byte	0x04, 0x0a
        /*00ae*/ 	.short	(.L_497 - .L_496)
	.align		4
.L_496:
        /*00b0*/ 	.word	index@(.nv.constant0._ZN2at6native27unrolled_elementwise_kernelIZZZNS0_17acosh_kernel_cudaERNS_18TensorIteratorBaseEENKUlvE0_clEvENKUlvE2_clEvEUlN3c108BFloat16EE_St5arrayIPcLm2EELi4E23TrivialOffsetCalculatorILi1EjESD_NS0_6memory15LoadWithoutCastENSE_16StoreWithoutCastEEEviT_T0_T2_T3_T4_T5_)
        /*00b4*/ 	.short	0x0210
        /*00b6*/ 	.short	0x001c


	//----- nvinfo : EIATTR_SW_WAR
	.align		4
.L_497:
        /*00b8*/ 	.byte	0x04, 0x36
        /*00ba*/ 	.short	(.L_499 - .L_498)
.L_498:
        /*00bc*/ 	.word	0x00000008
.L_499:


//--------------------- .nv.info._ZN2at6native29vectorized_elementwise_kernelILi2EZZZNS0_17acosh_kernel_cudaERNS_18TensorIteratorBaseEENKUlvE0_clEvENKUlvE2_clEvEUlN3c108BFloat16EE_St5arrayIPcLm2EEEEviT0_T1_ --------------------------
	.section	.nv.info._ZN2at6native29vectorized_elementwise_kernelILi2EZZZNS0_17acosh_kernel_cudaERNS_18TensorIteratorBaseEENKUlvE0_clEvENKUlvE2_clEvEUlN3c108BFloat16EE_St5arrayIPcLm2EEEEviT0_T1_,"",@"SHT_CUDA_INFO"
	.sectionflags	@""
	.align	4


	//----- nvinfo : EIATTR_CUDA_API_VERSION
	.align		4
        /*0000*/ 	.byte	0x04, 0x37
        /*0002*/ 	.short	(.L_501 - .L_500)
.L_500:
        /*0004*/ 	.word	0x00000082


	//----- nvinfo : EIATTR_KPARAM_INFO
	.align		4
.L_501:
        /*0008*/ 	.byte	0x04, 0x17
        /*000a*/ 	.short	(.L_503 - .L_502)
.L_502:
        /*000c*/ 	.word	0x00000000
        /*0010*/ 	.short	0x0002
        /*0012*/ 	.short	0x0008
        /*0014*/ 	.byte	0x00, 0xf0, 0x41, 0x00


	//----- nvinfo : EIATTR_KPARAM_INFO
	.align		4
.L_503:
        /*0018*/ 	.byte	0x04, 0x17
        /*001a*/ 	.short	(.L_505 - .L_504)
.L_504:
        /*001c*/ 	.word	0x00000000
        /*0020*/ 	.short	0x0001
        /*0022*/ 	.short	0x0004
        /*0024*/ 	.byte	0x00, 0xf0, 0x05, 0x00


	//----- nvinfo : EIATTR_KPARAM_INFO
	.align		4
.L_505:
        /*0028*/ 	.byte	0x04, 0x17
        /*002a*/ 	.short	(.L_507 - .L_506)
.L_506:
        /*002c*/ 	.word	0x00000000
        /*0030*/ 	.short	0x0000
        /*0032*/ 	.short	0x0000
        /*0034*/ 	.byte	0x00, 0xf0, 0x11, 0x00


	//----- nvinfo : EIATTR_SPARSE_MMA_MASK
	.align		4
.L_507:
        /*0038*/ 	.byte	0x03, 0x50
        /*003a*/ 	.short	0x0000


	//----- nvinfo : EIATTR_MAXREG_COUNT
	.align		4
        /*003c*/ 	.byte	0x03, 0x1b
        /*003e*/ 	.short	0x00ff


	//----- nvinfo : EIATTR_MERCURY_ISA_VERSION
	.align		4
        /*0040*/ 	.byte	0x03, 0x5f
        /*0042*/ 	.short	0x0101


	//----- nvinfo : EIATTR_EXIT_INSTR_OFFSETS
	.align		4
        /*0044*/ 	.byte	0x04, 0x1c
        /*0046*/ 	.short	(.L_509 - .L_508)


	//   ....[0]....
.L_508:
        /*0048*/ 	.word	0x000017b0


	//   ....[1]....
        /*004c*/ 	.word	0x00003830


	//   ....[2]....
        /*0050*/ 	.word	0x00003880


	//----- nvinfo : EIATTR_MAX_THREADS
	.align		4
.L_509:
        /*0054*/ 	.byte	0x04, 0x05
        /*0056*/ 	.short	(.L_511 - .L_510)
.L_510:
        /*0058*/ 	.word	0x00000080
        /*005c*/ 	.word	0x00000001
        /*0060*/ 	.word	0x00000001


	//----- nvinfo : EIATTR_CRS_STACK_SIZE
	.align		4
.L_511:
        /*0064*/ 	.byte	0x04, 0x1e
        /*0066*/ 	.short	(.L_513 - .L_512)
.L_512:
        /*0068*/ 	.word	0x00000000


	//----- nvinfo : EIATTR_CBANK_PARAM_SIZE
	.align		4
.L_513:
        /*006c*/ 	.byte	0x03, 0x19
        /*006e*/ 	.short	0x0018


	//----- nvinfo : EIATTR_PARAM_CBANK
	.align		4
        /*0070*/ 	.byte	0x04, 0x0a
        /*0072*/ 	.short	(.L_515 - .L_514)
	.align		4
.L_514:
        /*0074*/ 	.word	index@(.nv.constant0._ZN2at6native29vectorized_elementwise_kernelILi2EZZZNS0_17acosh_kernel_cudaERNS_18TensorIteratorBaseEENKUlvE0_clEvENKUlvE2_clEvEUlN3c108BFloat16EE_St5arrayIPcLm2EEEEviT0_T1_)
        /*0078*/ 	.short	0x0210
        /*007a*/ 	.short	0x0018


	//----- nvinfo : EIATTR_SW_WAR
	.align		4
.L_515:
        /*007c*/ 	.byte	0x04, 0x36
        /*007e*/ 	.short	(.L_517 - .L_516)
.L_516:
        /*0080*/ 	.word	0x00000008
.L_517:


//--------------------- .nv.info._ZN2at6native29vectorized_elementwise_kernelILi4EZZZNS0_17acosh_kernel_cudaERNS_18TensorIteratorBaseEENKUlvE0_clEvENKUlvE2_clEvEUlN3c108BFloat16EE_St5arrayIPcLm2EEEEviT0_T1_ --------------------------
	.section	.nv.info._ZN2at6native29vectorized_elementwise_kernelILi4EZZZNS0_17acosh_kernel_cudaERNS_18TensorIteratorBaseEENKUlvE0_clEvENKUlvE2_clEvEUlN3c108BFloat16EE_St5arrayIPcLm2EEEEviT0_T1_,"",@"SHT_CUDA_INFO"
	.sectionflags	@""
	.align	4


	//----- nvinfo : EIATTR_CUDA_API_VERSION
	.align		4
        /*0000*/ 	.byte	0x04, 0x37
        /*0002*/ 	.short	(.L_519 - .L_518)
.L_518:
        /*0004*/ 	.word	0x00000082


	//----- nvinfo : EIATTR_KPARAM_INFO
	.align		4
.L_519:
        /*0008*/ 	.byte	0x04, 0x17
        /*000a*/ 	.short	(.L_521 - .L_520)
.L_520:
        /*000c*/ 	.word	0x00000000
        /*0010*/ 	.short	0x0002
        /*0012*/ 	.short	0x0008
        /*0014*/ 	.byte	0x00, 0xf0, 0x41, 0x00


	//----- nvinfo : EIATTR_KPARAM_INFO
	.align		4
.L_521:
        /*0018*/ 	.byte	0x04, 0x17
        /*001a*/ 	.short	(.L_523 - .L_522)
.L_522:
        /*001c*/ 	.word	0x00000000
        /*0020*/ 	.short	0x0001
        /*0022*/ 	.short	0x0004
        /*0024*/ 	.byte	0x00, 0xf0, 0x05, 0x00


	//----- nvinfo : EIATTR_KPARAM_INFO
	.align		4
.L_523:
        /*0028*/ 	.byte	0x04, 0x17
        /*002a*/ 	.short	(.L_525 - .L_524)
.L_524:
        /*002c*/ 	.word	0x00000000
        /*0030*/ 	.short	0x0000
        /*0032*/ 	.short	0x0000
        /*0034*/ 	.byte	0x00, 0xf0, 0x11, 0x00


	//----- nvinfo : EIATTR_SPARSE_MMA_MASK
	.align		4
.L_525:
        /*0038*/ 	.byte	0x03, 0x50
        /*003a*/ 	.short	0x0000


	//----- nvinfo : EIATTR_MAXREG_COUNT
	.align		4
        /*003c*/ 	.byte	0x03, 0x1b
        /*003e*/ 	.short	0x00ff


	//----- nvinfo : EIATTR_MERCURY_ISA_VERSION
	.align		4
        /*0040*/ 	.byte	0x03, 0x5f
        /*0042*/ 	.short	0x0101


	//----- nvinfo : EIATTR_EXIT_INSTR_OFFSETS
	.align		4
        /*0044*/ 	.byte	0x04, 0x1c
        /*0046*/ 	.short	(.L_527 - .L_526)


	//   ....[0]....
.L_526:
        /*0048*/ 	.word	0x000017a0


	//   ....[1]....
        /*004c*/ 	.word	0x00003820


	//   ....[2]....
        /*0050*/ 	.word	0x00003870


	//----- nvinfo : EIATTR_MAX_THREADS
	.align		4
.L_527:
        /*0054*/ 	.byte	0x04, 0x05
        /*0056*/ 	.short	(.L_529 - .L_528)
.L_528:
        /*0058*/ 	.word	0x00000080
        /*005c*/ 	.word	0x00000001
        /*0060*/ 	.word	0x00000001


	//----- nvinfo : EIATTR_CRS_STACK_SIZE
	.align		4
.L_529:
        /*0064*/ 	.byte	0x04, 0x1e
        /*0066*/ 	.short	(.L_531 - .L_530)
.L_530:
        /*0068*/ 	.word	0x00000000


	//----- nvinfo : EIATTR_CBANK_PARAM_SIZE
	.align		4
.L_531:
        /*006c*/ 	.byte	0x03, 0x19
        /*006e*/ 	.short	0x0018


	//----- nvinfo : EIATTR_PARAM_CBANK
	.align		4
        /*0070*/ 	.byte	0x04, 0x0a
        /*0072*/ 	.short	(.L_533 - .L_532)
	.align		4
.L_532:
        /*0074*/ 	.word	index@(.nv.constant0._ZN2at6native29vectorized_elementwise_kernelILi4EZZZNS0_17acosh_kernel_cudaERNS_18TensorIteratorBaseEENKUlvE0_clEvENKUlvE2_clEvEUlN3c108BFloat16EE_St5arrayIPcLm2EEEEviT0_T1_)
        /*0078*/ 	.short	0x0210
        /*007a*/ 	.short	0x0018


	//----- nvinfo : EIATTR_SW_WAR
	.align		4
.L_533:
        /*007c*/ 	.byte	0x04, 0x36
        /*007e*/ 	.short	(.L_535 - .L_534)
.L_534:
        /*0080*/ 	.word	0x00000008
.L_535:


//--------------------- .nv.info._ZN2at6native29vectorized_elementwise_kernelILi8EZZZNS0_17acosh_kernel_cudaERNS_18TensorIteratorBaseEENKUlvE0_clEvENKUlvE2_clEvEUlN3c108BFloat16EE_St5arrayIPcLm2EEEEviT0_T1_ --------------------------
	.section	.nv.info._ZN2at6native29vectorized_elementwise_kernelILi8EZZZNS0_17acosh_kernel_cudaERNS_18TensorIteratorBaseEENKUlvE0_clEvENKUlvE2_clEvEUlN3c108BFloat16EE_St5arrayIPcLm2EEEEviT0_T1_,"",@"SHT_CUDA_INFO"
	.sectionflags	@""
	.align	4


	//----- nvinfo : EIATTR_CUDA_API_VERSION
	.align		4
        /*0000*/ 	.byte	0x04, 0x37
        /*0002*/ 	.short	(.L_537 - .L_536)
.L_536:
        /*0004*/ 	.word	0x00000082


	//----- nvinfo : EIATTR_KPARAM_INFO
	.align		4
.L_537:
        /*0008*/ 	.byte	0x04, 0x17
        /*000a*/ 	.short	(.L_539 - .L_538)
.L_538:
        /*000c*/ 	.word	0x00000000
        /*0010*/ 	.short	0x0002
        /*0012*/ 	.short	0x0008
        /*0014*/ 	.byte	0x00, 0xf0, 0x41, 0x00


	//----- nvinfo : EIATTR_KPARAM_INFO
	.align		4
.L_539:
        /*0018*/ 	.byte	0x04, 0x17
        /*001a*/ 	.short	(.L_541 - .L_540)
.L_540:
        /*001c*/ 	.word	0x00000000
        /*0020*/ 	.short	0x0001
        /*0022*/ 	.short	0x0004
        /*0024*/ 	.byte	0x00, 0xf0, 0x05, 0x00


	//----- nvinfo : EIATTR_KPARAM_INFO
	.align		4
.L_541:
        /*0028*/ 	.byte	0x04, 0x17
        /*002a*/ 	.short	(.L_543 - .L_542)
.L_542:
        /*002c*/ 	.word	0x00000000
        /*0030*/ 	.short	0x0000
        /*0032*/ 	.short	0x0000
        /*0034*/ 	.byte	0x00, 0xf0, 0x11, 0x00


	//----- nvinfo : EIATTR_SPARSE_MMA_MASK
	.align		4
.L_543:
        /*0038*/ 	.byte	0x03, 0x50
        /*003a*/ 	.short	0x0000


	//----- nvinfo : EIATTR_MAXREG_COUNT
	.align		4
        /*003c*/ 	.byte	0x03, 0x1b
        /*003e*/ 	.short	0x00ff


	//----- nvinfo : EIATTR_MERCURY_ISA_VERSION
	.align		4
        /*0040*/ 	.byte	0x03, 0x5f
        /*0042*/ 	.short	0x0101


	//----- nvinfo : EIATTR_EXIT_INSTR_OFFSETS
	.align		4
        /*0044*/ 	.byte	0x04, 0x1c
        /*0046*/ 	.short	(.L_545 - .L_544)


	//   ....[0]....
.L_544:
        /*0048*/ 	.word	0x00001770


	//   ....[1]....
        /*004c*/ 	.word	0x000037f0


	//   ....[2]....
        /*0050*/ 	.word	0x00003840


	//----- nvinfo : EIATTR_MAX_THREADS
	.align		4
.L_545:
        /*0054*/ 	.byte	0x04, 0x05
        /*0056*/ 	.short	(.L_547 - .L_546)
.L_546:
        /*0058*/ 	.word	0x00000080
        /*005c*/ 	.word	0x00000001
        /*0060*/ 	.word	0x00000001


	//----- nvinfo : EIATTR_CRS_STACK_SIZE
	.align		4
.L_547:
        /*0064*/ 	.byte	0x04, 0x1e
        /*0066*/ 	.short	(.L_549 - .L_548)
.L_548:
        /*0068*/ 	.word	0x00000000


	//----- nvinfo : EIATTR_CBANK_PARAM_SIZE
	.align		4
.L_549:
        /*006c*/ 	.byte	0x03, 0x19
        /*006e*/ 	.short	0x0018


	//----- nvinfo : EIATTR_PARAM_CBANK
	.align		4
        /*0070*/ 	.byte	0x04, 0x0a
        /*0072*/ 	.short	(.L_551 - .L_550)
	.align		4
.L_550:
        /*0074*/ 	.word	index@(.nv.constant0._ZN2at6native29vectorized_elementwise_kernelILi8EZZZNS0_17acosh_kernel_cudaERNS_18TensorIteratorBaseEENKUlvE0_clEvENKUlvE2_clEvEUlN3c108BFloat16EE_St5arrayIPcLm2EEEEviT0_T1_)
        /*0078*/ 	.short	0x0210
        /*007a*/ 	.short	0x0018


	//----- nvinfo : EIATTR_SW_WAR
	.align		4
.L_551:
        /*007c*/ 	.byte	0x04, 0x36
        /*007e*/ 	.short	(.L_553 - .L_552)
.L_552:
        /*0080*/ 	.word	0x00000008
.L_553:


//--------------------- .nv.info._ZN2at6native18elementwise_kernelILi128ELi4EZNS0_15gpu_kernel_implIZZZNS0_17acosh_kernel_cudaERNS_18TensorIteratorBaseEENKUlvE0_clEvENKUlvE1_clEvEUlN3c104HalfEE_EEvS4_RKT_EUliE_EEviT1_ --------------------------
	.section	.nv.info._ZN2at6native18elementwise_kernelILi128ELi4EZNS0_15gpu_kernel_implIZZZNS0_17acosh_kernel_cudaERNS_18TensorIteratorBaseEENKUlvE0_clEvENKUlvE1_clEvEUlN3c104HalfEE_EEvS4_RKT_EUliE_EEviT1_,"",@"SHT_CUDA_INFO"
	.sectionflags	@""
	.align	4


	//----- nvinfo : EIATTR_CUDA_API_VERSION
	.align		4
        /*0000*/ 	.byte	0x04, 0x37
        /*0002*/ 	.short	(.L_555 - .L_554)
.L_554:
        /*0004*/ 	.word	0x00000082


	//----- nvinfo : EIATTR_KPARAM_INFO
	.align		4
.L_555:
        /*0008*/ 	.byte	0x04, 0x17
        /*000a*/ 	.short	(.L_557 - .L_556)
.L_556:
        /*000c*/ 	.word	0x00000000
        /*0010*/ 	.short	0x0001
        /*0012*/ 	.short	0x0008
        /*0014*/ 	.byte	0x00, 0xf0, 0x61, 0x08


	//----- nvinfo : EIATTR_KPARAM_INFO
	.align		4
.L_557:
        /*0018*/ 	.byte	0x04, 0x17
        /*001a*/ 	.short	(.L_559 - .L_558)
.L_558:
        /*001c*/ 	.word	0x00000000
        /*0020*/ 	.short	0x0000
        /*0022*/ 	.short	0x0000
        /*0024*/ 	.byte	0x00, 0xf0, 0x11, 0x00


	//----- nvinfo : EIATTR_SPARSE_MMA_MASK
	.align		4
.L_559:
        /*0028*/ 	.byte	0x03, 0x50
        /*002a*/ 	.short	0x0000


	//----- nvinfo : EIATTR_MAXREG_COUNT
	.align		4
        /*002c*/ 	.byte	0x03, 0x1b
        /*002e*/ 	.short	0x0080


	//----- nvinfo : EIATTR_EXTERNS
	.align		4
        /*0030*/ 	.byte	0x04, 0x0f
        /*0032*/ 	.short	(.L_561 - .L_560)


	//   ....[0]....
	.align		4
.L_560:
        /*0034*/ 	.word	index@(__assertfail)


	//----- nvinfo : EIATTR_MERCURY_ISA_VERSION
	.align		4
.L_561:
        /*0038*/ 	.byte	0x03, 0x5f
        /*003a*/ 	.short	0x0101


	//----- nvinfo : EIATTR_SYSCALL_OFFSETS
	.align		4
        /*003c*/ 	.byte	0x04, 0x46
        /*003e*/ 	.short	(.L_563 - .L_562)


	//   ....[0]....
.L_562:
        /*0040*/ 	.word	0x000022d0


	//   ....[1]....
        /*0044*/ 	.word	0x00003510


	//   ....[2]....
        /*0048*/ 	.word	0x00005820


	//   ....[3]....
        /*004c*/ 	.word	0x00006a60


	//   ....[4]....
        /*0050*/ 	.word	0x00008d60


	//   ....[5]....
        /*0054*/ 	.word	0x00009fa0


	//   ....[6]....
        /*0058*/ 	.word	0x0000c290


	//   ....[7]....
        /*005c*/ 	.word	0x0000d4d0


	//----- nvinfo : EIATTR_EXIT_INSTR_OFFSETS
	.align		4
.L_563:
        /*0060*/ 	.byte	0x04, 0x1c
        /*0062*/ 	.short	(.L_565 - .L_564)


	//   ....[0]....
.L_564:
        /*0064*/ 	.word	0x0000a070


	//   ....[1]....
        /*0068*/ 	.word	0x0000c700


	//   ....[2]....
        /*006c*/ 	.word	0x0000c740


	//   ....[3]....
        /*0070*/ 	.word	0x0000c7e0


	//   ....[4]....
        /*0074*/ 	.word	0x0000c820


	//   ....[5]....
        /*0078*/ 	.word	0x0000c860


	//   ....[6]....
        /*007c*/ 	.word	0x0000c8f0


	//   ....[7]....
        /*0080*/ 	.word	0x0000c910


	//   ....[8]....
        /*0084*/ 	.word	0x0000c9b0


	//   ....[9]....
        /*0088*/ 	.word	0x0000ca00


	//   ....[10]....
        /*008c*/ 	.word	0x0000ca50


	//   ....[11]....
        /*0090*/ 	.word	0x0000cb20


	//   ....[12]....
        /*0094*/ 	.word	0x0000cb80


	//   ....[13]....
        /*0098*/ 	.word	0x0000cd10


	//   ....[14]....
        /*009c*/ 	.word	0x0000ce70


	//   ....[15]....
        /*00a0*/ 	.word	0x0000ceb0


	//   ....[16]....
        /*00a4*/ 	.word	0x0000cf70


	//   ....[17]....
        /*00a8*/ 	.word	0x0000d0f0


	//   ....[18]....
        /*00ac*/ 	.word	0x0000d270


	//   ....[19]....
        /*00b0*/ 	.word	0x0000d3d0


	//   ....[20]....
        /*00b4*/ 	.word	0x0000d4e0


	//   ....[21]....
        /*00b8*/ 	.word	0x0000d520


	//   ....[22]....
        /*00bc*/ 	.word	0x0000d560


	//----- nvinfo : EIATTR_MAX_THREADS
	.align		4
.L_565:
        /*00c0*/ 	.byte	0x04, 0x05
        /*00c2*/ 	.short	(.L_567 - .L_566)
.L_566:
        /*00c4*/ 	.word	0x00000080
        /*00c8*/ 	.word	0x00000001
        /*00cc*/ 	.word	0x00000001


	//----- nvinfo : EIATTR_CRS_STACK_SIZE
	.align		4
.L_567:
        /*00d0*/ 	.byte	0x04, 0x1e
        /*00d2*/ 	.short	(.L_569 - .L_568)
.L_568:
        /*00d4*/ 	.word	0x00000000


	//----- nvinfo : EIATTR_CBANK_PARAM_SIZE
	.align		4
.L_569:
        /*00d8*/ 	.byte	0x03, 0x19
        /*00da*/ 	.short	0x0220


	//----- nvinfo : EIATTR_PARAM_CBANK
	.align		4
        /*00dc*/ 	.byte	0x04, 0x0a
        /*00de*/ 	.short	(.L_571 - .L_570)
	.align		4
.L_570:
        /*00e0*/ 	.word	index@(.nv.constant0._ZN2at6native18elementwise_kernelILi128ELi4EZNS0_15gpu_kernel_implIZZZNS0_17acosh_kernel_cudaERNS_18TensorIteratorBaseEENKUlvE0_clEvENKUlvE1_clEvEUlN3c104HalfEE_EEvS4_RKT_EUliE_EEviT1_)
        /*00e4*/ 	.short	0x0210
        /*00e6*/ 	.short	0x0220


	//----- nvinfo : EIATTR_SW_WAR
	.align		4
.L_571:
        /*00e8*/ 	.byte	0x04, 0x36
        /*00ea*/ 	.short	(.L_573 - .L_572)
.L_572:
        /*00ec*/ 	.word	0x00000008
.L_573:


//--------------------- .nv.info._ZN2at6native27unrolled_elementwise_kernelIZZZNS0_17acosh_kernel_cudaERNS_18TensorIteratorBaseEENKUlvE0_clEvENKUlvE1_clEvEUlN3c104HalfEE_St5arrayIPcLm2EELi4E23TrivialOffsetCalculatorILi1EjESD_NS0_6memory12LoadWithCastILi1EEENSE_13StoreWithCastILi1EEEEEviT_T0_T2_T3_T4_T5_ --------------------------
	.section	.nv.info._ZN2at6native27unrolled_elementwise_kernelIZZZNS0_17acosh_kernel_cudaERNS_18TensorIteratorBaseEENKUlvE0_clEvENKUlvE1_clEvEUlN3c104HalfEE_St5arrayIPcLm2EELi4E23TrivialOffsetCalculatorILi1EjESD_NS0_6memory12LoadWithCastILi1EEENSE_13StoreWithCastILi1EEEEEviT_T0_T2_T3_T4_T5_,"",@"SHT_CUDA_INFO"
	.sectionflags	@""
	.align	4


	//----- nvinfo : EIATTR_CUDA_API_VERSION
	.align		4
        /*0000*/ 	.byte	0x04, 0x37
        /*0002*/ 	.short	(.L_575 - .L_574)
.L_574:
        /*0004*/ 	.word	0x00000082


	//----- nvinfo : EIATTR_KPARAM_INFO
	.align		4
.L_575:
        /*0008*/ 	.byte	0x04, 0x17
        /*000a*/ 	.short	(.L_577 - .L_576)
.L_576:
        /*000c*/ 	.word	0x00000000
        /*0010*/ 	.short	0x0006
        /*0012*/ 	.short	0x0024
        /*0014*/ 	.byte	0x00, 0xf0, 0x21, 0x00


	//----- nvinfo : EIATTR_KPARAM_INFO
	.align		4
.L_577:
        /*0018*/ 	.byte	0x04, 0x17
        /*001a*/ 	.short	(.L_579 - .L_578)
.L_578:
        /*001c*/ 	.word	0x00000000
        /*0020*/ 	.short	0x0005
        /*0022*/ 	.short	0x001c
        /*0024*/ 	.byte	0x00, 0xf0, 0x21, 0x00


	//----- nvinfo : EIATTR_KPARAM_INFO
	.align		4
.L_579:
        /*0028*/ 	.byte	0x04, 0x17
        /*002a*/ 	.short	(.L_581 - .L_580)
.L_580:
        /*002c*/ 	.word	0x00000000
        /*0030*/ 	.short	0x0004
        /*0032*/ 	.short	0x0019
        /*0034*/ 	.byte	0x00, 0xf0, 0x05, 0x00


	//----- nvinfo : EIATTR_KPARAM_INFO
	.align		4
.L_581:
        /*0038*/ 	.byte	0x04, 0x17
        /*003a*/ 	.short	(.L_583 - .L_582)
.L_582:
        /*003c*/ 	.word	0x00000000
        /*0040*/ 	.short	0x0003
        /*0042*/ 	.short	0x0018
        /*0044*/ 	.byte	0x00, 0xf0, 0x05, 0x00


	//----- nvinfo : EIATTR_KPARAM_INFO
	.align		4
.L_583:
        /*0048*/ 	.byte	0x04, 0x17
        /*004a*/ 	.short	(.L_585 - .L_584)
.L_584:
        /*004c*/ 	.word	0x00000000
        /*0050*/ 	.short	0x0002
        /*0052*/ 	.short	0x0008
        /*0054*/ 	.byte	0x00, 0xf0, 0x41, 0x00


	//----- nvinfo : EIATTR_KPARAM_INFO
	.align		4
.L_585:
        /*0058*/ 	.byte	0x04, 0x17
        /*005a*/ 	.short	(.L_587 - .L_586)
.L_586:
        /*005c*/ 	.word	0x00000000
        /*0060*/ 	.short	0x0001
        /*0062*/ 	.short	0x0004
        /*0064*/ 	.byte	0x00, 0xf0, 0x05, 0x00


	//----- nvinfo : EIATTR_KPARAM_INFO
	.align		4
.L_587:
        /*0068*/ 	.byte	0x04, 0x17
        /*006a*/ 	.short	(.L_589 - .L_588)
.L_588:
        /*006c*/ 	.word	0x00000000
        /*0070*/ 	.short	0x0000
        /*0072*/ 	.short	0x0000
        /*0074*/ 	.byte	0x00, 0xf0, 0x11, 0x00


	//----- nvinfo : EIATTR_SPARSE_MMA_MASK
	.align		4
.L_589:
        /*0078*/ 	.byte	0x03, 0x50
        /*007a*/ 	.short	0x0000


	//----- nvinfo : EIATTR_MAXREG_COUNT
	.align		4
        /*007c*/ 	.byte	0x03, 0x1b
        /*007e*/ 	.short	0x00ff


	//----- nvinfo : EIATTR_EXTERNS
	.align		4
        /*0080*/ 	.byte	0x04, 0x0f
        /*0082*/ 	.short	(.L_591 - .L_590)


	//   ....[0]....
	.align		4
.L_590:
        /*0084*/ 	.word	index@(__assertfail)


	//----- nvinfo : EIATTR_MERCURY_ISA_VERSION
	.align		4
.L_591:
        /*0088*/ 	.byte	0x03, 0x5f
        /*008a*/ 	.short	0x0101


	//----- nvinfo : EIATTR_SYSCALL_OFFSETS
	.align		4
        /*008c*/ 	.byte	0x04, 0x46
        /*008e*/ 	.short	(.L_593 - .L_592)


	//   ....[0]....
.L_592:
        /*0090*/ 	.word	0x000010b0


	//   ....[1]....
        /*0094*/ 	.word	0x000021c0


	//   ....[2]....
        /*0098*/ 	.word	0x000032d0


	//   ....[3]....
        /*009c*/ 	.word	0x000043c0


	//   ....[4]....
        /*00a0*/ 	.word	0x000061c0


	//   ....[5]....
        /*00a4*/ 	.word	0x000071e0


	//   ....[6]....
        /*00a8*/ 	.word	0x000081c0


	//   ....[7]....
        /*00ac*/ 	.word	0x000091a0


	//----- nvinfo : EIATTR_EXIT_INSTR_OFFSETS
	.align		4
.L_593:
        /*00b0*/ 	.byte	0x04, 0x1c
        /*00b2*/ 	.short	(.L_595 - .L_594)


	//   ....[0]....
.L_594:
        /*00b4*/ 	.word	0x00008280


	//   ....[1]....
        /*00b8*/ 	.word	0x000083d0


	//   ....[2]....
        /*00bc*/ 	.word	0x00008410


	//   ....[3]....
        /*00c0*/ 	.word	0x000084b0


	//   ....[4]....
        /*00c4*/ 	.word	0x000084f0


	//   ....[5]....
        /*00c8*/ 	.word	0x00008530


	//   ....[6]....
        /*00cc*/ 	.word	0x000085c0


	//   ....[7]....
        /*00d0*/ 	.word	0x000085e0


	//   ....[8]....
        /*00d4*/ 	.word	0x00008680


	//   ....[9]....
        /*00d8*/ 	.word	0x000086d0


	//   ....[10]....
        /*00dc*/ 	.word	0x00008720


	//   ....[11]....
        /*00e0*/ 	.word	0x000087f0


	//   ....[12]....
        /*00e4*/ 	.word	0x00008850


	//   ....[13]....
        /*00e8*/ 	.word	0x000089e0


	//   ....[14]....
        /*00ec*/ 	.word	0x00008b40


	//   ....[15]....
        /*00f0*/ 	.word	0x00008b80


	//   ....[16]....
        /*00f4*/ 	.word	0x00008c40


	//   ....[17]....
        /*00f8*/ 	.word	0x00008dc0


	//   ....[18]....
        /*00fc*/ 	.word	0x00008f40


	//   ....[19]....
        /*0100*/ 	.word	0x000090a0


	//   ....[20]....
        /*0104*/ 	.word	0x000091b0


	//   ....[21]....
        /*0108*/ 	.word	0x000091f0


	//   ....[22]....
        /*010c*/ 	.word	0x00009230


	//----- nvinfo : EIATTR_MAX_THREADS
	.align		4
.L_595:
        /*0110*/ 	.byte	0x04, 0x05
        /*0112*/ 	.short	(.L_597 - .L_596)
.L_596:
        /*0114*/ 	.word	0x00000080
        /*0118*/ 	.word	0x00000001
        /*011c*/ 	.word	0x00000001


	//----- nvinfo : EIATTR_CRS_STACK_SIZE
	.align		4
.L_597:
        /*0120*/ 	.byte	0x04, 0x1e
        /*0122*/ 	.short	(.L_599 - .L_598)
.L_598:
        /*0124*/ 	.word	0x00000000


	//----- nvinfo : EIATTR_CBANK_PARAM_SIZE
	.align		4
.L_599:
        /*0128*/ 	.byte	0x03, 0x19
        /*012a*/ 	.short	0x002c


	//----- nvinfo : EIATTR_PARAM_CBANK
	.align		4
        /*012c*/ 	.byte	0x04, 0x0a
        /*012e*/ 	.short	(.L_601 - .L_600)
	.align		4
.L_600:
        /*0130*/ 	.word	index@(.nv.constant0._ZN2at6native27unrolled_elementwise_kernelIZZZNS0_17acosh_kernel_cudaERNS_18TensorIteratorBaseEENKUlvE0_clEvENKUlvE1_clEvEUlN3c104HalfEE_St5arrayIPcLm2EELi4E23TrivialOffsetCalculatorILi1EjESD_NS0_6memory12LoadWithCastILi1EEENSE_13StoreWithCastILi1EEEEEviT_T0_T2_T3_T4_T5_)
        /*0134*/ 	.short	0x0210
        /*0136*/ 	.short	0x002c


	//----- nvinfo : EIATTR_SW_WAR
	.align		4
.L_601:
        /*0138*/ 	.byte	0x04, 0x36
        /*013a*/ 	.short	(.L_603 - .L_602)
.L_602:
        /*013c*/ 	.word	0x00000008
.L_603:


//--------------------- .nv.info._ZN2at6native18elementwise_kernelILi128ELi4EZNS0_22gpu_kernel_impl_nocastIZZZNS0_17acosh_kernel_cudaERNS_18TensorIteratorBaseEENKUlvE0_clEvENKUlvE1_clEvEUlN3c104HalfEE_EEvS4_RKT_EUliE_EEviT1_ --------------------------
	.section	.nv.info._ZN2at6native18elementwise_kernelILi128ELi4EZNS0_22gpu_kernel_impl_nocastIZZZNS0_17acosh_kernel_cudaERNS_18TensorIteratorBaseEENKUlvE0_clEvENKUlvE1_clEvEUlN3c104HalfEE_EEvS4_RKT_EUliE_EEviT1_,"",@"SHT_CUDA_INFO"
	.sectionflags	@""
	.align	4


	//----- nvinfo : EIATTR_CUDA_API_VERSION
	.align		4
        /*0000*/ 	.byte	0x04, 0x37
        /*0002*/ 	.short	(.L_605 - .L_604)
.L_604:
        /*0004*/ 	.word	0x00000082


	//----- nvinfo : EIATTR_KPARAM_INFO
	.align		4
.L_605:
        /*0008*/ 	.byte	0x04, 0x17
        /*000a*/ 	.short	(.L_607 - .L_606)
.L_606:
        /*000c*/ 	.word	0x00000000
        /*0010*/ 	.short	0x0001
        /*0012*/ 	.short	0x0008
        /*0014*/ 	.byte	0x00, 0xf0, 0x61, 0x08


	//----- nvinfo : EIATTR_KPARAM_INFO
	.align		4
.L_607:
        /*0018*/ 	.byte	0x04, 0x17
        /*001a*/ 	.short	(.L_609 - .L_608)
.L_608:
        /*001c*/ 	.word	0x00000000
        /*0020*/ 	.short	0x0000
        /*0022*/ 	.short	0x0000
        /*0024*/ 	.byte	0x00, 0xf0, 0x11, 0x00


	//----- nvinfo : EIATTR_SPARSE_MMA_MASK
	.align		4
.L_609:
        /*0028*/ 	.byte	0x03, 0x50
        /*002a*/ 	.short	0x0000


	//----- nvinfo : EIATTR_MAXREG_COUNT
	.align		4
        /*002c*/ 	.byte	0x03, 0x1b
        /*002e*/ 	.short	0x0080


	//----- nvinfo : EIATTR_MERCURY_ISA_VERSION
	.align		4
        /*0030*/ 	.byte	0x03, 0x5f
        /*0032*/ 	.short	0x0101


	//----- nvinfo : EIATTR_EXIT_INSTR_OFFSETS
	.align		4
        /*0034*/ 	.byte	0x04, 0x1c
        /*0036*/ 	.short	(.L_611 - .L_610)


	//   ....[0]....
.L_610:
        /*0038*/ 	.word	0x00004420


	//   ....[1]....
        /*003c*/ 	.word	0x00005a70


	//----- nvinfo : EIATTR_MAX_THREADS
	.align		4
.L_611:
        /*0040*/ 	.byte	0x04, 0x05
        /*0042*/ 	.short	(.L_613 - .L_612)
.L_612:
        /*0044*/ 	.word	0x00000080
        /*0048*/ 	.word	0x00000001
        /*004c*/ 	.word	0x00000001


	//----- nvinfo : EIATTR_CRS_STACK_SIZE
	.align		4
.L_613:
        /*0050*/ 	.byte	0x04, 0x1e
        /*0052*/ 	.short	(.L_615 - .L_614)
.L_614:
        /*0054*/ 	.word	0x00000000


	//----- nvinfo : EIATTR_CBANK_PARAM_SIZE
	.align		4
.L_615:
        /*0058*/ 	.byte	0x03, 0x19
        /*005a*/ 	.short	0x0220


	//----- nvinfo : EIATTR_PARAM_CBANK
	.align		4
        /*005c*/ 	.byte	0x04, 0x0a
        /*005e*/ 	.short	(.L_617 - .L_616)
	.align		4
.L_616:
        /*0060*/ 	.word	index@(.nv.constant0._ZN2at6native18elementwise_kernelILi128ELi4EZNS0_22gpu_kernel_impl_nocastIZZZNS0_17acosh_kernel_cudaERNS_18TensorIteratorBaseEENKUlvE0_clEvENKUlvE1_clEvEUlN3c104HalfEE_EEvS4_RKT_EUliE_EEviT1_)
        /*0064*/ 	.short	0x0210
        /*0066*/ 	.short	0x0220


	//----- nvinfo : EIATTR_SW_WAR
	.align		4
.L_617:
        /*0068*/ 	.byte	0x04, 0x36
        /*006a*/ 	.short	(.L_619 - .L_618)
.L_618:
        /*006c*/ 	.word	0x00000008
.L_619:


//--------------------- .nv.info._ZN2at6native27unrolled_elementwise_kernelIZZZNS0_17acosh_kernel_cudaERNS_18TensorIteratorBaseEENKUlvE0_clEvENKUlvE1_clEvEUlN3c104HalfEE_St5arrayIPcLm2EELi4E23TrivialOffsetCalculatorILi1EjESD_NS0_6memory15LoadWithoutCastENSE_16StoreWithoutCastEEEviT_T0_T2_T3_T4_T5_ --------------------------
	.section	.nv.info._ZN2at6native27unrolled_elementwise_kernelIZZZNS0_17acosh_kernel_cudaERNS_18TensorIteratorBaseEENKUlvE0_clEvENKUlvE1_clEvEUlN3c104HalfEE_St5arrayIPcLm2EELi4E23TrivialOffsetCalculatorILi1EjESD_NS0_6memory15LoadWithoutCastENSE_16StoreWithoutCastEEEviT_T0_T2_T3_T4_T5_,"",@"SHT_CUDA_INFO"
	.sectionflags	@""
	.align	4


	//----- nvinfo : EIATTR_CUDA_API_VERSION
	.align		4
        /*0000*/ 	.byte	0x04, 0x37
        /*0002*/ 	.short	(.L_621 - .L_620)
.L_620:
        /*0004*/ 	.word	0x00000082


	//----- nvinfo : EIATTR_KPARAM_INFO
	.align		4
.L_621:
        /*0008*/ 	.byte	0x04, 0x17
        /*000a*/ 	.short	(.L_623 - .L_622)
.L_622:
        /*000c*/ 	.word	0x00000000
        /*0010*/ 	.short	0x0006
        /*0012*/ 	.short	0x001b
        /*0014*/ 	.byte	0x00, 0xf0, 0x05, 0x00


	//----- nvinfo : EIATTR_KPARAM_INFO
	.align		4
.L_623:
        /*0018*/ 	.byte	0x04, 0x17
        /*001a*/ 	.short	(.L_625 - .L_624)
.L_624:
        /*001c*/ 	.word	0x00000000
        /*0020*/ 	.short	0x0005
        /*0022*/ 	.short	0x001a
        /*0024*/ 	.byte	0x00, 0xf0, 0x05, 0x00


	//----- nvinfo : EIATTR_KPARAM_INFO
	.align		4
.L_625:
        /*0028*/ 	.byte	0x04, 0x17
        /*002a*/ 	.short	(.L_627 - .L_626)
.L_626:
        /*002c*/ 	.word	0x00000000
        /*0030*/ 	.short	0x0004
        /*0032*/ 	.short	0x0019
        /*0034*/ 	.byte	0x00, 0xf0, 0x05, 0x00


	//----- nvinfo : EIATTR_KPARAM_INFO
	.align		4
.L_627:
        /*0038*/ 	.byte	0x04, 0x17
        /*003a*/ 	.short	(.L_629 - .L_628)
.L_628:
        /*003c*/ 	.word	0x00000000
        /*0040*/ 	.short	0x0003
        /*0042*/ 	.short	0x0018
        /*0044*/ 	.byte	0x00, 0xf0, 0x05, 0x00


	//----- nvinfo : EIATTR_KPARAM_INFO
	.align		4
.L_629:
        /*0048*/ 	.byte	0x04, 0x17
        /*004a*/ 	.short	(.L_631 - .L_630)
.L_630:
        /*004c*/ 	.word	0x00000000
        /*0050*/ 	.short	0x0002
        /*0052*/ 	.short	0x0008
        /*0054*/ 	.byte	0x00, 0xf0, 0x41, 0x00


	//----- nvinfo : EIATTR_KPARAM_INFO
	.align		4
.L_631:
        /*0058*/ 	.byte	0x04, 0x17
        /*005a*/ 	.short	(.L_633 - .L_632)
.L_632:
        /*005c*/ 	.word	0x00000000
        /*0060*/ 	.short	0x0001
        /*0062*/ 	.short	0x0004
        /*0064*/ 	.byte	0x00, 0xf0, 0x05, 0x00


	//----- nvinfo : EIATTR_KPARAM_INFO
	.align		4
.L_633:
        /*0068*/ 	.byte	0x04, 0x17
        /*006a*/ 	.short	(.L_635 - .L_634)
.L_634:
        /*006c*/ 	.word	0x00000000
        /*0070*/ 	.short	0x0000
        /*0072*/ 	.short	0x0000
        /*0074*/ 	.byte	0x00, 0xf0, 0x11, 0x00


	//----- nvinfo : EIATTR_SPARSE_MMA_MASK
	.align		4
.L_635:
        /*0078*/ 	.byte	0x03, 0x50
        /*007a*/ 	.short	0x0000


	//----- nvinfo : EIATTR_MAXREG_COUNT
	.align		4
        /*007c*/ 	.byte	0x03, 0x1b
        /*007e*/ 	.short	0x00ff


	//----- nvinfo : EIATTR_MERCURY_ISA_VERSION
	.align		4
        /*0080*/ 	.byte	0x03, 0x5f
        /*0082*/ 	.short	0x0101


	//----- nvinfo : EIATTR_EXIT_INSTR_OFFSETS
	.align		4
        /*0084*/ 	.byte	0x04, 0x1c
        /*0086*/ 	.short	(.L_637 - .L_636)


	//   ....[0]....
.L_636:
        /*0088*/ 	.word	0x00001070


	//   ....[1]....
        /*008c*/ 	.word	0x000010c0


	//----- nvinfo : EIATTR_MAX_THREADS
	.align		4
.L_637:
        /*0090*/ 	.byte	0x04, 0x05
        /*0092*/ 	.short	(.L_639 - .L_638)
.L_638:
        /*0094*/ 	.word	0x00000080
        /*0098*/ 	.word	0x00000001
        /*009c*/ 	.word	0x00000001


	//----- nvinfo : EIATTR_CRS_STACK_SIZE
	.align		4
.L_639:
        /*00a0*/ 	.byte	0x04, 0x1e
        /*00a2*/ 	.short	(.L_641 - .L_640)
.L_640:
        /*00a4*/ 	.word	0x00000000


	//----- nvinfo : EIATTR_CBANK_PARAM_SIZE
	.align		4
.L_641:
        /*00a8*/ 	.byte	0x03, 0x19
        /*00aa*/ 	.short	0x001c


	//----- nvinfo : EIATTR_PARAM_CBANK
	.align		4
        /*00ac*/ 	.byte	0x04, 0x0a
        /*00ae*/ 	.short	(.L_643 - .L_642)
	.align		4
.L_642:
        /*00b0*/ 	.word	index@(.nv.constant0._ZN2at6native27unrolled_elementwise_kernelIZZZNS0_17acosh_kernel_cudaERNS_18TensorIteratorBaseEENKUlvE0_clEvENKUlvE1_clEvEUlN3c104HalfEE_St5arrayIPcLm2EELi4E23TrivialOffsetCalculatorILi1EjESD_NS0_6memory15LoadWithoutCastENSE_16StoreWithoutCastEEEviT_T0_T2_T3_T4_T5_)
        /*00b4*/ 	.short	0x0210
        /*00b6*/ 	.short	0x001c


	//----- nvinfo : EIATTR_SW_WAR
	.align		4
.L_643:
        /*00b8*/ 	.byte	0x04, 0x36
        /*00ba*/ 	.short	(.L_645 - .L_644)
.L_644:
        /*00bc*/ 	.word	0x00000008
.L_645:


//--------------------- .nv.info._ZN2at6native29vectorized_elementwise_kernelILi2EZZZNS0_17acosh_kernel_cudaERNS_18TensorIteratorBaseEENKUlvE0_clEvENKUlvE1_clEvEUlN3c104HalfEE_St5arrayIPcLm2EEEEviT0_T1_ --------------------------
	.section	.nv.info._ZN2at6native29vectorized_elementwise_kernelILi2EZZZNS0_17acosh_kernel_cudaERNS_18TensorIteratorBaseEENKUlvE0_clEvENKUlvE1_clEvEUlN3c104HalfEE_St5arrayIPcLm2EEEEviT0_T1_,"",@"SHT_CUDA_INFO"
	.sectionflags	@""
	.align	4


	//----- nvinfo : EIATTR_CUDA_API_VERSION
	.align		4
        /*0000*/ 	.byte	0x04, 0x37
        /*0002*/ 	.short	(.L_647 - .L_646)
.L_646:
        /*0004*/ 	.word	0x00000082


	//----- nvinfo : EIATTR_KPARAM_INFO
	.align		4
.L_647:
        /*0008*/ 	.byte	0x04, 0x17
        /*000a*/ 	.short	(.L_649 - .L_648)
.L_648:
        /*000c*/ 	.word	0x00000000
        /*0010*/ 	.short	0x0002
        /*0012*/ 	.short	0x0008
        /*0014*/ 	.byte	0x00, 0xf0, 0x41, 0x00


	//----- nvinfo : EIATTR_KPARAM_INFO
	.align		4
.L_649:
        /*0018*/ 	.byte	0x04, 0x17
        /*001a*/ 	.short	(.L_651 - .L_650)
.L_650:
        /*001c*/ 	.word	0x00000000
        /*0020*/ 	.short	0x0001
        /*0022*/ 	.short	0x0004
        /*0024*/ 	.byte	0x00, 0xf0, 0x05, 0x00


	//----- nvinfo : EIATTR_KPARAM_INFO
	.align		4
.L_651:
        /*0028*/ 	.byte	0x04, 0x17
        /*002a*/ 	.short	(.L_653 - .L_652)
.L_652:
        /*002c*/ 	.word	0x00000000
        /*0030*/ 	.short	0x0000
        /*0032*/ 	.short	0x0000
        /*0034*/ 	.byte	0x00, 0xf0, 0x11, 0x00


	//----- nvinfo : EIATTR_SPARSE_MMA_MASK
	.align		4
.L_653:
        /*0038*/ 	.byte	0x03, 0x50
        /*003a*/ 	.short	0x0000


	//----- nvinfo : EIATTR_MAXREG_COUNT
	.align		4
        /*003c*/ 	.byte	0x03, 0x1b
        /*003e*/ 	.short	0x00ff


	//----- nvinfo : EIATTR_MERCURY_ISA_VERSION
	.align		4
        /*0040*/ 	.byte	0x03, 0x5f
        /*0042*/ 	.short	0x0101


	//----- nvinfo : EIATTR_EXIT_INSTR_OFFSETS
	.align		4
        /*0044*/ 	.byte	0x04, 0x1c
        /*0046*/ 	.short	(.L_655 - .L_654)


	//   ....[0]....
.L_654:
        /*0048*/ 	.word	0x00001780


	//   ....[1]....
        /*004c*/ 	.word	0x00003800


	//   ....[2]....
        /*0050*/ 	.word	0x00003850


	//----- nvinfo : EIATTR_MAX_THREADS
	.align		4
.L_655:
        /*0054*/ 	.byte	0x04, 0x05
        /*0056*/ 	.short	(.L_657 - .L_656)
.L_656:
        /*0058*/ 	.word	0x00000080
        /*005c*/ 	.word	0x00000001
        /*0060*/ 	.word	0x00000001


	//----- nvinfo : EIATTR_CRS_STACK_SIZE
	.align		4
.L_657:
        /*0064*/ 	.byte	0x04, 0x1e
        /*0066*/ 	.short	(.L_659 - .L_658)
.L_658:
        /*0068*/ 	.word	0x00000000


	//----- nvinfo : EIATTR_CBANK_PARAM_SIZE
	.align		4
.L_659:
        /*006c*/ 	.byte	0x03, 0x19
        /*006e*/ 	.short	0x0018


	//----- nvinfo : EIATTR_PARAM_CBANK
	.align		4
        /*0070*/ 	.byte	0x04, 0x0a
        /*0072*/ 	.short	(.L_661 - .L_660)
	.align		4
.L_660:
        /*0074*/ 	.word	index@(.nv.constant0._ZN2at6native29vectorized_elementwise_kernelILi2EZZZNS0_17acosh_kernel_cudaERNS_18TensorIteratorBaseEENKUlvE0_clEvENKUlvE1_clEvEUlN3c104HalfEE_St5arrayIPcLm2EEEEviT0_T1_)
        /*0078*/ 	.short	0x0210
        /*007a*/ 	.short	0x0018


	//----- nvinfo : EIATTR_SW_WAR
	.align		4
.L_661:
        /*007c*/ 	.byte	0x04, 0x36
        /*007e*/ 	.short	(.L_663 - .L_662)
.L_662:
        /*0080*/ 	.word	0x00000008
.L_663:


//--------------------- .nv.info._ZN2at6native29vectorized_elementwise_kernelILi4EZZZNS0_17acosh_kernel_cudaERNS_18TensorIteratorBaseEENKUlvE0_clEvENKUlvE1_clEvEUlN3c104HalfEE_St5arrayIPcLm2EEEEviT0_T1_ --------------------------
	.section	.nv.info._ZN2at6native29vectorized_elementwise_kernelILi4EZZZNS0_17acosh_kernel_cudaERNS_18TensorIteratorBaseEENKUlvE0_clEvENKUlvE1_clEvEUlN3c104HalfEE_St5arrayIPcLm2EEEEviT0_T1_,"",@"SHT_CUDA_INFO"
	.sectionflags	@""
	.align	4


	//----- nvinfo : EIATTR_CUDA_API_VERSION
	.align		4
        /*0000*/ 	.byte	0x04, 0x37
        /*0002*/ 	.short	(.L_665 - .L_664)
.L_664:
        /*0004*/ 	.word	0x00000082


	//----- nvinfo : EIATTR_KPARAM_INFO
	.align		4
.L_665:
        /*0008*/ 	.byte	0x04, 0x17
        /*000a*/ 	.short	(.L_667 - .L_666)
.L_666:
        /*000c*/ 	.word	0x00000000
        /*0010*/ 	.short	0x0002
        /*0012*/ 	.short	0x0008
        /*0014*/ 	.byte	0x00, 0xf0, 0x41, 0x00


	//----- nvinfo : EIATTR_KPARAM_INFO
	.align		4
.L_667:
        /*0018*/ 	.byte	0x04, 0x17
        /*001a*/ 	.short	(.L_669 - .L_668)
.L_668:
        /*001c*/ 	.word	0x00000000
        /*0020*/ 	.short	0x0001
        /*0022*/ 	.short	0x0004
        /*0024*/ 	.byte	0x00, 0xf0, 0x05, 0x00


	//----- nvinfo : EIATTR_KPARAM_INFO
	.align		4
.L_669:
        /*0028*/ 	.byte	0x04, 0x17
        /*002a*/ 	.short	(.L_671 - .L_670)
.L_670:
        /*002c*/ 	.word	0x00000000
        /*0030*/ 	.short	0x0000
        /*0032*/ 	.short	0x0000
        /*0034*/ 	.byte	0x00, 0xf0, 0x11, 0x00


	//----- nvinfo : EIATTR_SPARSE_MMA_MASK
	.align		4
.L_671:
        /*0038*/ 	.byte	0x03, 0x50
        /*003a*/ 	.short	0x0000


	//----- nvinfo : EIATTR_MAXREG_COUNT
	.align		4
        /*003c*/ 	.byte	0x03, 0x1b
        /*003e*/ 	.short	0x00ff


	//----- nvinfo : EIATTR_MERCURY_ISA_VERSION
	.align		4
        /*0040*/ 	.byte	0x03, 0x5f
        /*0042*/ 	.short	0x0101


	//----- nvinfo : EIATTR_EXIT_INSTR_OFFSETS
	.align		4
        /*0044*/ 	.byte	0x04, 0x1c
        /*0046*/ 	.short	(.L_673 - .L_672)


	//   ....[0]....
.L_672:
        /*0048*/ 	.word	0x00001750


	//   ....[1]....
        /*004c*/ 	.word	0x000037d0


	//   ....[2]....
        /*0050*/ 	.word	0x00003820


	//----- nvinfo : EIATTR_MAX_THREADS
	.align		4
.L_673:
        /*0054*/ 	.byte	0x04, 0x05
        /*0056*/ 	.short	(.L_675 - .L_674)
.L_674:
        /*0058*/ 	.word	0x00000080
        /*005c*/ 	.word	0x00000001
        /*0060*/ 	.word	0x00000001


	//----- nvinfo : EIATTR_CRS_STACK_SIZE
	.align		4
.L_675:
        /*0064*/ 	.byte	0x04, 0x1e
        /*0066*/ 	.short	(.L_677 - .L_676)
.L_676:
        /*0068*/ 	.word	0x00000000


	//----- nvinfo : EIATTR_CBANK_PARAM_SIZE
	.align		4
.L_677:
        /*006c*/ 	.byte	0x03, 0x19
        /*006e*/ 	.short	0x0018


	//----- nvinfo : EIATTR_PARAM_CBANK
	.align		4
        /*0070*/ 	.byte	0x04, 0x0a
        /*0072*/ 	.short	(.L_679 - .L_678)
	.align		4
.L_678:
        /*0074*/ 	.word	index@(.nv.constant0._ZN2at6native29vectorized_elementwise_kernelILi4EZZZNS0_17acosh_kernel_cudaERNS_18TensorIteratorBaseEENKUlvE0_clEvENKUlvE1_clEvEUlN3c104HalfEE_St5arrayIPcLm2EEEEviT0_T1_)
        /*0078*/ 	.short	0x0210
        /*007a*/ 	.short	0x0018


	//----- nvinfo : EIATTR_SW_WAR
	.align		4
.L_679:
        /*007c*/ 	.byte	0x04, 0x36
        /*007e*/ 	.short	(.L_681 - .L_680)
.L_680:
        /*0080*/ 	.word	0x00000008
.L_681:


//--------------------- .nv.info._ZN2at6native29vectorized_elementwise_kernelILi8EZZZNS0_17acosh_kernel_cudaERNS_18TensorIteratorBaseEENKUlvE0_clEvENKUlvE1_clEvEUlN3c104HalfEE_St5arrayIPcLm2EEEEviT0_T1_ --------------------------
	.section	.nv.info._ZN2at6native29vectorized_elementwise_kernelILi8EZZZNS0_17acosh_kernel_cudaERNS_18TensorIteratorBaseEENKUlvE0_clEvENKUlvE1_clEvEUlN3c104HalfEE_St5arrayIPcLm2EEEEviT0_T1_,"",@"SHT_CUDA_INFO"
	.sectionflags	@""
	.align	4


	//----- nvinfo : EIATTR_CUDA_API_VERSION
	.align		4
        /*0000*/ 	.byte	0x04, 0x37
        /*0002*/ 	.short	(.L_683 - .L_682)
.L_682:
        /*0004*/ 	.word	0x00000082


	//----- nvinfo : EIATTR_KPARAM_INFO
	.align		4
.L_683:
        /*0008*/ 	.byte	0x04, 0x17
        /*000a*/ 	.short	(.L_685 - .L_684)
.L_684:
        /*000c*/ 	.word	0x00000000
        /*0010*/ 	.short	0x0002
        /*0012*/ 	.short	0x0008
        /*0014*/ 	.byte	0x00, 0xf0, 0x41, 0x00


	//----- nvinfo : EIATTR_KPARAM_INFO
	.align		4
.L_685:
        /*0018*/ 	.byte	0x04, 0x17
        /*001a*/ 	.short	(.L_687 - .L_686)
.L_686:
        /*001c*/ 	.word	0x00000000
        /*0020*/ 	.short	0x0001
        /*0022*/ 	.short	0x0004
        /*0024*/ 	.byte	0x00, 0xf0, 0x05, 0x00


	//----- nvinfo : EIATTR_KPARAM_INFO
	.align		4
.L_687:
        /*0028*/ 	.byte	0x04, 0x17
        /*002a*/ 	.short	(.L_689 - .L_688)
.L_688:
        /*002c*/ 	.word	0x00000000
        /*0030*/ 	.short	0x0000
        /*0032*/ 	.short	0x0000
        /*0034*/ 	.byte	0x00, 0xf0, 0x11, 0x00


	//----- nvinfo : EIATTR_SPARSE_MMA_MASK
	.align		4
.L_689:
        /*0038*/ 	.byte	0x03, 0x50
        /*003a*/ 	.short	0x0000


	//----- nvinfo : EIATTR_MAXREG_COUNT
	.align		4
        /*003c*/ 	.byte	0x03, 0x1b
        /*003e*/ 	.short	0x00ff


	//----- nvinfo : EIATTR_MERCURY_ISA_VERSION
	.align		4
        /*0040*/ 	.byte	0x03, 0x5f
        /*0042*/ 	.short	0x0101


	//----- nvinfo : EIATTR_EXIT_INSTR_OFFSETS
	.align		4
        /*0044*/ 	.byte	0x04, 0x1c
        /*0046*/ 	.short	(.L_691 - .L_690)


	//   ....[0]....
.L_690:
        /*0048*/ 	.word	0x00001720


	//   ....[1]....
        /*004c*/ 	.word	0x000037a0


	//   ....[2]....
        /*0050*/ 	.word	0x000037f0


	//----- nvinfo : EIATTR_MAX_THREADS
	.align		4
.L_691:
        /*0054*/ 	.byte	0x04, 0x05
        /*0056*/ 	.short	(.L_693 - .L_692)
.L_692:
        /*0058*/ 	.word	0x00000080
        /*005c*/ 	.word	0x00000001
        /*0060*/ 	.word	0x00000001


	//----- nvinfo : EIATTR_CRS_STACK_SIZE
	.align		4
.L_693:
        /*0064*/ 	.byte	0x04, 0x1e
        /*0066*/ 	.short	(.L_695 - .L_694)
.L_694:
        /*0068*/ 	.word	0x00000000


	//----- nvinfo : EIATTR_CBANK_PARAM_SIZE
	.align		4
.L_695:
        /*006c*/ 	.byte	0x03, 0x19
        /*006e*/ 	.short	0x0018


	//----- nvinfo : EIATTR_PARAM_CBANK
	.align		4
        /*0070*/ 	.byte	0x04, 0x0a
        /*0072*/ 	.short	(.L_697 - .L_696)
	.align		4
.L_696:
        /*0074*/ 	.word	index@(.nv.constant0._ZN2at6native29vectorized_elementwise_kernelILi8EZZZNS0_17acosh_kernel_cudaERNS_18TensorIteratorBaseEENKUlvE0_clEvENKUlvE1_clEvEUlN3c104HalfEE_St5arrayIPcLm2EEEEviT0_T1_)
        /*0078*/ 	.short	0x0210
        /*007a*/ 	.short	0x0018


	//----- nvinfo : EIATTR_SW_WAR
	.align		4
.L_697:
        /*007c*/ 	.byte	0x04, 0x36
        /*007e*/ 	.short	(.L_699 - .L_698)
.L_698:
        /*0080*/ 	.word	0x00000008
.L_699:


//--------------------- .nv.info._ZN2at6native18elementwise_kernelILi128ELi4EZNS0_15gpu_kernel_implIZZZNS0_17acosh_kernel_cudaERNS_18TensorIteratorBaseEENKUlvE0_clEvENKUlvE0_clEvEUlfE_EEvS4_RKT_EUliE_EEviT1_ --------------------------
	.section	.nv.info._ZN2at6native18elementwise_kernelILi128ELi4EZNS0_15gpu_kernel_implIZZZNS0_17acosh_kernel_cudaERNS_18TensorIteratorBaseEENKUlvE0_clEvENKUlvE0_clEvEUlfE_EEvS4_RKT_EUliE_EEviT1_,"",@"SHT_CUDA_INFO"
	.sectionflags	@""
	.align	4


	//----- nvinfo : EIATTR_CUDA_API_VERSION
	.align		4
        /*0000*/ 	.byte	0x04, 0x37
        /*0002*/ 	.short	(.L_701 - .L_700)
.L_700:
        /*0004*/ 	.word	0x00000082


	//----- nvinfo : EIATTR_KPARAM_INFO
	.align		4
.L_701:
        /*0008*/ 	.byte	0x04, 0x17
        /*000a*/ 	.short	(.L_703 - .L_702)
.L_702:
        /*000c*/ 	.word	0x00000000
        /*0010*/ 	.short	0x0001
        /*0012*/ 	.short	0x0008
        /*0014*/ 	.byte	0x00, 0xf0, 0x61, 0x08


	//----- nvinfo : EIATTR_KPARAM_INFO
	.align		4
.L_703:
        /*0018*/ 	.byte	0x04, 0x17
        /*001a*/ 	.short	(.L_705 - .L_704)
.L_704:
        /*001c*/ 	.word	0x00000000
        /*0020*/ 	.short	0x0000
        /*0022*/ 	.short	0x0000
        /*0024*/ 	.byte	0x00, 0xf0, 0x11, 0x00


	//----- nvinfo : EIATTR_SPARSE_MMA_MASK
	.align		4
.L_705:
        /*0028*/ 	.byte	0x03, 0x50
        /*002a*/ 	.short	0x0000


	//----- nvinfo : EIATTR_MAXREG_COUNT
	.align		4
        /*002c*/ 	.byte	0x03, 0x1b
        /*002e*/ 	.short	0x0080


	//----- nvinfo : EIATTR_EXTERNS
	.align		4
        /*0030*/ 	.byte	0x04, 0x0f
        /*0032*/ 	.short	(.L_707 - .L_706)


	//   ....[0]....
	.align		4
.L_706:
        /*0034*/ 	.word	index@(__assertfail)


	//----- nvinfo : EIATTR_MERCURY_ISA_VERSION
	.align		4
.L_707:
        /*0038*/ 	.byte	0x03, 0x5f
        /*003a*/ 	.short	0x0101


	//----- nvinfo : EIATTR_SYSCALL_OFFSETS
	.align		4
        /*003c*/ 	.byte	0x04, 0x46
        /*003e*/ 	.short	(.L_709 - .L_708)


	//   ....[0]....
.L_708:
        /*0040*/ 	.word	0x00002170


	//   ....[1]....
        /*0044*/ 	.word	0x00003280


	//   ....[2]....
        /*0048*/ 	.word	0x00005410


	//   ....[3]....
        /*004c*/ 	.word	0x00006520


	//   ....[4]....
        /*0050*/ 	.word	0x000086a0


	//   ....[5]....
        /*0054*/ 	.word	0x000097b0


	//   ....[6]....
        /*0058*/ 	.word	0x0000b920


	//   ....[7]....
        /*005c*/ 	.word	0x0000ca30


	//----- nvinfo : EIATTR_EXIT_INSTR_OFFSETS
	.align		4
.L_709:
        /*0060*/ 	.byte	0x04, 0x1c
        /*0062*/ 	.short	(.L_711 - .L_710)


	//   ....[0]....
.L_710:
        /*0064*/ 	.word	0x00009860


	//   ....[1]....
        /*0068*/ 	.word	0x0000bd50


	//   ....[2]....
        /*006c*/ 	.word	0x0000bd90


	//   ....[3]....
        /*0070*/ 	.word	0x0000be20


	//   ....[4]....
        /*0074*/ 	.word	0x0000be50


	//   ....[5]....
        /*0078*/ 	.word	0x0000be80


	//   ....[6]....
        /*007c*/ 	.word	0x0000bf00


	//   ....[7]....
        /*0080*/ 	.word	0x0000bf30


	//   ....[8]....
        /*0084*/ 	.word	0x0000bfc0


	//   ....[9]....
        /*0088*/ 	.word	0x0000c000


	//   ....[10]....
        /*008c*/ 	.word	0x0000c040


	//   ....[11]....
        /*0090*/ 	.word	0x0000c100


	//   ....[12]....
        /*0094*/ 	.word	0x0000c150


	//   ....[13]....
        /*0098*/ 	.word	0x0000c2d0


	//   ....[14]....
        /*009c*/ 	.word	0x0000c420


	//   ....[15]....
        /*00a0*/ 	.word	0x0000c450


	//   ....[16]....
        /*00a4*/ 	.word	0x0000c500


	//   ....[17]....
        /*00a8*/ 	.word	0x0000c670


	//   ....[18]....
        /*00ac*/ 	.word	0x0000c7e0


	//   ....[19]....
        /*00b0*/ 	.word	0x0000c930


	//   ....[20]....
        /*00b4*/ 	.word	0x0000ca40


	//   ....[21]....
        /*00b8*/ 	.word	0x0000ca70


	//   ....[22]....
        /*00bc*/ 	.word	0x0000caa0


	//----- nvinfo : EIATTR_MAX_THREADS
	.align		4
.L_711:
        /*00c0*/ 	.byte	0x04, 0x05
        /*00c2*/ 	.short	(.L_713 - .L_712)
.L_712:
        /*00c4*/ 	.word	0x00000080
        /*00c8*/ 	.word	0x00000001
        /*00cc*/ 	.word	0x00000001


	//----- nvinfo : EIATTR_CRS_STACK_SIZE
	.align		4
.L_713:
        /*00d0*/ 	.byte	0x04, 0x1e
        /*00d2*/ 	.short	(.L_715 - .L_714)
.L_714:
        /*00d4*/ 	.word	0x00000000


	//----- nvinfo : EIATTR_CBANK_PARAM_SIZE
	.align		4
.L_715:
        /*00d8*/ 	.byte	0x03, 0x19
        /*00da*/ 	.short	0x0220


	//----- nvinfo : EIATTR_PARAM_CBANK
	.align		4
        /*00dc*/ 	.byte	0x04, 0x0a
        /*00de*/ 	.short	(.L_717 - .L_716)
	.align		4
.L_716:
        /*00e0*/ 	.word	index@(.nv.constant0._ZN2at6native18elementwise_kernelILi128ELi4EZNS0_15gpu_kernel_implIZZZNS0_17acosh_kernel_cudaERNS_18TensorIteratorBaseEENKUlvE0_clEvENKUlvE0_clEvEUlfE_EEvS4_RKT_EUliE_EEviT1_)
        /*00e4*/ 	.short	0x0210
        /*00e6*/ 	.short	0x0220


	//----- nvinfo : EIATTR_SW_WAR
	.align		4
.L_717:
        /*00e8*/ 	.byte	0x04, 0x36
        /*00ea*/ 	.short	(.L_719 - .L_718)
.L_718:
        /*00ec*/ 	.word	0x00000008
.L_719:


//--------------------- .nv.info._ZN2at6native27unrolled_elementwise_kernelIZZZNS0_17acosh_kernel_cudaERNS_18TensorIteratorBaseEENKUlvE0_clEvENKUlvE0_clEvEUlfE_St5arrayIPcLm2EELi4E23TrivialOffsetCalculatorILi1EjESB_NS0_6memory12LoadWithCastILi1EEENSC_13StoreWithCastILi1EEEEEviT_T0_T2_T3_T4_T5_ --------------------------
	.section	.nv.info._ZN2at6native27unrolled_elementwise_kernelIZZZNS0_17acosh_kernel_cudaERNS_18TensorIteratorBaseEENKUlvE0_clEvENKUlvE0_clEvEUlfE_St5arrayIPcLm2EELi4E23TrivialOffsetCalculatorILi1EjESB_NS0_6memory12LoadWithCastILi1EEENSC_13StoreWithCastILi1EEEEEviT_T0_T2_T3_T4_T5_,"",@"SHT_CUDA_INFO"
	.sectionflags	@""
	.align	4


	//----- nvinfo : EIATTR_CUDA_API_VERSION
	.align		4
        /*0000*/ 	.byte	0x04, 0x37
        /*0002*/ 	.short	(.L_721 - .L_720)
.L_720:
        /*0004*/ 	.word	0x00000082


	//----- nvinfo : EIATTR_KPARAM_INFO
	.align		4
.L_721:
        /*0008*/ 	.byte	0x04, 0x17
        /*000a*/ 	.short	(.L_723 - .L_722)
.L_722:
        /*000c*/ 	.word	0x00000000
        /*0010*/ 	.short	0x0006
        /*0012*/ 	.short	0x0024
        /*0014*/ 	.byte	0x00, 0xf0, 0x21, 0x00


	//----- nvinfo : EIATTR_KPARAM_INFO
	.align		4
.L_723:
        /*0018*/ 	.byte	0x04, 0x17
        /*001a*/ 	.short	(.L_725 - .L_724)
.L_724:
        /*001c*/ 	.word	0x00000000
        /*0020*/ 	.short	0x0005
        /*0022*/ 	.short	0x001c
        /*0024*/ 	.byte	0x00, 0xf0, 0x21, 0x00


	//----- nvinfo : EIATTR_KPARAM_INFO
	.align		4
.L_725:
        /*0028*/ 	.byte	0x04, 0x17
        /*002a*/ 	.short	(.L_727 - .L_726)
.L_726:
        /*002c*/ 	.word	0x00000000
        /*0030*/ 	.short	0x0004
        /*0032*/ 	.short	0x0019
        /*0034*/ 	.byte	0x00, 0xf0, 0x05, 0x00


	//----- nvinfo : EIATTR_KPARAM_INFO
	.align		4
.L_727:
        /*0038*/ 	.byte	0x04, 0x17
        /*003a*/ 	.short	(.L_729 - .L_728)
.L_728:
        /*003c*/ 	.word	0x00000000
        /*0040*/ 	.short	0x0003
        /*0042*/ 	.short	0x0018
        /*0044*/ 	.byte	0x00, 0xf0, 0x05, 0x00


	//----- nvinfo : EIATTR_KPARAM_INFO
	.align		4
.L_729:
        /*0048*/ 	.byte	0x04, 0x17
        /*004a*/ 	.short	(.L_731 - .L_730)
.L_730:
        /*004c*/ 	.word	0x00000000
        /*0050*/ 	.short	0x0002
        /*0052*/ 	.short	0x0008
        /*0054*/ 	.byte	0x00, 0xf0, 0x41, 0x00


	//----- nvinfo : EIATTR_KPARAM_INFO
	.align		4
.L_731:
        /*0058*/ 	.byte	0x04, 0x17
        /*005a*/ 	.short	(.L_733 - .L_732)
.L_732:
        /*005c*/ 	.word	0x00000000
        /*0060*/ 	.short	0x0001
        /*0062*/ 	.short	0x0004
        /*0064*/ 	.byte	0x00, 0xf0, 0x05, 0x00


	//----- nvinfo : EIATTR_KPARAM_INFO
	.align		4
.L_733:
        /*0068*/ 	.byte	0x04, 0x17
        /*006a*/ 	.short	(.L_735 - .L_734)
.L_734:
        /*006c*/ 	.word	0x00000000
        /*0070*/ 	.short	0x0000
        /*0072*/ 	.short	0x0000
        /*0074*/ 	.byte	0x00, 0xf0, 0x11, 0x00


	//----- nvinfo : EIATTR_SPARSE_MMA_MASK
	.align		4
.L_735:
        /*0078*/ 	.byte	0x03, 0x50
        /*007a*/ 	.short	0x0000


	//----- nvinfo : EIATTR_MAXREG_COUNT
	.align		4
        /*007c*/ 	.byte	0x03, 0x1b
        /*007e*/ 	.short	0x00ff


	//----- nvinfo : EIATTR_EXTERNS
	.align		4
        /*0080*/ 	.byte	0x04, 0x0f
        /*0082*/ 	.short	(.L_737 - .L_736)


	//   ....[0]....
	.align		4
.L_736:
        /*0084*/ 	.word	index@(__assertfail)


	//----- nvinfo : EIATTR_MERCURY_ISA_VERSION
	.align		4
.L_737:
        /*0088*/ 	.byte	0x03, 0x5f
        /*008a*/ 	.short	0x0101


	//----- nvinfo : EIATTR_SYSCALL_OFFSETS
	.align		4
        /*008c*/ 	.byte	0x04, 0x46
        /*008e*/ 	.short	(.L_739 - .L_738)


	//   ....[0]....
.L_738:
        /*0090*/ 	.word	0x00000e70


	//   ....[1]....
        /*0094*/ 	.word	0x00001d20


	//   ....[2]....
        /*0098*/ 	.word	0x00002be0


	//   ....[3]....
        /*009c*/ 	.word	0x00003a40


	//   ....[4]....
        /*00a0*/ 	.word	0x00005670


	//   ....[5]....
        /*00a4*/ 	.word	0x00006570


	//   ....[6]....
        /*00a8*/ 	.word	0x00007430


	//   ....[7]....
        /*00ac*/ 	.word	0x000082f0


	//----- nvinfo : EIATTR_EXIT_INSTR_OFFSETS
	.align		4
.L_739:
        /*00b0*/ 	.byte	0x04, 0x1c
        /*00b2*/ 	.short	(.L_741 - .L_740)


	//   ....[0]....
.L_740:
        /*00b4*/ 	.word	0x000074d0


	//   ....[1]....
        /*00b8*/ 	.word	0x00007610


	//   ....[2]....
        /*00bc*/ 	.word	0x00007650


	//   ....[3]....
        /*00c0*/ 	.word	0x000076e0


	//   ....[4]....
        /*00c4*/ 	.word	0x00007710


	//   ....[5]....
        /*00c8*/ 	.word	0x00007740


	//   ....[6]....
        /*00cc*/ 	.word	0x000077c0


	//   ....[7]....
        /*00d0*/ 	.word	0x000077f0


	//   ....[8]....
        /*00d4*/ 	.word	0x00007880


	//   ....[9]....
        /*00d8*/ 	.word	0x000078c0


	//   ....[10]....
        /*00dc*/ 	.word	0x00007900


	//   ....[11]....
        /*00e0*/ 	.word	0x000079c0


	//   ....[12]....
        /*00e4*/ 	.word	0x00007a10


	//   ....[13]....
        /*00e8*/ 	.word	0x00007b90


	//   ....[14]....
        /*00ec*/ 	.word	0x00007ce0


	//   ....[15]....
        /*00f0*/ 	.word	0x00007d10


	//   ....[16]....
        /*00f4*/ 	.word	0x00007dc0


	//   ....[17]....
        /*00f8*/ 	.word	0x00007f30


	//   ....[18]....
        /*00fc*/ 	.word	0x000080a0


	//   ....[19]....
        /*0100*/ 	.word	0x000081f0


	//   ....[20]....
        /*0104*/ 	.word	0x00008300


	//   ....[21]....
        /*0108*/ 	.word	0x00008330


	//   ....[22]....
        /*010c*/ 	.word	0x00008360


	//----- nvinfo : EIATTR_MAX_THREADS
	.align		4
.L_741:
        /*0110*/ 	.byte	0x04, 0x05
        /*0112*/ 	.short	(.L_743 - .L_742)
.L_742:
        /*0114*/ 	.word	0x00000080
        /*0118*/ 	.word	0x00000001
        /*011c*/ 	.word	0x00000001


	//----- nvinfo : EIATTR_CRS_STACK_SIZE
	.align		4
.L_743:
        /*0120*/ 	.byte	0x04, 0x1e
        /*0122*/ 	.short	(.L_745 - .L_744)
.L_744:
        /*0124*/ 	.word	0x00000000


	//----- nvinfo : EIATTR_CBANK_PARAM_SIZE
	.align		4
.L_745:
        /*0128*/ 	.byte	0x03, 0x19
        /*012a*/ 	.short	0x002c


	//----- nvinfo : EIATTR_PARAM_CBANK
	.align		4
        /*012c*/ 	.byte	0x04, 0x0a
        /*012e*/ 	.short	(.L_747 - .L_746)
	.align		4
.L_746:
        /*0130*/ 	.word	index@(.nv.constant0._ZN2at6native27unrolled_elementwise_kernelIZZZNS0_17acosh_kernel_cudaERNS_18TensorIteratorBaseEENKUlvE0_clEvENKUlvE0_clEvEUlfE_St5arrayIPcLm2EELi4E23TrivialOffsetCalculatorILi1EjESB_NS0_6memory12LoadWithCastILi1EEENSC_13StoreWithCastILi1EEEEEviT_T0_T2_T3_T4_T5_)
        /*0134*/ 	.short	0x0210
        /*0136*/ 	.short	0x002c


	//----- nvinfo : EIATTR_SW_WAR
	.align		4
.L_747:
        /*0138*/ 	.byte	0x04, 0x36
        /*013a*/ 	.short	(.L_749 - .L_748)
.L_748:
        /*013c*/ 	.word	0x00000008
.L_749:


//--------------------- .nv.info._ZN2at6native18elementwise_kernelILi128ELi2EZNS0_22gpu_kernel_impl_nocastIZZZNS0_17acosh_kernel_cudaERNS_18TensorIteratorBaseEENKUlvE0_clEvENKUlvE0_clEvEUlfE_EEvS4_RKT_EUliE_EEviT1_ --------------------------
	.section	.nv.info._ZN2at6native18elementwise_kernelILi128ELi2EZNS0_22gpu_kernel_impl_nocastIZZZNS0_17acosh_kernel_cudaERNS_18TensorIteratorBaseEENKUlvE0_clEvENKUlvE0_clEvEUlfE_EEvS4_RKT_EUliE_EEviT1_,"",@"SHT_CUDA_INFO"
	.sectionflags	@""
	.align	4


	//----- nvinfo : EIATTR_CUDA_API_VERSION
	.align		4
        /*0000*/ 	.byte	0x04, 0x37
        /*0002*/ 	.short	(.L_751 - .L_750)
.L_750:
        /*0004*/ 	.word	0x00000082


	//----- nvinfo : EIATTR_KPARAM_INFO
	.align		4
.L_751:
        /*0008*/ 	.byte	0x04, 0x17
        /*000a*/ 	.short	(.L_753 - .L_752)
.L_752:
        /*000c*/ 	.word	0x00000000
        /*0010*/ 	.short	0x0001
        /*0012*/ 	.short	0x0008
        /*0014*/ 	.byte	0x00, 0xf0, 0x61, 0x08


	//----- nvinfo : EIATTR_KPARAM_INFO
	.align		4
.L_753:
        /*0018*/ 	.byte	0x04, 0x17
        /*001a*/ 	.short	(.L_755 - .L_754)
.L_754:
        /*001c*/ 	.word	0x00000000
        /*0020*/ 	.short	0x0000
        /*0022*/ 	.short	0x0000
        /*0024*/ 	.byte	0x00, 0xf0, 0x11, 0x00


	//----- nvinfo : EIATTR_SPARSE_MMA_MASK
	.align		4
.L_755:
        /*0028*/ 	.byte	0x03, 0x50
        /*002a*/ 	.short	0x0000


	//----- nvinfo : EIATTR_MAXREG_COUNT
	.align		4
        /*002c*/ 	.byte	0x03, 0x1b
        /*002e*/ 	.short	0x0080


	//----- nvinfo : EIATTR_MERCURY_ISA_VERSION
	.align		4
        /*0030*/ 	.byte	0x03, 0x5f
        /*0032*/ 	.short	0x0101


	//----- nvinfo : EIATTR_EXIT_INSTR_OFFSETS
	.align		4
        /*0034*/ 	.byte	0x04, 0x1c
        /*0036*/ 	.short	(.L_757 - .L_756)


	//   ....[0]....
.L_756:
        /*0038*/ 	.word	0x00001710


	//   ....[1]....
        /*003c*/ 	.word	0x00002d50


	//----- nvinfo : EIATTR_MAX_THREADS
	.align		4
.L_757:
        /*0040*/ 	.byte	0x04, 0x05
        /*0042*/ 	.short	(.L_759 - .L_758)
.L_758:
        /*0044*/ 	.word	0x00000080
        /*0048*/ 	.word	0x00000001
        /*004c*/ 	.word	0x00000001


	//----- nvinfo : EIATTR_CRS_STACK_SIZE
	.align		4
.L_759:
        /*0050*/ 	.byte	0x04, 0x1e
        /*0052*/ 	.short	(.L_761 - .L_760)
.L_760:
        /*0054*/ 	.word	0x00000000


	//----- nvinfo : EIATTR_CBANK_PARAM_SIZE
	.align		4
.L_761:
        /*0058*/ 	.byte	0x03, 0x19
        /*005a*/ 	.short	0x0220


	//----- nvinfo : EIATTR_PARAM_CBANK
	.align		4
        /*005c*/ 	.byte	0x04, 0x0a
        /*005e*/ 	.short	(.L_763 - .L_762)
	.align		4
.L_762:
        /*0060*/ 	.word	index@(.nv.constant0._ZN2at6native18elementwise_kernelILi128ELi2EZNS0_22gpu_kernel_impl_nocastIZZZNS0_17acosh_kernel_cudaERNS_18TensorIteratorBaseEENKUlvE0_clEvENKUlvE0_clEvEUlfE_EEvS4_RKT_EUliE_EEviT1_)
        /*0064*/ 	.short	0x0210
        /*0066*/ 	.short	0x0220


	//----- nvinfo : EIATTR_SW_WAR
	.align		4
.L_763:
        /*0068*/ 	.byte	0x04, 0x36
        /*006a*/ 	.short	(.L_765 - .L_764)
.L_764:
        /*006c*/ 	.word	0x00000008
.L_765:


//--------------------- .nv.info._ZN2at6native27unrolled_elementwise_kernelIZZZNS0_17acosh_kernel_cudaERNS_18TensorIteratorBaseEENKUlvE0_clEvENKUlvE0_clEvEUlfE_St5arrayIPcLm2EELi4E23TrivialOffsetCalculatorILi1EjESB_NS0_6memory15LoadWithoutCastENSC_16StoreWithoutCastEEEviT_T0_T2_T3_T4_T5_ --------------------------
	.section	.nv.info._ZN2at6native27unrolled_elementwise_kernelIZZZNS0_17acosh_kernel_cudaERNS_18TensorIteratorBaseEENKUlvE0_clEvENKUlvE0_clEvEUlfE_St5arrayIPcLm2EELi4E23TrivialOffsetCalculatorILi1EjESB_NS0_6memory15LoadWithoutCastENSC_16StoreWithoutCastEEEviT_T0_T2_T3_T4_T5_,"",@"SHT_CUDA_INFO"
	.sectionflags	@""
	.align	4


	//----- nvinfo : EIATTR_CUDA_API_VERSION
	.align		4
        /*0000*/ 	.byte	0x04, 0x37
        /*0002*/ 	.short	(.L_767 - .L_766)
.L_766:
        /*0004*/ 	.word	0x00000082


	//----- nvinfo : EIATTR_KPARAM_INFO
	.align		4
.L_767:
        /*0008*/ 	.byte	0x04, 0x17
        /*000a*/ 	.short	(.L_769 - .L_768)
.L_768:
        /*000c*/ 	.word	0x00000000
        /*0010*/ 	.short	0x0006
        /*0012*/ 	.short	0x001b
        /*0014*/ 	.byte	0x00, 0xf0, 0x05, 0x00


	//----- nvinfo : EIATTR_KPARAM_INFO
	.align		4
.L_769:
        /*0018*/ 	.byte	0x04, 0x17
        /*001a*/ 	.short	(.L_771 - .L_770)
.L_770:
        /*001c*/ 	.word	0x00000000
        /*0020*/ 	.short	0x0005
        /*0022*/ 	.short	0x001a
        /*0024*/ 	.byte	0x00, 0xf0, 0x05, 0x00


	//----- nvinfo : EIATTR_KPARAM_INFO
	.align		4
.L_771:
        /*0028*/ 	.byte	0x04, 0x17
        /*002a*/ 	.short	(.L_773 - .L_772)
.L_772:
        /*002c*/ 	.word	0x00000000
        /*0030*/ 	.short	0x0004
        /*0032*/ 	.short	0x0019
        /*0034*/ 	.byte	0x00, 0xf0, 0x05, 0x00


	//----- nvinfo : EIATTR_KPARAM_INFO
	.align		4
.L_773:
        /*0038*/ 	.byte	0x04, 0x17
        /*003a*/ 	.short	(.L_775 - .L_774)
.L_774:
        /*003c*/ 	.word	0x00000000
        /*0040*/ 	.short	0x0003
        /*0042*/ 	.short	0x0018
        /*0044*/ 	.byte	0x00, 0xf0, 0x05, 0x00


	//----- nvinfo : EIATTR_KPARAM_INFO
	.align		4
.L_775:
        /*0048*/ 	.byte	0x04, 0x17
        /*004a*/ 	.short	(.L_777 - .L_776)
.L_776:
        /*004c*/ 	.word	0x00000000
        /*0050*/ 	.short	0x0002
        /*0052*/ 	.short	0x0008
        /*0054*/ 	.byte	0x00, 0xf0, 0x41, 0x00


	//----- nvinfo : EIATTR_KPARAM_INFO
	.align		4
.L_777:
        /*0058*/ 	.byte	0x04, 0x17
        /*005a*/ 	.short	(.L_779 - .L_778)
.L_778:
        /*005c*/ 	.word	0x00000000
        /*0060*/ 	.short	0x0001
        /*0062*/ 	.short	0x0004
        /*0064*/ 	.byte	0x00, 0xf0, 0x05, 0x00


	//----- nvinfo : EIATTR_KPARAM_INFO
	.align		4
.L_779:
        /*0068*/ 	.byte	0x04, 0x17
        /*006a*/ 	.short	(.L_781 - .L_780)
.L_780:
        /*006c*/ 	.word	0x00000000
        /*0070*/ 	.short	0x0000
        /*0072*/ 	.short	0x0000
        /*0074*/ 	.byte	0x00, 0xf0, 0x11, 0x00


	//----- nvinfo : EIATTR_SPARSE_MMA_MASK
	.align		4
.L_781:
        /*0078*/ 	.byte	0x03, 0x50
        /*007a*/ 	.short	0x0000


	//----- nvinfo : EIATTR_MAXREG_COUNT
	.align		4
        /*007c*/ 	.byte	0x03, 0x1b
        /*007e*/ 	.short	0x00ff


	//----- nvinfo : EIATTR_MERCURY_ISA_VERSION
	.align		4
        /*0080*/ 	.byte	0x03, 0x5f
        /*0082*/ 	.short	0x0101


	//----- nvinfo : EIATTR_EXIT_INSTR_OFFSETS
	.align		4
        /*0084*/ 	.byte	0x04, 0x1c
        /*0086*/ 	.short	(.L_783 - .L_782)


	//   ....[0]....
.L_782:
        /*0088*/ 	.word	0x00001010


	//   ....[1]....
        /*008c*/ 	.word	0x00001060


	//----- nvinfo : EIATTR_MAX_THREADS
	.align		4
.L_783:
        /*0090*/ 	.byte	0x04, 0x05
        /*0092*/ 	.short	(.L_785 - .L_784)
.L_784:
        /*0094*/ 	.word	0x00000080
        /*0098*/ 	.word	0x00000001
        /*009c*/ 	.word	0x00000001


	//----- nvinfo : EIATTR_CRS_STACK_SIZE
	.align		4
.L_785:
        /*00a0*/ 	.byte	0x04, 0x1e
        /*00a2*/ 	.short	(.L_787 - .L_786)
.L_786:
        /*00a4*/ 	.word	0x00000000


	//----- nvinfo : EIATTR_CBANK_PARAM_SIZE
	.align		4
.L_787:
        /*00a8*/ 	.byte	0x03, 0x19
        /*00aa*/ 	.short	0x001c


	//----- nvinfo : EIATTR_PARAM_CBANK
	.align		4
        /*00ac*/ 	.byte	0x04, 0x0a
        /*00ae*/ 	.short	(.L_789 - .L_788)
	.align		4
.L_788:
        /*00b0*/ 	.word	index@(.nv.constant0._ZN2at6native27unrolled_elementwise_kernelIZZZNS0_17acosh_kernel_cudaERNS_18TensorIteratorBaseEENKUlvE0_clEvENKUlvE0_clEvEUlfE_St5arrayIPcLm2EELi4E23TrivialOffsetCalculatorILi1EjESB_NS0_6memory15LoadWithoutCastENSC_16StoreWithoutCastEEEviT_T0_T2_T3_T4_T5_)
        /*00b4*/ 	.short	0x0210
        /*00b6*/ 	.short	0x001c


	//----- nvinfo : EIATTR_SW_WAR
	.align		4
.L_789:
        /*00b8*/ 	.byte	0x04, 0x36
        /*00ba*/ 	.short	(.L_791 - .L_790)
.L_790:
        /*00bc*/ 	.word	0x00000008
.L_791:


//--------------------- .nv.info._ZN2at6native29vectorized_elementwise_kernelILi2EZZZNS0_17acosh_kernel_cudaERNS_18TensorIteratorBaseEENKUlvE0_clEvENKUlvE0_clEvEUlfE_St5arrayIPcLm2EEEEviT0_T1_ --------------------------
	.section	.nv.info._ZN2at6native29vectorized_elementwise_kernelILi2EZZZNS0_17acosh_kernel_cudaERNS_18TensorIteratorBaseEENKUlvE0_clEvENKUlvE0_clEvEUlfE_St5arrayIPcLm2EEEEviT0_T1_,"",@"SHT_CUDA_INFO"
	.sectionflags	@""
	.align	4


	//----- nvinfo : EIATTR_CUDA_API_VERSION
	.align		4
        /*0000*/ 	.byte	0x04, 0x37
        /*0002*/ 	.short	(.L_793 - .L_792)
.L_792:
        /*0004*/ 	.word	0x00000082


	//----- nvinfo : EIATTR_KPARAM_INFO
	.align		4
.L_793:
        /*0008*/ 	.byte	0x04, 0x17
        /*000a*/ 	.short	(.L_795 - .L_794)
.L_794:
        /*000c*/ 	.word	0x00000000
        /*0010*/ 	.short	0x0002
        /*0012*/ 	.short	0x0008
        /*0014*/ 	.byte	0x00, 0xf0, 0x41, 0x00


	//----- nvinfo : EIATTR_KPARAM_INFO
	.align		4
.L_795:
        /*0018*/ 	.byte	0x04, 0x17
        /*001a*/ 	.short	(.L_797 - .L_796)
.L_796:
        /*001c*/ 	.word	0x00000000
        /*0020*/ 	.short	0x0001
        /*0022*/ 	.short	0x0004
        /*0024*/ 	.byte	0x00, 0xf0, 0x05, 0x00


	//----- nvinfo : EIATTR_KPARAM_INFO
	.align		4
.L_797:
        /*0028*/ 	.byte	0x04, 0x17
        /*002a*/ 	.short	(.L_799 - .L_798)
.L_798:
        /*002c*/ 	.word	0x00000000
        /*0030*/ 	.short	0x0000
        /*0032*/ 	.short	0x0000
        /*0034*/ 	.byte	0x00, 0xf0, 0x11, 0x00


	//----- nvinfo : EIATTR_SPARSE_MMA_MASK
	.align		4
.L_799:
        /*0038*/ 	.byte	0x03, 0x50
        /*003a*/ 	.short	0x0000


	//----- nvinfo : EIATTR_MAXREG_COUNT
	.align		4
        /*003c*/ 	.byte	0x03, 0x1b
        /*003e*/ 	.short	0x00ff


	//----- nvinfo : EIATTR_MERCURY_ISA_VERSION
	.align		4
        /*0040*/ 	.byte	0x03, 0x5f
        /*0042*/ 	.short	0x0101


	//----- nvinfo : EIATTR_EXIT_INSTR_OFFSETS
	.align		4
        /*0044*/ 	.byte	0x04, 0x1c
        /*0046*/ 	.short	(.L_801 - .L_800)


	//   ....[0]....
.L_800:
        /*0048*/ 	.word	0x00001710


	//   ....[1]....
        /*004c*/ 	.word	0x000036d0


	//   ....[2]....
        /*0050*/ 	.word	0x00003720


	//----- nvinfo : EIATTR_MAX_THREADS
	.align		4
.L_801:
        /*0054*/ 	.byte	0x04, 0x05
        /*0056*/ 	.short	(.L_803 - .L_802)
.L_802:
        /*0058*/ 	.word	0x00000080
        /*005c*/ 	.word	0x00000001
        /*0060*/ 	.word	0x00000001


	//----- nvinfo : EIATTR_CRS_STACK_SIZE
	.align		4
.L_803:
        /*0064*/ 	.byte	0x04, 0x1e
        /*0066*/ 	.short	(.L_805 - .L_804)
.L_804:
        /*0068*/ 	.word	0x00000000


	//----- nvinfo : EIATTR_CBANK_PARAM_SIZE
	.align		4
.L_805:
        /*006c*/ 	.byte	0x03, 0x19
        /*006e*/ 	.short	0x0018


	//----- nvinfo : EIATTR_PARAM_CBANK
	.align		4
        /*0070*/ 	.byte	0x04, 0x0a
        /*0072*/ 	.short	(.L_807 - .L_806)
	.align		4
.L_806:
        /*0074*/ 	.word	index@(.nv.constant0._ZN2at6native29vectorized_elementwise_kernelILi2EZZZNS0_17acosh_kernel_cudaERNS_18TensorIteratorBaseEENKUlvE0_clEvENKUlvE0_clEvEUlfE_St5arrayIPcLm2EEEEviT0_T1_)
        /*0078*/ 	.short	0x0210
        /*007a*/ 	.short	0x0018


	//----- nvinfo : EIATTR_SW_WAR
	.align		4
.L_807:
        /*007c*/ 	.byte	0x04, 0x36
        /*007e*/ 	.short	(.L_809 - .L_808)
.L_808:
        /*0080*/ 	.word	0x00000008
.L_809:


//--------------------- .nv.info._ZN2at6native29vectorized_elementwise_kernelILi4EZZZNS0_17acosh_kernel_cudaERNS_18TensorIteratorBaseEENKUlvE0_clEvENKUlvE0_clEvEUlfE_St5arrayIPcLm2EEEEviT0_T1_ --------------------------
	.section	.nv.info._ZN2at6native29vectorized_elementwise_kernelILi4EZZZNS0_17acosh_kernel_cudaERNS_18TensorIteratorBaseEENKUlvE0_clEvENKUlvE0_clEvEUlfE_St5arrayIPcLm2EEEEviT0_T1_,"",@"SHT_CUDA_INFO"
	.sectionflags	@""
	.align	4


	//----- nvinfo : EIATTR_CUDA_API_VERSION
	.align		4
        /*0000*/ 	.byte	0x04, 0x37
        /*0002*/ 	.short	(.L_811 - .L_810)
.L_810:
        /*0004*/ 	.word	0x00000082


	//----- nvinfo : EIATTR_KPARAM_INFO
	.align		4
.L_811:
        /*0008*/ 	.byte	0x04, 0x17
        /*000a*/ 	.short	(.L_813 - .L_812)
.L_812:
        /*000c*/ 	.word	0x00000000
        /*0010*/ 	.short	0x0002
        /*0012*/ 	.short	0x0008
        /*0014*/ 	.byte	0x00, 0xf0, 0x41, 0x00


	//----- nvinfo : EIATTR_KPARAM_INFO
	.align		4
.L_813:
        /*0018*/ 	.byte	0x04, 0x17
        /*001a*/ 	.short	(.L_815 - .L_814)
.L_814:
        /*001c*/ 	.word	0x00000000
        /*0020*/ 	.short	0x0001
        /*0022*/ 	.short	0x0004
        /*0024*/ 	.byte	0x00, 0xf0, 0x05, 0x00


	//----- nvinfo : EIATTR_KPARAM_INFO
	.align		4
.L_815:
        /*0028*/ 	.byte	0x04, 0x17
        /*002a*/ 	.short	(.L_817 - .L_816)
.L_816:
        /*002c*/ 	.word	0x00000000
        /*0030*/ 	.short	0x0000
        /*0032*/ 	.short	0x0000
        /*0034*/ 	.byte	0x00, 0xf0, 0x11, 0x00


	//----- nvinfo : EIATTR_SPARSE_MMA_MASK
	.align		4
.L_817:
        /*0038*/ 	.byte	0x03, 0x50
        /*003a*/ 	.short	0x0000


	//----- nvinfo : EIATTR_MAXREG_COUNT
	.align		4
        /*003c*/ 	.byte	0x03, 0x1b
        /*003e*/ 	.short	0x00ff


	//----- nvinfo : EIATTR_MERCURY_ISA_VERSION
	.align		4
        /*0040*/ 	.byte	0x03, 0x5f
        /*0042*/ 	.short	0x0101


	//----- nvinfo : EIATTR_EXIT_INSTR_OFFSETS
	.align		4
        /*0044*/ 	.byte	0x04, 0x1c
        /*0046*/ 	.short	(.L_819 - .L_818)


	//   ....[0]....
.L_818:
        /*0048*/ 	.word	0x000016b0


	//   ....[1]....
        /*004c*/ 	.word	0x00003670


	//   ....[2]....
        /*0050*/ 	.word	0x000036c0


	//----- nvinfo : EIATTR_MAX_THREADS
	.align		4
.L_819:
        /*0054*/ 	.byte	0x04, 0x05
        /*0056*/ 	.short	(.L_821 - .L_820)
.L_820:
        /*0058*/ 	.word	0x00000080
        /*005c*/ 	.word	0x00000001
        /*0060*/ 	.word	0x00000001


	//----- nvinfo : EIATTR_CRS_STACK_SIZE
	.align		4
.L_821:
        /*0064*/ 	.byte	0x04, 0x1e
        /*0066*/ 	.short	(.L_823 - .L_822)
.L_822:
        /*0068*/ 	.word	0x00000000


	//----- nvinfo : EIATTR_CBANK_PARAM_SIZE
	.align		4
.L_823:
        /*006c*/ 	.byte	0x03, 0x19
        /*006e*/ 	.short	0x0018


	//----- nvinfo : EIATTR_PARAM_CBANK
	.align		4
        /*0070*/ 	.byte	0x04, 0x0a
        /*0072*/ 	.short	(.L_825 - .L_824)
	.align		4
.L_824:
        /*0074*/ 	.word	index@(.nv.constant0._ZN2at6native29vectorized_elementwise_kernelILi4EZZZNS0_17acosh_kernel_cudaERNS_18TensorIteratorBaseEENKUlvE0_clEvENKUlvE0_clEvEUlfE_St5arrayIPcLm2EEEEviT0_T1_)
        /*0078*/ 	.short	0x0210
        /*007a*/ 	.short	0x0018


	//----- nvinfo : EIATTR_SW_WAR
	.align		4
.L_825:
        /*007c*/ 	.byte	0x04, 0x36
        /*007e*/ 	.short	(.L_827 - .L_826)
.L_826:
        /*0080*/ 	.word	0x00000008
.L_827:


//--------------------- .nv.info._ZN2at6native29vectorized_elementwise_kernelILi8EZZZNS0_17acosh_kernel_cudaERNS_18TensorIteratorBaseEENKUlvE0_clEvENKUlvE0_clEvEUlfE_St5arrayIPcLm2EEEEviT0_T1_ --------------------------
	.section	.nv.info._ZN2at6native29vectorized_elementwise_kernelILi8EZZZNS0_17acosh_kernel_cudaERNS_18TensorIteratorBaseEENKUlvE0_clEvENKUlvE0_clEvEUlfE_St5arrayIPcLm2EEEEviT0_T1_,"",@"SHT_CUDA_INFO"
	.sectionflags	@""
	.align	4


	//----- nvinfo : EIATTR_CUDA_API_VERSION
	.align		4
        /*0000*/ 	.byte	0x04, 0x37
        /*0002*/ 	.short	(.L_829 - .L_828)
.L_828:
        /*0004*/ 	.word	0x00000082


	//----- nvinfo : EIATTR_KPARAM_INFO
	.align		4
.L_829:
        /*0008*/ 	.byte	0x04, 0x17
        /*000a*/ 	.short	(.L_831 - .L_830)
.L_830:
        /*000c*/ 	.word	0x00000000
        /*0010*/ 	.short	0x0002
        /*0012*/ 	.short	0x0008
        /*0014*/ 	.byte	0x00, 0xf0, 0x41, 0x00


	//----- nvinfo : EIATTR_KPARAM_INFO
	.align		4
.L_831:
        /*0018*/ 	.byte	0x04, 0x17
        /*001a*/ 	.short	(.L_833 - .L_832)
.L_832:
        /*001c*/ 	.word	0x00000000
        /*0020*/ 	.short	0x0001
        /*0022*/ 	.short	0x0004
        /*0024*/ 	.byte	0x00, 0xf0, 0x05, 0x00


	//----- nvinfo : EIATTR_KPARAM_INFO
	.align		4
.L_833:
        /*0028*/ 	.byte	0x04, 0x17
        /*002a*/ 	.short	(.L_835 - .L_834)
.L_834:
        /*002c*/ 	.word	0x00000000
        /*0030*/ 	.short	0x0000
        /*0032*/ 	.short	0x0000
        /*0034*/ 	.byte	0x00, 0xf0, 0x11, 0x00


	//----- nvinfo : EIATTR_SPARSE_MMA_MASK
	.align		4
.L_835:
        /*0038*/ 	.byte	0x03, 0x50
        /*003a*/ 	.short	0x0000


	//----- nvinfo : EIATTR_MAXREG_COUNT
	.align		4
        /*003c*/ 	.byte	0x03, 0x1b
        /*003e*/ 	.short	0x00ff


	//----- nvinfo : EIATTR_MERCURY_ISA_VERSION
	.align		4
        /*0040*/ 	.byte	0x03, 0x5f
        /*0042*/ 	.short	0x0101


	//----- nvinfo : EIATTR_EXIT_INSTR_OFFSETS
	.align		4
        /*0044*/ 	.byte	0x04, 0x1c
        /*0046*/ 	.short	(.L_837 - .L_836)


	//   ....[0]....
.L_836:
        /*0048*/ 	.word	0x000016b0


	//   ....[1]....
        /*004c*/ 	.word	0x00003670


	//   ....[2]....
        /*0050*/ 	.word	0x000036c0


	//----- nvinfo : EIATTR_MAX_THREADS
	.align		4
.L_837:
        /*0054*/ 	.byte	0x04, 0x05
        /*0056*/ 	.short	(.L_839 - .L_838)
.L_838:
        /*0058*/ 	.word	0x00000080
        /*005c*/ 	.word	0x00000001
        /*0060*/ 	.word	0x00000001


	//----- nvinfo : EIATTR_CRS_STACK_SIZE
	.align		4
.L_839:
        /*0064*/ 	.byte	0x04, 0x1e
        /*0066*/ 	.short	(.L_841 - .L_840)
.L_840:
        /*0068*/ 	.word	0x00000000


	//----- nvinfo : EIATTR_CBANK_PARAM_SIZE
	.align		4
.L_841:
        /*006c*/ 	.byte	0x03, 0x19
        /*006e*/ 	.short	0x0018


	//----- nvinfo : EIATTR_PARAM_CBANK
	.align		4
        /*0070*/ 	.byte	0x04, 0x0a
        /*0072*/ 	.short	(.L_843 - .L_842)
	.align		4
.L_842:
        /*0074*/ 	.word	index@(.nv.constant0._ZN2at6native29vectorized_elementwise_kernelILi8EZZZNS0_17acosh_kernel_cudaERNS_18TensorIteratorBaseEENKUlvE0_clEvENKUlvE0_clEvEUlfE_St5arrayIPcLm2EEEEviT0_T1_)
        /*0078*/ 	.short	0x0210
        /*007a*/ 	.short	0x0018


	//----- nvinfo : EIATTR_SW_WAR
	.align		4
.L_843:
        /*007c*/ 	.byte	0x04, 0x36
        /*007e*/ 	.short	(.L_845 - .L_844)
.L_844:
        /*0080*/ 	.word	0x00000008
.L_845:


//--------------------- .nv.info._ZN2at6native18elementwise_kernelILi128ELi4EZNS0_15gpu_kernel_implIZZZNS0_17acosh_kernel_cudaERNS_18TensorIteratorBaseEENKUlvE0_clEvENKUlvE_clEvEUldE_EEvS4_RKT_EUliE_EEviT1_ --------------------------
	.section	.nv.info._ZN2at6native18elementwise_kernelILi128ELi4EZNS0_15gpu_kernel_implIZZZNS0_17acosh_kernel_cudaERNS_18TensorIteratorBaseEENKUlvE0_clEvENKUlvE_clEvEUldE_EEvS4_RKT_EUliE_EEviT1_,"",@"SHT_CUDA_INFO"
	.sectionflags	@""
	.align	4


	//----- nvinfo : EIATTR_CUDA_API_VERSION
	.align		4
        /*0000*/ 	.byte	0x04, 0x37
        /*0002*/ 	.short	(.L_847 - .L_846)
.L_846:
        /*0004*/ 	.word	0x00000082


	//----- nvinfo : EIATTR_KPARAM_INFO
	.align		4
.L_847:
        /*0008*/ 	.byte	0x04, 0x17
        /*000a*/ 	.short	(.L_849 - .L_848)
.L_848:
        /*000c*/ 	.word	0x00000000
        /*0010*/ 	.short	0x0001
        /*0012*/ 	.short	0x0008
        /*0014*/ 	.byte	0x00, 0xf0, 0x61, 0x08


	//----- nvinfo : EIATTR_KPARAM_INFO
	.align		4
.L_849:
        /*0018*/ 	.byte	0x04, 0x17
        /*001a*/ 	.short	(.L_851 - .L_850)
.L_850:
        /*001c*/ 	.word	0x00000000
        /*0020*/ 	.short	0x0000
        /*0022*/ 	.short	0x0000
        /*0024*/ 	.byte	0x00, 0xf0, 0x11, 0x00


	//----- nvinfo : EIATTR_SPARSE_MMA_MASK
	.align		4
.L_851:
        /*0028*/ 	.byte	0x03, 0x50
        /*002a*/ 	.short	0x0000


	//----- nvinfo : EIATTR_MAXREG_COUNT
	.align		4
        /*002c*/ 	.byte	0x03, 0x1b
        /*002e*/ 	.short	0x0080


	//----- nvinfo : EIATTR_EXTERNS
	.align		4
        /*0030*/ 	.byte	0x04, 0x0f
        /*0032*/ 	.short	(.L_853 - .L_852)


	//   ....[0]....
	.align		4
.L_852:
        /*0034*/ 	.word	index@(__assertfail)


	//----- nvinfo : EIATTR_MERCURY_ISA_VERSION
	.align		4
.L_853:
        /*0038*/ 	.byte	0x03, 0x5f
        /*003a*/ 	.short	0x0101


	//----- nvinfo : EIATTR_SYSCALL_OFFSETS
	.align		4
        /*003c*/ 	.byte	0x04, 0x46
        /*003e*/ 	.short	(.L_855 - .L_854)


	//   ....[0]....
.L_854:
        /*0040*/ 	.word	0x00002260


	//   ....[1]....
        /*0044*/ 	.word	0x00003dc0


	//   ....[2]....
        /*0048*/ 	.word	0x00006050


	//   ....[3]....
        /*004c*/ 	.word	0x00007b90


	//   ....[4]....
        /*0050*/ 	.word	0x00009e10


	//   ....[5]....
        /*0054*/ 	.word	0x0000b950


	//   ....[6]....
        /*0058*/ 	.word	0x0000dbc0


	//   ....[7]....
        /*005c*/ 	.word	0x0000f720


	//----- nvinfo : EIATTR_EXIT_INSTR_OFFSETS
	.align		4
.L_855:
        /*0060*/ 	.byte	0x04, 0x1c
        /*0062*/ 	.short	(.L_857 - .L_856)


	//   ....[0]....
.L_856:
        /*0064*/ 	.word	0x0000ba00


	//   ....[1]....
        /*0068*/ 	.word	0x0000e760


	//   ....[2]....
        /*006c*/ 	.word	0x0000e7a0


	//   ....[3]....
        /*0070*/ 	.word	0x0000e830


	//   ....[4]....
        /*0074*/ 	.word	0x0000e860


	//   ....[5]....
        /*0078*/ 	.word	0x0000e890


	//   ....[6]....
        /*007c*/ 	.word	0x0000e960


	//   ....[7]....
        /*0080*/ 	.word	0x0000e9e0


	//   ....[8]....
        /*0084*/ 	.word	0x0000eac0


	//   ....[9]....
        /*0088*/ 	.word	0x0000eb50


	//   ....[10]....
        /*008c*/ 	.word	0x0000eb70


	//   ....[11]....
        /*0090*/ 	.word	0x0000ec30


	//   ....[12]....
        /*0094*/ 	.word	0x0000ec60


	//   ....[13]....
        /*0098*/ 	.word	0x0000ee30


	//   ....[14]....
        /*009c*/ 	.word	0x0000efd0


	//   ....[15]....
        /*00a0*/ 	.word	0x0000f050


	//   ....[16]....
        /*00a4*/ 	.word	0x0000f100


	//   ....[17]....
        /*00a8*/ 	.word	0x0000f2c0


	//   ....[18]....
        /*00ac*/ 	.word	0x0000f480


	//   ....[19]....
        /*00b0*/ 	.word	0x0000f620


	//   ....[20]....
        /*00b4*/ 	.word	0x0000f730


	//   ....[21]....
        /*00b8*/ 	.word	0x0000f760


	//   ....[22]....
        /*00bc*/ 	.word	0x0000f790


	//----- nvinfo : EIATTR_MAX_THREADS
	.align		4
.L_857:
        /*00c0*/ 	.byte	0x04, 0x05
        /*00c2*/ 	.short	(.L_859 - .L_858)
.L_858:
        /*00c4*/ 	.word	0x00000080
        /*00c8*/ 	.word	0x00000001
        /*00cc*/ 	.word	0x00000001


	//----- nvinfo : EIATTR_CRS_STACK_SIZE
	.align		4
.L_859:
        /*00d0*/ 	.byte	0x04, 0x1e
        /*00d2*/ 	.short	(.L_861 - .L_860)
.L_860:
        /*00d4*/ 	.word	0x00000000


	//----- nvinfo : EIATTR_CBANK_PARAM_SIZE
	.align		4
.L_861:
        /*00d8*/ 	.byte	0x03, 0x19
        /*00da*/ 	.short	0x0220


	//----- nvinfo : EIATTR_PARAM_CBANK
	.align		4
        /*00dc*/ 	.byte	0x04, 0x0a
        /*00de*/ 	.short	(.L_863 - .L_862)
	.align		4
.L_862:
        /*00e0*/ 	.word	index@(.nv.constant0._ZN2at6native18elementwise_kernelILi128ELi4EZNS0_15gpu_kernel_implIZZZNS0_17acosh_kernel_cudaERNS_18TensorIteratorBaseEENKUlvE0_clEvENKUlvE_clEvEUldE_EEvS4_RKT_EUliE_EEviT1_)
        /*00e4*/ 	.short	0x0210
        /*00e6*/ 	.short	0x0220


	//----- nvinfo : EIATTR_SW_WAR
	.align		4
.L_863:
        /*00e8*/ 	.byte	0x04, 0x36
        /*00ea*/ 	.short	(.L_865 - .L_864)
.L_864:
        /*00ec*/ 	.word	0x00000008
.L_865:


//--------------------- .nv.info._ZN2at6native27unrolled_elementwise_kernelIZZZNS0_17acosh_kernel_cudaERNS_18TensorIteratorBaseEENKUlvE0_clEvENKUlvE_clEvEUldE_St5arrayIPcLm2EELi4E23TrivialOffsetCalculatorILi1EjESB_NS0_6memory12LoadWithCastILi1EEENSC_13StoreWithCastILi1EEEEEviT_T0_T2_T3_T4_T5_ --------------------------
	.section	.nv.info._ZN2at6native27unrolled_elementwise_kernelIZZZNS0_17acosh_kernel_cudaERNS_18TensorIteratorBaseEENKUlvE0_clEvENKUlvE_clEvEUldE_St5arrayIPcLm2EELi4E23TrivialOffsetCalculatorILi1EjESB_NS0_6memory12LoadWithCastILi1EEENSC_13StoreWithCastILi1EEEEEviT_T0_T2_T3_T4_T5_,"",@"SHT_CUDA_INFO"
	.sectionflags	@""
	.align	4


	//----- nvinfo : EIATTR_CUDA_API_VERSION
	.align		4
        /*0000*/ 	.byte	0x04, 0x37
        /*0002*/ 	.short	(.L_867 - .L_866)
.L_866:
        /*0004*/ 	.word	0x00000082


	//----- nvinfo : EIATTR_KPARAM_INFO
	.align		4
.L_867:
        /*0008*/ 	.byte	0x04, 0x17
        /*000a*/ 	.short	(.L_869 - .L_868)
.L_868:
        /*000c*/ 	.word	0x00000000
        /*0010*/ 	.short	0x0006
        /*0012*/ 	.short	0x0024
        /*0014*/ 	.byte	0x00, 0xf0, 0x21, 0x00


	//----- nvinfo : EIATTR_KPARAM_INFO
	.align		4
.L_869:
        /*0018*/ 	.byte	0x04, 0x17
        /*001a*/ 	.short	(.L_871 - .L_870)
.L_870:
        /*001c*/ 	.word	0x00000000
        /*0020*/ 	.short	0x0005
        /*0022*/ 	.short	0x001c
        /*0024*/ 	.byte	0x00, 0xf0, 0x21, 0x00


	//----- nvinfo : EIATTR_KPARAM_INFO
	.align		4
.L_871:
        /*0028*/ 	.byte	0x04, 0x17
        /*002a*/ 	.short	(.L_873 - .L_872)
.L_872:
        /*002c*/ 	.word	0x00000000
        /*0030*/ 	.short	0x0004
        /*0032*/ 	.short	0x0019
        /*0034*/ 	.byte	0x00, 0xf0, 0x05, 0x00


	//----- nvinfo : EIATTR_KPARAM_INFO
	.align		4
.L_873:
        /*0038*/ 	.byte	0x04, 0x17
        /*003a*/ 	.short	(.L_875 - .L_874)
.L_874:
        /*003c*/ 	.word	0x00000000
        /*0040*/ 	.short	0x0003
        /*0042*/ 	.short	0x0018
        /*0044*/ 	.byte	0x00, 0xf0, 0x05, 0x00


	//----- nvinfo : EIATTR_KPARAM_INFO
	.align		4
.L_875:
        /*0048*/ 	.byte	0x04, 0x17
        /*004a*/ 	.short	(.L_877 - .L_876)
.L_876:
        /*004c*/ 	.word	0x00000000
        /*0050*/ 	.short	0x0002
        /*0052*/ 	.short	0x0008
        /*0054*/ 	.byte	0x00, 0xf0, 0x41, 0x00


	//----- nvinfo : EIATTR_KPARAM_INFO
	.align		4
.L_877:
        /*0058*/ 	.byte	0x04, 0x17
        /*005a*/ 	.short	(.L_879 - .L_878)
.L_878:
        /*005c*/ 	.word	0x00000000
        /*0060*/ 	.short	0x0001
        /*0062*/ 	.short	0x0004
        /*0064*/ 	.byte	0x00, 0xf0, 0x05, 0x00


	//----- nvinfo : EIATTR_KPARAM_INFO
	.align		4
.L_879:
        /*0068*/ 	.byte	0x04, 0x17
        /*006a*/ 	.short	(.L_881 - .L_880)
.L_880:
        /*006c*/ 	.word	0x00000000
        /*0070*/ 	.short	0x0000
        /*0072*/ 	.short	0x0000
        /*0074*/ 	.byte	0x00, 0xf0, 0x11, 0x00


	//----- nvinfo : EIATTR_SPARSE_MMA_MASK
	.align		4
.L_881:
        /*0078*/ 	.byte	0x03, 0x50
        /*007a*/ 	.short	0x0000


	//----- nvinfo : EIATTR_MAXREG_COUNT
	.align		4
        /*007c*/ 	.byte	0x03, 0x1b
        /*007e*/ 	.short	0x00ff


	//----- nvinfo : EIATTR_EXTERNS
	.align		4
        /*0080*/ 	.byte	0x04, 0x0f
        /*0082*/ 	.short	(.L_883 - .L_882)


	//   ....[0]....
	.align		4
.L_882:
        /*0084*/ 	.word	index@(__assertfail)


	//----- nvinfo : EIATTR_MERCURY_ISA_VERSION
	.align		4
.L_883:
        /*0088*/ 	.byte	0x03, 0x5f
        /*008a*/ 	.short	0x0101


	//----- nvinfo : EIATTR_SYSCALL_OFFSETS
	.align		4
        /*008c*/ 	.byte	0x04, 0x46
        /*008e*/ 	.short	(.L_885 - .L_884)


	//   ....[0]....
.L_884:
        /*0090*/ 	.word	0x00000f80


	//   ....[1]....
        /*0094*/ 	.word	0x00001f20


	//   ....[2]....
        /*0098*/ 	.word	0x00002ed0


	//   ....[3]....
        /*009c*/ 	.word	0x00003e50


	//   ....[4]....
        /*00a0*/ 	.word	0x00007b70


	//   ....[5]....
        /*00a4*/ 	.word	0x00008d30


	//   ....[6]....
        /*00a8*/ 	.word	0x00009eb0


	//   ....[7]....
        /*00ac*/ 	.word	0x0000b050


	//----- nvinfo : EIATTR_EXIT_INSTR_OFFSETS
	.align		4
.L_885:
        /*00b0*/ 	.byte	0x04, 0x1c
        /*00b2*/ 	.short	(.L_887 - .L_886)


	//   ....[0]....
.L_886:
        /*00b4*/ 	.word	0x00009f50


	//   ....[1]....
        /*00b8*/ 	.word	0x0000a090


	//   ....[2]....
        /*00bc*/ 	.word	0x0000a0d0


	//   ....[3]....
        /*00c0*/ 	.word	0x0000a160


	//   ....[4]....
        /*00c4*/ 	.word	0x0000a190


	//   ....[5]....
        /*00c8*/ 	.word	0x0000a1c0


	//   ....[6]....
        /*00cc*/ 	.word	0x0000a290


	//   ....[7]....
        /*00d0*/ 	.word	0x0000a310


	//   ....[8]....
        /*00d4*/ 	.word	0x0000a3f0


	//   ....[9]....
        /*00d8*/ 	.word	0x0000a480


	//   ....[10]....
        /*00dc*/ 	.word	0x0000a4a0


	//   ....[11]....
        /*00e0*/ 	.word	0x0000a560


	//   ....[12]....
        /*00e4*/ 	.word	0x0000a590


	//   ....[13]....
        /*00e8*/ 	.word	0x0000a760


	//   ....[14]....
        /*00ec*/ 	.word	0x0000a900


	//   ....[15]....
        /*00f0*/ 	.word	0x0000a980


	//   ....[16]....
        /*00f4*/ 	.word	0x0000aa30


	//   ....[17]....
        /*00f8*/ 	.word	0x0000abf0


	//   ....[18]....
        /*00fc*/ 	.word	0x0000adb0


	//   ....[19]....
        /*0100*/ 	.word	0x0000af50


	//   ....[20]....
        /*0104*/ 	.word	0x0000b060


	//   ....[21]....
        /*0108*/ 	.word	0x0000b090


	//   ....[22]....
        /*010c*/ 	.word	0x0000b0c0


	//----- nvinfo : EIATTR_MAX_THREADS
	.align		4
.L_887:
        /*0110*/ 	.byte	0x04, 0x05
        /*0112*/ 	.short	(.L_889 - .L_888)
.L_888:
        /*0114*/ 	.word	0x00000080
        /*0118*/ 	.word	0x00000001
        /*011c*/ 	.word	0x00000001


	//----- nvinfo : EIATTR_CRS_STACK_SIZE
	.align		4
.L_889:
        /*0120*/ 	.byte	0x04, 0x1e
        /*0122*/ 	.short	(.L_891 - .L_890)
.L_890:
        /*0124*/ 	.word	0x00000000


	//----- nvinfo : EIATTR_CBANK_PARAM_SIZE
	.align		4
.L_891:
        /*0128*/ 	.byte	0x03, 0x19
        /*012a*/ 	.short	0x002c


	//----- nvinfo : EIATTR_PARAM_CBANK
	.align		4
        /*012c*/ 	.byte	0x04, 0x0a
        /*012e*/ 	.short	(.L_893 - .L_892)
	.align		4
.L_892:
        /*0130*/ 	.word	index@(.nv.constant0._ZN2at6native27unrolled_elementwise_kernelIZZZNS0_17acosh_kernel_cudaERNS_18TensorIteratorBaseEENKUlvE0_clEvENKUlvE_clEvEUldE_St5arrayIPcLm2EELi4E23TrivialOffsetCalculatorILi1EjESB_NS0_6memory12LoadWithCastILi1EEENSC_13StoreWithCastILi1EEEEEviT_T0_T2_T3_T4_T5_)
        /*0134*/ 	.short	0x0210
        /*0136*/ 	.short	0x002c


	//----- nvinfo : EIATTR_SW_WAR
	.align		4
.L_893:
        /*0138*/ 	.byte	0x04, 0x36
        /*013a*/ 	.short	(.L_895 - .L_894)
.L_894:
        /*013c*/ 	.word	0x00000008
.L_895:


//--------------------- .nv.info._ZN2at6native18elementwise_kernelILi128ELi2EZNS0_22gpu_kernel_impl_nocastIZZZNS0_17acosh_kernel_cudaERNS_18TensorIteratorBaseEENKUlvE0_clEvENKUlvE_clEvEUldE_EEvS4_RKT_EUliE_EEviT1_ --------------------------
	.section	.nv.info._ZN2at6native18elementwise_kernelILi128ELi2EZNS0_22gpu_kernel_impl_nocastIZZZNS0_17acosh_kernel_cudaERNS_18TensorIteratorBaseEENKUlvE0_clEvENKUlvE_clEvEUldE_EEvS4_RKT_EUliE_EEviT1_,"",@"SHT_CUDA_INFO"
	.sectionflags	@""
	.align	4


	//----- nvinfo : EIATTR_CUDA_API_VERSION
	.align		4
        /*0000*/ 	.byte	0x04, 0x37
        /*0002*/ 	.short	(.L_897 - .L_896)
.L_896:
        /*0004*/ 	.word	0x00000082


	//----- nvinfo : EIATTR_KPARAM_INFO
	.align		4
.L_897:
        /*0008*/ 	.byte	0x04, 0x17
        /*000a*/ 	.short	(.L_899 - .L_898)
.L_898:
        /*000c*/ 	.word	0x00000000
        /*0010*/ 	.short	0x0001
        /*0012*/ 	.short	0x0008
        /*0014*/ 	.byte	0x00, 0xf0, 0x61, 0x08


	//----- nvinfo : EIATTR_KPARAM_INFO
	.align		4
.L_899:
        /*0018*/ 	.byte	0x04, 0x17
        /*001a*/ 	.short	(.L_901 - .L_900)
.L_900:
        /*001c*/ 	.word	0x00000000
        /*0020*/ 	.short	0x0000
        /*0022*/ 	.short	0x0000
        /*0024*/ 	.byte	0x00, 0xf0, 0x11, 0x00


	//----- nvinfo : EIATTR_SPARSE_MMA_MASK
	.align		4
.L_901:
        /*0028*/ 	.byte	0x03, 0x50
        /*002a*/ 	.short	0x0000


	//----- nvinfo : EIATTR_MAXREG_COUNT
	.align		4
        /*002c*/ 	.byte	0x03, 0x1b
        /*002e*/ 	.short	0x0080


	//----- nvinfo : EIATTR_MERCURY_ISA_VERSION
	.align		4
        /*0030*/ 	.byte	0x03, 0x5f
        /*0032*/ 	.short	0x0101


	//----- nvinfo : EIATTR_EXIT_INSTR_OFFSETS
	.align		4
        /*0034*/ 	.byte	0x04, 0x1c
        /*0036*/ 	.short	(.L_903 - .L_902)


	//   ....[0]....
.L_902:
        /*0038*/ 	.word	0x00001eb0


	//   ....[1]....
        /*003c*/ 	.word	0x00003c70


	//----- nvinfo : EIATTR_MAX_THREADS
	.align		4
.L_903:
        /*0040*/ 	.byte	0x04, 0x05
        /*0042*/ 	.short	(.L_905 - .L_904)
.L_904:
        /*0044*/ 	.word	0x00000080
        /*0048*/ 	.word	0x00000001
        /*004c*/ 	.word	0x00000001


	//----- nvinfo : EIATTR_CRS_STACK_SIZE
	.align		4
.L_905:
        /*0050*/ 	.byte	0x04, 0x1e
        /*0052*/ 	.short	(.L_907 - .L_906)
.L_906:
        /*0054*/ 	.word	0x00000000


	//----- nvinfo : EIATTR_CBANK_PARAM_SIZE
	.align		4
.L_907:
        /*0058*/ 	.byte	0x03, 0x19
        /*005a*/ 	.short	0x0220


	//----- nvinfo : EIATTR_PARAM_CBANK
	.align		4
        /*005c*/ 	.byte	0x04, 0x0a
        /*005e*/ 	.short	(.L_909 - .L_908)
	.align		4
.L_908:
        /*0060*/ 	.word	index@(.nv.constant0._ZN2at6native18elementwise_kernelILi128ELi2EZNS0_22gpu_kernel_impl_nocastIZZZNS0_17acosh_kernel_cudaERNS_18TensorIteratorBaseEENKUlvE0_clEvENKUlvE_clEvEUldE_EEvS4_RKT_EUliE_EEviT1_)
        /*0064*/ 	.short	0x0210
        /*0066*/ 	.short	0x0220


	//----- nvinfo : EIATTR_SW_WAR
	.align		4
.L_909:
        /*0068*/ 	.byte	0x04, 0x36
        /*006a*/ 	.short	(.L_911 - .L_910)
.L_910:
        /*006c*/ 	.word	0x00000008
.L_911:


//--------------------- .nv.info._ZN2at6native27unrolled_elementwise_kernelIZZZNS0_17acosh_kernel_cudaERNS_18TensorIteratorBaseEENKUlvE0_clEvENKUlvE_clEvEUldE_St5arrayIPcLm2EELi4E23TrivialOffsetCalculatorILi1EjESB_NS0_6memory15LoadWithoutCastENSC_16StoreWithoutCastEEEviT_T0_T2_T3_T4_T5_ --------------------------
	.section	.nv.info._ZN2at6native27unrolled_elementwise_kernelIZZZNS0_17acosh_kernel_cudaERNS_18TensorIteratorBaseEENKUlvE0_clEvENKUlvE_clEvEUldE_St5arrayIPcLm2EELi4E23TrivialOffsetCalculatorILi1EjESB_NS0_6memory15LoadWithoutCastENSC_16StoreWithoutCastEEEviT_T0_T2_T3_T4_T5_,"",@"SHT_CUDA_INFO"
	.sectionflags	@""
	.align	4


	//----- nvinfo : EIATTR_CUDA_API_VERSION
	.align		4
        /*0000*/ 	.byte	0x04, 0x37
        /*0002*/ 	.short	(.L_913 - .L_912)
.L_912:
        /*0004*/ 	.word	0x00000082


	//----- nvinfo : EIATTR_KPARAM_INFO
	.align		4
.L_913:
        /*0008*/ 	.byte	0x04, 0x17
        /*000a*/ 	.short	(.L_915 - .L_914)
.L_914:
        /*000c*/ 	.word	0x00000000
        /*0010*/ 	.short	0x0006
        /*0012*/ 	.short	0x001b
        /*0014*/ 	.byte	0x00, 0xf0, 0x05, 0x00


	//----- nvinfo : EIATTR_KPARAM_INFO
	.align		4
.L_915:
        /*0018*/ 	.byte	0x04, 0x17
        /*001a*/ 	.short	(.L_917 - .L_916)
.L_916:
        /*001c*/ 	.word	0x00000000
        /*0020*/ 	.short	0x0005
        /*0022*/ 	.short	0x001a
        /*0024*/ 	.byte	0x00, 0xf0, 0x05, 0x00


	//----- nvinfo : EIATTR_KPARAM_INFO
	.align		4
.L_917:
        /*0028*/ 	.byte	0x04, 0x17
        /*002a*/ 	.short	(.L_919 - .L_918)
.L_918:
        /*002c*/ 	.word	0x00000000
        /*0030*/ 	.short	0x0004
        /*0032*/ 	.short	0x0019
        /*0034*/ 	.byte	0x00, 0xf0, 0x05, 0x00


	//----- nvinfo : EIATTR_KPARAM_INFO
	.align		4
.L_919:
        /*0038*/ 	.byte	0x04, 0x17
        /*003a*/ 	.short	(.L_921 - .L_920)
.L_920:
        /*003c*/ 	.word	0x00000000
        /*0040*/ 	.short	0x0003
        /*0042*/ 	.short	0x0018
        /*0044*/ 	.byte	0x00, 0xf0, 0x05, 0x00


	//----- nvinfo : EIATTR_KPARAM_INFO
	.align		4
.L_921:
        /*0048*/ 	.byte	0x04, 0x17
        /*004a*/ 	.short	(.L_923 - .L_922)
.L_922:
        /*004c*/ 	.word	0x00000000
        /*0050*/ 	.short	0x0002
        /*0052*/ 	.short	0x0008
        /*0054*/ 	.byte	0x00, 0xf0, 0x41, 0x00


	//----- nvinfo : EIATTR_KPARAM_INFO
	.align		4
.L_923:
        /*0058*/ 	.byte	0x04, 0x17
        /*005a*/ 	.short	(.L_925 - .L_924)
.L_924:
        /*005c*/ 	.word	0x00000000
        /*0060*/ 	.short	0x0001
        /*0062*/ 	.short	0x0004
        /*0064*/ 	.byte	0x00, 0xf0, 0x05, 0x00


	//----- nvinfo : EIATTR_KPARAM_INFO
	.align		4
.L_925:
        /*0068*/ 	.byte	0x04, 0x17
        /*006a*/ 	.short	(.L_927 - .L_926)
.L_926:
        /*006c*/ 	.word	0x00000000
        /*0070*/ 	.short	0x0000
        /*0072*/ 	.short	0x0000
        /*0074*/ 	.byte	0x00, 0xf0, 0x11, 0x00


	//----- nvinfo : EIATTR_SPARSE_MMA_MASK
	.align		4
.L_927:
        /*0078*/ 	.byte	0x03, 0x50
        /*007a*/ 	.short	0x0000


	//----- nvinfo : EIATTR_MAXREG_COUNT
	.align		4
        /*007c*/ 	.byte	0x03, 0x1b
        /*007e*/ 	.short	0x00ff


	//----- nvinfo : EIATTR_MERCURY_ISA_VERSION
	.align		4
        /*0080*/ 	.byte	0x03, 0x5f
        /*0082*/ 	.short	0x0101


	//----- nvinfo : EIATTR_EXIT_INSTR_OFFSETS
	.align		4
        /*0084*/ 	.byte	0x04, 0x1c
        /*0086*/ 	.short	(.L_929 - .L_928)


	//   ....[0]....
.L_928:
        /*0088*/ 	.word	0x00002de0


	//   ....[1]....
        /*008c*/ 	.word	0x00002e40


	//----- nvinfo : EIATTR_MAX_THREADS
	.align		4
.L_929:
        /*0090*/ 	.byte	0x04, 0x05
        /*0092*/ 	.short	(.L_931 - .L_930)
.L_930:
        /*0094*/ 	.word	0x00000080
        /*0098*/ 	.word	0x00000001
        /*009c*/ 	.word	0x00000001


	//----- nvinfo : EIATTR_CRS_STACK_SIZE
	.align		4
.L_931:
        /*00a0*/ 	.byte	0x04, 0x1e
        /*00a2*/ 	.short	(.L_933 - .L_932)
.L_932:
        /*00a4*/ 	.word	0x00000000


	//----- nvinfo : EIATTR_CBANK_PARAM_SIZE
	.align		4
.L_933:
        /*00a8*/ 	.byte	0x03, 0x19
        /*00aa*/ 	.short	0x001c


	//----- nvinfo : EIATTR_PARAM_CBANK
	.align		4
        /*00ac*/ 	.byte	0x04, 0x0a
        /*00ae*/ 	.short	(.L_935 - .L_934)
	.align		4
.L_934:
        /*00b0*/ 	.word	index@(.nv.constant0._ZN2at6native27unrolled_elementwise_kernelIZZZNS0_17acosh_kernel_cudaERNS_18TensorIteratorBaseEENKUlvE0_clEvENKUlvE_clEvEUldE_St5arrayIPcLm2EELi4E23TrivialOffsetCalculatorILi1EjESB_NS0_6memory15LoadWithoutCastENSC_16StoreWithoutCastEEEviT_T0_T2_T3_T4_T5_)
        /*00b4*/ 	.short	0x0210
        /*00b6*/ 	.short	0x001c


	//----- nvinfo : EIATTR_SW_WAR
	.align		4
.L_935:
        /*00b8*/ 	.byte	0x04, 0x36
        /*00ba*/ 	.short	(.L_937 - .L_936)
.L_936:
        /*00bc*/ 	.word	0x00000008
.L_937:


//--------------------- .nv.info._ZN2at6native29vectorized_elementwise_kernelILi2EZZZNS0_17acosh_kernel_cudaERNS_18TensorIteratorBaseEENKUlvE0_clEvENKUlvE_clEvEUldE_St5arrayIPcLm2EEEEviT0_T1_ --------------------------
	.section	.nv.info._ZN2at6native29vectorized_elementwise_kernelILi2EZZZNS0_17acosh_kernel_cudaERNS_18TensorIteratorBaseEENKUlvE0_clEvENKUlvE_clEvEUldE_St5arrayIPcLm2EEEEviT0_T1_,"",@"SHT_CUDA_INFO"
	.sectionflags	@""
	.align	4


	//----- nvinfo : EIATTR_CUDA_API_VERSION
	.align		4
        /*0000*/ 	.byte	0x04, 0x37
        /*0002*/ 	.short	(.L_939 - .L_938)
.L_938:
        /*0004*/ 	.word	0x00000082


	//----- nvinfo : EIATTR_KPARAM_INFO
	.align		4
.L_939:
        /*0008*/ 	.byte	0x04, 0x17
        /*000a*/ 	.short	(.L_941 - .L_940)
.L_940:
        /*000c*/ 	.word	0x00000000
        /*0010*/ 	.short	0x0002
        /*0012*/ 	.short	0x0008
        /*0014*/ 	.byte	0x00, 0xf0, 0x41, 0x00


	//----- nvinfo : EIATTR_KPARAM_INFO
	.align		4
.L_941:
        /*0018*/ 	.byte	0x04, 0x17
        /*001a*/ 	.short	(.L_943 - .L_942)
.L_942:
        /*001c*/ 	.word	0x00000000
        /*0020*/ 	.short	0x0001
        /*0022*/ 	.short	0x0004
        /*0024*/ 	.byte	0x00, 0xf0, 0x05, 0x00


	//----- nvinfo : EIATTR_KPARAM_INFO
	.align		4
.L_943:
        /*0028*/ 	.byte	0x04, 0x17
        /*002a*/ 	.short	(.L_945 - .L_944)
.L_944:
        /*002c*/ 	.word	0x00000000
        /*0030*/ 	.short	0x0000
        /*0032*/ 	.short	0x0000
        /*0034*/ 	.byte	0x00, 0xf0, 0x11, 0x00


	//----- nvinfo : EIATTR_SPARSE_MMA_MASK
	.align		4
.L_945:
        /*0038*/ 	.byte	0x03, 0x50
        /*003a*/ 	.short	0x0000


	//----- nvinfo : EIATTR_MAXREG_COUNT
	.align		4
        /*003c*/ 	.byte	0x03, 0x1b
        /*003e*/ 	.short	0x00ff


	//----- nvinfo : EIATTR_MERCURY_ISA_VERSION
	.align		4
        /*0040*/ 	.byte	0x03, 0x5f
        /*0042*/ 	.short	0x0101


	//----- nvinfo : EIATTR_EXIT_INSTR_OFFSETS
	.align		4
        /*0044*/ 	.byte	0x04, 0x1c
        /*0046*/ 	.short	(.L_947 - .L_946)


	//   ....[0]....
.L_946:
        /*0048*/ 	.word	0x00005270


	//   ....[1]....
        /*004c*/ 	.word	0x0000ad80


	//   ....[2]....
        /*0050*/ 	.word	0x0000add0


	//----- nvinfo : EIATTR_MAX_THREADS
	.align		4
.L_947:
        /*0054*/ 	.byte	0x04, 0x05
        /*0056*/ 	.short	(.L_949 - .L_948)
.L_948:
        /*0058*/ 	.word	0x00000080
        /*005c*/ 	.word	0x00000001
        /*0060*/ 	.word	0x00000001


	//----- nvinfo : EIATTR_CRS_STACK_SIZE
	.align		4
.L_949:
        /*0064*/ 	.byte	0x04, 0x1e
        /*0066*/ 	.short	(.L_951 - .L_950)
.L_950:
        /*0068*/ 	.word	0x00000000


	//----- nvinfo : EIATTR_CBANK_PARAM_SIZE
	.align		4
.L_951:
        /*006c*/ 	.byte	0x03, 0x19
        /*006e*/ 	.short	0x0018


	//----- nvinfo : EIATTR_PARAM_CBANK
	.align		4
        /*0070*/ 	.byte	0x04, 0x0a
        /*0072*/ 	.short	(.L_953 - .L_952)
	.align		4
.L_952:
        /*0074*/ 	.word	index@(.nv.constant0._ZN2at6native29vectorized_elementwise_kernelILi2EZZZNS0_17acosh_kernel_cudaERNS_18TensorIteratorBaseEENKUlvE0_clEvENKUlvE_clEvEUldE_St5arrayIPcLm2EEEEviT0_T1_)
        /*0078*/ 	.short	0x0210
        /*007a*/ 	.short	0x0018


	//----- nvinfo : EIATTR_SW_WAR
	.align		4
.L_953:
        /*007c*/ 	.byte	0x04, 0x36
        /*007e*/ 	.short	(.L_955 - .L_954)
.L_954:
        /*0080*/ 	.word	0x00000008
.L_955:


//--------------------- .nv.info._ZN2at6native29vectorized_elementwise_kernelILi4EZZZNS0_17acosh_kernel_cudaERNS_18TensorIteratorBaseEENKUlvE0_clEvENKUlvE_clEvEUldE_St5arrayIPcLm2EEEEviT0_T1_ --------------------------
	.section	.nv.info._ZN2at6native29vectorized_elementwise_kernelILi4EZZZNS0_17acosh_kernel_cudaERNS_18TensorIteratorBaseEENKUlvE0_clEvENKUlvE_clEvEUldE_St5arrayIPcLm2EEEEviT0_T1_,"",@"SHT_CUDA_INFO"
	.sectionflags	@""
	.align	4


	//----- nvinfo : EIATTR_CUDA_API_VERSION
	.align		4
        /*0000*/ 	.byte	0x04, 0x37
        /*0002*/ 	.short	(.L_957 - .L_956)
.L_956:
        /*0004*/ 	.word	0x00000082


	//----- nvinfo : EIATTR_KPARAM_INFO
	.align		4
.L_957:
        /*0008*/ 	.byte	0x04, 0x17
        /*000a*/ 	.short	(.L_959 - .L_958)
.L_958:
        /*000c*/ 	.word	0x00000000
        /*0010*/ 	.short	0x0002
        /*0012*/ 	.short	0x0008
        /*0014*/ 	.byte	0x00, 0xf0, 0x41, 0x00


	//----- nvinfo : EIATTR_KPARAM_INFO
	.align		4
.L_959:
        /*0018*/ 	.byte	0x04, 0x17
        /*001a*/ 	.short	(.L_961 - .L_960)
.L_960:
        /*001c*/ 	.word	0x00000000
        /*0020*/ 	.short	0x0001
        /*0022*/ 	.short	0x0004
        /*0024*/ 	.byte	0x00, 0xf0, 0x05, 0x00


	//----- nvinfo : EIATTR_KPARAM_INFO
	.align		4
.L_961:
        /*0028*/ 	.byte	0x04, 0x17
        /*002a*/ 	.short	(.L_963 - .L_962)
.L_962:
        /*002c*/ 	.word	0x00000000
        /*0030*/ 	.short	0x0000
        /*0032*/ 	.short	0x0000
        /*0034*/ 	.byte	0x00, 0xf0, 0x11, 0x00


	//----- nvinfo : EIATTR_SPARSE_MMA_MASK
	.align		4
.L_963:
        /*0038*/ 	.byte	0x03, 0x50
        /*003a*/ 	.short	0x0000


	//----- nvinfo : EIATTR_MAXREG_COUNT
	.align		4
        /*003c*/ 	.byte	0x03, 0x1b
        /*003e*/ 	.short	0x00ff


	//----- nvinfo : EIATTR_MERCURY_ISA_VERSION
	.align		4
        /*0040*/ 	.byte	0x03, 0x5f
        /*0042*/ 	.short	0x0101


	//----- nvinfo : EIATTR_EXIT_INSTR_OFFSETS
	.align		4
        /*0044*/ 	.byte	0x04, 0x1c
        /*0046*/ 	.short	(.L_965 - .L_964)


	//   ....[0]....
.L_964:
        /*0048*/ 	.word	0x00005270


	//   ....[1]....
        /*004c*/ 	.word	0x0000ad80


	//   ....[2]....
        /*0050*/ 	.word	0x0000add0


	//----- nvinfo : EIATTR_MAX_THREADS
	.align		4
.L_965:
        /*0054*/ 	.byte	0x04, 0x05
        /*0056*/ 	.short	(.L_967 - .L_966)
.L_966:
        /*0058*/ 	.word	0x00000080
        /*005c*/ 	.word	0x00000001
        /*0060*/ 	.word	0x00000001


	//----- nvinfo : EIATTR_CRS_STACK_SIZE
	.align		4
.L_967:
        /*0064*/ 	.byte	0x04, 0x1e
        /*0066*/ 	.short	(.L_969 - .L_968)
.L_968:
        /*0068*/ 	.word	0x00000000


	//----- nvinfo : EIATTR_CBANK_PARAM_SIZE
	.align		4
.L_969:
        /*006c*/ 	.byte	0x03, 0x19
        /*006e*/ 	.short	0x0018


	//----- nvinfo : EIATTR_PARAM_CBANK
	.align		4
        /*0070*/ 	.byte	0x04, 0x0a
        /*0072*/ 	.short	(.L_971 - .L_970)
	.align		4
.L_970:
        /*0074*/ 	.word	index@(.nv.constant0._ZN2at6native29vectorized_elementwise_kernelILi4EZZZNS0_17acosh_kernel_cudaERNS_18TensorIteratorBaseEENKUlvE0_clEvENKUlvE_clEvEUldE_St5arrayIPcLm2EEEEviT0_T1_)
        /*0078*/ 	.short	0x0210
        /*007a*/ 	.short	0x0018


	//----- nvinfo : EIATTR_SW_WAR
	.align		4
.L_971:
        /*007c*/ 	.byte	0x04, 0x36
        /*007e*/ 	.short	(.L_973 - .L_972)
.L_972:
        /*0080*/ 	.word	0x00000008
.L_973:


//--------------------- .nv.info._ZN2at6native29vectorized_elementwise_kernelILi8EZZZNS0_17acosh_kernel_cudaERNS_18TensorIteratorBaseEENKUlvE0_clEvENKUlvE_clEvEUldE_St5arrayIPcLm2EEEEviT0_T1_ --------------------------
	.section	.nv.info._ZN2at6native29vectorized_elementwise_kernelILi8EZZZNS0_17acosh_kernel_cudaERNS_18TensorIteratorBaseEENKUlvE0_clEvENKUlvE_clEvEUldE_St5arrayIPcLm2EEEEviT0_T1_,"",@"SHT_CUDA_INFO"
	.sectionflags	@""
	.align	4


	//----- nvinfo : EIATTR_CUDA_API_VERSION
	.align		4
        /*0000*/ 	.byte	0x04, 0x37
        /*0002*/ 	.short	(.L_975 - .L_974)
.L_974:
        /*0004*/ 	.word	0x00000082


	//----- nvinfo : EIATTR_KPARAM_INFO
	.align		4
.L_975:
        /*0008*/ 	.byte	0x04, 0x17
        /*000a*/ 	.short	(.L_977 - .L_976)
.L_976:
        /*000c*/ 	.word	0x00000000
        /*0010*/ 	.short	0x0002
        /*0012*/ 	.short	0x0008
        /*0014*/ 	.byte	0x00, 0xf0, 0x41, 0x00


	//----- nvinfo : EIATTR_KPARAM_INFO
	.align		4
.L_977:
        /*0018*/ 	.byte	0x04, 0x17
        /*001a*/ 	.short	(.L_979 - .L_978)
.L_978:
        /*001c*/ 	.word	0x00000000
        /*0020*/ 	.short	0x0001
        /*0022*/ 	.short	0x0004
        /*0024*/ 	.byte	0x00, 0xf0, 0x05, 0x00


	//----- nvinfo : EIATTR_KPARAM_INFO
	.align		4
.L_979:
        /*0028*/ 	.byte	0x04, 0x17
        /*002a*/ 	.short	(.L_981 - .L_980)
.L_980:
        /*002c*/ 	.word	0x00000000
        /*0030*/ 	.short	0x0000
        /*0032*/ 	.short	0x0000
        /*0034*/ 	.byte	0x00, 0xf0, 0x11, 0x00


	//----- nvinfo : EIATTR_SPARSE_MMA_MASK
	.align		4
.L_981:
        /*0038*/ 	.byte	0x03, 0x50
        /*003a*/ 	.short	0x0000


	//----- nvinfo : EIATTR_MAXREG_COUNT
	.align		4
        /*003c*/ 	.byte	0x03, 0x1b
        /*003e*/ 	.short	0x00ff


	//----- nvinfo : EIATTR_MERCURY_ISA_VERSION
	.align		4
        /*0040*/ 	.byte	0x03, 0x5f
        /*0042*/ 	.short	0x0101


	//----- nvinfo : EIATTR_EXIT_INSTR_OFFSETS
	.align		4
        /*0044*/ 	.byte	0x04, 0x1c
        /*0046*/ 	.short	(.L_983 - .L_982)


	//   ....[0]....
.L_982:
        /*0048*/ 	.word	0x00005270


	//   ....[1]....
        /*004c*/ 	.word	0x0000ad80


	//   ....[2]....
        /*0050*/ 	.word	0x0000add0


	//----- nvinfo : EIATTR_MAX_THREADS
	.align		4
.L_983:
        /*0054*/ 	.byte	0x04, 0x05
        /*0056*/ 	.short	(.L_985 - .L_984)
.L_984:
        /*0058*/ 	.word	0x00000080
        /*005c*/ 	.word	0x00000001
        /*0060*/ 	.word	0x00000001


	//----- nvinfo : EIATTR_CRS_STACK_SIZE
	.align		4
.L_985:
        /*0064*/ 	.byte	0x04, 0x1e
        /*0066*/ 	.short	(.L_987 - .L_986)
.L_986:
        /*0068*/ 	.word	0x00000000


	//----- nvinfo : EIATTR_CBANK_PARAM_SIZE
	.align		4
.L_987:
        /*006c*/ 	.byte	0x03, 0x19
        /*006e*/ 	.short	0x0018


	//----- nvinfo : EIATTR_PARAM_CBANK
	.align		4
        /*0070*/ 	.byte	0x04, 0x0a
        /*0072*/ 	.short	(.L_989 - .L_988)
	.align		4
.L_988:
        /*0074*/ 	.word	index@(.nv.constant0._ZN2at6native29vectorized_elementwise_kernelILi8EZZZNS0_17acosh_kernel_cudaERNS_18TensorIteratorBaseEENKUlvE0_clEvENKUlvE_clEvEUldE_St5arrayIPcLm2EEEEviT0_T1_)
        /*0078*/ 	.short	0x0210
        /*007a*/ 	.short	0x0018


	//----- nvinfo : EIATTR_SW_WAR
	.align		4
.L_989:
        /*007c*/ 	.byte	0x04, 0x36
        /*007e*/ 	.short	(.L_991 - .L_990)
.L_990:
        /*0080*/ 	.word	0x00000008
.L_991:


//--------------------- .nv.info._ZN2at6native18elementwise_kernelILi128ELi4EZNS0_15gpu_kernel_implIZZZNS0_17acosh_kernel_cudaERNS_18TensorIteratorBaseEENKUlvE_clEvENKUlvE1_clEvEUlN3c107complexINS7_4HalfEEEE_EEvS4_RKT_EUliE_EEviT1_ --------------------------
	.section	.nv.info._ZN2at6native18elementwise_kernelILi128ELi4EZNS0_15gpu_kernel_implIZZZNS0_17acosh_kernel_cudaERNS_18TensorIteratorBaseEENKUlvE_clEvENKUlvE1_clEvEUlN3c107complexINS7_4HalfEEEE_EEvS4_RKT_EUliE_EEviT1_,"",@"SHT_CUDA_INFO"
	.sectionflags	@""
	.align	4


	//----- nvinfo : EIATTR_CUDA_API_VERSION
	.align		4
        /*0000*/ 	.byte	0x04, 0x37
        /*0002*/ 	.short	(.L_993 - .L_992)
.L_992:
        /*0004*/ 	.word	0x00000082


	//----- nvinfo : EIATTR_KPARAM_INFO
	.align		4
.L_993:
        /*0008*/ 	.byte	0x04, 0x17
        /*000a*/ 	.short	(.L_995 - .L_994)
.L_994:
        /*000c*/ 	.word	0x00000000
        /*0010*/ 	.short	0x0001
        /*0012*/ 	.short	0x0008
        /*0014*/ 	.byte	0x00, 0xf0, 0x61, 0x08


	//----- nvinfo : EIATTR_KPARAM_INFO
	.align		4
.L_995:
        /*0018*/ 	.byte	0x04, 0x17
        /*001a*/ 	.short	(.L_997 - .L_996)
.L_996:
        /*001c*/ 	.word	0x00000000
        /*0020*/ 	.short	0x0000
        /*0022*/ 	.short	0x0000
        /*0024*/ 	.byte	0x00, 0xf0, 0x11, 0x00


	//----- nvinfo : EIATTR_SPARSE_MMA_MASK
	.align		4
.L_997:
        /*0028*/ 	.byte	0x03, 0x50
        /*002a*/ 	.short	0x0000


	//----- nvinfo : EIATTR_MAXREG_COUNT
	.align		4
        /*002c*/ 	.byte	0x03, 0x1b
        /*002e*/ 	.short	0x0080


	//----- nvinfo : EIATTR_EXTERNS
	.align		4
        /*0030*/ 	.byte	0x04, 0x0f
        /*0032*/ 	.short	(.L_999 - .L_998)


	//   ....[0]....
	.align		4
.L_998:
        /*0034*/ 	.word	index@(__assertfail)


	//----- nvinfo : EIATTR_MERCURY_ISA_VERSION
	.align		4
.L_999:
        /*0038*/ 	.byte	0x03, 0x5f
        /*003a*/ 	.short	0x0101


	//----- nvinfo : EIATTR_SYSCALL_OFFSETS
	.align		4
        /*003c*/ 	.byte	0x04, 0x46
        /*003e*/ 	.short	(.L_1001 - .L_1000)


	//   ....[0]....
.L_1000:
        /*0040*/ 	.word	0x000023e0


	//   ....[1]....
        /*0044*/ 	.word	0x00005cb0


	//   ....[2]....
        /*0048*/ 	.word	0x00008130


	//   ....[3]....
        /*004c*/ 	.word	0x0000ba00


	//   ....[4]....
        /*0050*/ 	.word	0x0000de70


	//   ....[5]....
        /*0054*/ 	.word	0x00011730


	//   ....[6]....
        /*0058*/ 	.word	0x00013b90


	//   ....[7]....
        /*005c*/ 	.word	0x00017450


	//----- nvinfo : EIATTR_EXIT_INSTR_OFFSETS
	.align		4
.L_1001:
        /*0060*/ 	.byte	0x04, 0x1c
        /*0062*/ 	.short	(.L_1003 - .L_1002)


	//   ....[0]....
.L_1002:
        /*0064*/ 	.word	0x00011800


	//   ....[1]....
        /*0068*/ 	.word	0x00016650


	//   ....[2]....
        /*006c*/ 	.word	0x00016690


	//   ....[3]....
        /*0070*/ 	.word	0x00016730


	//   ....[4]....
        /*0074*/ 	.word	0x00016770


	//   ....[5]....
        /*0078*/ 	.word	0x000167b0


	//   ....[6]....
        /*007c*/ 	.word	0x00016840


	//   ....[7]....
        /*0080*/ 	.word	0x00016860


	//   ....[8]....
        /*0084*/ 	.word	0x00016900


	//   ....[9]....
        /*0088*/ 	.word	0x00016920


	//   ....[10]....
        /*008c*/ 	.word	0x00016970


	//   ....[11]....
        /*0090*/ 	.word	0x00016a80


	//   ....[12]....
        /*0094*/ 	.word	0x00016b00


	//   ....[13]....
        /*0098*/ 	.word	0x00016c90


	//   ....[14]....
        /*009c*/ 	.word	0x00016df0


	//   ....[15]....
        /*00a0*/ 	.word	0x00016e30


	//   ....[16]....
        /*00a4*/ 	.word	0x00016ef0


	//   ....[17]....
        /*00a8*/ 	.word	0x00017070


	//   ....[18]....
        /*00ac*/ 	.word	0x000171f0


	//   ....[19]....
        /*00b0*/ 	.word	0x00017350


	//   ....[20]....
        /*00b4*/ 	.word	0x00017460


	//   ....[21]....
        /*00b8*/ 	.word	0x000174a0


	//   ....[22]....
        /*00bc*/ 	.word	0x000174e0


	//----- nvinfo : EIATTR_MAX_THREADS
	.align		4
.L_1003:
        /*00c0*/ 	.byte	0x04, 0x05
        /*00c2*/ 	.short	(.L_1005 - .L_1004)
.L_1004:
        /*00c4*/ 	.word	0x00000080
        /*00c8*/ 	.word	0x00000001
        /*00cc*/ 	.word	0x00000001


	//----- nvinfo : EIATTR_CRS_STACK_SIZE
	.align		4
.L_1005:
        /*00d0*/ 	.byte	0x04, 0x1e
        /*00d2*/ 	.short	(.L_1007 - .L_1006)
.L_1006:
        /*00d4*/ 	.word	0x00000000


	//----- nvinfo : EIATTR_CBANK_PARAM_SIZE
	.align		4
.L_1007:
        /*00d8*/ 	.byte	0x03, 0x19
        /*00da*/ 	.short	0x0220


	//----- nvinfo : EIATTR_PARAM_CBANK
	.align		4
        /*00dc*/ 	.byte	0x04, 0x0a
        /*00de*/ 	.short	(.L_1009 - .L_1008)
	.align		4
.L_1008:
        /*00e0*/ 	.word	index@(.nv.constant0._ZN2at6native18elementwise_kernelILi128ELi4EZNS0_15gpu_kernel_implIZZZNS0_17acosh_kernel_cudaERNS_18TensorIteratorBaseEENKUlvE_clEvENKUlvE1_clEvEUlN3c107complexINS7_4HalfEEEE_EEvS4_RKT_EUliE_EEviT1_)
        /*00e4*/ 	.short	0x0210
        /*00e6*/ 	.short	0x0220


	//----- nvinfo : EIATTR_SW_WAR
	.align		4
.L_1009:
        /*00e8*/ 	.byte	0x04, 0x36
        /*00ea*/ 	.short	(.L_1011 - .L_1010)
.L_1010:
        /*00ec*/ 	.word	0x00000008
.L_1011:


//--------------------- .nv.info._ZN2at6native27unrolled_elementwise_kernelIZZZNS0_17acosh_kernel_cudaERNS_18TensorIteratorBaseEENKUlvE_clEvENKUlvE1_clEvEUlN3c107complexINS6_4HalfEEEE_St5arrayIPcLm2EELi4E23TrivialOffsetCalculatorILi1EjESF_NS0_6memory12LoadWithCastILi1EEENSG_13StoreWithCastILi1EEEEEviT_T0_T2_T3_T4_T5_ --------------------------
	.section	.nv.info._ZN2at6native27unrolled_elementwise_kernelIZZZNS0_17acosh_kernel_cudaERNS_18TensorIteratorBaseEENKUlvE_clEvENKUlvE1_clEvEUlN3c107complexINS6_4HalfEEEE_St5arrayIPcLm2EELi4E23TrivialOffsetCalculatorILi1EjESF_NS0_6memory12LoadWithCastILi1EEENSG_13StoreWithCastILi1EEEEEviT_T0_T2_T3_T4_T5_,"",@"SHT_CUDA_INFO"
	.sectionflags	@""
	.align	4


	//----- nvinfo : EIATTR_CUDA_API_VERSION
	.align		4
        /*0000*/ 	.byte	0x04, 0x37
        /*0002*/ 	.short	(.L_1013 - .L_1012)
.L_1012:
        /*0004*/ 	.word	0x00000082


	//----- nvinfo : EIATTR_KPARAM_INFO
	.align		4
.L_1013:
        /*0008*/ 	.byte	0x04, 0x17
        /*000a*/ 	.short	(.L_1015 - .L_1014)
.L_1014:
        /*000c*/ 	.word	0x00000000
        /*0010*/ 	.short	0x0006
        /*0012*/ 	.short	0x0024
        /*0014*/ 	.byte	0x00, 0xf0, 0x21, 0x00


	//----- nvinfo : EIATTR_KPARAM_INFO
	.align		4
.L_1015:
        /*0018*/ 	.byte	0x04, 0x17
        /*001a*/ 	.short	(.L_1017 - .L_1016)
.L_1016:
        /*001c*/ 	.word	0x00000000
        /*0020*/ 	.short	0x0005
        /*0022*/ 	.short	0x001c
        /*0024*/ 	.byte	0x00, 0xf0, 0x21, 0x00


	//----- nvinfo : EIATTR_KPARAM_INFO
	.align		4
.L_1017:
        /*0028*/ 	.byte	0x04, 0x17
        /*002a*/ 	.short	(.L_1019 - .L_1018)
.L_1018:
        /*002c*/ 	.word	0x00000000
        /*0030*/ 	.short	0x0004
        /*0032*/ 	.short	0x0019
        /*0034*/ 	.byte	0x00, 0xf0, 0x05, 0x00


	//----- nvinfo : EIATTR_KPARAM_INFO
	.align		4
.L_1019:
        /*0038*/ 	.byte	0x04, 0x17
        /*003a*/ 	.short	(.L_1021 - .L_1020)
.L_1020:
        /*003c*/ 	.word	0x00000000
        /*0040*/ 	.short	0x0003
        /*0042*/ 	.short	0x0018
        /*0044*/ 	.byte	0x00, 0xf0, 0x05, 0x00


	//----- nvinfo : EIATTR_KPARAM_INFO
	.align		4
.L_1021:
        /*0048*/ 	.byte	0x04, 0x17
        /*004a*/ 	.short	(.L_1023 - .L_1022)
.L_1022:
        /*004c*/ 	.word	0x00000000
        /*0050*/ 	.short	0x0002
        /*0052*/ 	.short	0x0008
        /*0054*/ 	.byte	0x00, 0xf0, 0x41, 0x00


	//----- nvinfo : EIATTR_KPARAM_INFO
	.align		4
.L_1023:
        /*0058*/ 	.byte	0x04, 0x17
        /*005a*/ 	.short	(.L_1025 - .L_1024)
.L_1024:
        /*005c*/ 	.word	0x00000000
        /*0060*/ 	.short	0x0001
        /*0062*/ 	.short	0x0004
        /*0064*/ 	.byte	0x00, 0xf0, 0x05, 0x00


	//----- nvinfo : EIATTR_KPARAM_INFO
	.align		4
.L_1025:
        /*0068*/ 	.byte	0x04, 0x17
        /*006a*/ 	.short	(.L_1027 - .L_1026)
.L_1026:
        /*006c*/ 	.word	0x00000000
        /*0070*/ 	.short	0x0000
        /*0072*/ 	.short	0x0000
        /*0074*/ 	.byte	0x00, 0xf0, 0x11, 0x00


	//----- nvinfo : EIATTR_SPARSE_MMA_MASK
	.align		4
.L_1027:
        /*0078*/ 	.byte	0x03, 0x50
        /*007a*/ 	.short	0x0000


	//----- nvinfo : EIATTR_MAXREG_COUNT
	.align		4
        /*007c*/ 	.byte	0x03, 0x1b
        /*007e*/ 	.short	0x00ff


	//----- nvinfo : EIATTR_EXTERNS
	.align		4
        /*0080*/ 	.byte	0x04, 0x0f
        /*0082*/ 	.short	(.L_1029 - .L_1028)


	//   ....[0]....
	.align		4
.L_1028:
        /*0084*/ 	.word	index@(__assertfail)


	//----- nvinfo : EIATTR_MERCURY_ISA_VERSION
	.align		4
.L_1029:
        /*0088*/ 	.byte	0x03, 0x5f
        /*008a*/ 	.short	0x0101


	//----- nvinfo : EIATTR_SYSCALL_OFFSETS
	.align		4
        /*008c*/ 	.byte	0x04, 0x46
        /*008e*/ 	.short	(.L_1031 - .L_1030)


	//   ....[0]....
.L_1030:
        /*0090*/ 	.word	0x00001170


	//   ....[1]....
        /*0094*/ 	.word	0x00002330


	//   ....[2]....
        /*0098*/ 	.word	0x00003510


	//   ....[3]....
        /*009c*/ 	.word	0x000046c0


	//   ....[4]....
        /*00a0*/ 	.word	0x0000fe50


	//   ....[5]....
        /*00a4*/ 	.word	0x00010e80


	//   ....[6]....
        /*00a8*/ 	.word	0x00011ea0


	//   ....[7]....
        /*00ac*/ 	.word	0x00012ea0


	//----- nvinfo : EIATTR_EXIT_INSTR_OFFSETS
	.align		4
.L_1031:
        /*00b0*/ 	.byte	0x04, 0x1c
        /*00b2*/ 	.short	(.L_1033 - .L_1032)


	//   ....[0]....
.L_1032:
        /*00b4*/ 	.word	0x00011f60


	//   ....[1]....
        /*00b8*/ 	.word	0x000120b0


	//   ....[2]....
        /*00bc*/ 	.word	0x000120f0


	//   ....[3]....
        /*00c0*/ 	.word	0x00012190


	//   ....[4]....
        /*00c4*/ 	.word	0x000121d0


	//   ....[5]....
        /*00c8*/ 	.word	0x00012210


	//   ....[6]....
        /*00cc*/ 	.word	0x000122a0


	//   ....[7]....
        /*00d0*/ 	.word	0x000122c0


	//   ....[8]....
        /*00d4*/ 	.word	0x00012360


	//   ....[9]....
        /*00d8*/ 	.word	0x00012380


	//   ....[10]....
        /*00dc*/ 	.word	0x000123d0


	//   ....[11]....
        /*00e0*/ 	.word	0x000124d0


	//   ....[12]....
        /*00e4*/ 	.word	0x00012550


	//   ....[13]....
        /*00e8*/ 	.word	0x000126e0


	//   ....[14]....
        /*00ec*/ 	.word	0x00012840


	//   ....[15]....
        /*00f0*/ 	.word	0x00012880


	//   ....[16]....
        /*00f4*/ 	.word	0x00012940


	//   ....[17]....
        /*00f8*/ 	.word	0x00012ac0


	//   ....[18]....
        /*00fc*/ 	.word	0x00012c40


	//   ....[19]....
        /*0100*/ 	.word	0x00012da0


	//   ....[20]....
        /*0104*/ 	.word	0x00012eb0


	//   ....[21]....
        /*0108*/ 	.word	0x00012ef0


	//   ....[22]....
        /*010c*/ 	.word	0x00012f30


	//----- nvinfo : EIATTR_MAX_THREADS
	.align		4
.L_1033:
        /*0110*/ 	.byte	0x04, 0x05
        /*0112*/ 	.short	(.L_1035 - .L_1034)
.L_1034:
        /*0114*/ 	.word	0x00000080
        /*0118*/ 	.word	0x00000001
        /*011c*/ 	.word	0x00000001


	//----- nvinfo : EIATTR_CRS_STACK_SIZE
	.align		4
.L_1035:
        /*0120*/ 	.byte	0x04, 0x1e
        /*0122*/ 	.short	(.L_1037 - .L_1036)
.L_1036:
        /*0124*/ 	.word	0x00000000


	//----- nvinfo : EIATTR_CBANK_PARAM_SIZE
	.align		4
.L_1037:
        /*0128*/ 	.byte	0x03, 0x19
        /*012a*/ 	.short	0x002c


	//----- nvinfo : EIATTR_PARAM_CBANK
	.align		4
        /*012c*/ 	.byte	0x04, 0x0a
        /*012e*/ 	.short	(.L_1039 - .L_1038)
	.align		4
.L_1038:
        /*0130*/ 	.word	index@(.nv.constant0._ZN2at6native27unrolled_elementwise_kernelIZZZNS0_17acosh_kernel_cudaERNS_18TensorIteratorBaseEENKUlvE_clEvENKUlvE1_clEvEUlN3c107complexINS6_4HalfEEEE_St5arrayIPcLm2EELi4E23TrivialOffsetCalculatorILi1EjESF_NS0_6memory12LoadWithCastILi1EEENSG_13StoreWithCastILi1EEEEEviT_T0_T2_T3_T4_T5_)
        /*0134*/ 	.short	0x0210
        /*0136*/ 	.short	0x002c


	//----- nvinfo : EIATTR_SW_WAR
	.align		4
.L_1039:
        /*0138*/ 	.byte	0x04, 0x36
        /*013a*/ 	.short	(.L_1041 - .L_1040)
.L_1040:
        /*013c*/ 	.word	0x00000008
.L_1041:


//--------------------- .nv.info._ZN2at6native18elementwise_kernelILi128ELi2EZNS0_22gpu_kernel_impl_nocastIZZZNS0_17acosh_kernel_cudaERNS_18TensorIteratorBaseEENKUlvE_clEvENKUlvE1_clEvEUlN3c107complexINS7_4HalfEEEE_EEvS4_RKT_EUliE_EEviT1_ --------------------------
	.section	.nv.info._ZN2at6native18elementwise_kernelILi128ELi2EZNS0_22gpu_kernel_impl_nocastIZZZNS0_17acosh_kernel_cudaERNS_18TensorIteratorBaseEENKUlvE_clEvENKUlvE1_clEvEUlN3c107complexINS7_4HalfEEEE_EEvS4_RKT_EUliE_EEviT1_,"",@"SHT_CUDA_INFO"
	.sectionflags	@""
	.align	4


	//----- nvinfo : EIATTR_CUDA_API_VERSION
	.align		4
        /*0000*/ 	.byte	0x04, 0x37
        /*0002*/ 	.short	(.L_1043 - .L_1042)
.L_1042:
        /*0004*/ 	.word	0x00000082


	//----- nvinfo : EIATTR_KPARAM_INFO
	.align		4
.L_1043:
        /*0008*/ 	.byte	0x04, 0x17
        /*000a*/ 	.short	(.L_1045 - .L_1044)
.L_1044:
        /*000c*/ 	.word	0x00000000
        /*0010*/ 	.short	0x0001
        /*0012*/ 	.short	0x0008
        /*0014*/ 	.byte	0x00, 0xf0, 0x61, 0x08


	//----- nvinfo : EIATTR_KPARAM_INFO
	.align		4
.L_1045:
        /*0018*/ 	.byte	0x04, 0x17
        /*001a*/ 	.short	(.L_1047 - .L_1046)
.L_1046:
        /*001c*/ 	.word	0x00000000
        /*0020*/ 	.short	0x0000
        /*0022*/ 	.short	0x0000
        /*0024*/ 	.byte	0x00, 0xf0, 0x11, 0x00


	//----- nvinfo : EIATTR_SPARSE_MMA_MASK
	.align		4
.L_1047:
        /*0028*/ 	.byte	0x03, 0x50
        /*002a*/ 	.short	0x0000


	//----- nvinfo : EIATTR_MAXREG_COUNT
	.align		4
        /*002c*/ 	.byte	0x03, 0x1b
        /*002e*/ 	.short	0x0080


	//----- nvinfo : EIATTR_MERCURY_ISA_VERSION
	.align		4
        /*0030*/ 	.byte	0x03, 0x5f
        /*0032*/ 	.short	0x0101


	//----- nvinfo : EIATTR_EXIT_INSTR_OFFSETS
	.align		4
        /*0034*/ 	.byte	0x04, 0x1c
        /*0036*/ 	.short	(.L_1049 - .L_1048)


	//   ....[0]....
.L_1048:
        /*0038*/ 	.word	0x00003d30


	//   ....[1]....
        /*003c*/ 	.word	0x00007980


	//----- nvinfo : EIATTR_MAX_THREADS
	.align		4
.L_1049:
        /*0040*/ 	.byte	0x04, 0x05
        /*0042*/ 	.short	(.L_1051 - .L_1050)
.L_1050:
        /*0044*/ 	.word	0x00000080
        /*0048*/ 	.word	0x00000001
        /*004c*/ 	.word	0x00000001


	//----- nvinfo : EIATTR_CRS_STACK_SIZE
	.align		4
.L_1051:
        /*0050*/ 	.byte	0x04, 0x1e
        /*0052*/ 	.short	(.L_1053 - .L_1052)
.L_1052:
        /*0054*/ 	.word	0x00000000


	//----- nvinfo : EIATTR_CBANK_PARAM_SIZE
	.align		4
.L_1053:
        /*0058*/ 	.byte	0x03, 0x19
        /*005a*/ 	.short	0x0220


	//----- nvinfo : EIATTR_PARAM_CBANK
	.align		4
        /*005c*/ 	.byte	0x04, 0x0a
        /*005e*/ 	.short	(.L_1055 - .L_1054)
	.align		4
.L_1054:
        /*0060*/ 	.word	index@(.nv.constant0._ZN2at6native18elementwise_kernelILi128ELi2EZNS0_22gpu_kernel_impl_nocastIZZZNS0_17acosh_kernel_cudaERNS_18TensorIteratorBaseEENKUlvE_clEvENKUlvE1_clEvEUlN3c107complexINS7_4HalfEEEE_EEvS4_RKT_EUliE_EEviT1_)
        /*0064*/ 	.short	0x0210
        /*0066*/ 	.short	0x0220


	//----- nvinfo : EIATTR_SW_WAR
	.align		4
.L_1055:
        /*0068*/ 	.byte	0x04, 0x36
        /*006a*/ 	.short	(.L_1057 - .L_1056)
.L_1056:
        /*006c*/ 	.word	0x00000008
.L_1057:


//--------------------- .nv.info._ZN2at6native27unrolled_elementwise_kernelIZZZNS0_17acosh_kernel_cudaERNS_18TensorIteratorBaseEENKUlvE_clEvENKUlvE1_clEvEUlN3c107complexINS6_4HalfEEEE_St5arrayIPcLm2EELi4E23TrivialOffsetCalculatorILi1EjESF_NS0_6memory15LoadWithoutCastENSG_16StoreWithoutCastEEEviT_T0_T2_T3_T4_T5_ --------------------------
	.section	.nv.info._ZN2at6native27unrolled_elementwise_kernelIZZZNS0_17acosh_kernel_cudaERNS_18TensorIteratorBaseEENKUlvE_clEvENKUlvE1_clEvEUlN3c107complexINS6_4HalfEEEE_St5arrayIPcLm2EELi4E23TrivialOffsetCalculatorILi1EjESF_NS0_6memory15LoadWithoutCastENSG_16StoreWithoutCastEEEviT_T0_T2_T3_T4_T5_,"",@"SHT_CUDA_INFO"
	.sectionflags	@""
	.align	4


	//----- nvinfo : EIATTR_CUDA_API_VERSION
	.align		4
        /*0000*/ 	.byte	0x04, 0x37
        /*0002*/ 	.short	(.L_1059 - .L_1058)
.L_1058:
        /*0004*/ 	.word	0x00000082


	//----- nvinfo : EIATTR_KPARAM_INFO
	.align		4
.L_1059:
        /*0008*/ 	.byte	0x04, 0x17
        /*000a*/ 	.short	(.L_1061 - .L_1060)
.L_1060:
        /*000c*/ 	.word	0x00000000
        /*0010*/ 	.short	0x0006
        /*0012*/ 	.short	0x001b
        /*0014*/ 	.byte	0x00, 0xf0, 0x05, 0x00


	//----- nvinfo : EIATTR_KPARAM_INFO
	.align		4
.L_1061:
        /*0018*/ 	.byte	0x04, 0x17
        /*001a*/ 	.short	(.L_1063 - .L_1062)
.L_1062:
        /*001c*/ 	.word	0x00000000
        /*0020*/ 	.short	0x0005
        /*0022*/ 	.short	0x001a
        /*0024*/ 	.byte	0x00, 0xf0, 0x05, 0x00


	//----- nvinfo : EIATTR_KPARAM_INFO
	.align		4
.L_1063:
        /*0028*/ 	.byte	0x04, 0x17
        /*002a*/ 	.short	(.L_1065 - .L_1064)
.L_1064:
        /*002c*/ 	.word	0x00000000
        /*0030*/ 	.short	0x0004
        /*0032*/ 	.short	0x0019
        /*0034*/ 	.byte	0x00, 0xf0, 0x05, 0x00


	//----- nvinfo : EIATTR_KPARAM_INFO
	.align		4
.L_1065:
        /*0038*/ 	.byte	0x04, 0x17
        /*003a*/ 	.short	(.L_1067 - .L_1066)
.L_1066:
        /*003c*/ 	.word	0x00000000
        /*0040*/ 	.short	0x0003
        /*0042*/ 	.short	0x0018
        /*0044*/ 	.byte	0x00, 0xf0, 0x05, 0x00


	//----- nvinfo : EIATTR_KPARAM_INFO
	.align		4
.L_1067:
        /*0048*/ 	.byte	0x04, 0x17
        /*004a*/ 	.short	(.L_1069 - .L_1068)
.L_1068:
        /*004c*/ 	.word	0x00000000
        /*0050*/ 	.short	0x0002
        /*0052*/ 	.short	0x0008
        /*0054*/ 	.byte	0x00, 0xf0, 0x41, 0x00


	//----- nvinfo : EIATTR_KPARAM_INFO
	.align		4
.L_1069:
        /*0058*/ 	.byte	0x04, 0x17
        /*005a*/ 	.short	(.L_1071 - .L_1070)
.L_1070:
        /*005c*/ 	.word	0x00000000
        /*0060*/ 	.short	0x0001
        /*0062*/ 	.short	0x0004
        /*0064*/ 	.byte	0x00, 0xf0, 0x05, 0x00


	//----- nvinfo : EIATTR_KPARAM_INFO
	.align		4
.L_1071:
        /*0068*/ 	.byte	0x04, 0x17
        /*006a*/ 	.short	(.L_1073 - .L_1072)
.L_1072:
        /*006c*/ 	.word	0x00000000
        /*0070*/ 	.short	0x0000
        /*0072*/ 	.short	0x0000
        /*0074*/ 	.byte	0x00, 0xf0, 0x11, 0x00


	//----- nvinfo : EIATTR_SPARSE_MMA_MASK
	.align		4
.L_1073:
        /*0078*/ 	.byte	0x03, 0x50
        /*007a*/ 	.short	0x0000


	//----- nvinfo : EIATTR_MAXREG_COUNT
	.align		4
        /*007c*/ 	.byte	0x03, 0x1b
        /*007e*/ 	.short	0x00ff


	//----- nvinfo : EIATTR_MERCURY_ISA_VERSION
	.align		4
        /*0080*/ 	.byte	0x03, 0x5f
        /*0082*/ 	.short	0x0101


	//----- nvinfo : EIATTR_EXIT_INSTR_OFFSETS
	.align		4
        /*0084*/ 	.byte	0x04, 0x1c
        /*0086*/ 	.short	(.L_1075 - .L_1074)


	//   ....[0]....
.L_1074:
        /*0088*/ 	.word	0x0000aa00


	//   ....[1]....
        /*008c*/ 	.word	0x0000aa60


	//----- nvinfo : EIATTR_MAX_THREADS
	.align		4
.L_1075:
        /*0090*/ 	.byte	0x04, 0x05
        /*0092*/ 	.short	(.L_1077 - .L_1076)
.L_1076:
        /*0094*/ 	.word	0x00000080
        /*0098*/ 	.word	0x00000001
        /*009c*/ 	.word	0x00000001


	//----- nvinfo : EIATTR_CRS_STACK_SIZE
	.align		4
.L_1077:
        /*00a0*/ 	.byte	0x04, 0x1e
        /*00a2*/ 	.short	(.L_1079 - .L_1078)
.L_1078:
        /*00a4*/ 	.word	0x00000000


	//----- nvinfo : EIATTR_CBANK_PARAM_SIZE
	.align		4
.L_1079:
        /*00a8*/ 	.byte	0x03, 0x19
        /*00aa*/ 	.short	0x001c


	//----- nvinfo : EIATTR_PARAM_CBANK
	.align		4
        /*00ac*/ 	.byte	0x04, 0x0a
        /*00ae*/ 	.short	(.L_1081 - .L_1080)
	.align		4
.L_1080:
        /*00b0*/ 	.word	index@(.nv.constant0._ZN2at6native27unrolled_elementwise_kernelIZZZNS0_17acosh_kernel_cudaERNS_18TensorIteratorBaseEENKUlvE_clEvENKUlvE1_clEvEUlN3c107complexINS6_4HalfEEEE_St5arrayIPcLm2EELi4E23TrivialOffsetCalculatorILi1EjESF_NS0_6memory15LoadWithoutCastENSG_16StoreWithoutCastEEEviT_T0_T2_T3_T4_T5_)
        /*00b4*/ 	.short	0x0210
        /*00b6*/ 	.short	0x001c


	//----- nvinfo : EIATTR_SW_WAR
	.align		4
.L_1081:
        /*00b8*/ 	.byte	0x04, 0x36
        /*00ba*/ 	.short	(.L_1083 - .L_1082)
.L_1082:
        /*00bc*/ 	.word	0x00000008
.L_1083:


//--------------------- .nv.info._ZN2at6native29vectorized_elementwise_kernelILi2EZZZNS0_17acosh_kernel_cudaERNS_18TensorIteratorBaseEENKUlvE_clEvENKUlvE1_clEvEUlN3c107complexINS6_4HalfEEEE_St5arrayIPcLm2EEEEviT0_T1_ --------------------------
	.section	.nv.info._ZN2at6native29vectorized_elementwise_kernelILi2EZZZNS0_17acosh_kernel_cudaERNS_18TensorIteratorBaseEENKUlvE_clEvENKUlvE1_clEvEUlN3c107complexINS6_4HalfEEEE_St5arrayIPcLm2EEEEviT0_T1_,"",@"SHT_CUDA_INFO"
	.sectionflags	@""
	.align	4


	//----- nvinfo : EIATTR_CUDA_API_VERSION
	.align		4
        /*0000*/ 	.byte	0x04, 0x37
        /*0002*/ 	.short	(.L_1085 - .L_1084)
.L_1084:
        /*0004*/ 	.word	0x00000082


	//----- nvinfo : EIATTR_KPARAM_INFO
	.align		4
.L_1085:
        /*0008*/ 	.byte	0x04, 0x17
        /*000a*/ 	.short	(.L_1087 - .L_1086)
.L_1086:
        /*000c*/ 	.word	0x00000000
        /*0010*/ 	.short	0x0002
        /*0012*/ 	.short	0x0008
        /*0014*/ 	.byte	0x00, 0xf0, 0x41, 0x00


	//----- nvinfo : EIATTR_KPARAM_INFO
	.align		4
.L_1087:
        /*0018*/ 	.byte	0x04, 0x17
        /*001a*/ 	.short	(.L_1089 - .L_1088)
.L_1088:
        /*001c*/ 	.word	0x00000000
        /*0020*/ 	.short	0x0001
        /*0022*/ 	.short	0x0004
        /*0024*/ 	.byte	0x00, 0xf0, 0x05, 0x00


	//----- nvinfo : EIATTR_KPARAM_INFO
	.align		4
.L_1089:
        /*0028*/ 	.byte	0x04, 0x17
        /*002a*/ 	.short	(.L_1091 - .L_1090)
.L_1090:
        /*002c*/ 	.word	0x00000000
        /*0030*/ 	.short	0x0000
        /*0032*/ 	.short	0x0000
        /*0034*/ 	.byte	0x00, 0xf0, 0x11, 0x00


	//----- nvinfo : EIATTR_SPARSE_MMA_MASK
	.align		4
.L_1091:
        /*0038*/ 	.byte	0x03, 0x50
        /*003a*/ 	.short	0x0000


	//----- nvinfo : EIATTR_MAXREG_COUNT
	.align		4
        /*003c*/ 	.byte	0x03, 0x1b
        /*003e*/ 	.short	0x00ff


	//----- nvinfo : EIATTR_MERCURY_ISA_VERSION
	.align		4
        /*0040*/ 	.byte	0x03, 0x5f
        /*0042*/ 	.short	0x0101


	//----- nvinfo : EIATTR_EXIT_INSTR_OFFSETS
	.align		4
        /*0044*/ 	.byte	0x04, 0x1c
        /*0046*/ 	.short	(.L_1093 - .L_1092)


	//   ....[0]....
.L_1092:
        /*0048*/ 	.word	0x00014830


	//   ....[1]....
        /*004c*/ 	.word	0x00029870


	//   ....[2]....
        /*0050*/ 	.word	0x000298d0


	//----- nvinfo : EIATTR_MAX_THREADS
	.align		4
.L_1093:
        /*0054*/ 	.byte	0x04, 0x05
        /*0056*/ 	.short	(.L_1095 - .L_1094)
.L_1094:
        /*0058*/ 	.word	0x00000080
        /*005c*/ 	.word	0x00000001
        /*0060*/ 	.word	0x00000001


	//----- nvinfo : EIATTR_CRS_STACK_SIZE
	.align		4
.L_1095:
        /*0064*/ 	.byte	0x04, 0x1e
        /*0066*/ 	.short	(.L_1097 - .L_1096)
.L_1096:
        /*0068*/ 	.word	0x00000000


	//----- nvinfo : EIATTR_CBANK_PARAM_SIZE
	.align		4
.L_1097:
        /*006c*/ 	.byte	0x03, 0x19
        /*006e*/ 	.short	0x0018


	//----- nvinfo : EIATTR_PARAM_CBANK
	.align		4
        /*0070*/ 	.byte	0x04, 0x0a
        /*0072*/ 	.short	(.L_1099 - .L_1098)
	.align		4
.L_1098:
        /*0074*/ 	.word	index@(.nv.constant0._ZN2at6native29vectorized_elementwise_kernelILi2EZZZNS0_17acosh_kernel_cudaERNS_18TensorIteratorBaseEENKUlvE_clEvENKUlvE1_clEvEUlN3c107complexINS6_4HalfEEEE_St5arrayIPcLm2EEEEviT0_T1_)
        /*0078*/ 	.short	0x0210
        /*007a*/ 	.short	0x0018


	//----- nvinfo : EIATTR_SW_WAR
	.align		4
.L_1099:
        /*007c*/ 	.byte	0x04, 0x36
        /*007e*/ 	.short	(.L_1101 - .L_1100)
.L_1100:
        /*0080*/ 	.word	0x00000008
.L_1101:


//--------------------- .nv.info._ZN2at6native29vectorized_elementwise_kernelILi4EZZZNS0_17acosh_kernel_cudaERNS_18TensorIteratorBaseEENKUlvE_clEvENKUlvE1_clEvEUlN3c107complexINS6_4HalfEEEE_St5arrayIPcLm2EEEEviT0_T1_ --------------------------
	.section	.nv.info._ZN2at6native29vectorized_elementwise_kernelILi4EZZZNS0_17acosh_kernel_cudaERNS_18TensorIteratorBaseEENKUlvE_clEvENKUlvE1_clEvEUlN3c107complexINS6_4HalfEEEE_St5arrayIPcLm2EEEEviT0_T1_,"",@"SHT_CUDA_INFO"
	.sectionflags	@""
	.align	4


	//----- nvinfo : EIATTR_CUDA_API_VERSION
	.align		4
        /*0000*/ 	.byte	0x04, 0x37
        /*0002*/ 	.short	(.L_1103 - .L_1102)
.L_1102:
        /*0004*/ 	.word	0x00000082


	//----- nvinfo : EIATTR_KPARAM_INFO
	.align		4
.L_1103:
        /*0008*/ 	.byte	0x04, 0x17
        /*000a*/ 	.short	(.L_1105 - .L_1104)
.L_1104:
        /*000c*/ 	.word	0x00000000
        /*0010*/ 	.short	0x0002
        /*0012*/ 	.short	0x0008
        /*0014*/ 	.byte	0x00, 0xf0, 0x41, 0x00


	//----- nvinfo : EIATTR_KPARAM_INFO
	.align		4
.L_1105:
        /*0018*/ 	.byte	0x04, 0x17
        /*001a*/ 	.short	(.L_1107 - .L_1106)
.L_1106:
        /*001c*/ 	.word	0x00000000
        /*0020*/ 	.short	0x0001
        /*0022*/ 	.short	0x0004
        /*0024*/ 	.byte	0x00, 0xf0, 0x05, 0x00


	//----- nvinfo : EIATTR_KPARAM_INFO
	.align		4
.L_1107:
        /*0028*/ 	.byte	0x04, 0x17
        /*002a*/ 	.short	(.L_1109 - .L_1108)
.L_1108:
        /*002c*/ 	.word	0x00000000
        /*0030*/ 	.short	0x0000
        /*0032*/ 	.short	0x0000
        /*0034*/ 	.byte	0x00, 0xf0, 0x11, 0x00


	//----- nvinfo : EIATTR_SPARSE_MMA_MASK
	.align		4
.L_1109:
        /*0038*/ 	.byte	0x03, 0x50
        /*003a*/ 	.short	0x0000


	//----- nvinfo : EIATTR_MAXREG_COUNT
	.align		4
        /*003c*/ 	.byte	0x03, 0x1b
        /*003e*/ 	.short	0x00ff


	//----- nvinfo : EIATTR_MERCURY_ISA_VERSION
	.align		4
        /*0040*/ 	.byte	0x03, 0x5f
        /*0042*/ 	.short	0x0101


	//----- nvinfo : EIATTR_EXIT_INSTR_OFFSETS
	.align		4
        /*0044*/ 	.byte	0x04, 0x1c
        /*0046*/ 	.short	(.L_1111 - .L_1110)


	//   ....[0]....
.L_1110:
        /*0048*/ 	.word	0x00014800


	//   ....[1]....
        /*004c*/ 	.word	0x00029880


	//   ....[2]....
        /*0050*/ 	.word	0x000298e0


	//----- nvinfo : EIATTR_MAX_THREADS
	.align		4
.L_1111:
        /*0054*/ 	.byte	0x04, 0x05
        /*0056*/ 	.short	(.L_1113 - .L_1112)
.L_1112:
        /*0058*/ 	.word	0x00000080
        /*005c*/ 	.word	0x00000001
        /*0060*/ 	.word	0x00000001


	//----- nvinfo : EIATTR_CRS_STACK_SIZE
	.align		4
.L_1113:
        /*0064*/ 	.byte	0x04, 0x1e
        /*0066*/ 	.short	(.L_1115 - .L_1114)
.L_1114:
        /*0068*/ 	.word	0x00000000


	//----- nvinfo : EIATTR_CBANK_PARAM_SIZE
	.align		4
.L_1115:
        /*006c*/ 	.byte	0x03, 0x19
        /*006e*/ 	.short	0x0018


	//----- nvinfo : EIATTR_PARAM_CBANK
	.align		4
        /*0070*/ 	.byte	0x04, 0x0a
        /*0072*/ 	.short	(.L_1117 - .L_1116)
	.align		4
.L_1116:
        /*0074*/ 	.word	index@(.nv.constant0._ZN2at6native29vectorized_elementwise_kernelILi4EZZZNS0_17acosh_kernel_cudaERNS_18TensorIteratorBaseEENKUlvE_clEvENKUlvE1_clEvEUlN3c107complexINS6_4HalfEEEE_St5arrayIPcLm2EEEEviT0_T1_)
        /*0078*/ 	.short	0x0210
        /*007a*/ 	.short	0x0018


	//----- nvinfo : EIATTR_SW_WAR
	.align		4
.L_1117:
        /*007c*/ 	.byte	0x04, 0x36
        /*007e*/ 	.short	(.L_1119 - .L_1118)
.L_1118:
        /*0080*/ 	.word	0x00000008
.L_1119:


//--------------------- .nv.info._ZN2at6native29vectorized_elementwise_kernelILi8EZZZNS0_17acosh_kernel_cudaERNS_18TensorIteratorBaseEENKUlvE_clEvENKUlvE1_clEvEUlN3c107complexINS6_4HalfEEEE_St5arrayIPcLm2EEEEviT0_T1_ --------------------------
	.section	.nv.info._ZN2at6native29vectorized_elementwise_kernelILi8EZZZNS0_17acosh_kernel_cudaERNS_18TensorIteratorBaseEENKUlvE_clEvENKUlvE1_clEvEUlN3c107complexINS6_4HalfEEEE_St5arrayIPcLm2EEEEviT0_T1_,"",@"SHT_CUDA_INFO"
	.sectionflags	@""
	.align	4


	//----- nvinfo : EIATTR_CUDA_API_VERSION
	.align		4
        /*0000*/ 	.byte	0x04, 0x37
        /*0002*/ 	.short	(.L_1121 - .L_1120)
.L_1120:
        /*0004*/ 	.word	0x00000082


	//----- nvinfo : EIATTR_KPARAM_INFO
	.align		4
.L_1121:
        /*0008*/ 	.byte	0x04, 0x17
        /*000a*/ 	.short	(.L_1123 - .L_1122)
.L_1122:
        /*000c*/ 	.word	0x00000000
        /*0010*/ 	.short	0x0002
        /*0012*/ 	.short	0x0008
        /*0014*/ 	.byte	0x00, 0xf0, 0x41, 0x00


	//----- nvinfo : EIATTR_KPARAM_INFO
	.align		4
.L_1123:
        /*0018*/ 	.byte	0x04, 0x17
        /*001a*/ 	.short	(.L_1125 - .L_1124)
.L_1124:
        /*001c*/ 	.word	0x00000000
        /*0020*/ 	.short	0x0001
        /*0022*/ 	.short	0x0004
        /*0024*/ 	.byte	0x00, 0xf0, 0x05, 0x00


	//----- nvinfo : EIATTR_KPARAM_INFO
	.align		4
.L_1125:
        /*0028*/ 	.byte	0x04, 0x17
        /*002a*/ 	.short	(.L_1127 - .L_1126)
.L_1126:
        /*002c*/ 	.word	0x00000000
        /*0030*/ 	.short	0x0000
        /*0032*/ 	.short	0x0000
        /*0034*/ 	.byte	0x00, 0xf0, 0x11, 0x00


	//----- nvinfo : EIATTR_SPARSE_MMA_MASK
	.align		4
.L_1127:
        /*0038*/ 	.byte	0x03, 0x50
        /*003a*/ 	.short	0x0000


	//----- nvinfo : EIATTR_MAXREG_COUNT
	.align		4
        /*003c*/ 	.byte	0x03, 0x1b
        /*003e*/ 	.short	0x00ff


	//----- nvinfo : EIATTR_MERCURY_ISA_VERSION
	.align		4
        /*0040*/ 	.byte	0x03, 0x5f
        /*0042*/ 	.short	0x0101


	//----- nvinfo : EIATTR_EXIT_INSTR_OFFSETS
	.align		4
        /*0044*/ 	.byte	0x04, 0x1c
        /*0046*/ 	.short	(.L_1129 - .L_1128)


	//   ....[0]....
.L_1128:
        /*0048*/ 	.word	0x00014800


	//   ....[1]....
        /*004c*/ 	.word	0x00029880


	//   ....[2]....
        /*0050*/ 	.word	0x000298e0


	//----- nvinfo : EIATTR_MAX_THREADS
	.align		4
.L_1129:
        /*0054*/ 	.byte	0x04, 0x05
        /*0056*/ 	.short	(.L_1131 - .L_1130)
.L_1130:
        /*0058*/ 	.word	0x00000080
        /*005c*/ 	.word	0x00000001
        /*0060*/ 	.word	0x00000001


	//----- nvinfo : EIATTR_CRS_STACK_SIZE
	.align		4
.L_1131:
        /*0064*/ 	.byte	0x04, 0x1e
        /*0066*/ 	.short	(.L_1133 - .L_1132)
.L_1132:
        /*0068*/ 	.word	0x00000000


	//----- nvinfo : EIATTR_CBANK_PARAM_SIZE
	.align		4
.L_1133:
        /*006c*/ 	.byte	0x03, 0x19
        /*006e*/ 	.short	0x0018


	//----- nvinfo : EIATTR_PARAM_CBANK
	.align		4
        /*0070*/ 	.byte	0x04, 0x0a
        /*0072*/ 	.short	(.L_1135 - .L_1134)
	.align		4
.L_1134:
        /*0074*/ 	.word	index@(.nv.constant0._ZN2at6native29vectorized_elementwise_kernelILi8EZZZNS0_17acosh_kernel_cudaERNS_18TensorIteratorBaseEENKUlvE_clEvENKUlvE1_clEvEUlN3c107complexINS6_4HalfEEEE_St5arrayIPcLm2EEEEviT0_T1_)
        /*0078*/ 	.short	0x0210
        /*007a*/ 	.short	0x0018


	//----- nvinfo : EIATTR_SW_WAR
	.align		4
.L_1135:
        /*007c*/ 	.byte	0x04, 0x36
        /*007e*/ 	.short	(.L_1137 - .L_1136)
.L_1136:
        /*0080*/ 	.word	0x00000008
.L_1137:


//--------------------- .nv.info._ZN2at6native18elementwise_kernelILi128ELi4EZNS0_15gpu_kernel_implIZZZNS0_17acosh_kernel_cudaERNS_18TensorIteratorBaseEENKUlvE_clEvENKUlvE0_clEvEUlN3c107complexIfEEE_EEvS4_RKT_EUliE_EEviT1_ --------------------------
	.section	.nv.info._ZN2at6native18elementwise_kernelILi128ELi4EZNS0_15gpu_kernel_implIZZZNS0_17acosh_kernel_cudaERNS_18TensorIteratorBaseEENKUlvE_clEvENKUlvE0_clEvEUlN3c107complexIfEEE_EEvS4_RKT_EUliE_EEviT1_,"",@"SHT_CUDA_INFO"
	.sectionflags	@""
	.align	4


	//----- nvinfo : EIATTR_CUDA_API_VERSION
	.align		4
        /*0000*/ 	.byte	0x04, 0x37
        /*0002*/ 	.short	(.L_1139 - .L_1138)
.L_1138:
        /*0004*/ 	.word	0x00000082


	//----- nvinfo : EIATTR_KPARAM_INFO
	.align		4
.L_1139:
        /*0008*/ 	.byte	0x04, 0x17
        /*000a*/ 	.short	(.L_1141 - .L_1140)
.L_1140:
        /*000c*/ 	.word	0x00000000
        /*0010*/ 	.short	0x0001
        /*0012*/ 	.short	0x0008
        /*0014*/ 	.byte	0x00, 0xf0, 0x61, 0x08


	//----- nvinfo : EIATTR_KPARAM_INFO
	.align		4
.L_1141:
        /*0018*/ 	.byte	0x04, 0x17
        /*001a*/ 	.short	(.L_1143 - .L_1142)
.L_1142:
        /*001c*/ 	.word	0x00000000
        /*0020*/ 	.short	0x0000
        /*0022*/ 	.short	0x0000
        /*0024*/ 	.byte	0x00, 0xf0, 0x11, 0x00


	//----- nvinfo : EIATTR_SPARSE_MMA_MASK
	.align		4
.L_1143:
        /*0028*/ 	.byte	0x03, 0x50
        /*002a*/ 	.short	0x0000


	//----- nvinfo : EIATTR_MAXREG_COUNT
	.align		4
        /*002c*/ 	.byte	0x03, 0x1b
        /*002e*/ 	.short	0x0080


	//----- nvinfo : EIATTR_EXTERNS
	.align		4
        /*0030*/ 	.byte	0x04, 0x0f
        /*0032*/ 	.short	(.L_1145 - .L_1144)


	//   ....[0]....
	.align		4
.L_1144:
        /*0034*/ 	.word	index@(__assertfail)


	//----- nvinfo : EIATTR_MERCURY_ISA_VERSION
	.align		4
.L_1145:
        /*0038*/ 	.byte	0x03, 0x5f
        /*003a*/ 	.short	0x0101


	//----- nvinfo : EIATTR_SYSCALL_OFFSETS
	.align		4
        /*003c*/ 	.byte	0x04, 0x46
        /*003e*/ 	.short	(.L_1147 - .L_1146)


	//   ....[0]....
.L_1146:
        /*0040*/ 	.word	0x00002250


	//   ....[1]....
        /*0044*/ 	.word	0x00005a00


	//   ....[2]....
        /*0048*/ 	.word	0x00007cd0


	//   ....[3]....
        /*004c*/ 	.word	0x0000b450


	//   ....[4]....
        /*0050*/ 	.word	0x0000d710


	//   ....[5]....
        /*0054*/ 	.word	0x00010e80


	//   ....[6]....
        /*0058*/ 	.word	0x00013130


	//   ....[7]....
        /*005c*/ 	.word	0x000168a0


	//----- nvinfo : EIATTR_EXIT_INSTR_OFFSETS
	.align		4
.L_1147:
        /*0060*/ 	.byte	0x04, 0x1c
        /*0062*/ 	.short	(.L_1149 - .L_1148)


	//   ....[0]....
.L_1148:
        /*0064*/ 	.word	0x00010f30


	//   ....[1]....
        /*0068*/ 	.word	0x00015bb0


	//   ....[2]....
        /*006c*/ 	.word	0x00015bf0


	//   ....[3]....
        /*0070*/ 	.word	0x00015c80


	//   ....[4]....
        /*0074*/ 	.word	0x00015cb0


	//   ....[5]....
        /*0078*/ 	.word	0x00015ce0


	//   ....[6]....
        /*007c*/ 	.word	0x00015d60


	//   ....[7]....
        /*0080*/ 	.word	0x00015d90


	//   ....[8]....
        /*0084*/ 	.word	0x00015e10


	//   ....[9]....
        /*0088*/ 	.word	0x00015e40


	//   ....[10]....
        /*008c*/ 	.word	0x00015e80


	//   ....[11]....
        /*0090*/ 	.word	0x00015f60


	//   ....[12]....
        /*0094*/ 	.word	0x00015fc0


	//   ....[13]....
        /*0098*/ 	.word	0x00016140


	//   ....[14]....
        /*009c*/ 	.word	0x00016290


	//   ....[15]....
        /*00a0*/ 	.word	0x000162c0


	//   ....[16]....
        /*00a4*/ 	.word	0x00016370


	//   ....[17]....
        /*00a8*/ 	.word	0x000164e0


	//   ....[18]....
        /*00ac*/ 	.word	0x00016650


	//   ....[19]....
        /*00b0*/ 	.word	0x000167a0


	//   ....[20]....
        /*00b4*/ 	.word	0x000168b0


	//   ....[21]....
        /*00b8*/ 	.word	0x000168e0


	//   ....[22]....
        /*00bc*/ 	.word	0x00016910


	//----- nvinfo : EIATTR_MAX_THREADS
	.align		4
.L_1149:
        /*00c0*/ 	.byte	0x04, 0x05
        /*00c2*/ 	.short	(.L_1151 - .L_1150)
.L_1150:
        /*00c4*/ 	.word	0x00000080
        /*00c8*/ 	.word	0x00000001
        /*00cc*/ 	.word	0x00000001


	//----- nvinfo : EIATTR_CRS_STACK_SIZE
	.align		4
.L_1151:
        /*00d0*/ 	.byte	0x04, 0x1e
        /*00d2*/ 	.short	(.L_1153 - .L_1152)
.L_1152:
        /*00d4*/ 	.word	0x00000000


	//----- nvinfo : EIATTR_CBANK_PARAM_SIZE
	.align		4
.L_1153:
        /*00d8*/ 	.byte	0x03, 0x19
        /*00da*/ 	.short	0x0220


	//----- nvinfo : EIATTR_PARAM_CBANK
	.align		4
        /*00dc*/ 	.byte	0x04, 0x0a
        /*00de*/ 	.short	(.L_1155 - .L_1154)
	.align		4
.L_1154:
        /*00e0*/ 	.word	index@(.nv.constant0._ZN2at6native18elementwise_kernelILi128ELi4EZNS0_15gpu_kernel_implIZZZNS0_17acosh_kernel_cudaERNS_18TensorIteratorBaseEENKUlvE_clEvENKUlvE0_clEvEUlN3c107complexIfEEE_EEvS4_RKT_EUliE_EEviT1_)
        /*00e4*/ 	.short	0x0210
        /*00e6*/ 	.short	0x0220


	//----- nvinfo : EIATTR_SW_WAR
	.align		4
.L_1155:
        /*00e8*/ 	.byte	0x04, 0x36
        /*00ea*/ 	.short	(.L_1157 - .L_1156)
.L_1156:
        /*00ec*/ 	.word	0x00000008
.L_1157:


//--------------------- .nv.info._ZN2at6native27unrolled_elementwise_kernelIZZZNS0_17acosh_kernel_cudaERNS_18TensorIteratorBaseEENKUlvE_clEvENKUlvE0_clEvEUlN3c107complexIfEEE_St5arrayIPcLm2EELi4E23TrivialOffsetCalculatorILi1EjESE_NS0_6memory12LoadWithCastILi1EEENSF_13StoreWithCastILi1EEEEEviT_T0_T2_T3_T4_T5_ --------------------------
	.section	.nv.info._ZN2at6native27unrolled_elementwise_kernelIZZZNS0_17acosh_kernel_cudaERNS_18TensorIteratorBaseEENKUlvE_clEvENKUlvE0_clEvEUlN3c107complexIfEEE_St5arrayIPcLm2EELi4E23TrivialOffsetCalculatorILi1EjESE_NS0_6memory12LoadWithCastILi1EEENSF_13StoreWithCastILi1EEEEEviT_T0_T2_T3_T4_T5_,"",@"SHT_CUDA_INFO"
	.sectionflags	@""
	.align	4


	//----- nvinfo : EIATTR_CUDA_API_VERSION
	.align		4
        /*0000*/ 	.byte	0x04, 0x37
        /*0002*/ 	.short	(.L_1159 - .L_1158)
.L_1158:
        /*0004*/ 	.word	0x00000082


	//----- nvinfo : EIATTR_KPARAM_INFO
	.align		4
.L_1159:
        /*0008*/ 	.byte	0x04, 0x17
        /*000a*/ 	.short	(.L_1161 - .L_1160)
.L_1160:
        /*000c*/ 	.word	0x00000000
        /*0010*/ 	.short	0x0006
        /*0012*/ 	.short	0x0024
        /*0014*/ 	.byte	0x00, 0xf0, 0x21, 0x00


	//----- nvinfo : EIATTR_KPARAM_INFO
	.align		4
.L_1161:
        /*0018*/ 	.byte	0x04, 0x17
        /*001a*/ 	.short	(.L_1163 - .L_1162)
.L_1162:
        /*001c*/ 	.word	0x00000000
        /*0020*/ 	.short	0x0005
        /*0022*/ 	.short	0x001c
        /*0024*/ 	.byte	0x00, 0xf0, 0x21, 0x00


	//----- nvinfo : EIATTR_KPARAM_INFO
	.align		4
.L_1163:
        /*0028*/ 	.byte	0x04, 0x17
        /*002a*/ 	.short	(.L_1165 - .L_1164)
.L_1164:
        /*002c*/ 	.word	0x00000000
        /*0030*/ 	.short	0x0004
        /*0032*/ 	.short	0x0019
        /*0034*/ 	.byte	0x00, 0xf0, 0x05, 0x00


	//----- nvinfo : EIATTR_KPARAM_INFO
	.align		4
.L_1165:
        /*0038*/ 	.byte	0x04, 0x17
        /*003a*/ 	.short	(.L_1167 - .L_1166)
.L_1166:
        /*003c*/ 	.word	0x00000000
        /*0040*/ 	.short	0x0003
        /*0042*/ 	.short	0x0018
        /*0044*/ 	.byte	0x00, 0xf0, 0x05, 0x00


	//----- nvinfo : EIATTR_KPARAM_INFO
	.align		4
.L_1167:
        /*0048*/ 	.byte	0x04, 0x17
        /*004a*/ 	.short	(.L_1169 - .L_1168)
.L_1168:
        /*004c*/ 	.word	0x00000000
        /*0050*/ 	.short	0x0002
        /*0052*/ 	.short	0x0008
        /*0054*/ 	.byte	0x00, 0xf0, 0x41, 0x00


	//----- nvinfo : EIATTR_KPARAM_INFO
	.align		4
.L_1169:
        /*0058*/ 	.byte	0x04, 0x17
        /*005a*/ 	.short	(.L_1171 - .L_1170)
.L_1170:
        /*005c*/ 	.word	0x00000000
        /*0060*/ 	.short	0x0001
        /*0062*/ 	.short	0x0004
        /*0064*/ 	.byte	0x00, 0xf0, 0x05, 0x00


	//----- nvinfo : EIATTR_KPARAM_INFO
	.align		4
.L_1171:
        /*0068*/ 	.byte	0x04, 0x17
        /*006a*/ 	.short	(.L_1173 - .L_1172)
.L_1172:
        /*006c*/ 	.word	0x00000000
        /*0070*/ 	.short	0x0000
        /*0072*/ 	.short	0x0000
        /*0074*/ 	.byte	0x00, 0xf0, 0x11, 0x00


	//----- nvinfo : EIATTR_SPARSE_MMA_MASK
	.align		4
.L_1173:
        /*0078*/ 	.byte	0x03, 0x50
        /*007a*/ 	.short	0x0000


	//----- nvinfo : EIATTR_MAXREG_COUNT
	.align		4
        /*007c*/ 	.byte	0x03, 0x1b
        /*007e*/ 	.short	0x00ff


	//----- nvinfo : EIATTR_EXTERNS
	.align		4
        /*0080*/ 	.byte	0x04, 0x0f
        /*0082*/ 	.short	(.L_1175 - .L_1174)


	//   ....[0]....
	.align		4
.L_1174:
        /*0084*/ 	.word	index@(__assertfail)


	//----- nvinfo : EIATTR_MERCURY_ISA_VERSION
	.align		4
.L_1175:
        /*0088*/ 	.byte	0x03, 0x5f
        /*008a*/ 	.short	0x0101


	//----- nvinfo : EIATTR_SYSCALL_OFFSETS
	.align		4
        /*008c*/ 	.byte	0x04, 0x46
        /*008e*/ 	.short	(.L_1177 - .L_1176)


	//   ....[0]....
.L_1176:
        /*0090*/ 	.word	0x00000fd0


	//   ....[1]....
        /*0094*/ 	.word	0x00001fe0


	//   ....[2]....
        /*0098*/ 	.word	0x00003000


	//   ....[3]....
        /*009c*/ 	.word	0x00003ff0


	//   ....[4]....
        /*00a0*/ 	.word	0x0000f560


	//   ....[5]....
        /*00a4*/ 	.word	0x00010460


	//   ....[6]....
        /*00a8*/ 	.word	0x00011350


	//   ....[7]....
        /*00ac*/ 	.word	0x00012220


	//----- nvinfo : EIATTR_EXIT_INSTR_OFFSETS
	.align		4
.L_1177:
        /*00b0*/ 	.byte	0x04, 0x1c
        /*00b2*/ 	.short	(.L_1179 - .L_1178)


	//   ....[0]....
.L_1178:
        /*00b4*/ 	.word	0x000113f0


	//   ....[1]....
        /*00b8*/ 	.word	0x00011530


	//   ....[2]....
        /*00bc*/ 	.word	0x00011570


	//   ....[3]....
        /*00c0*/ 	.word	0x00011600


	//   ....[4]....
        /*00c4*/ 	.word	0x00011630


	//   ....[5]....
        /*00c8*/ 	.word	0x00011660


	//   ....[6]....
        /*00cc*/ 	.word	0x000116e0


	//   ....[7]....
        /*00d0*/ 	.word	0x00011710


	//   ....[8]....
        /*00d4*/ 	.word	0x00011790


	//   ....[9]....
        /*00d8*/ 	.word	0x000117c0


	//   ....[10]....
        /*00dc*/ 	.word	0x00011800


	//   ....[11]....
        /*00e0*/ 	.word	0x000118e0


	//   ....[12]....
        /*00e4*/ 	.word	0x00011940


	//   ....[13]....
        /*00e8*/ 	.word	0x00011ac0


	//   ....[14]....
        /*00ec*/ 	.word	0x00011c10


	//   ....[15]....
        /*00f0*/ 	.word	0x00011c40


	//   ....[16]....
        /*00f4*/ 	.word	0x00011cf0


	//   ....[17]....
        /*00f8*/ 	.word	0x00011e60


	//   ....[18]....
        /*00fc*/ 	.word	0x00011fd0


	//   ....[19]....
        /*0100*/ 	.word	0x00012120


	//   ....[20]....
        /*0104*/ 	.word	0x00012230


	//   ....[21]....
        /*0108*/ 	.word	0x00012260


	//   ....[22]....
        /*010c*/ 	.word	0x00012290


	//----- nvinfo : EIATTR_MAX_THREADS
	.align		4
.L_1179:
        /*0110*/ 	.byte	0x04, 0x05
        /*0112*/ 	.short	(.L_1181 - .L_1180)
.L_1180:
        /*0114*/ 	.word	0x00000080
        /*0118*/ 	.word	0x00000001
        /*011c*/ 	.word	0x00000001


	//----- nvinfo : EIATTR_CRS_STACK_SIZE
	.align		4
.L_1181:
        /*0120*/ 	.byte	0x04, 0x1e
        /*0122*/ 	.short	(.L_1183 - .L_1182)
.L_1182:
        /*0124*/ 	.word	0x00000000


	//----- nvinfo : EIATTR_CBANK_PARAM_SIZE
	.align		4
.L_1183:
        /*0128*/ 	.byte	0x03, 0x19
        /*012a*/ 	.short	0x002c


	//----- nvinfo : EIATTR_PARAM_CBANK
	.align		4
        /*012c*/ 	.byte	0x04, 0x0a
        /*012e*/ 	.short	(.L_1185 - .L_1184)
	.align		4
.L_1184:
        /*0130*/ 	.word	index@(.nv.constant0._ZN2at6native27unrolled_elementwise_kernelIZZZNS0_17acosh_kernel_cudaERNS_18TensorIteratorBaseEENKUlvE_clEvENKUlvE0_clEvEUlN3c107complexIfEEE_St5arrayIPcLm2EELi4E23TrivialOffsetCalculatorILi1EjESE_NS0_6memory12LoadWithCastILi1EEENSF_13StoreWithCastILi1EEEEEviT_T0_T2_T3_T4_T5_)
        /*0134*/ 	.short	0x0210
        /*0136*/ 	.short	0x002c


	//----- nvinfo : EIATTR_SW_WAR
	.align		4
.L_1185:
        /*0138*/ 	.byte	0x04, 0x36
        /*013a*/ 	.short	(.L_1187 - .L_1186)
.L_1186:
        /*013c*/ 	.word	0x00000008
.L_1187:


//--------------------- .nv.info._ZN2at6native18elementwise_kernelILi128ELi2EZNS0_22gpu_kernel_impl_nocastIZZZNS0_17acosh_kernel_cudaERNS_18TensorIteratorBaseEENKUlvE_clEvENKUlvE0_clEvEUlN3c107complexIfEEE_EEvS4_RKT_EUliE_EEviT1_ --------------------------
	.section	.nv.info._ZN2at6native18elementwise_kernelILi128ELi2EZNS0_22gpu_kernel_impl_nocastIZZZNS0_17acosh_kernel_cudaERNS_18TensorIteratorBaseEENKUlvE_clEvENKUlvE0_clEvEUlN3c107complexIfEEE_EEvS4_RKT_EUliE_EEviT1_,"",@"SHT_CUDA_INFO"
	.sectionflags	@""
	.align	4


	//----- nvinfo : EIATTR_CUDA_API_VERSION
	.align		4
        /*0000*/ 	.byte	0x04, 0x37
        /*0002*/ 	.short	(.L_1189 - .L_1188)
.L_1188:
        /*0004*/ 	.word	0x00000082


	//----- nvinfo : EIATTR_KPARAM_INFO
	.align		4
.L_1189:
        /*0008*/ 	.byte	0x04, 0x17
        /*000a*/ 	.short	(.L_1191 - .L_1190)
.L_1190:
        /*000c*/ 	.word	0x00000000
        /*0010*/ 	.short	0x0001
        /*0012*/ 	.short	0x0008
        /*0014*/ 	.byte	0x00, 0xf0, 0x61, 0x08


	//----- nvinfo : EIATTR_KPARAM_INFO
	.align		4
.L_1191:
        /*0018*/ 	.byte	0x04, 0x17
        /*001a*/ 	.short	(.L_1193 - .L_1192)
.L_1192:
        /*001c*/ 	.word	0x00000000
        /*0020*/ 	.short	0x0000
        /*0022*/ 	.short	0x0000
        /*0024*/ 	.byte	0x00, 0xf0, 0x11, 0x00


	//----- nvinfo : EIATTR_SPARSE_MMA_MASK
	.align		4
.L_1193:
        /*0028*/ 	.byte	0x03, 0x50
        /*002a*/ 	.short	0x0000


	//----- nvinfo : EIATTR_MAXREG_COUNT
	.align		4
        /*002c*/ 	.byte	0x03, 0x1b
        /*002e*/ 	.short	0x0080


	//----- nvinfo : EIATTR_MERCURY_ISA_VERSION
	.align		4
        /*0030*/ 	.byte	0x03, 0x5f
        /*0032*/ 	.short	0x0101


	//----- nvinfo : EIATTR_EXIT_INSTR_OFFSETS
	.align		4
        /*0034*/ 	.byte	0x04, 0x1c
        /*0036*/ 	.short	(.L_1195 - .L_1194)


	//   ....[0]....
.L_1194:
        /*0038*/ 	.word	0x00003d00


	//   ....[1]....
        /*003c*/ 	.word	0x00007930


	//----- nvinfo : EIATTR_MAX_THREADS
	.align		4
.L_1195:
        /*0040*/ 	.byte	0x04, 0x05
        /*0042*/ 	.short	(.L_1197 - .L_1196)
.L_1196:
        /*0044*/ 	.word	0x00000080
        /*0048*/ 	.word	0x00000001
        /*004c*/ 	.word	0x00000001


	//----- nvinfo : EIATTR_CRS_STACK_SIZE
	.align		4
.L_1197:
        /*0050*/ 	.byte	0x04, 0x1e
        /*0052*/ 	.short	(.L_1199 - .L_1198)
.L_1198:
        /*0054*/ 	.word	0x00000000


	//----- nvinfo : EIATTR_CBANK_PARAM_SIZE
	.align		4
.L_1199:
        /*0058*/ 	.byte	0x03, 0x19
        /*005a*/ 	.short	0x0220


	//----- nvinfo : EIATTR_PARAM_CBANK
	.align		4
        /*005c*/ 	.byte	0x04, 0x0a
        /*005e*/ 	.short	(.L_1201 - .L_1200)
	.align		4
.L_1200:
        /*0060*/ 	.word	index@(.nv.constant0._ZN2at6native18elementwise_kernelILi128ELi2EZNS0_22gpu_kernel_impl_nocastIZZZNS0_17acosh_kernel_cudaERNS_18TensorIteratorBaseEENKUlvE_clEvENKUlvE0_clEvEUlN3c107complexIfEEE_EEvS4_RKT_EUliE_EEviT1_)
        /*0064*/ 	.short	0x0210
        /*0066*/ 	.short	0x0220


	//----- nvinfo : EIATTR_SW_WAR
	.align		4
.L_1201:
        /*0068*/ 	.byte	0x04, 0x36
        /*006a*/ 	.short	(.L_1203 - .L_1202)
.L_1202:
        /*006c*/ 	.word	0x00000008
.L_1203:


//--------------------- .nv.info._ZN2at6native27unrolled_elementwise_kernelIZZZNS0_17acosh_kernel_cudaERNS_18TensorIteratorBaseEENKUlvE_clEvENKUlvE0_clEvEUlN3c107complexIfEEE_St5arrayIPcLm2EELi4E23TrivialOffsetCalculatorILi1EjESE_NS0_6memory15LoadWithoutCastENSF_16StoreWithoutCastEEEviT_T0_T2_T3_T4_T5_ --------------------------
	.section	.nv.info._ZN2at6native27unrolled_elementwise_kernelIZZZNS0_17acosh_kernel_cudaERNS_18TensorIteratorBaseEENKUlvE_clEvENKUlvE0_clEvEUlN3c107complexIfEEE_St5arrayIPcLm2EELi4E23TrivialOffsetCalculatorILi1EjESE_NS0_6memory15LoadWithoutCastENSF_16StoreWithoutCastEEEviT_T0_T2_T3_T4_T5_,"",@"SHT_CUDA_INFO"
	.sectionflags	@""
	.align	4


	//----- nvinfo : EIATTR_CUDA_API_VERSION
	.align		4
        /*0000*/ 	.byte	0x04, 0x37
        /*0002*/ 	.short	(.L_1205 - .L_1204)
.L_1204:
        /*0004*/ 	.word	0x00000082


	//----- nvinfo : EIATTR_KPARAM_INFO
	.align		4
.L_1205:
        /*0008*/ 	.byte	0x04, 0x17
        /*000a*/ 	.short	(.L_1207 - .L_1206)
.L_1206:
        /*000c*/ 	.word	0x00000000
        /*0010*/ 	.short	0x0006
        /*0012*/ 	.short	0x001b
        /*0014*/ 	.byte	0x00, 0xf0, 0x05, 0x00


	//----- nvinfo : EIATTR_KPARAM_INFO
	.align		4
.L_1207:
        /*0018*/ 	.byte	0x04, 0x17
        /*001a*/ 	.short	(.L_1209 - .L_1208)
.L_1208:
        /*001c*/ 	.word	0x00000000
        /*0020*/ 	.short	0x0005
        /*0022*/ 	.short	0x001a
        /*0024*/ 	.byte	0x00, 0xf0, 0x05, 0x00


	//----- nvinfo : EIATTR_KPARAM_INFO
	.align		4
.L_1209:
        /*0028*/ 	.byte	0x04, 0x17
        /*002a*/ 	.short	(.L_1211 - .L_1210)
.L_1210:
        /*002c*/ 	.word	0x00000000
        /*0030*/ 	.short	0x0004
        /*0032*/ 	.short	0x0019
        /*0034*/ 	.byte	0x00, 0xf0, 0x05, 0x00


	//----- nvinfo : EIATTR_KPARAM_INFO
	.align		4
.L_1211:
        /*0038*/ 	.byte	0x04, 0x17
        /*003a*/ 	.short	(.L_1213 - .L_1212)
.L_1212:
        /*003c*/ 	.word	0x00000000
        /*0040*/ 	.short	0x0003
        /*0042*/ 	.short	0x0018
        /*0044*/ 	.byte	0x00, 0xf0, 0x05, 0x00


	//----- nvinfo : EIATTR_KPARAM_INFO
	.align		4
.L_1213:
        /*0048*/ 	.byte	0x04, 0x17
        /*004a*/ 	.short	(.L_1215 - .L_1214)
.L_1214:
        /*004c*/ 	.word	0x00000000
        /*0050*/ 	.short	0x0002
        /*0052*/ 	.short	0x0008
        /*0054*/ 	.byte	0x00, 0xf0, 0x41, 0x00


	//----- nvinfo : EIATTR_KPARAM_INFO
	.align		4
.L_1215:
        /*0058*/ 	.byte	0x04, 0x17
        /*005a*/ 	.short	(.L_1217 - .L_1216)
.L_1216:
        /*005c*/ 	.word	0x00000000
        /*0060*/ 	.short	0x0001
        /*0062*/ 	.short	0x0004
        /*0064*/ 	.byte	0x00, 0xf0, 0x05, 0x00


	//----- nvinfo : EIATTR_KPARAM_INFO
	.align		4
.L_1217:
        /*0068*/ 	.byte	0x04, 0x17
        /*006a*/ 	.short	(.L_1219 - .L_1218)
.L_1218:
        /*006c*/ 	.word	0x00000000
        /*0070*/ 	.short	0x0000
        /*0072*/ 	.short	0x0000
        /*0074*/ 	.byte	0x00, 0xf0, 0x11, 0x00


	//----- nvinfo : EIATTR_SPARSE_MMA_MASK
	.align		4
.L_1219:
        /*0078*/ 	.byte	0x03, 0x50
        /*007a*/ 	.short	0x0000


	//----- nvinfo : EIATTR_MAXREG_COUNT
	.align		4
        /*007c*/ 	.byte	0x03, 0x1b
        /*007e*/ 	.short	0x00ff


	//----- nvinfo : EIATTR_MERCURY_ISA_VERSION
	.align		4
        /*0080*/ 	.byte	0x03, 0x5f
        /*0082*/ 	.short	0x0101


	//----- nvinfo : EIATTR_EXIT_INSTR_OFFSETS
	.align		4
        /*0084*/ 	.byte	0x04, 0x1c
        /*0086*/ 	.short	(.L_1221 - .L_1220)


	//   ....[0]....
.L_1220:
        /*0088*/ 	.word	0x0000a8e0


	//   ....[1]....
        /*008c*/ 	.word	0x0000a930


	//----- nvinfo : EIATTR_MAX_THREADS
	.align		4
.L_1221:
        /*0090*/ 	.byte	0x04, 0x05
        /*0092*/ 	.short	(.L_1223 - .L_1222)
.L_1222:
        /*0094*/ 	.word	0x00000080
        /*0098*/ 	.word	0x00000001
        /*009c*/ 	.word	0x00000001


	//----- nvinfo : EIATTR_CRS_STACK_SIZE
	.align		4
.L_1223:
        /*00a0*/ 	.byte	0x04, 0x1e
        /*00a2*/ 	.short	(.L_1225 - .L_1224)
.L_1224:
        /*00a4*/ 	.word	0x00000000


	//----- nvinfo : EIATTR_CBANK_PARAM_SIZE
	.align		4
.L_1225:
        /*00a8*/ 	.byte	0x03, 0x19
        /*00aa*/ 	.short	0x001c


	//----- nvinfo : EIATTR_PARAM_CBANK
	.align		4
        /*00ac*/ 	.byte	0x04, 0x0a
        /*00ae*/ 	.short	(.L_1227 - .L_1226)
	.align		4
.L_1226:
        /*00b0*/ 	.word	index@(.nv.constant0._ZN2at6native27unrolled_elementwise_kernelIZZZNS0_17acosh_kernel_cudaERNS_18TensorIteratorBaseEENKUlvE_clEvENKUlvE0_clEvEUlN3c107complexIfEEE_St5arrayIPcLm2EELi4E23TrivialOffsetCalculatorILi1EjESE_NS0_6memory15LoadWithoutCastENSF_16StoreWithoutCastEEEviT_T0_T2_T3_T4_T5_)
        /*00b4*/ 	.short	0x0210
        /*00b6*/ 	.short	0x001c


	//----- nvinfo : EIATTR_SW_WAR
	.align		4
.L_1227:
        /*00b8*/ 	.byte	0x04, 0x36
        /*00ba*/ 	.short	(.L_1229 - .L_1228)
.L_1228:
        /*00bc*/ 	.word	0x00000008
.L_1229:


//--------------------- .nv.info._ZN2at6native29vectorized_elementwise_kernelILi2EZZZNS0_17acosh_kernel_cudaERNS_18TensorIteratorBaseEENKUlvE_clEvENKUlvE0_clEvEUlN3c107complexIfEEE_St5arrayIPcLm2EEEEviT0_T1_ --------------------------
	.section	.nv.info._ZN2at6native29vectorized_elementwise_kernelILi2EZZZNS0_17acosh_kernel_cudaERNS_18TensorIteratorBaseEENKUlvE_clEvENKUlvE0_clEvEUlN3c107complexIfEEE_St5arrayIPcLm2EEEEviT0_T1_,"",@"SHT_CUDA_INFO"
	.sectionflags	@""
	.align	4


	//----- nvinfo : EIATTR_CUDA_API_VERSION
	.align		4
        /*0000*/ 	.byte	0x04, 0x37
        /*0002*/ 	.short	(.L_1231 - .L_1230)
.L_1230:
        /*0004*/ 	.word	0x00000082


	//----- nvinfo : EIATTR_KPARAM_INFO
	.align		4
.L_1231:
        /*0008*/ 	.byte	0x04, 0x17
        /*000a*/ 	.short	(.L_1233 - .L_1232)
.L_1232:
        /*000c*/ 	.word	0x00000000
        /*0010*/ 	.short	0x0002
        /*0012*/ 	.short	0x0008
        /*0014*/ 	.byte	0x00, 0xf0, 0x41, 0x00


	//----- nvinfo : EIATTR_KPARAM_INFO
	.align		4
.L_1233:
        /*0018*/ 	.byte	0x04, 0x17
        /*001a*/ 	.short	(.L_1235 - .L_1234)
.L_1234:
        /*001c*/ 	.word	0x00000000
        /*0020*/ 	.short	0x0001
        /*0022*/ 	.short	0x0004
        /*0024*/ 	.byte	0x00, 0xf0, 0x05, 0x00


	//----- nvinfo : EIATTR_KPARAM_INFO
	.align		4
.L_1235:
        /*0028*/ 	.byte	0x04, 0x17
        /*002a*/ 	.short	(.L_1237 - .L_1236)
.L_1236:
        /*002c*/ 	.word	0x00000000
        /*0030*/ 	.short	0x0000
        /*0032*/ 	.short	0x0000
        /*0034*/ 	.byte	0x00, 0xf0, 0x11, 0x00


	//----- nvinfo : EIATTR_SPARSE_MMA_MASK
	.align		4
.L_1237:
        /*0038*/ 	.byte	0x03, 0x50
        /*003a*/ 	.short	0x0000


	//----- nvinfo : EIATTR_MAXREG_COUNT
	.align		4
        /*003c*/ 	.byte	0x03, 0x1b
        /*003e*/ 	.short	0x00ff


	//----- nvinfo : EIATTR_MERCURY_ISA_VERSION
	.align		4
        /*0040*/ 	.byte	0x03, 0x5f
        /*0042*/ 	.short	0x0101


	//----- nvinfo : EIATTR_EXIT_INSTR_OFFSETS
	.align		4
        /*0044*/ 	.byte	0x04, 0x1c
        /*0046*/ 	.short	(.L_1239 - .L_1238)


	//   ....[0]....
.L_1238:
        /*0048*/ 	.word	0x000146a0


	//   ....[1]....
        /*004c*/ 	.word	0x000296b0


	//   ....[2]....
        /*0050*/ 	.word	0x00029700


	//----- nvinfo : EIATTR_MAX_THREADS
	.align		4
.L_1239:
        /*0054*/ 	.byte	0x04, 0x05
        /*0056*/ 	.short	(.L_1241 - .L_1240)
.L_1240:
        /*0058*/ 	.word	0x00000080
        /*005c*/ 	.word	0x00000001
        /*0060*/ 	.word	0x00000001


	//----- nvinfo : EIATTR_CRS_STACK_SIZE
	.align		4
.L_1241:
        /*0064*/ 	.byte	0x04, 0x1e
        /*0066*/ 	.short	(.L_1243 - .L_1242)
.L_1242:
        /*0068*/ 	.word	0x00000000


	//----- nvinfo : EIATTR_CBANK_PARAM_SIZE
	.align		4
.L_1243:
        /*006c*/ 	.byte	0x03, 0x19
        /*006e*/ 	.short	0x0018


	//----- nvinfo : EIATTR_PARAM_CBANK
	.align		4
        /*0070*/ 	.byte	0x04, 0x0a
        /*0072*/ 	.short	(.L_1245 - .L_1244)
	.align		4
.L_1244:
        /*0074*/ 	.word	index@(.nv.constant0._ZN2at6native29vectorized_elementwise_kernelILi2EZZZNS0_17acosh_kernel_cudaERNS_18TensorIteratorBaseEENKUlvE_clEvENKUlvE0_clEvEUlN3c107complexIfEEE_St5arrayIPcLm2EEEEviT0_T1_)
        /*0078*/ 	.short	0x0210
        /*007a*/ 	.short	0x0018


	//----- nvinfo : EIATTR_SW_WAR
	.align		4
.L_1245:
        /*007c*/ 	.byte	0x04, 0x36
        /*007e*/ 	.short	(.L_1247 - .L_1246)
.L_1246:
        /*0080*/ 	.word	0x00000008
.L_1247:


//--------------------- .nv.info._ZN2at6native29vectorized_elementwise_kernelILi4EZZZNS0_17acosh_kernel_cudaERNS_18TensorIteratorBaseEENKUlvE_clEvENKUlvE0_clEvEUlN3c107complexIfEEE_St5arrayIPcLm2EEEEviT0_T1_ --------------------------
	.section	.nv.info._ZN2at6native29vectorized_elementwise_kernelILi4EZZZNS0_17acosh_kernel_cudaERNS_18TensorIteratorBaseEENKUlvE_clEvENKUlvE0_clEvEUlN3c107complexIfEEE_St5arrayIPcLm2EEEEviT0_T1_,"",@"SHT_CUDA_INFO"
	.sectionflags	@""
	.align	4


	//----- nvinfo : EIATTR_CUDA_API_VERSION
	.align		4
        /*0000*/ 	.byte	0x04, 0x37
        /*0002*/ 	.short	(.L_1249 - .L_1248)
.L_1248:
        /*0004*/ 	.word	0x00000082


	//----- nvinfo : EIATTR_KPARAM_INFO
	.align		4
.L_1249:
        /*0008*/ 	.byte	0x04, 0x17
        /*000a*/ 	.short	(.L_1251 - .L_1250)
.L_1250:
        /*000c*/ 	.word	0x00000000
        /*0010*/ 	.short	0x0002
        /*0012*/ 	.short	0x0008
        /*0014*/ 	.byte	0x00, 0xf0, 0x41, 0x00


	//----- nvinfo : EIATTR_KPARAM_INFO
	.align		4
.L_1251:
        /*0018*/ 	.byte	0x04, 0x17
        /*001a*/ 	.short	(.L_1253 - .L_1252)
.L_1252:
        /*001c*/ 	.word	0x00000000
        /*0020*/ 	.short	0x0001
        /*0022*/ 	.short	0x0004
        /*0024*/ 	.byte	0x00, 0xf0, 0x05, 0x00


	//----- nvinfo : EIATTR_KPARAM_INFO
	.align		4
.L_1253:
        /*0028*/ 	.byte	0x04, 0x17
        /*002a*/ 	.short	(.L_1255 - .L_1254)
.L_1254:
        /*002c*/ 	.word	0x00000000
        /*0030*/ 	.short	0x0000
        /*0032*/ 	.short	0x0000
        /*0034*/ 	.byte	0x00, 0xf0, 0x11, 0x00


	//----- nvinfo : EIATTR_SPARSE_MMA_MASK
	.align		4
.L_1255:
        /*0038*/ 	.byte	0x03, 0x50
        /*003a*/ 	.short	0x0000


	//----- nvinfo : EIATTR_MAXREG_COUNT
	.align		4
        /*003c*/ 	.byte	0x03, 0x1b
        /*003e*/ 	.short	0x00ff


	//----- nvinfo : EIATTR_MERCURY_ISA_VERSION
	.align		4
        /*0040*/ 	.byte	0x03, 0x5f
        /*0042*/ 	.short	0x0101


	//----- nvinfo : EIATTR_EXIT_INSTR_OFFSETS
	.align		4
        /*0044*/ 	.byte	0x04, 0x1c
        /*0046*/ 	.short	(.L_1257 - .L_1256)


	//   ....[0]....
.L_1256:
        /*0048*/ 	.word	0x000146a0


	//   ....[1]....
        /*004c*/ 	.word	0x000296b0


	//   ....[2]....
        /*0050*/ 	.word	0x00029700


	//----- nvinfo : EIATTR_MAX_THREADS
	.align		4
.L_1257:
        /*0054*/ 	.byte	0x04, 0x05
        /*0056*/ 	.short	(.L_1259 - .L_1258)
.L_1258:
        /*0058*/ 	.word	0x00000080
        /*005c*/ 	.word	0x00000001
        /*0060*/ 	.word	0x00000001


	//----- nvinfo : EIATTR_CRS_STACK_SIZE
	.align		4
.L_1259:
        /*0064*/ 	.byte	0x04, 0x1e
        /*0066*/ 	.short	(.L_1261 - .L_1260)
.L_1260:
        /*0068*/ 	.word	0x00000000


	//----- nvinfo : EIATTR_CBANK_PARAM_SIZE
	.align		4
.L_1261:
        /*006c*/ 	.byte	0x03, 0x19
        /*006e*/ 	.short	0x0018


	//----- nvinfo : EIATTR_PARAM_CBANK
	.align		4
        /*0070*/ 	.byte	0x04, 0x0a
        /*0072*/ 	.short	(.L_1263 - .L_1262)
	.align		4
.L_1262:
        /*0074*/ 	.word	index@(.nv.constant0._ZN2at6native29vectorized_elementwise_kernelILi4EZZZNS0_17acosh_kernel_cudaERNS_18TensorIteratorBaseEENKUlvE_clEvENKUlvE0_clEvEUlN3c107complexIfEEE_St5arrayIPcLm2EEEEviT0_T1_)
        /*0078*/ 	.short	0x0210
        /*007a*/ 	.short	0x0018


	//----- nvinfo : EIATTR_SW_WAR
	.align		4
.L_1263:
        /*007c*/ 	.byte	0x04, 0x36
        /*007e*/ 	.short	(.L_1265 - .L_1264)
.L_1264:
        /*0080*/ 	.word	0x00000008
.L_1265:


//--------------------- .nv.info._ZN2at6native29vectorized_elementwise_kernelILi8EZZZNS0_17acosh_kernel_cudaERNS_18TensorIteratorBaseEENKUlvE_clEvENKUlvE0_clEvEUlN3c107complexIfEEE_St5arrayIPcLm2EEEEviT0_T1_ --------------------------
	.section	.nv.info._ZN2at6native29vectorized_elementwise_kernelILi8EZZZNS0_17acosh_kernel_cudaERNS_18TensorIteratorBaseEENKUlvE_clEvENKUlvE0_clEvEUlN3c107complexIfEEE_St5arrayIPcLm2EEEEviT0_T1_,"",@"SHT_CUDA_INFO"
	.sectionflags	@""
	.align	4


	//----- nvinfo : EIATTR_CUDA_API_VERSION
	.align		4
        /*0000*/ 	.byte	0x04, 0x37
        /*0002*/ 	.short	(.L_1267 - .L_1266)
.L_1266:
        /*0004*/ 	.word	0x00000082


	//----- nvinfo : EIATTR_KPARAM_INFO
	.align		4
.L_1267:
        /*0008*/ 	.byte	0x04, 0x17
        /*000a*/ 	.short	(.L_1269 - .L_1268)
.L_1268:
        /*000c*/ 	.word	0x00000000
        /*0010*/ 	.short	0x0002
        /*0012*/ 	.short	0x0008
        /*0014*/ 	.byte	0x00, 0xf0, 0x41, 0x00


	//----- nvinfo : EIATTR_KPARAM_INFO
	.align		4
.L_1269:
        /*0018*/ 	.byte	0x04, 0x17
        /*001a*/ 	.short	(.L_1271 - .L_1270)
.L_1270:
        /*001c*/ 	.word	0x00000000
        /*0020*/ 	.short	0x0001
        /*0022*/ 	.short	0x0004
        /*0024*/ 	.byte	0x00, 0xf0, 0x05, 0x00


	//----- nvinfo : EIATTR_KPARAM_INFO
	.align		4
.L_1271:
        /*0028*/ 	.byte	0x04, 0x17
        /*002a*/ 	.short	(.L_1273 - .L_1272)
.L_1272:
        /*002c*/ 	.word	0x00000000
        /*0030*/ 	.short	0x0000
        /*0032*/ 	.short	0x0000
        /*0034*/ 	.byte	0x00, 0xf0, 0x11, 0x00


	//----- nvinfo : EIATTR_SPARSE_MMA_MASK
	.align		4
.L_1273:
        /*0038*/ 	.byte	0x03, 0x50
        /*003a*/ 	.short	0x0000


	//----- nvinfo : EIATTR_MAXREG_COUNT
	.align		4
        /*003c*/ 	.byte	0x03, 0x1b
        /*003e*/ 	.short	0x00ff


	//----- nvinfo : EIATTR_MERCURY_ISA_VERSION
	.align		4
        /*0040*/ 	.byte	0x03, 0x5f
        /*0042*/ 	.short	0x0101


	//----- nvinfo : EIATTR_EXIT_INSTR_OFFSETS
	.align		4
        /*0044*/ 	.byte	0x04, 0x1c
        /*0046*/ 	.short	(.L_1275 - .L_1274)


	//   ....[0]....
.L_1274:
        /*0048*/ 	.word	0x000146a0


	//   ....[1]....
        /*004c*/ 	.word	0x000296b0


	//   ....[2]....
        /*0050*/ 	.word	0x00029700


	//----- nvinfo : EIATTR_MAX_THREADS
	.align		4
.L_1275:
        /*0054*/ 	.byte	0x04, 0x05
        /*0056*/ 	.short	(.L_1277 - .L_1276)
.L_1276:
        /*0058*/ 	.word	0x00000080
        /*005c*/ 	.word	0x00000001
        /*0060*/ 	.word	0x00000001


	//----- nvinfo : EIATTR_CRS_STACK_SIZE
	.align		4
.L_1277:
        /*0064*/ 	.byte	0x04, 0x1e
        /*0066*/ 	.short	(.L_1279 - .L_1278)
.L_1278:
        /*0068*/ 	.word	0x00000000


	//----- nvinfo : EIATTR_CBANK_PARAM_SIZE
	.align		4
.L_1279:
        /*006c*/ 	.byte	0x03, 0x19
        /*006e*/ 	.short	0x0018


	//----- nvinfo : EIATTR_PARAM_CBANK
	.align		4
        /*0070*/ 	.byte	0x04, 0x0a
        /*0072*/ 	.short	(.L_1281 - .L_1280)
	.align		4
.L_1280:
        /*0074*/ 	.word	index@(.nv.constant0._ZN2at6native29vectorized_elementwise_kernelILi8EZZZNS0_17acosh_kernel_cudaERNS_18TensorIteratorBaseEENKUlvE_clEvENKUlvE0_clEvEUlN3c107complexIfEEE_St5arrayIPcLm2EEEEviT0_T1_)
        /*0078*/ 	.short	0x0210
        /*007a*/ 	.short	0x0018


	//----- nvinfo : EIATTR_SW_WAR
	.align		4
.L_1281:
        /*007c*/ 	.byte	0x04, 0x36
        /*007e*/ 	.short	(.L_1283 - .L_1282)
.L_1282:
        /*0080*/ 	.word	0x00000008
.L_1283:


//--------------------- .nv.info._ZN2at6native18elementwise_kernelILi128ELi4EZNS0_15gpu_kernel_implIZZZNS0_17acosh_kernel_cudaERNS_18TensorIteratorBaseEENKUlvE_clEvENKUlvE_clEvEUlN3c107complexIdEEE_EEvS4_RKT_EUliE_EEviT1_ --------------------------
	.section	.nv.info._ZN2at6native18elementwise_kernelILi128ELi4EZNS0_15gpu_kernel_implIZZZNS0_17acosh_kernel_cudaERNS_18TensorIteratorBaseEENKUlvE_clEvENKUlvE_clEvEUlN3c107complexIdEEE_EEvS4_RKT_EUliE_EEviT1_,"",@"SHT_CUDA_INFO"
	.sectionflags	@""
	.align	4


	//----- nvinfo : EIATTR_CUDA_API_VERSION
	.align		4
        /*0000*/ 	.byte	0x04, 0x37
        /*0002*/ 	.short	(.L_1285 - .L_1284)
.L_1284:
        /*0004*/ 	.word	0x00000082


	//----- nvinfo : EIATTR_KPARAM_INFO
	.align		4
.L_1285:
        /*0008*/ 	.byte	0x04, 0x17
        /*000a*/ 	.short	(.L_1287 - .L_1286)
.L_1286:
        /*000c*/ 	.word	0x00000000
        /*0010*/ 	.short	0x0001
        /*0012*/ 	.short	0x0008
        /*0014*/ 	.byte	0x00, 0xf0, 0x61, 0x08


	//----- nvinfo : EIATTR_KPARAM_INFO
	.align		4
.L_1287:
        /*0018*/ 	.byte	0x04, 0x17
        /*001a*/ 	.short	(.L_1289 - .L_1288)
.L_1288:
        /*001c*/ 	.word	0x00000000
        /*0020*/ 	.short	0x0000
        /*0022*/ 	.short	0x0000
        /*0024*/ 	.byte	0x00, 0xf0, 0x11, 0x00


	//----- nvinfo : EIATTR_SPARSE_MMA_MASK
	.align		4
.L_1289:
        /*0028*/ 	.byte	0x03, 0x50
        /*002a*/ 	.short	0x0000


	//----- nvinfo : EIATTR_MAXREG_COUNT
	.align		4
        /*002c*/ 	.byte	0x03, 0x1b
        /*002e*/ 	.short	0x0080


	//----- nvinfo : EIATTR_EXTERNS
	.align		4
        /*0030*/ 	.byte	0x04, 0x0f
        /*0032*/ 	.short	(.L_1291 - .L_1290)


	//   ....[0]....
	.align		4
.L_1290:
        /*0034*/ 	.word	index@(__assertfail)


	//----- nvinfo : EIATTR_MERCURY_ISA_VERSION
	.align		4
.L_1291:
        /*0038*/ 	.byte	0x03, 0x5f
        /*003a*/ 	.short	0x0101


	//----- nvinfo : EIATTR_SYSCALL_OFFSETS
	.align		4
        /*003c*/ 	.byte	0x04, 0x46
        /*003e*/ 	.short	(.L_1293 - .L_1292)


	//   ....[0]....
.L_1292:
        /*0040*/ 	.word	0x00002380


	//   ....[1]....
        /*0044*/ 	.word	0x0000c650


	//   ....[2]....
        /*0048*/ 	.word	0x0000ea60


	//   ....[3]....
        /*004c*/ 	.word	0x00018c60


	//   ....[4]....
        /*0050*/ 	.word	0x0001b040


	//   ....[5]....
        /*0054*/ 	.word	0x00025220


	//   ....[6]....
        /*0058*/ 	.word	0x000275f0


	//   ....[7]....
        /*005c*/ 	.word	0x000317d0


	//----- nvinfo : EIATTR_EXIT_INSTR_OFFSETS
	.align		4
.L_1293:
        /*0060*/ 	.byte	0x04, 0x1c
        /*0062*/ 	.short	(.L_1295 - .L_1294)


	//   ....[0]....
.L_1294:
        /*0064*/ 	.word	0x000252d0


	//   ....[1]....
        /*0068*/ 	.word	0x000307d0


	//   ....[2]....
        /*006c*/ 	.word	0x00030810


	//   ....[3]....
        /*0070*/ 	.word	0x000308a0


	//   ....[4]....
        /*0074*/ 	.word	0x000308d0


	//   ....[5]....
        /*0078*/ 	.word	0x00030900


	//   ....[6]....
        /*007c*/ 	.word	0x000309d0


	//   ....[7]....
        /*0080*/ 	.word	0x00030a50


	//   ....[8]....
        /*0084*/ 	.word	0x00030b50


	//   ....[9]....
        /*0088*/ 	.word	0x00030c00


	//   ....[10]....
        /*008c*/ 	.word	0x00030c20


	//   ....[11]....
        /*0090*/ 	.word	0x00030cf0


	//   ....[12]....
        /*0094*/ 	.word	0x00030d10


	//   ....[13]....
        /*0098*/ 	.word	0x00030ee0


	//   ....[14]....
        /*009c*/ 	.word	0x00031080


	//   ....[15]....
        /*00a0*/ 	.word	0x00031100


	//   ....[16]....
        /*00a4*/ 	.word	0x000311b0


	//   ....[17]....
        /*00a8*/ 	.word	0x00031370


	//   ....[18]....
        /*00ac*/ 	.word	0x00031530


	//   ....[19]....
        /*00b0*/ 	.word	0x000316d0


	//   ....[20]....
        /*00b4*/ 	.word	0x000317e0


	//   ....[21]....
        /*00b8*/ 	.word	0x00031810


	//   ....[22]....
        /*00bc*/ 	.word	0x00031840


	//----- nvinfo : EIATTR_MAX_THREADS
	.align		4
.L_1295:
        /*00c0*/ 	.byte	0x04, 0x05
        /*00c2*/ 	.short	(.L_1297 - .L_1296)
.L_1296:
        /*00c4*/ 	.word	0x00000080
        /*00c8*/ 	.word	0x00000001
        /*00cc*/ 	.word	0x00000001


	//----- nvinfo : EIATTR_CRS_STACK_SIZE
	.align		4
.L_1297:
        /*00d0*/ 	.byte	0x04, 0x1e
        /*00d2*/ 	.short	(.L_1299 - .L_1298)
.L_1298:
        /*00d4*/ 	.word	0x00000000


	//----- nvinfo : EIATTR_CBANK_PARAM_SIZE
	.align		4
.L_1299:
        /*00d8*/ 	.byte	0x03, 0x19
        /*00da*/ 	.short	0x0220


	//----- nvinfo : EIATTR_PARAM_CBANK
	.align		4
        /*00dc*/ 	.byte	0x04, 0x0a
        /*00de*/ 	.short	(.L_1301 - .L_1300)
	.align		4
.L_1300:
        /*00e0*/ 	.word	index@(.nv.constant0._ZN2at6native18elementwise_kernelILi128ELi4EZNS0_15gpu_kernel_implIZZZNS0_17acosh_kernel_cudaERNS_18TensorIteratorBaseEENKUlvE_clEvENKUlvE_clEvEUlN3c107complexIdEEE_EEvS4_RKT_EUliE_EEviT1_)
        /*00e4*/ 	.short	0x0210
        /*00e6*/ 	.short	0x0220


	//----- nvinfo : EIATTR_SW_WAR
	.align		4
.L_1301:
        /*00e8*/ 	.byte	0x04, 0x36
        /*00ea*/ 	.short	(.L_1303 - .L_1302)
.L_1302:
        /*00ec*/ 	.word	0x00000008
.L_1303:


//--------------------- .nv.info._ZN2at6native27unrolled_elementwise_kernelIZZZNS0_17acosh_kernel_cudaERNS_18TensorIteratorBaseEENKUlvE_clEvENKUlvE_clEvEUlN3c107complexIdEEE_St5arrayIPcLm2EELi4E23TrivialOffsetCalculatorILi1EjESE_NS0_6memory12LoadWithCastILi1EEENSF_13StoreWithCastILi1EEEEEviT_T0_T2_T3_T4_T5_ --------------------------
	.section	.nv.info._ZN2at6native27unrolled_elementwise_kernelIZZZNS0_17acosh_kernel_cudaERNS_18TensorIteratorBaseEENKUlvE_clEvENKUlvE_clEvEUlN3c107complexIdEEE_St5arrayIPcLm2EELi4E23TrivialOffsetCalculatorILi1EjESE_NS0_6memory12LoadWithCastILi1EEENSF_13StoreWithCastILi1EEEEEviT_T0_T2_T3_T4_T5_,"",@"SHT_CUDA_INFO"
	.sectionflags	@""
	.align	4


	//----- nvinfo : EIATTR_CUDA_API_VERSION
	.align		4
        /*0000*/ 	.byte	0x04, 0x37
        /*0002*/ 	.short	(.L_1305 - .L_1304)
.L_1304:
        /*0004*/ 	.word	0x00000082


	//----- nvinfo : EIATTR_KPARAM_INFO
	.align		4
.L_1305:
        /*0008*/ 	.byte	0x04, 0x17
        /*000a*/ 	.short	(.L_1307 - .L_1306)
.L_1306:
        /*000c*/ 	.word	0x00000000
        /*0010*/ 	.short	0x0006
        /*0012*/ 	.short	0x0024
        /*0014*/ 	.byte	0x00, 0xf0, 0x21, 0x00


	//----- nvinfo : EIATTR_KPARAM_INFO
	.align		4
.L_1307:
        /*0018*/ 	.byte	0x04, 0x17
        /*001a*/ 	.short	(.L_1309 - .L_1308)
.L_1308:
        /*001c*/ 	.word	0x00000000
        /*0020*/ 	.short	0x0005
        /*0022*/ 	.short	0x001c
        /*0024*/ 	.byte	0x00, 0xf0, 0x21, 0x00


	//----- nvinfo : EIATTR_KPARAM_INFO
	.align		4
.L_1309:
        /*0028*/ 	.byte	0x04, 0x17
        /*002a*/ 	.short	(.L_1311 - .L_1310)
.L_1310:
        /*002c*/ 	.word	0x00000000
        /*0030*/ 	.short	0x0004
        /*0032*/ 	.short	0x0019
        /*0034*/ 	.byte	0x00, 0xf0, 0x05, 0x00


	//----- nvinfo : EIATTR_KPARAM_INFO
	.align		4
.L_1311:
        /*0038*/ 	.byte	0x04, 0x17
        /*003a*/ 	.short	(.L_1313 - .L_1312)
.L_1312:
        /*003c*/ 	.word	0x00000000
        /*0040*/ 	.short	0x0003
        /*0042*/ 	.short	0x0018
        /*0044*/ 	.byte	0x00, 0xf0, 0x05, 0x00


	//----- nvinfo : EIATTR_KPARAM_INFO
	.align		4
.L_1313:
        /*0048*/ 	.byte	0x04, 0x17
        /*004a*/ 	.short	(.L_1315 - .L_1314)
.L_1314:
        /*004c*/ 	.word	0x00000000
        /*0050*/ 	.short	0x0002
        /*0052*/ 	.short	0x0008
        /*0054*/ 	.byte	0x00, 0xf0, 0x41, 0x00


	//----- nvinfo : EIATTR_KPARAM_INFO
	.align		4
.L_1315:
        /*0058*/ 	.byte	0x04, 0x17
        /*005a*/ 	.short	(.L_1317 - .L_1316)
.L_1316:
        /*005c*/ 	.word	0x00000000
        /*0060*/ 	.short	0x0001
        /*0062*/ 	.short	0x0004
        /*0064*/ 	.byte	0x00, 0xf0, 0x05, 0x00


	//----- nvinfo : EIATTR_KPARAM_INFO
	.align		4
.L_1317:
        /*0068*/ 	.byte	0x04, 0x17
        /*006a*/ 	.short	(.L_1319 - .L_1318)
.L_1318:
        /*006c*/ 	.word	0x00000000
        /*0070*/ 	.short	0x0000
        /*0072*/ 	.short	0x0000
        /*0074*/ 	.byte	0x00, 0xf0, 0x11, 0x00


	//----- nvinfo : EIATTR_SPARSE_MMA_MASK
	.align		4
.L_1319:
        /*0078*/ 	.byte	0x03, 0x50
        /*007a*/ 	.short	0x0000


	//----- nvinfo : EIATTR_MAXREG_COUNT
	.align		4
        /*007c*/ 	.byte	0x03, 0x1b
        /*007e*/ 	.short	0x00ff


	//----- nvinfo : EIATTR_EXTERNS
	.align		4
        /*0080*/ 	.byte	0x04, 0x0f
        /*0082*/ 	.short	(.L_1321 - .L_1320)


	//   ....[0]....
	.align		4
.L_1320:
        /*0084*/ 	.word	index@(__assertfail)


	//----- nvinfo : EIATTR_MERCURY_ISA_VERSION
	.align		4
.L_1321:
        /*0088*/ 	.byte	0x03, 0x5f
        /*008a*/ 	.short	0x0101


	//----- nvinfo : EIATTR_SYSCALL_OFFSETS
	.align		4
        /*008c*/ 	.byte	0x04, 0x46
        /*008e*/ 	.short	(.L_1323 - .L_1322)


	//   ....[0]....
.L_1322:
        /*0090*/ 	.word	0x00001100


	//   ....[1]....
        /*0094*/ 	.word	0x00002220


	//   ....[2]....
        /*0098*/ 	.word	0x00003360


	//   ....[3]....
        /*009c*/ 	.word	0x00004470


	//   ....[4]....
        /*00a0*/ 	.word	0x000293d0


	//   ....[5]....
        /*00a4*/ 	.word	0x0002a600


	//   ....[6]....
        /*00a8*/ 	.word	0x0002b7f0


	//   ....[7]....
        /*00ac*/ 	.word	0x0002c9e0


	//----- nvinfo : EIATTR_EXIT_INSTR_OFFSETS
	.align		4
.L_1323:
        /*00b0*/ 	.byte	0x04, 0x1c
        /*00b2*/ 	.short	(.L_1325 - .L_1324)


	//   ....[0]....
.L_1324:
        /*00b4*/ 	.word	0x0002b890


	//   ....[1]....
        /*00b8*/ 	.word	0x0002b9e0


	//   ....[2]....
        /*00bc*/ 	.word	0x0002ba20


	//   ....[3]....
        /*00c0*/ 	.word	0x0002bab0


	//   ....[4]....
        /*00c4*/ 	.word	0x0002bae0


	//   ....[5]....
        /*00c8*/ 	.word	0x0002bb10


	//   ....[6]....
        /*00cc*/ 	.word	0x0002bbe0


	//   ....[7]....
        /*00d0*/ 	.word	0x0002bc60


	//   ....[8]....
        /*00d4*/ 	.word	0x0002bd60


	//   ....[9]....
        /*00d8*/ 	.word	0x0002be10


	//   ....[10]....
        /*00dc*/ 	.word	0x0002be30


	//   ....[11]....
        /*00e0*/ 	.word	0x0002bf00


	//   ....[12]....
        /*00e4*/ 	.word	0x0002bf20


	//   ....[13]....
        /*00e8*/ 	.word	0x0002c0f0


	//   ....[14]....
        /*00ec*/ 	.word	0x0002c290


	//   ....[15]....
        /*00f0*/ 	.word	0x0002c310


	//   ....[16]....
        /*00f4*/ 	.word	0x0002c3c0


	//   ....[17]....
        /*00f8*/ 	.word	0x0002c580


	//   ....[18]....
        /*00fc*/ 	.word	0x0002c740


	//   ....[19]....
        /*0100*/ 	.word	0x0002c8e0


	//   ....[20]....
        /*0104*/ 	.word	0x0002c9f0


	//   ....[21]....
        /*0108*/ 	.word	0x0002ca20


	//   ....[22]....
        /*010c*/ 	.word	0x0002ca50


	//----- nvinfo : EIATTR_MAX_THREADS
	.align		4
.L_1325:
        /*0110*/ 	.byte	0x04, 0x05
        /*0112*/ 	.short	(.L_1327 - .L_1326)
.L_1326:
        /*0114*/ 	.word	0x00000080
        /*0118*/ 	.word	0x00000001
        /*011c*/ 	.word	0x00000001


	//----- nvinfo : EIATTR_CRS_STACK_SIZE
	.align		4
.L_1327:
        /*0120*/ 	.byte	0x04, 0x1e
        /*0122*/ 	.short	(.L_1329 - .L_1328)
.L_1328:
        /*0124*/ 	.word	0x00000000


	//----- nvinfo : EIATTR_CBANK_PARAM_SIZE
	.align		4
.L_1329:
        /*0128*/ 	.byte	0x03, 0x19
        /*012a*/ 	.short	0x002c


	//----- nvinfo : EIATTR_PARAM_CBANK
	.align		4
        /*012c*/ 	.byte	0x04, 0x0a
        /*012e*/ 	.short	(.L_1331 - .L_1330)
	.align		4
.L_1330:
        /*0130*/ 	.word	index@(.nv.constant0._ZN2at6native27unrolled_elementwise_kernelIZZZNS0_17acosh_kernel_cudaERNS_18TensorIteratorBaseEENKUlvE_clEvENKUlvE_clEvEUlN3c107complexIdEEE_St5arrayIPcLm2EELi4E23TrivialOffsetCalculatorILi1EjESE_NS0_6memory12LoadWithCastILi1EEENSF_13StoreWithCastILi1EEEEEviT_T0_T2_T3_T4_T5_)
        /*0134*/ 	.short	0x0210
        /*0136*/ 	.short	0x002c


	//----- nvinfo : EIATTR_SW_WAR
	.align		4
.L_1331:
        /*0138*/ 	.byte	0x04, 0x36
        /*013a*/ 	.short	(.L_1333 - .L_1332)
.L_1332:
        /*013c*/ 	.word	0x00000008
.L_1333:


//--------------------- .nv.info._ZN2at6native18elementwise_kernelILi128ELi2EZNS0_22gpu_kernel_impl_nocastIZZZNS0_17acosh_kernel_cudaERNS_18TensorIteratorBaseEENKUlvE_clEvENKUlvE_clEvEUlN3c107complexIdEEE_EEvS4_RKT_EUliE_EEviT1_ --------------------------
	.section	.nv.info._ZN2at6native18elementwise_kernelILi128ELi2EZNS0_22gpu_kernel_impl_nocastIZZZNS0_17acosh_kernel_cudaERNS_18TensorIteratorBaseEENKUlvE_clEvENKUlvE_clEvEUlN3c107complexIdEEE_EEvS4_RKT_EUliE_EEviT1_,"",@"SHT_CUDA_INFO"
	.sectionflags	@""
	.align	4


	//----- nvinfo : EIATTR_CUDA_API_VERSION
	.align		4
        /*0000*/ 	.byte	0x04, 0x37
        /*0002*/ 	.short	(.L_1335 - .L_1334)
.L_1334:
        /*0004*/ 	.word	0x00000082


	//----- nvinfo : EIATTR_KPARAM_INFO
	.align		4
.L_1335:
        /*0008*/ 	.byte	0x04, 0x17
        /*000a*/ 	.short	(.L_1337 - .L_1336)
.L_1336:
        /*000c*/ 	.word	0x00000000
        /*0010*/ 	.short	0x0001
        /*0012*/ 	.short	0x0008
        /*0014*/ 	.byte	0x00, 0xf0, 0x61, 0x08


	//----- nvinfo : EIATTR_KPARAM_INFO
	.align		4
.L_1337:
        /*0018*/ 	.byte	0x04, 0x17
        /*001a*/ 	.short	(.L_1339 - .L_1338)
.L_1338:
        /*001c*/ 	.word	0x00000000
        /*0020*/ 	.short	0x0000
        /*0022*/ 	.short	0x0000
        /*0024*/ 	.byte	0x00, 0xf0, 0x11, 0x00


	//----- nvinfo : EIATTR_SPARSE_MMA_MASK
	.align		4
.L_1339:
        /*0028*/ 	.byte	0x03, 0x50
        /*002a*/ 	.short	0x0000


	//----- nvinfo : EIATTR_MAXREG_COUNT
	.align		4
        /*002c*/ 	.byte	0x03, 0x1b
        /*002e*/ 	.short	0x0080


	//----- nvinfo : EIATTR_MERCURY_ISA_VERSION
	.align		4
        /*0030*/ 	.byte	0x03, 0x5f
        /*0032*/ 	.short	0x0101


	//----- nvinfo : EIATTR_EXIT_INSTR_OFFSETS
	.align		4
        /*0034*/ 	.byte	0x04, 0x1c
        /*0036*/ 	.short	(.L_1341 - .L_1340)


	//   ....[0]....
.L_1340:
        /*0038*/ 	.word	0x0000a460


	//   ....[1]....
        /*003c*/ 	.word	0x00014790


	//----- nvinfo : EIATTR_MAX_THREADS
	.align		4
.L_1341:
        /*0040*/ 	.byte	0x04, 0x05
        /*0042*/ 	.short	(.L_1343 - .L_1342)
.L_1342:
        /*0044*/ 	.word	0x00000080
        /*0048*/ 	.word	0x00000001
        /*004c*/ 	.word	0x00000001


	//----- nvinfo : EIATTR_CRS_STACK_SIZE
	.align		4
.L_1343:
        /*0050*/ 	.byte	0x04, 0x1e
        /*0052*/ 	.short	(.L_1345 - .L_1344)
.L_1344:
        /*0054*/ 	.word	0x00000000


	//----- nvinfo : EIATTR_CBANK_PARAM_SIZE
	.align		4
.L_1345:
        /*0058*/ 	.byte	0x03, 0x19
        /*005a*/ 	.short	0x0220


	//----- nvinfo : EIATTR_PARAM_CBANK
	.align		4
        /*005c*/ 	.byte	0x04, 0x0a
        /*005e*/ 	.short	(.L_1347 - .L_1346)
	.align		4
.L_1346:
        /*0060*/ 	.word	index@(.nv.constant0._ZN2at6native18elementwise_kernelILi128ELi2EZNS0_22gpu_kernel_impl_nocastIZZZNS0_17acosh_kernel_cudaERNS_18TensorIteratorBaseEENKUlvE_clEvENKUlvE_clEvEUlN3c107complexIdEEE_EEvS4_RKT_EUliE_EEviT1_)
        /*0064*/ 	.short	0x0210
        /*0066*/ 	.short	0x0220


	//----- nvinfo : EIATTR_SW_WAR
	.align		4
.L_1347:
        /*0068*/ 	.byte	0x04, 0x36
        /*006a*/ 	.short	(.L_1349 - .L_1348)
.L_1348:
        /*006c*/ 	.word	0x00000008
.L_1349:


//--------------------- .nv.info._ZN2at6native27unrolled_elementwise_kernelIZZZNS0_17acosh_kernel_cudaERNS_18TensorIteratorBaseEENKUlvE_clEvENKUlvE_clEvEUlN3c107complexIdEEE_St5arrayIPcLm2EELi4E23TrivialOffsetCalculatorILi1EjESE_NS0_6memory15LoadWithoutCastENSF_16StoreWithoutCastEEEviT_T0_T2_T3_T4_T5_ --------------------------
	.section	.nv.info._ZN2at6native27unrolled_elementwise_kernelIZZZNS0_17acosh_kernel_cudaERNS_18TensorIteratorBaseEENKUlvE_clEvENKUlvE_clEvEUlN3c107complexIdEEE_St5arrayIPcLm2EELi4E23TrivialOffsetCalculatorILi1EjESE_NS0_6memory15LoadWithoutCastENSF_16StoreWithoutCastEEEviT_T0_T2_T3_T4_T5_,"",@"SHT_CUDA_INFO"
	.sectionflags	@""
	.align	4


	//----- nvinfo : EIATTR_CUDA_API_VERSION
	.align		4
        /*0000*/ 	.byte	0x04, 0x37
        /*0002*/ 	.short	(.L_1351 - .L_1350)
.L_1350:
        /*0004*/ 	.word	0x00000082


	//----- nvinfo : EIATTR_KPARAM_INFO
	.align		4
.L_1351:
        /*0008*/ 	.byte	0x04, 0x17
        /*000a*/ 	.short	(.L_1353 - .L_1352)
.L_1352:
        /*000c*/ 	.word	0x00000000
        /*0010*/ 	.short	0x0006
        /*0012*/ 	.short	0x001b
        /*0014*/ 	.byte	0x00, 0xf0, 0x05, 0x00


	//----- nvinfo : EIATTR_KPARAM_INFO
	.align		4
.L_1353:
        /*0018*/ 	.byte	0x04, 0x17
        /*001a*/ 	.short	(.L_1355 - .L_1354)
.L_1354:
        /*001c*/ 	.word	0x00000000
        /*0020*/ 	.short	0x0005
        /*0022*/ 	.short	0x001a
        /*0024*/ 	.byte	0x00, 0xf0, 0x05, 0x00


	//----- nvinfo : EIATTR_KPARAM_INFO
	.align		4
.L_1355:
        /*0028*/ 	.byte	0x04, 0x17
        /*002a*/ 	.short	(.L_1357 - .L_1356)
.L_1356:
        /*002c*/ 	.word	0x00000000
        /*0030*/ 	.short	0x0004
        /*0032*/ 	.short	0x0019
        /*0034*/ 	.byte	0x00, 0xf0, 0x05, 0x00


	//----- nvinfo : EIATTR_KPARAM_INFO
	.align		4
.L_1357:
        /*0038*/ 	.byte	0x04, 0x17
        /*003a*/ 	.short	(.L_1359 - .L_1358)
.L_1358:
        /*003c*/ 	.word	0x00000000
        /*0040*/ 	.short	0x0003
        /*0042*/ 	.short	0x0018
        /*0044*/ 	.byte	0x00, 0xf0, 0x05, 0x00


	//----- nvinfo : EIATTR_KPARAM_INFO
	.align		4
.L_1359:
        /*0048*/ 	.byte	0x04, 0x17
        /*004a*/ 	.short	(.L_1361 - .L_1360)
.L_1360:
        /*004c*/ 	.word	0x00000000
        /*0050*/ 	.short	0x0002
        /*0052*/ 	.short	0x0008
        /*0054*/ 	.byte	0x00, 0xf0, 0x41, 0x00


	//----- nvinfo : EIATTR_KPARAM_INFO
	.align		4
.L_1361:
        /*0058*/ 	.byte	0x04, 0x17
        /*005a*/ 	.short	(.L_1363 - .L_1362)
.L_1362:
        /*005c*/ 	.word	0x00000000
        /*0060*/ 	.short	0x0001
        /*0062*/ 	.short	0x0004
        /*0064*/ 	.byte	0x00, 0xf0, 0x05, 0x00


	//----- nvinfo : EIATTR_KPARAM_INFO
	.align		4
.L_1363:
        /*0068*/ 	.byte	0x04, 0x17
        /*006a*/ 	.short	(.L_1365 - .L_1364)
.L_1364:
        /*006c*/ 	.word	0x00000000
        /*0070*/ 	.short	0x0000
        /*0072*/ 	.short	0x0000
        /*0074*/ 	.byte	0x00, 0xf0, 0x11, 0x00


	//----- nvinfo : EIATTR_SPARSE_MMA_MASK
	.align		4
.L_1365:
        /*0078*/ 	.byte	0x03, 0x50
        /*007a*/ 	.short	0x0000


	//----- nvinfo : EIATTR_MAXREG_COUNT
	.align		4
        /*007c*/ 	.byte	0x03, 0x1b
        /*007e*/ 	.short	0x00ff


	//----- nvinfo : EIATTR_MERCURY_ISA_VERSION
	.align		4
        /*0080*/ 	.byte	0x03, 0x5f
        /*0082*/ 	.short	0x0101


	//----- nvinfo : EIATTR_EXIT_INSTR_OFFSETS
	.align		4
        /*0084*/ 	.byte	0x04, 0x1c
        /*0086*/ 	.short	(.L_1367 - .L_1366)


	//   ....[0]....
.L_1366:
        /*0088*/ 	.word	0x00024310


	//   ....[1]....
        /*008c*/ 	.word	0x00024370


	//----- nvinfo : EIATTR_MAX_THREADS
	.align		4
.L_1367:
        /*0090*/ 	.byte	0x04, 0x05
        /*0092*/ 	.short	(.L_1369 - .L_1368)
.L_1368:
        /*0094*/ 	.word	0x00000080
        /*0098*/ 	.word	0x00000001
        /*009c*/ 	.word	0x00000001


	//----- nvinfo : EIATTR_CRS_STACK_SIZE
	.align		4
.L_1369:
        /*00a0*/ 	.byte	0x04, 0x1e
        /*00a2*/ 	.short	(.L_1371 - .L_1370)
.L_1370:
        /*00a4*/ 	.word	0x00000000


	//----- nvinfo : EIATTR_CBANK_PARAM_SIZE
	.align		4
.L_1371:
        /*00a8*/ 	.byte	0x03, 0x19
        /*00aa*/ 	.short	0x001c


	//----- nvinfo : EIATTR_PARAM_CBANK
	.align		4
        /*00ac*/ 	.byte	0x04, 0x0a
        /*00ae*/ 	.short	(.L_1373 - .L_1372)
	.align		4
.L_1372:
        /*00b0*/ 	.word	index@(.nv.constant0._ZN2at6native27unrolled_elementwise_kernelIZZZNS0_17acosh_kernel_cudaERNS_18TensorIteratorBaseEENKUlvE_clEvENKUlvE_clEvEUlN3c107complexIdEEE_St5arrayIPcLm2EELi4E23TrivialOffsetCalculatorILi1EjESE_NS0_6memory15LoadWithoutCastENSF_16StoreWithoutCastEEEviT_T0_T2_T3_T4_T5_)
        /*00b4*/ 	.short	0x0210
        /*00b6*/ 	.short	0x001c


	//----- nvinfo : EIATTR_SW_WAR
	.align		4
.L_1373:
        /*00b8*/ 	.byte	0x04, 0x36
        /*00ba*/ 	.short	(.L_1375 - .L_1374)
.L_1374:
        /*00bc*/ 	.word	0x00000008
.L_1375:


//--------------------- .nv.info._ZN2at6native29vectorized_elementwise_kernelILi2EZZZNS0_17acosh_kernel_cudaERNS_18TensorIteratorBaseEENKUlvE_clEvENKUlvE_clEvEUlN3c107complexIdEEE_St5arrayIPcLm2EEEEviT0_T1_ --------------------------
	.section	.nv.info._ZN2at6native29vectorized_elementwise_kernelILi2EZZZNS0_17acosh_kernel_cudaERNS_18TensorIteratorBaseEENKUlvE_clEvENKUlvE_clEvEUlN3c107complexIdEEE_St5arrayIPcLm2EEEEviT0_T1_,"",@"SHT_CUDA_INFO"
	.sectionflags	@""
	.align	4


	//----- nvinfo : EIATTR_CUDA_API_VERSION
	.align		4
        /*0000*/ 	.byte	0x04, 0x37
        /*0002*/ 	.short	(.L_1377 - .L_1376)
.L_1376:
        /*0004*/ 	.word	0x00000082


	//----- nvinfo : EIATTR_KPARAM_INFO
	.align		4
.L_1377:
        /*0008*/ 	.byte	0x04, 0x17
        /*000a*/ 	.short	(.L_1379 - .L_1378)
.L_1378:
        /*000c*/ 	.word	0x00000000
        /*0010*/ 	.short	0x0002
        /*0012*/ 	.short	0x0008
        /*0014*/ 	.byte	0x00, 0xf0, 0x41, 0x00


	//----- nvinfo : EIATTR_KPARAM_INFO
	.align		4
.L_1379:
        /*0018*/ 	.byte	0x04, 0x17
        /*001a*/ 	.short	(.L_1381 - .L_1380)
.L_1380:
        /*001c*/ 	.word	0x00000000
        /*0020*/ 	.short	0x0001
        /*0022*/ 	.short	0x0004
        /*0024*/ 	.byte	0x00, 0xf0, 0x05, 0x00


	//----- nvinfo : EIATTR_KPARAM_INFO
	.align		4
.L_1381:
        /*0028*/ 	.byte	0x04, 0x17
        /*002a*/ 	.short	(.L_1383 - .L_1382)
.L_1382:
        /*002c*/ 	.word	0x00000000
        /*0030*/ 	.short	0x0000
        /*0032*/ 	.short	0x0000
        /*0034*/ 	.byte	0x00, 0xf0, 0x11, 0x00


	//----- nvinfo : EIATTR_SPARSE_MMA_MASK
	.align		4
.L_1383:
        /*0038*/ 	.byte	0x03, 0x50
        /*003a*/ 	.short	0x0000


	//----- nvinfo : EIATTR_MAXREG_COUNT
	.align		4
        /*003c*/ 	.byte	0x03, 0x1b
        /*003e*/ 	.short	0x00ff


	//----- nvinfo : EIATTR_ANNOTATIONS
	.align		4
        /*0040*/ 	.byte	0x04, 0x55
        /*0042*/ 	.short	(.L_1385 - .L_1384)


	//   ....[0]....
.L_1384:
        /*0044*/ 	.word	0x00000001
        /*0048*/ 	.byte	0x30, 0x5f, 0x00, 0x00, 0x01, 0x00, 0x00, 0x00, 0x90, 0x5f, 0x00, 0x00, 0x01, 0x00, 0x00, 0x00
        /* <DEDUP_REMOVED lines=15> */
        /*0148*/ 	.byte	0x00, 0x04, 0x09, 0x00, 0x01, 0x00, 0x00, 0x00, 0x10, 0x04, 0x09, 0x00


	//----- nvinfo : EIATTR_MERCURY_ISA_VERSION
	.align		4
.L_1385:
        /*0154*/ 	.byte	0x03, 0x5f
        /*0156*/ 	.short	0x0101


	//----- nvinfo : EIATTR_EXIT_INSTR_OFFSETS
	.align		4
        /*0158*/ 	.byte	0x04, 0x1c
        /*015a*/ 	.short	(.L_1387 - .L_1386)


	//   ....[0]....
.L_1386:
        /*015c*/ 	.word	0x00047f60


	//   ....[1]....
        /*0160*/ 	.word	0x00090790


	//   ....[2]....
        /*0164*/ 	.word	0x000907e0


	//----- nvinfo : EIATTR_MAX_THREADS
	.align		4
.L_1387:
        /*0168*/ 	.byte	0x04, 0x05
        /*016a*/ 	.short	(.L_1389 - .L_1388)
.L_1388:
        /*016c*/ 	.word	0x00000080
        /*0170*/ 	.word	0x00000001
        /*0174*/ 	.word	0x00000001


	//----- nvinfo : EIATTR_CRS_STACK_SIZE
	.align		4
.L_1389:
        /*0178*/ 	.byte	0x04, 0x1e
        /*017a*/ 	.short	(.L_1391 - .L_1390)
.L_1390:
        /*017c*/ 	.word	0x00000000


	//----- nvinfo : EIATTR_CBANK_PARAM_SIZE
	.align		4
.L_1391:
        /*0180*/ 	.byte	0x03, 0x19
        /*0182*/ 	.short	0x0018


	//----- nvinfo : EIATTR_PARAM_CBANK
	.align		4
        /*0184*/ 	.byte	0x04, 0x0a
        /*0186*/ 	.short	(.L_1393 - .L_1392)
	.align		4
.L_1392:
        /*0188*/ 	.word	index@(.nv.constant0._ZN2at6native29vectorized_elementwise_kernelILi2EZZZNS0_17acosh_kernel_cudaERNS_18TensorIteratorBaseEENKUlvE_clEvENKUlvE_clEvEUlN3c107complexIdEEE_St5arrayIPcLm2EEEEviT0_T1_)
        /*018c*/ 	.short	0x0210
        /*018e*/ 	.short	0x0018


	//----- nvinfo : EIATTR_SW_WAR
	.align		4
.L_1393:
        /*0190*/ 	.byte	0x04, 0x36
        /*0192*/ 	.short	(.L_1395 - .L_1394)
.L_1394:
        /*0194*/ 	.word	0x00000008
.L_1395:


//--------------------- .nv.info._ZN2at6native29vectorized_elementwise_kernelILi4EZZZNS0_17acosh_kernel_cudaERNS_18TensorIteratorBaseEENKUlvE_clEvENKUlvE_clEvEUlN3c107complexIdEEE_St5arrayIPcLm2EEEEviT0_T1_ --------------------------
	.section	.nv.info._ZN2at6native29vectorized_elementwise_kernelILi4EZZZNS0_17acosh_kernel_cudaERNS_18TensorIteratorBaseEENKUlvE_clEvENKUlvE_clEvEUlN3c107complexIdEEE_St5arrayIPcLm2EEEEviT0_T1_,"",@"SHT_CUDA_INFO"
	.sectionflags	@""
	.align	4


	//----- nvinfo : EIATTR_CUDA_API_VERSION
	.align		4
        /*0000*/ 	.byte	0x04, 0x37
        /*0002*/ 	.short	(.L_1397 - .L_1396)
.L_1396:
        /*0004*/ 	.word	0x00000082


	//----- nvinfo : EIATTR_KPARAM_INFO
	.align		4
.L_1397:
        /*0008*/ 	.byte	0x04, 0x17
        /*000a*/ 	.short	(.L_1399 - .L_1398)
.L_1398:
        /*000c*/ 	.word	0x00000000
        /*0010*/ 	.short	0x0002
        /*0012*/ 	.short	0x0008
        /*0014*/ 	.byte	0x00, 0xf0, 0x41, 0x00


	//----- nvinfo : EIATTR_KPARAM_INFO
	.align		4
.L_1399:
        /*0018*/ 	.byte	0x04, 0x17
        /*001a*/ 	.short	(.L_1401 - .L_1400)
.L_1400:
        /*001c*/ 	.word	0x00000000
        /*0020*/ 	.short	0x0001
        /*0022*/ 	.short	0x0004
        /*0024*/ 	.byte	0x00, 0xf0, 0x05, 0x00


	//----- nvinfo : EIATTR_KPARAM_INFO
	.align		4
.L_1401:
        /*0028*/ 	.byte	0x04, 0x17
        /*002a*/ 	.short	(.L_1403 - .L_1402)
.L_1402:
        /*002c*/ 	.word	0x00000000
        /*0030*/ 	.short	0x0000
        /*0032*/ 	.short	0x0000
        /*0034*/ 	.byte	0x00, 0xf0, 0x11, 0x00


	//----- nvinfo : EIATTR_SPARSE_MMA_MASK
	.align		4
.L_1403:
        /*0038*/ 	.byte	0x03, 0x50
        /*003a*/ 	.short	0x0000


	//----- nvinfo : EIATTR_MAXREG_COUNT
	.align		4
        /*003c*/ 	.byte	0x03, 0x1b
        /*003e*/ 	.short	0x00ff


	//----- nvinfo : EIATTR_ANNOTATIONS
	.align		4
        /*0040*/ 	.byte	0x04, 0x55
        /*0042*/ 	.short	(.L_1405 - .L_1404)


	//   ....[0]....
.L_1404:
        /* <DEDUP_REMOVED lines=18> */


	//----- nvinfo : EIATTR_MERCURY_ISA_VERSION
	.align		4
.L_1405:
        /*0154*/ 	.byte	0x03, 0x5f
        /*0156*/ 	.short	0x0101


	//----- nvinfo : EIATTR_EXIT_INSTR_OFFSETS
	.align		4
        /*0158*/ 	.byte	0x04, 0x1c
        /*015a*/ 	.short	(.L_1407 - .L_1406)


	//   ....[0]....
.L_1406:
        /*015c*/ 	.word	0x00047f60


	//   ....[1]....
        /*0160*/ 	.word	0x00090790


	//   ....[2]....
        /*0164*/ 	.word	0x000907e0


	//----- nvinfo : EIATTR_MAX_THREADS
	.align		4
.L_1407:
        /*0168*/ 	.byte	0x04, 0x05
        /*016a*/ 	.short	(.L_1409 - .L_1408)
.L_1408:
        /*016c*/ 	.word	0x00000080
        /*0170*/ 	.word	0x00000001
        /*0174*/ 	.word	0x00000001


	//----- nvinfo : EIATTR_CRS_STACK_SIZE
	.align		4
.L_1409:
        /*0178*/ 	.byte	0x04, 0x1e
        /*017a*/ 	.short	(.L_1411 - .L_1410)
.L_1410:
        /*017c*/ 	.word	0x00000000


	//----- nvinfo : EIATTR_CBANK_PARAM_SIZE
	.align		4
.L_1411:
        /*0180*/ 	.byte	0x03, 0x19
        /*0182*/ 	.short	0x0018


	//----- nvinfo : EIATTR_PARAM_CBANK
	.align		4
        /*0184*/ 	.byte	0x04, 0x0a
        /*0186*/ 	.short	(.L_1413 - .L_1412)
	.align		4
.L_1412:
        /*0188*/ 	.word	index@(.nv.constant0._ZN2at6native29vectorized_elementwise_kernelILi4EZZZNS0_17acosh_kernel_cudaERNS_18TensorIteratorBaseEENKUlvE_clEvENKUlvE_clEvEUlN3c107complexIdEEE_St5arrayIPcLm2EEEEviT0_T1_)
        /*018c*/ 	.short	0x0210
        /*018e*/ 	.short	0x0018


	//----- nvinfo : EIATTR_SW_WAR
	.align		4
.L_1413:
        /*0190*/ 	.byte	0x04, 0x36
        /*0192*/ 	.short	(.L_1415 - .L_1414)
.L_1414:
        /*0194*/ 	.word	0x00000008
.L_1415:


//--------------------- .nv.info._ZN2at6native29vectorized_elementwise_kernelILi8EZZZNS0_17acosh_kernel_cudaERNS_18TensorIteratorBaseEENKUlvE_clEvENKUlvE_clEvEUlN3c107complexIdEEE_St5arrayIPcLm2EEEEviT0_T1_ --------------------------
	.section	.nv.info._ZN2at6native29vectorized_elementwise_kernelILi8EZZZNS0_17acosh_kernel_cudaERNS_18TensorIteratorBaseEENKUlvE_clEvENKUlvE_clEvEUlN3c107complexIdEEE_St5arrayIPcLm2EEEEviT0_T1_,"",@"SHT_CUDA_INFO"
	.sectionflags	@""
	.align	4


	//----- nvinfo : EIATTR_CUDA_API_VERSION
	.align		4
        /*0000*/ 	.byte	0x04, 0x37
        /*0002*/ 	.short	(.L_1417 - .L_1416)
.L_1416:
        /*0004*/ 	.word	0x00000082


	//----- nvinfo : EIATTR_KPARAM_INFO
	.align		4
.L_1417:
        /*0008*/ 	.byte	0x04, 0x17
        /*000a*/ 	.short	(.L_1419 - .L_1418)
.L_1418:
        /*000c*/ 	.word	0x00000000
        /*0010*/ 	.short	0x0002
        /*0012*/ 	.short	0x0008
        /*0014*/ 	.byte	0x00, 0xf0, 0x41, 0x00


	//----- nvinfo : EIATTR_KPARAM_INFO
	.align		4
.L_1419:
        /*0018*/ 	.byte	0x04, 0x17
        /*001a*/ 	.short	(.L_1421 - .L_1420)
.L_1420:
        /*001c*/ 	.word	0x00000000
        /*0020*/ 	.short	0x0001
        /*0022*/ 	.short	0x0004
        /*0024*/ 	.byte	0x00, 0xf0, 0x05, 0x00


	//----- nvinfo : EIATTR_KPARAM_INFO
	.align		4
.L_1421:
        /*0028*/ 	.byte	0x04, 0x17
        /*002a*/ 	.short	(.L_1423 - .L_1422)
.L_1422:
        /*002c*/ 	.word	0x00000000
        /*0030*/ 	.short	0x0000
        /*0032*/ 	.short	0x0000
        /*0034*/ 	.byte	0x00, 0xf0, 0x11, 0x00


	//----- nvinfo : EIATTR_SPARSE_MMA_MASK
	.align		4
.L_1423:
        /*0038*/ 	.byte	0x03, 0x50
        /*003a*/ 	.short	0x0000


	//----- nvinfo : EIATTR_MAXREG_COUNT
	.align		4
        /*003c*/ 	.byte	0x03, 0x1b
        /*003e*/ 	.short	0x00ff


	//----- nvinfo : EIATTR_ANNOTATIONS
	.align		4
        /*0040*/ 	.byte	0x04, 0x55
        /*0042*/ 	.short	(.L_1425 - .L_1424)


	//   ....[0]....
.L_1424:
        /* <DEDUP_REMOVED lines=18> */


	//----- nvinfo : EIATTR_MERCURY_ISA_VERSION
	.align		4
.L_1425:
        /*0154*/ 	.byte	0x03, 0x5f
        /*0156*/ 	.short	0x0101


	//----- nvinfo : EIATTR_EXIT_INSTR_OFFSETS
	.align		4
        /*0158*/ 	.byte	0x04, 0x1c
        /*015a*/ 	.short	(.L_1427 - .L_1426)


	//   ....[0]....
.L_1426:
        /*015c*/ 	.word	0x00047f60


	//   ....[1]....
        /*0160*/ 	.word	0x00090790


	//   ....[2]....
        /*0164*/ 	.word	0x000907e0


	//----- nvinfo : EIATTR_MAX_THREADS
	.align		4
.L_1427:
        /*0168*/ 	.byte	0x04, 0x05
        /*016a*/ 	.short	(.L_1429 - .L_1428)
.L_1428:
        /*016c*/ 	.word	0x00000080
        /*0170*/ 	.word	0x00000001
        /*0174*/ 	.word	0x00000001


	//----- nvinfo : EIATTR_CRS_STACK_SIZE
	.align		4
.L_1429:
        /*0178*/ 	.byte	0x04, 0x1e
        /*017a*/ 	.short	(.L_1431 - .L_1430)
.L_1430:
        /*017c*/ 	.word	0x00000000


	//----- nvinfo : EIATTR_CBANK_PARAM_SIZE
	.align		4
.L_1431:
        /*0180*/ 	.byte	0x03, 0x19
        /*0182*/ 	.short	0x0018


	//----- nvinfo : EIATTR_PARAM_CBANK
	.align		4
        /*0184*/ 	.byte	0x04, 0x0a
        /*0186*/ 	.short	(.L_1433 - .L_1432)
	.align		4
.L_1432:
        /*0188*/ 	.word	index@(.nv.constant0._ZN2at6native29vectorized_elementwise_kernelILi8EZZZNS0_17acosh_kernel_cudaERNS_18TensorIteratorBaseEENKUlvE_clEvENKUlvE_clEvEUlN3c107complexIdEEE_St5arrayIPcLm2EEEEviT0_T1_)
        /*018c*/ 	.short	0x0210
        /*018e*/ 	.short	0x0018


	//----- nvinfo : EIATTR_SW_WAR
	.align		4
.L_1433:
        /*0190*/ 	.byte	0x04, 0x36
        /*0192*/ 	.short	(.L_1435 - .L_1434)
.L_1434:
        /*0194*/ 	.word	0x00000008
.L_1435:


//--------------------- .nv.callgraph             --------------------------
	.section	.nv.callgraph,"",@"SHT_CUDA_CALLGRAPH"
	.align	4
	.sectionentsize	8
	.align		4
        /*0000*/ 	.word	0x00000000
	.align		4
        /*0004*/ 	.word	0xffffffff
	.align		4
        /*0008*/ 	.word	index@(_ZN2at6native18elementwise_kernelILi128ELi4EZNS0_15gpu_kernel_implIZZZNS0_17acosh_kernel_cudaERNS_18TensorIteratorBaseEENKUlvE0_clEvENKUlvE2_clEvEUlN3c108BFloat16EE_EEvS4_RKT_EUliE_EEviT1_)
	.align		4
        /*000c*/ 	.word	index@(__assertfail)
	.align		4
        /*0010*/ 	.word	index@(_ZN2at6native27unrolled_elementwise_kernelIZZZNS0_17acosh_kernel_cudaERNS_18TensorIteratorBaseEENKUlvE0_clEvENKUlvE2_clEvEUlN3c108BFloat16EE_St5arrayIPcLm2EELi4E23TrivialOffsetCalculatorILi1EjESD_NS0_6memory12LoadWithCastILi1EEENSE_13StoreWithCastILi1EEEEEviT_T0_T2_T3_T4_T5_)
	.align		4
        /*0014*/ 	.word	index@(__assertfail)
	.align		4
        /*0018*/ 	.word	index@(_ZN2at6native18elementwise_kernelILi128ELi4EZNS0_15gpu_kernel_implIZZZNS0_17acosh_kernel_cudaERNS_18TensorIteratorBaseEENKUlvE0_clEvENKUlvE1_clEvEUlN3c104HalfEE_EEvS4_RKT_EUliE_EEviT1_)
	.align		4
        /*001c*/ 	.word	index@(__assertfail)
	.align		4
        /*0020*/ 	.word	index@(_ZN2at6native27unrolled_elementwise_kernelIZZZNS0_17acosh_kernel_cudaERNS_18TensorIteratorBaseEENKUlvE0_clEvENKUlvE1_clEvEUlN3c104HalfEE_St5arrayIPcLm2EELi4E23TrivialOffsetCalculatorILi1EjESD_NS0_6memory12LoadWithCastILi1EEENSE_13StoreWithCastILi1EEEEEviT_T0_T2_T3_T4_T5_)
	.align		4
        /*0024*/ 	.word	index@(__assertfail)
	.align		4
        /*0028*/ 	.word	index@(_ZN2at6native18elementwise_kernelILi128ELi4EZNS0_15gpu_kernel_implIZZZNS0_17acosh_kernel_cudaERNS_18TensorIteratorBaseEENKUlvE0_clEvENKUlvE0_clEvEUlfE_EEvS4_RKT_EUliE_EEviT1_)
	.align		4
        /*002c*/ 	.word	index@(__assertfail)
	.align		4
        /*0030*/ 	.word	index@(_ZN2at6native27unrolled_elementwise_kernelIZZZNS0_17acosh_kernel_cudaERNS_18TensorIteratorBaseEENKUlvE0_clEvENKUlvE0_clEvEUlfE_St5arrayIPcLm2EELi4E23TrivialOffsetCalculatorILi1EjESB_NS0_6memory12LoadWithCastILi1EEENSC_13StoreWithCastILi1EEEEEviT_T0_T2_T3_T4_T5_)
	.align		4
        /*0034*/ 	.word	index@(__assertfail)
	.align		4
        /*0038*/ 	.word	index@(_ZN2at6native18elementwise_kernelILi128ELi4EZNS0_15gpu_kernel_implIZZZNS0_17acosh_kernel_cudaERNS_18TensorIteratorBaseEENKUlvE0_clEvENKUlvE_clEvEUldE_EEvS4_RKT_EUliE_EEviT1_)
	.align		4
        /*003c*/ 	.word	index@(__assertfail)
	.align		4
        /*0040*/ 	.word	index@(_ZN2at6native27unrolled_elementwise_kernelIZZZNS0_17acosh_kernel_cudaERNS_18TensorIteratorBaseEENKUlvE0_clEvENKUlvE_clEvEUldE_St5arrayIPcLm2EELi4E23TrivialOffsetCalculatorILi1EjESB_NS0_6memory12LoadWithCastILi1EEENSC_13StoreWithCastILi1EEEEEviT_T0_T2_T3_T4_T5_)
	.align		4
        /*0044*/ 	.word	index@(__assertfail)
	.align		4
        /*0048*/ 	.word	index@(_ZN2at6native18elementwise_kernelILi128ELi4EZNS0_15gpu_kernel_implIZZZNS0_17acosh_kernel_cudaERNS_18TensorIteratorBaseEENKUlvE_clEvENKUlvE1_clEvEUlN3c107complexINS7_4HalfEEEE_EEvS4_RKT_EUliE_EEviT1_)
	.align		4
        /*004c*/ 	.word	index@(__assertfail)
	.align		4
        /*0050*/ 	.word	index@(_ZN2at6native27unrolled_elementwise_kernelIZZZNS0_17acosh_kernel_cudaERNS_18TensorIteratorBaseEENKUlvE_clEvENKUlvE1_clEvEUlN3c107complexINS6_4HalfEEEE_St5arrayIPcLm2EELi4E23TrivialOffsetCalculatorILi1EjESF_NS0_6memory12LoadWithCastILi1EEENSG_13StoreWithCastILi1EEEEEviT_T0_T2_T3_T4_T5_)
	.align		4
        /*0054*/ 	.word	index@(__assertfail)
	.align		4
        /*0058*/ 	.word	index@(_ZN2at6native18elementwise_kernelILi128ELi4EZNS0_15gpu_kernel_implIZZZNS0_17acosh_kernel_cudaERNS_18TensorIteratorBaseEENKUlvE_clEvENKUlvE0_clEvEUlN3c107complexIfEEE_EEvS4_RKT_EUliE_EEviT1_)
	.align		4
        /*005c*/ 	.word	index@(__assertfail)
	.align		4
        /*0060*/ 	.word	index@(_ZN2at6native27unrolled_elementwise_kernelIZZZNS0_17acosh_kernel_cudaERNS_18TensorIteratorBaseEENKUlvE_clEvENKUlvE0_clEvEUlN3c107complexIfEEE_St5arrayIPcLm2EELi4E23TrivialOffsetCalculatorILi1EjESE_NS0_6memory12LoadWithCastILi1EEENSF_13StoreWithCastILi1EEEEEviT_T0_T2_T3_T4_T5_)
	.align		4
        /*0064*/ 	.word	index@(__assertfail)
	.align		4
        /*0068*/ 	.word	index@(_ZN2at6native18elementwise_kernelILi128ELi4EZNS0_15gpu_kernel_implIZZZNS0_17acosh_kernel_cudaERNS_18TensorIteratorBaseEENKUlvE_clEvENKUlvE_clEvEUlN3c107complexIdEEE_EEvS4_RKT_EUliE_EEviT1_)
	.align		4
        /*006c*/ 	.word	index@(__assertfail)
	.align		4
        /*0070*/ 	.word	index@(_ZN2at6native27unrolled_elementwise_kernelIZZZNS0_17acosh_kernel_cudaERNS_18TensorIteratorBaseEENKUlvE_clEvENKUlvE_clEvEUlN3c107complexIdEEE_St5arrayIPcLm2EELi4E23TrivialOffsetCalculatorILi1EjESE_NS0_6memory12LoadWithCastILi1EEENSF_13StoreWithCastILi1EEEEEviT_T0_T2_T3_T4_T5_)
	.align		4
        /*0074*/ 	.word	index@(__assertfail)
	.align		4
        /*0078*/ 	.word	0x00000000
	.align		4
        /*007c*/ 	.word	0xfffffffe
	.align		4
        /*0080*/ 	.word	0x00000000
	.align		4
        /*0084*/ 	.word	0xfffffffd
	.align		4
        /*0088*/ 	.word	0x00000000
	.align		4
        /*008c*/ 	.word	0xfffffffc


//--------------------- .nv.constant4             --------------------------
	.section	.nv.constant4,"a",@progbits
	.align	8
	.align		8
.nv.constant4:
        /*0000*/ 	.dword	__assertfail
	.align		8
        /*0008*/ 	.dword	__unnamed_1
	.align		8
        /*0010*/ 	.dword	__unnamed_2
	.align		8
        /*0018*/ 	.dword	__unnamed_3
	.align		8
        /*0020*/ 	.dword	__unnamed_4
	.align		8
        /*0028*/ 	.dword	__unnamed_5
	.align		8
        /*0030*/ 	.dword	__unnamed_6
	.align		8
        /*0038*/ 	.dword	__unnamed_7
	.align		8
        /*0040*/ 	.dword	__unnamed_8
	.align		8
        /*0048*/ 	.dword	__unnamed_9
	.align		8
        /*0050*/ 	.dword	__unnamed_10
	.align		8
        /*0058*/ 	.dword	__unnamed_11
	.align		8
        /*0060*/ 	.dword	__unnamed_12
	.align		8
        /*0068*/ 	.dword	__unnamed_13
	.align		8
        /*0070*/ 	.dword	__unnamed_14
	.align		8
        /*0078*/ 	.dword	_ZN59_INTERNAL_afd2453f_28_UnaryGeometricAcoshKernel_cu_8f5e6b634cuda3std3__45__cpo5beginE
	.align		8
        /*0080*/ 	.dword	_ZN59_INTERNAL_afd2453f_28_UnaryGeometricAcoshKernel_cu_8f5e6b634cuda3std3__45__cpo3endE
	.align		8
        /*0088*/ 	.dword	_ZN59_INTERNAL_afd2453f_28_UnaryGeometricAcoshKernel_cu_8f5e6b634cuda3std3__45__cpo6cbeginE
	.align		8
        /*0090*/ 	.dword	_ZN59_INTERNAL_afd2453f_28_UnaryGeometricAcoshKernel_cu_8f5e6b634cuda3std3__45__cpo4cendE
	.align		8
        /*0098*/ 	.dword	_ZN59_INTERNAL_afd2453f_28_UnaryGeometricAcoshKernel_cu_8f5e6b634cuda3std3__45__cpo6rbeginE
	.align		8
        /*00a0*/ 	.dword	_ZN59_INTERNAL_afd2453f_28_UnaryGeometricAcoshKernel_cu_8f5e6b634cuda3std3__45__cpo4rendE
	.align		8
        /*00a8*/ 	.dword	_ZN59_INTERNAL_afd2453f_28_UnaryGeometricAcoshKernel_cu_8f5e6b634cuda3std3__45__cpo7crbeginE
	.align		8
        /*00b0*/ 	.dword	_ZN59_INTERNAL_afd2453f_28_UnaryGeometricAcoshKernel_cu_8f5e6b634cuda3std3__45__cpo5crendE
	.align		8
        /*00b8*/ 	.dword	_ZN59_INTERNAL_afd2453f_28_UnaryGeometricAcoshKernel_cu_8f5e6b634cuda3std3__461_GLOBAL__N__afd2453f_28_UnaryGeometricAcoshKernel_cu_8f5e6b636ignoreE
	.align		8
        /*00c0*/ 	.dword	_ZN59_INTERNAL_afd2453f_28_UnaryGeometricAcoshKernel_cu_8f5e6b634cuda3std3__419piecewise_constructE
	.align		8
        /*00c8*/ 	.dword	_ZN59_INTERNAL_afd2453f_28_UnaryGeometricAcoshKernel_cu_8f5e6b634cuda3std3__48in_placeE
	.align		8
        /*00d0*/ 	.dword	_ZN59_INTERNAL_afd2453f_28_UnaryGeometricAcoshKernel_cu_8f5e6b634cuda3std3__420unreachable_sentinelE
	.align		8
        /*00d8*/ 	.dword	_ZN59_INTERNAL_afd2453f_28_UnaryGeometricAcoshKernel_cu_8f5e6b634cuda3std6ranges3__45__cpo4swapE
	.align		8
        /*00e0*/ 	.dword	_ZN59_INTERNAL_afd2453f_28_UnaryGeometricAcoshKernel_cu_8f5e6b634cuda3std6ranges3__45__cpo9iter_moveE
	.align		8
        /*00e8*/ 	.dword	_ZN59_INTERNAL_afd2453f_28_UnaryGeometricAcoshKernel_cu_8f5e6b634cuda3std6ranges3__45__cpo5beginE
	.align		8
        /*00f0*/ 	.dword	_ZN59_INTERNAL_afd2453f_28_UnaryGeometricAcoshKernel_cu_8f5e6b634cuda3std6ranges3__45__cpo3endE
	.align		8
        /*00f8*/ 	.dword	_ZN59_INTERNAL_afd2453f_28_UnaryGeometricAcoshKernel_cu_8f5e6b634cuda3std6ranges3__45__cpo6cbeginE
	.align		8
        /*0100*/ 	.dword	_ZN59_INTERNAL_afd2453f_28_UnaryGeometricAcoshKernel_cu_8f5e6b634cuda3std6ranges3__45__cpo4cendE
	.align		8
        /*0108*/ 	.dword	_ZN59_INTERNAL_afd2453f_28_UnaryGeometricAcoshKernel_cu_8f5e6b634cuda3std6ranges3__45__cpo7advanceE
	.align		8
        /*0110*/ 	.dword	_ZN59_INTERNAL_afd2453f_28_UnaryGeometricAcoshKernel_cu_8f5e6b634cuda3std6ranges3__45__cpo9iter_swapE
	.align		8
        /*0118*/ 	.dword	_ZN59_INTERNAL_afd2453f_28_UnaryGeometricAcoshKernel_cu_8f5e6b634cuda3std6ranges3__45__cpo4nextE
	.align		8
        /*0120*/ 	.dword	_ZN59_INTERNAL_afd2453f_28_UnaryGeometricAcoshKernel_cu_8f5e6b634cuda3std6ranges3__45__cpo4prevE
	.align		8
        /*0128*/ 	.dword	_ZN59_INTERNAL_afd2453f_28_UnaryGeometricAcoshKernel_cu_8f5e6b634cuda3std6ranges3__45__cpo4dataE
	.align		8
        /*0130*/ 	.dword	_ZN59_INTERNAL_afd2453f_28_UnaryGeometricAcoshKernel_cu_8f5e6b634cuda3std6ranges3__45__cpo5cdataE
	.align		8
        /*0138*/ 	.dword	_ZN59_INTERNAL_afd2453f_28_UnaryGeometricAcoshKernel_cu_8f5e6b634cuda3std6ranges3__45__cpo4sizeE
	.align		8
        /*0140*/ 	.dword	_ZN59_INTERNAL_afd2453f_28_UnaryGeometricAcoshKernel_cu_8f5e6b634cuda3std6ranges3__45__cpo5ssizeE
	.align		8
        /*0148*/ 	.dword	_ZN59_INTERNAL_afd2453f_28_UnaryGeometricAcoshKernel_cu_8f5e6b634cuda3std6ranges3__45__cpo8distanceE
	.align		8
        /*0150*/ 	.dword	_ZN59_INTERNAL_afd2453f_28_UnaryGeometricAcoshKernel_cu_8f5e6b636thrust23THRUST_300001_SM_900_NS6system6detail10sequential3seqE
	.align		8
        /*0158*/ 	.dword	$str$6
	.align		8
        /*0160*/ 	.dword	$str$7


//--------------------- .text._ZN2at6native18elementwise_kernelILi128ELi4EZNS0_15gpu_kernel_implIZZZNS0_17acosh_kernel_cudaERNS_18TensorIteratorBaseEENKUlvE0_clEvENKUlvE2_clEvEUlN3c108BFloat16EE_EEvS4_RKT_EUliE_EEviT1_ --------------------------
	.section	.text._ZN2at6native18elementwise_kernelILi128ELi4EZNS0_15gpu_kernel_implIZZZNS0_17acosh_kernel_cudaERNS_18TensorIteratorBaseEENKUlvE0_clEvENKUlvE2_clEvEUlN3c108BFloat16EE_EEvS4_RKT_EUliE_EEviT1_,"ax",@progbits
	.align	128
        .global         _ZN2at6native18elementwise_kernelILi128ELi4EZNS0_15gpu_kernel_implIZZZNS0_17acosh_kernel_cudaERNS_18TensorIteratorBaseEENKUlvE0_clEvENKUlvE2_clEvEUlN3c108BFloat16EE_EEvS4_RKT_EUliE_EEviT1_
        .type           _ZN2at6native18elementwise_kernelILi128ELi4EZNS0_15gpu_kernel_implIZZZNS0_17acosh_kernel_cudaERNS_18TensorIteratorBaseEENKUlvE0_clEvENKUlvE2_clEvEUlN3c108BFloat16EE_EEvS4_RKT_EUliE_EEviT1_,@function
        .size           _ZN2at6native18elementwise_kernelILi128ELi4EZNS0_15gpu_kernel_implIZZZNS0_17acosh_kernel_cudaERNS_18TensorIteratorBaseEENKUlvE0_clEvENKUlvE2_clEvEUlN3c108BFloat16EE_EEvS4_RKT_EUliE_EEviT1_,(.L_x_21040 - _ZN2at6native18elementwise_kernelILi128ELi4EZNS0_15gpu_kernel_implIZZZNS0_17acosh_kernel_cudaERNS_18TensorIteratorBaseEENKUlvE0_clEvENKUlvE2_clEvEUlN3c108BFloat16EE_EEvS4_RKT_EUliE_EEviT1_)
        .other          _ZN2at6native18elementwise_kernelILi128ELi4EZNS0_15gpu_kernel_implIZZZNS0_17acosh_kernel_cudaERNS_18TensorIteratorBaseEENKUlvE0_clEvENKUlvE2_clEvEUlN3c108BFloat16EE_EEvS4_RKT_EUliE_EEviT1_,@"STO_CUDA_ENTRY STV_DEFAULT"
_ZN2at6native18elementwise_kernelILi128ELi4EZNS0_15gpu_kernel_implIZZZNS0_17acosh_kernel_cudaERNS_18TensorIteratorBaseEENKUlvE0_clEvENKUlvE2_clEvEUlN3c108BFloat16EE_EEvS4_RKT_EUliE_EEviT1_:
.text._ZN2at6native18elementwise_kernelILi128ELi4EZNS0_15gpu_kernel_implIZZZNS0_17acosh_kernel_cudaERNS_18TensorIteratorBaseEENKUlvE0_clEvENKUlvE2_clEvEUlN3c108BFloat16EE_EEvS4_RKT_EUliE_EEviT1_:
[----:B------:R-:W0:Y:S01]  /*0000*/  LDC R1, c[0x0][0x28] ;  /* 0x00000a00ff017b82 */ /* 0x000e220000000800 */
[----:B------:R-:W1:Y:S01]  /*0010*/  S2R R23, SR_CTAID.X ;  /* 0x0000000000177919 */ /* 0x000e620000002500 */
[----:B------:R-:W-:Y:S01]  /*0020*/  ULDC UR4, c[0x0][0x210] ;  /* 0x0000840000047ab9 */ /* 0x000fe20000000800 */
[----:B------:R-:W-:Y:S01]  /*0030*/  ULDC.64 UR36, c[0x0][0x208] ;  /* 0x0000820000247ab9 */ /* 0x000fe20000000a00 */
[----:B------:R-:W-:Y:S01]  /*0040*/  BSSY B6, `(.L_x_0) ;  /* 0x000035b000067945 */ /* 0x000fe20003800000 */
[----:B------:R-:W1:Y:S02]  /*0050*/  S2R R18, SR_TID.X ;  /* 0x0000000000127919 */ /* 0x000e640000002100 */
[----:B-1----:R-:W-:-:S05]  /*0060*/  IMAD R19, R23, 0x200, R18 ;  /* 0x0000020017137824 */ /* 0x002fca00078e0212 */
[----:B------:R-:W-:-:S13]  /*0070*/  ISETP.GE.AND P0, PT, R19, UR4, PT ;  /* 0x0000000413007c0c */ /* 0x000fda000bf06270 */
[----:B0-----:R-:W-:Y:S05]  /*0080*/  @P0 BRA `(.L_x_1) ;  /* 0x0000003400580947 */ /* 0x001fea0003800000 */
[----:B------:R-:W0:Y:S01]  /*0090*/  LDC R6, c[0x0][0x218] ;  /* 0x00008600ff067b82 */ /* 0x000e220000000800 */
[----:B------:R-:W-:Y:S02]  /*00a0*/  IMAD.MOV.U32 R0, RZ, RZ, RZ ;  /* 0x000000ffff007224 */ /* 0x000fe400078e00ff */
[----:B------:R-:W-:Y:S01]  /*00b0*/  IMAD.MOV.U32 R16, RZ, RZ, RZ ;  /* 0x000000ffff107224 */ /* 0x000fe200078e00ff */
[----:B0-----:R-:W-:-:S13]  /*00c0*/  ISETP.NE.AND P0, PT, R6, RZ, PT ;  /* 0x000000ff0600720c */ /* 0x001fda0003f05270 */
[----:B------:R-:W-:Y:S05]  /*00d0*/  @!P0 BRA `(.L_x_2) ;  /* 0x0000001000b48947 */ /* 0x000fea0003800000 */
[----:B------:R-:W-:Y:S01]  /*00e0*/  IMAD.MOV.U32 R2, RZ, RZ, RZ ;  /* 0x000000ffff027224 */ /* 0x000fe200078e00ff */
[----:B------:R-:W-:Y:S01]  /*00f0*/  ULDC.64 UR4, c[0x0][0x220] ;  /* 0x0000880000047ab9 */ /* 0x000fe20000000a00 */
[----:B------:R-:W-:Y:S01]  /*0100*/  IMAD.MOV.U32 R3, RZ, RZ, R19 ;  /* 0x000000ffff037224 */ /* 0x000fe200078e0013 */
[----:B------:R-:W-:Y:S01]  /*0110*/  ISETP.NE.AND P0, PT, R6, 0x1, PT ;  /* 0x000000010600780c */ /* 0x000fe20003f05270 */
[----:B------:R-:W-:Y:S01]  /*0120*/  IMAD.HI.U32 R4, R19, UR4, R2 ;  /* 0x0000000413047c27 */ /* 0x000fe2000f8e0002 */
[----:B------:R-:W-:-:S04]  /*0130*/  ULDC UR4, c[0x0][0x21c] ;  /* 0x0000870000047ab9 */ /* 0x000fc80000000800 */
[----:B------:R-:W-:-:S05]  /*0140*/  SHF.R.U32.HI R5, RZ, UR5, R4 ;  /* 0x00000005ff057c19 */ /* 0x000fca0008011604 */
[----:B------:R-:W-:-:S04]  /*0150*/  IMAD.MOV R0, RZ, RZ, -R5 ;  /* 0x000000ffff007224 */ /* 0x000fc800078e0a05 */
[----:B------:R-:W-:Y:S01]  /*0160*/  IMAD R19, R0, UR4, R19 ;  /* 0x0000000400137c24 */ /* 0x000fe2000f8e0213 */
[----:B------:R-:W-:-:S03]  /*0170*/  ULDC.64 UR4, c[0x0][0x348] ;  /* 0x0000d20000047ab9 */ /* 0x000fc60000000a00 */
[C---:B------:R-:W-:Y:S02]  /*0180*/  IMAD R16, R19.reuse, UR4, RZ ;  /* 0x0000000413107c24 */ /* 0x040fe4000f8e02ff */
[----:B------:R-:W-:Y:S01]  /*0190*/  IMAD R0, R19, UR5, RZ ;  /* 0x0000000513007c24 */ /* 0x000fe2000f8e02ff */
[----:B------:R-:W-:Y:S06]  /*01a0*/  @!P0 BRA `(.L_x_2) ;  /* 0x0000001000808947 */ /* 0x000fec0003800000 */
[----:B------:R-:W-:Y:S01]  /*01b0*/  IMAD.MOV.U32 R4, RZ, RZ, RZ ;  /* 0x000000ffff047224 */ /* 0x000fe200078e00ff */
[----:B------:R-:W-:Y:S01]  /*01c0*/  ULDC.64 UR8, c[0x0][0x228] ;  /* 0x00008a0000087ab9 */ /* 0x000fe20000000a00 */
[----:B------:R-:W-:Y:S01]  /*01d0*/  ULDC UR6, c[0x0][0x230] ;  /* 0x00008c0000067ab9 */ /* 0x000fe20000000800 */
[----:B------:R-:W-:Y:S01]  /*01e0*/  ISETP.NE.AND P0, PT, R6, 0x2, PT ;  /* 0x000000020600780c */ /* 0x000fe20003f05270 */
[----:B------:R-:W-:-:S05]  /*01f0*/  IMAD.HI.U32 R2, R5, UR9, R4 ;  /* 0x0000000905027c27 */ /* 0x000fca000f8e0004 */
[----:B------:R-:W-:Y:S01]  /*0200*/  SHF.R.U32.HI R3, RZ, UR6, R2 ;  /* 0x00000006ff037c19 */ /* 0x000fe20008011602 */
[----:B------:R-:W-:-:S04]  /*0210*/  ULDC.64 UR6, c[0x0][0x350] ;  /* 0x0000d40000067ab9 */ /* 0x000fc80000000a00 */
[----:B------:R-:W-:-:S04]  /*0220*/  IMAD.MOV R4, RZ, RZ, -R3 ;  /* 0x000000ffff047224 */ /* 0x000fc800078e0a03 */
[----:B------:R-:W-:-:S04]  /*0230*/  IMAD R4, R4, UR8, R5 ;  /* 0x0000000804047c24 */ /* 0x000fc8000f8e0205 */
[C---:B------:R-:W-:Y:S02]  /*0240*/  IMAD R16, R4.reuse, UR6, RZ ;  /* 0x0000000604107c24 */ /* 0x040fe4000f8e02ff */
[----:B------:R-:W-:Y:S02]  /*0250*/  IMAD R0, R4, UR7, RZ ;  /* 0x0000000704007c24 */ /* 0x000fe4000f8e02ff */
[C---:B------:R-:W-:Y:S02]  /*0260*/  IMAD R16, R19.reuse, UR4, R16 ;  /* 0x0000000413107c24 */ /* 0x040fe4000f8e0210 */
[----:B------:R-:W-:Y:S01]  /*0270*/  IMAD R0, R19, UR5, R0 ;  /* 0x0000000513007c24 */ /* 0x000fe2000f8e0200 */
[----:B------:R-:W-:Y:S06]  /*0280*/  @!P0 BRA `(.L_x_2) ;  /* 0x0000001000488947 */ /* 0x000fec0003800000 */
[----:B------:R-:W-:Y:S01]  /*0290*/  IMAD.MOV.U32 R2, RZ, RZ, RZ ;  /* 0x000000ffff027224 */ /* 0x000fe200078e00ff */
[----:B------:R-:W-:Y:S01]  /*02a0*/  ULDC.64 UR4, c[0x0][0x238] ;  /* 0x00008e0000047ab9 */ /* 0x000fe20000000a00 */
[----:B------:R-:W-:Y:S02]  /*02b0*/  ISETP.NE.AND P0, PT, R6, 0x3, PT ;  /* 0x000000030600780c */ /* 0x000fe40003f05270 */
[----:B------:R-:W-:Y:S01]  /*02c0*/  IMAD.HI.U32 R4, R3, UR4, R2 ;  /* 0x0000000403047c27 */ /* 0x000fe2000f8e0002 */
[----:B------:R-:W-:-:S04]  /*02d0*/  ULDC UR4, c[0x0][0x234] ;  /* 0x00008d0000047ab9 */ /* 0x000fc80000000800 */
[----:B------:R-:W-:-:S05]  /*02e0*/  SHF.R.U32.HI R5, RZ, UR5, R4 ;  /* 0x00000005ff057c19 */ /* 0x000fca0008011604 */
[----:B------:R-:W-:-:S04]  /*02f0*/  IMAD.MOV R2, RZ, RZ, -R5 ;  /* 0x000000ffff027224 */ /* 0x000fc800078e0a05 */
[----:B------:R-:W-:Y:S01]  /*0300*/  IMAD R3, R2, UR4, R3 ;  /* 0x0000000402037c24 */ /* 0x000fe2000f8e0203 */
[----:B------:R-:W-:-:S03]  /*0310*/  ULDC.64 UR4, c[0x0][0x358] ;  /* 0x0000d60000047ab9 */ /* 0x000fc60000000a00 */
[C---:B------:R-:W-:Y:S02]  /*0320*/  IMAD R16, R3.reuse, UR4, R16 ;  /* 0x0000000403107c24 */ /* 0x040fe4000f8e0210 */
[----:B------:R-:W-:Y:S01]  /*0330*/  IMAD R0, R3, UR5, R0 ;  /* 0x0000000503007c24 */ /* 0x000fe2000f8e0200 */
        /* <DEDUP_REMOVED lines=114> */
[----:B------:R-:W-:-:S04]  /*0a60*/  SHF.R.U32.HI R5, RZ, UR5, R4 ;  /* 0x00000005ff057c19 */ /* 0x000fc80008011604 */
[----:B------:R-:W-:-:S05]  /*0a70*/  IADD3 R2, -R5, RZ, RZ ;  /* 0x000000ff05027210 */ /* 0x000fca0007ffe1ff */
        /* <DEDUP_REMOVED lines=138> */
[----:B------:R-:W-:-:S03]  /*1320*/  ULDC.64 UR4, c[0x0][0x340] ;  /* 0x0000d00000047ab9 */ /* 0x000fc60000000a00 */
[----:B------:R-:W-:Y:S01]  /*1330*/  IMAD.HI.U32 R2, R3, UR4, R2 ;  /* 0x0000000403027c27 */ /* 0x000fe2000f8e0002 */
[----:B------:R-:W-:-:S04]  /*1340*/  ULDC UR4, c[0x0][0x33c] ;  /* 0x0000cf0000047ab9 */ /* 0x000fc80000000800 */
[----:B------:R-:W-:-:S05]  /*1350*/  SHF.R.U32.HI R2, RZ, UR5, R2 ;  /* 0x00000005ff027c19 */ /* 0x000fca0008011602 */
[----:B------:R-:W-:-:S04]  /*1360*/  IMAD.MOV R2, RZ, RZ, -R2 ;  /* 0x000000ffff027224 */ /* 0x000fc800078e0a02 */
[----:B------:R-:W-:Y:S01]  /*1370*/  IMAD R3, R2, UR4, R3 ;  /* 0x0000000402037c24 */ /* 0x000fe2000f8e0203 */
[----:B------:R-:W-:-:S03]  /*1380*/  ULDC.64 UR4, c[0x0][0x408] ;  /* 0x0001020000047ab9 */ /* 0x000fc60000000a00 */
[C---:B------:R-:W-:Y:S02]  /*1390*/  IMAD R16, R3.reuse, UR4, R16 ;  /* 0x0000000403107c24 */ /* 0x040fe4000f8e0210 */
[----:B------:R-:W-:-:S07]  /*13a0*/  IMAD R0, R3, UR5, R0 ;  /* 0x0000000503007c24 */ /* 0x000fce000f8e0200 */
.L_x_2:
[----:B------:R-:W0:Y:S01]  /*13b0*/  LDC.U8 R5, c[0x0][0x422] ;  /* 0x00010880ff057b82 */ /* 0x000e220000000000 */
[----:B------:R-:W-:Y:S01]  /*13c0*/  ULDC.64 UR4, c[0x0][0x410] ;  /* 0x0001040000047ab9 */ /* 0x000fe20000000a00 */
[----:B------:R-:W-:Y:S01]  /*13d0*/  ULDC.64 UR6, c[0x0][0x418] ;  /* 0x0001060000067ab9 */ /* 0x000fe20000000a00 */
[----:B------:R-:W-:Y:S02]  /*13e0*/  IADD3 R16, P1, R16, UR4, RZ ;  /* 0x0000000410107c10 */ /* 0x000fe4000ff3e0ff */
[----:B------:R-:W-:-:S03]  /*13f0*/  IADD3 R2, P2, R0, UR6, RZ ;  /* 0x0000000600027c10 */ /* 0x000fc6000ff5e0ff */
[----:B------:R-:W-:Y:S02]  /*1400*/  IMAD.X R17, RZ, RZ, UR5, P1 ;  /* 0x00000005ff117e24 */ /* 0x000fe400088e06ff */
[----:B------:R-:W-:Y:S01]  /*1410*/  IMAD.X R3, RZ, RZ, UR7, P2 ;  /* 0x00000007ff037e24 */ /* 0x000fe200090e06ff */
[----:B0-----:R-:W-:-:S04]  /*1420*/  PRMT R4, R5, 0x9910, RZ ;  /* 0x0000991005047816 */ /* 0x001fc800000000ff */
[----:B------:R-:W-:-:S13]  /*1430*/  ISETP.GT.AND P0, PT, R4, 0x9, PT ;  /* 0x000000090400780c */ /* 0x000fda0003f04270 */
[----:B------:R-:W-:Y:S05]  /*1440*/  @P0 BRA `(.L_x_3) ;  /* 0x0000000400100947 */ /* 0x000fea0003800000 */
[----:B------:R-:W-:-:S13]  /*1450*/  ISETP.GT.AND P0, PT, R4, 0x4, PT ;  /* 0x000000040400780c */ /* 0x000fda0003f04270 */
[----:B------:R-:W-:Y:S05]  /*1460*/  @P0 BRA `(.L_x_4) ;  /* 0x0000000000800947 */ /* 0x000fea0003800000 */
[----:B------:R-:W-:-:S13]  /*1470*/  ISETP.GT.AND P0, PT, R4, 0x1, PT ;  /* 0x000000010400780c */ /* 0x000fda0003f04270 */
[----:B------:R-:W-:Y:S05]  /*1480*/  @P0 BRA `(.L_x_5) ;  /* 0x0000000000300947 */ /* 0x000fea0003800000 */
[----:B------:R-:W-:-:S13]  /*1490*/  ISETP.NE.AND P0, PT, R5, RZ, PT ;  /* 0x000000ff0500720c */ /* 0x000fda0003f05270 */
[----:B------:R-:W-:Y:S05]  /*14a0*/  @!P0 BRA `(.L_x_6) ;  /* 0x0000000000188947 */ /* 0x000fea0003800000 */
[----:B------:R-:W-:-:S13]  /*14b0*/  ISETP.NE.AND P0, PT, R4, 0x1, PT ;  /* 0x000000010400780c */ /* 0x000fda0003f05270 */
[----:B------:R-:W-:Y:S05]  /*14c0*/  @P0 BRA `(.L_x_7) ;  /* 0x0000000c004c0947 */ /* 0x000fea0003800000 */
[----:B------:R-:W2:Y:S02]  /*14d0*/  LDG.E.S8 R2, desc[UR36][R2.64] ;  /* 0x0000002402027981 */ /* 0x000ea4000c1e1300 */
[----:B--2---:R-:W0:Y:S02]  /*14e0*/  I2F.S16 R0, R2 ;  /* 0x0000000200007306 */ /* 0x004e240000101400 */
[----:B0-----:R-:W-:Y:S01]  /*14f0*/  F2FP.BF16.F32.PACK_AB R0, RZ, R0 ;  /* 0x00000000ff00723e */ /* 0x001fe200000010ff */
[----:B------:R-:W-:Y:S06]  /*1500*/  BRA `(.L_x_8) ;  /* 0x0000000c00a07947 */ /* 0x000fec0003800000 */
.L_x_6:
[----:B------:R-:W2:Y:S02]  /*1510*/  LDG.E.U8 R2, desc[UR36][R2.64] ;  /* 0x0000002402027981 */ /* 0x000ea4000c1e1100 */
[----:B--2---:R-:W-:-:S04]  /*1520*/  I2FP.F32.U32 R0, R2 ;  /* 0x0000000200007245 */ /* 0x004fc80000201000 */
[----:B------:R-:W-:Y:S01]  /*1530*/  F2FP.BF16.F32.PACK_AB R0, RZ, R0 ;  /* 0x00000000ff00723e */ /* 0x000fe200000010ff */
[----:B------:R-:W-:Y:S06]  /*1540*/  BRA `(.L_x_8) ;  /* 0x0000000c00907947 */ /* 0x000fec0003800000 */
.L_x_5:
[----:B------:R-:W-:-:S13]  /*1550*/  ISETP.NE.AND P0, PT, R4, 0x2, PT ;  /* 0x000000020400780c */ /* 0x000fda0003f05270 */
[----:B------:R-:W-:Y:S05]  /*1560*/  @!P0 BRA `(.L_x_9) ;  /* 0x0000000000308947 */ /* 0x000fea0003800000 */
[----:B------:R-:W-:-:S13]  /*1570*/  ISETP.NE.AND P0, PT, R4, 0x3, PT ;  /* 0x000000030400780c */ /* 0x000fda0003f05270 */
[----:B------:R-:W-:Y:S05]  /*1580*/  @!P0 BRA `(.L_x_10) ;  /* 0x0000000000188947 */ /* 0x000fea0003800000 */
[----:B------:R-:W-:-:S13]  /*1590*/  ISETP.NE.AND P0, PT, R4, 0x4, PT ;  /* 0x000000040400780c */ /* 0x000fda0003f05270 */
[----:B------:R-:W-:Y:S05]  /*15a0*/  @P0 BRA `(.L_x_7) ;  /* 0x0000000c00140947 */ /* 0x000fea0003800000 */
[----:B------:R-:W2:Y:S02]  /*15b0*/  LDG.E.64 R2, desc[UR36][R2.64] ;  /* 0x0000002402027981 */ /* 0x000ea4000c1e1b00 */
[----:B--2---:R-:W0:Y:S02]  /*15c0*/  I2F.S64 R0, R2 ;  /* 0x0000000200007312 */ /* 0x004e240000301400 */
[----:B0-----:R-:W-:Y:S01]  /*15d0*/  F2FP.BF16.F32.PACK_AB R0, RZ, R0 ;  /* 0x00000000ff00723e */ /* 0x001fe200000010ff */
[----:B------:R-:W-:Y:S06]  /*15e0*/  BRA `(.L_x_8) ;  /* 0x0000000c00687947 */ /* 0x000fec0003800000 */
.L_x_10:
[----:B------:R-:W2:Y:S02]  /*15f0*/  LDG.E R2, desc[UR36][R2.64] ;  /* 0x0000002402027981 */ /* 0x000ea4000c1e1900 */
[----:B--2---:R-:W-:-:S04]  /*1600*/  I2FP.F32.S32 R0, R2 ;  /* 0x0000000200007245 */ /* 0x004fc80000201400 */
[----:B------:R-:W-:Y:S01]  /*1610*/  F2FP.BF16.F32.PACK_AB R0, RZ, R0 ;  /* 0x00000000ff00723e */ /* 0x000fe200000010ff */
[----:B------:R-:W-:Y:S06]  /*1620*/  BRA `(.L_x_8) ;  /* 0x0000000c00587947 */ /* 0x000fec0003800000 */
.L_x_9:
[----:B------:R-:W2:Y:S02]  /*1630*/  LDG.E.U16 R2, desc[UR36][R2.64] ;  /* 0x0000002402027981 */ /* 0x000ea4000c1e1500 */
[----:B--2---:R-:W0:Y:S02]  /*1640*/  I2F.S16 R0, R2 ;  /* 0x0000000200007306 */ /* 0x004e240000101400 */
[----:B0-----:R-:W-:Y:S01]  /*1650*/  F2FP.BF16.F32.PACK_AB R0, RZ, R0 ;  /* 0x00000000ff00723e */ /* 0x001fe200000010ff */
[----:B------:R-:W-:Y:S06]  /*1660*/  BRA `(.L_x_8) ;  /* 0x0000000c00487947 */ /* 0x000fec0003800000 */
.L_x_4:
[----:B------:R-:W-:-:S13]  /*1670*/  ISETP.GT.AND P0, PT, R4, 0x6, PT ;  /* 0x000000060400780c */ /* 0x000fda0003f04270 */
[----:B------:R-:W-:Y:S05]  /*1680*/  @P0 BRA `(.L_x_11) ;  /* 0x00000000002c0947 */ /* 0x000fea0003800000 */
[----:B------:R-:W-:-:S13]  /*1690*/  ISETP.NE.AND P0, PT, R4, 0x5, PT ;  /* 0x000000050400780c */ /* 0x000fda0003f05270 */
[----:B------:R-:W-:Y:S05]  /*16a0*/  @!P0 BRA `(.L_x_12) ;  /* 0x0000000000148947 */ /* 0x000fea0003800000 */
[----:B------:R-:W-:-:S13]  /*16b0*/  ISETP.NE.AND P0, PT, R4, 0x6, PT ;  /* 0x000000060400780c */ /* 0x000fda0003f05270 */
[----:B------:R-:W-:Y:S05]  /*16c0*/  @P0 BRA `(.L_x_7) ;  /* 0x0000000800cc0947 */ /* 0x000fea0003800000 */
[----:B------:R-:W2:Y:S02]  /*16d0*/  LDG.E R2, desc[UR36][R2.64] ;  /* 0x0000002402027981 */ /* 0x000ea4000c1e1900 */
[----:B--2---:R-:W-:Y:S01]  /*16e0*/  F2FP.BF16.F32.PACK_AB R0, RZ, R2 ;  /* 0x00000002ff00723e */ /* 0x004fe200000010ff */
[----:B------:R-:W-:Y:S06]  /*16f0*/  BRA `(.L_x_8) ;  /* 0x0000000c00247947 */ /* 0x000fec0003800000 */
.L_x_12:
[----:B------:R-:W2:Y:S02]  /*1700*/  LDG.E.U16 R0, desc[UR36][R2.64] ;  /* 0x0000002402007981 */ /* 0x000ea4000c1e1500 */
[----:B--2---:R-:W-:-:S05]  /*1710*/  HADD2.F32 R0, -RZ, R0.H0_H0 ;  /* 0x20000000ff007230 */ /* 0x004fca0000004100 */
[----:B------:R-:W-:Y:S01]  /*1720*/  F2FP.BF16.F32.PACK_AB R0, RZ, R0 ;  /* 0x00000000ff00723e */ /* 0x000fe200000010ff */
[----:B------:R-:W-:Y:S06]  /*1730*/  BRA `(.L_x_8) ;  /* 0x0000000c00147947 */ /* 0x000fec0003800000 */
.L_x_11:
[----:B------:R-:W-:-:S13]  /*1740*/  ISETP.NE.AND P0, PT, R4, 0x7, PT ;  /* 0x000000070400780c */ /* 0x000fda0003f05270 */
[----:B------:R-:W-:Y:S05]  /*1750*/  @!P0 BRA `(.L_x_13) ;  /* 0x00000000002c8947 */ /* 0x000fea0003800000 */
[----:B------:R-:W-:-:S13]  /*1760*/  ISETP.NE.AND P0, PT, R4, 0x8, PT ;  /* 0x000000080400780c */ /* 0x000fda0003f05270 */
[----:B------:R-:W-:Y:S05]  /*1770*/  @!P0 BRA `(.L_x_14) ;  /* 0x0000000000148947 */ /* 0x000fea0003800000 */
[----:B------:R-:W-:-:S13]  /*1780*/  ISETP.NE.AND P0, PT, R4, 0x9, PT ;  /* 0x000000090400780c */ /* 0x000fda0003f05270 */
[----:B------:R-:W-:Y:S05]  /*1790*/  @P0 BRA `(.L_x_7) ;  /* 0x0000000800980947 */ /* 0x000fea0003800000 */
[----:B------:R-:W2:Y:S02]  /*17a0*/  LDG.E R2, desc[UR36][R2.64] ;  /* 0x0000002402027981 */ /* 0x000ea4000c1e1900 */
[----:B--2---:R-:W-:Y:S01]  /*17b0*/  F2FP.BF16.F32.PACK_AB R0, RZ, R2 ;  /* 0x00000002ff00723e */ /* 0x004fe200000010ff */
[----:B------:R-:W-:Y:S06]  /*17c0*/  BRA `(.L_x_8) ;  /* 0x0000000800f07947 */ /* 0x000fec0003800000 */
.L_x_14:
[----:B------:R-:W2:Y:S02]  /*17d0*/  LDG.E.U16 R2, desc[UR36][R2.64] ;  /* 0x0000002402027981 */ /* 0x000ea4000c1e1500 */
[----:B--2---:R-:W-:-:S05]  /*17e0*/  HADD2.F32 R0, -RZ, R2.H0_H0 ;  /* 0x20000002ff007230 */ /* 0x004fca0000004100 */
[----:B------:R-:W-:Y:S01]  /*17f0*/  F2FP.BF16.F32.PACK_AB R0, RZ, R0 ;  /* 0x00000000ff00723e */ /* 0x000fe200000010ff */
[----:B------:R-:W-:Y:S06]  /*1800*/  BRA `(.L_x_8) ;  /* 0x0000000800e07947 */ /* 0x000fec0003800000 */
.L_x_13:
[----:B------:R-:W2:Y:S01]  /*1810*/  LDG.E.64 R2, desc[UR36][R2.64] ;  /* 0x0000002402027981 */ /* 0x000ea2000c1e1b00 */
[----:B------:R-:W-:Y:S01]  /*1820*/  UMOV UR4, 0xf0000000 ;  /* 0xf000000000047882 */ /* 0x000fe20000000000 */
[----:B------:R-:W-:Y:S01]  /*1830*/  UMOV UR5, 0x380fffff ;  /* 0x380fffff00057882 */ /* 0x000fe20000000000 */
[----:B--2---:R-:W0:Y:S01]  /*1840*/  F2F.F32.F64 R0, R2 ;  /* 0x0000000200007310 */ /* 0x004e220000301000 */
[----:B------:R-:W-:-:S14]  /*1850*/  DSETP.GEU.AND P0, PT, |R2|, UR4, PT ;  /* 0x0000000402007e2a */ /* 0x000fdc000bf0e200 */
[----:B0-----:R-:W-:-:S05]  /*1860*/  @!P0 FMUL R0, R0, 1.175494350822287508e-38 ;  /* 0x0080000000008820 */ /* 0x001fca0000400000 */
[----:B------:R-:W-:Y:S01]  /*1870*/  F2FP.BF16.F32.PACK_AB R0, RZ, R0 ;  /* 0x00000000ff00723e */ /* 0x000fe200000010ff */
[----:B------:R-:W-:Y:S06]  /*1880*/  BRA `(.L_x_8) ;  /* 0x0000000800c07947 */ /* 0x000fec0003800000 */
.L_x_3:
[----:B------:R-:W-:-:S13]  /*1890*/  ISETP.GT.AND P0, PT, R4, 0x18, PT ;  /* 0x000000180400780c */ /* 0x000fda0003f04270 */
[----:B------:R-:W-:Y:S05]  /*18a0*/  @P0 BRA `(.L_x_15) ;  /* 0x0000000400000947 */ /* 0x000fea0003800000 */
[----:B------:R-:W-:-:S13]  /*18b0*/  ISETP.GT.AND P0, PT, R4, 0xe, PT ;  /* 0x0000000e0400780c */ /* 0x000fda0003f04270 */
[----:B------:R-:W-:Y:S05]  /*18c0*/  @P0 BRA `(.L_x_16) ;  /* 0x0000000000440947 */ /* 0x000fea0003800000 */
[----:B------:R-:W-:-:S13]  /*18d0*/  ISETP.NE.AND P0, PT, R4, 0xa, PT ;  /* 0x0000000a0400780c */ /* 0x000fda0003f05270 */
[----:B------:R-:W-:Y:S05]  /*18e0*/  @!P0 BRA `(.L_x_17) ;  /* 0x00000000001c8947 */ /* 0x000fea0003800000 */
[----:B------:R-:W-:-:S13]  /*18f0*/  ISETP.NE.AND P0, PT, R4, 0xb, PT ;  /* 0x0000000b0400780c */ /* 0x000fda0003f05270 */
[----:B------:R-:W-:Y:S05]  /*1900*/  @P0 BRA `(.L_x_7) ;  /* 0x00000008003c0947 */ /* 0x000fea0003800000 */
[----:B------:R-:W2:Y:S02]  /*1910*/  LDG.E.U8 R2, desc[UR36][R2.64] ;  /* 0x0000002402027981 */ /* 0x000ea4000c1e1100 */
[----:B--2---:R-:W-:-:S04]  /*1920*/  ISETP.NE.AND P0, PT, R2, RZ, PT ;  /* 0x000000ff0200720c */ /* 0x004fc80003f05270 */
[----:B------:R-:W-:-:S04]  /*1930*/  FSEL R0, RZ, 1, !P0 ;  /* 0x3f800000ff007808 */ /* 0x000fc80004000000 */
[----:B------:R-:W-:Y:S01]  /*1940*/  F2FP.BF16.F32.PACK_AB R0, RZ, R0 ;  /* 0x00000000ff00723e */ /* 0x000fe200000010ff */
[----:B------:R-:W-:Y:S06]  /*1950*/  BRA `(.L_x_8) ;  /* 0x00000008008c7947 */ /* 0x000fec0003800000 */
.L_x_17:
        /* <DEDUP_REMOVED lines=8> */
.L_x_16:
[----:B------:R-:W-:-:S13]  /*19e0*/  ISETP.NE.AND P0, PT, R4, 0xf, PT ;  /* 0x0000000f0400780c */ /* 0x000fda0003f05270 */
[----:B------:R-:W-:Y:S05]  /*19f0*/  @!P0 BRA `(.L_x_18) ;  /* 0x0000000000a48947 */ /* 0x000fea0003800000 */
[----:B------:R-:W-:-:S13]  /*1a00*/  ISETP.NE.AND P0, PT, R4, 0x17, PT ;  /* 0x000000170400780c */ /* 0x000fda0003f05270 */
[----:B------:R-:W-:Y:S05]  /*1a10*/  @!P0 BRA `(.L_x_19) ;  /* 0x0000000000608947 */ /* 0x000fea0003800000 */
[----:B------:R-:W-:-:S13]  /*1a20*/  ISETP.NE.AND P0, PT, R4, 0x18, PT ;  /* 0x000000180400780c */ /* 0x000fda0003f05270 */
[----:B------:R-:W-:Y:S05]  /*1a30*/  @P0 BRA `(.L_x_7) ;  /* 0x0000000400f00947 */ /* 0x000fea0003800000 */
[----:B------:R-:W2:Y:S01]  /*1a40*/  LDG.E.U8 R0, desc[UR36][R2.64] ;  /* 0x0000002402007981 */ /* 0x000ea2000c1e1100 */
[----:B------:R-:W-:Y:S02]  /*1a50*/  IMAD.MOV.U32 R8, RZ, RZ, -0x800000 ;  /* 0xff800000ff087424 */ /* 0x000fe400078e00ff */
[----:B--2---:R-:W-:-:S05]  /*1a60*/  IMAD.SHL.U32 R0, R0, 0x1000000, RZ ;  /* 0x0100000000007824 */ /* 0x004fca00078e00ff */
[----:B------:R-:W-:-:S04]  /*1a70*/  LOP3.LUT R4, R0, 0x7f000000, RZ, 0xc0, !PT ;  /* 0x7f00000000047812 */ /* 0x000fc800078ec0ff */
[----:B------:R-:W0:Y:S01]  /*1a80*/  FLO.U32 R5, R4 ;  /* 0x0000000400057300 */ /* 0x000e2200000e0000 */
[C---:B------:R-:W-:Y:S02]  /*1a90*/  VIADD R6, R4.reuse, 0x1000000 ;  /* 0x0100000004067836 */ /* 0x040fe40000000000 */
[----:B------:R-:W-:-:S03]  /*1aa0*/  VIADD R2, R4, 0xffffffff ;  /* 0xffffffff04027836 */ /* 0x000fc60000000000 */
[----:B------:R-:W-:Y:S02]  /*1ab0*/  SHF.R.S32.HI R6, RZ, 0x8, R6 ;  /* 0x00000008ff067819 */ /* 0x000fe40000011406 */
[----:B------:R-:W-:Y:S02]  /*1ac0*/  SHF.R.S32.HI R2, RZ, 0x1f, R2 ;  /* 0x0000001fff027819 */ /* 0x000fe40000011402 */
[----:B0-----:R-:W-:-:S04]  /*1ad0*/  IADD3 R5, -R5, 0x1f, RZ ;  /* 0x0000001f05057810 */ /* 0x001fc80007ffe1ff */
[C---:B------:R-:W-:Y:S02]  /*1ae0*/  ISETP.GT.U32.AND P0, PT, R5.reuse, 0x4, PT ;  /* 0x000000040500780c */ /* 0x040fe40003f04070 */
[----:B------:R-:W-:-:S04]  /*1af0*/  IADD3 R5, R5, -0x4, RZ ;  /* 0xfffffffc05057810 */ /* 0x000fc80007ffe0ff */
[----:B------:R-:W-:-:S05]  /*1b00*/  SEL R5, R5, RZ, P0 ;  /* 0x000000ff05057207 */ /* 0x000fca0000000000 */
[----:B------:R-:W-:Y:S01]  /*1b10*/  IMAD R8, R5, R8, 0x3c000000 ;  /* 0x3c00000005087424 */ /* 0x000fe200078e0208 */
[----:B------:R-:W-:-:S04]  /*1b20*/  SHF.L.U32 R5, R4, R5, RZ ;  /* 0x0000000504057219 */ /* 0x000fc800000006ff */
[----:B------:R-:W-:-:S04]  /*1b30*/  LEA.HI R5, R5, R8, RZ, 0x1c ;  /* 0x0000000805057211 */ /* 0x000fc800078fe0ff */
[----:B------:R-:W-:-:S04]  /*1b40*/  LOP3.LUT R5, R5, 0x7f800000, R6, 0xf8, !PT ;  /* 0x7f80000005057812 */ /* 0x000fc800078ef806 */
[----:B------:R-:W-:-:S04]  /*1b50*/  LOP3.LUT R5, R5, R2, RZ, 0x30, !PT ;  /* 0x0000000205057212 */ /* 0x000fc800078e30ff */
[----:B------:R-:W-:-:S04]  /*1b60*/  LOP3.LUT R5, R5, 0x80000000, R0, 0xf8, !PT ;  /* 0x8000000005057812 */ /* 0x000fc800078ef800 */
[----:B------:R-:W-:-:S04]  /*1b70*/  F2FP.BF16.F32.PACK_AB R5, RZ, R5 ;  /* 0x00000005ff05723e */ /* 0x000fc800000010ff */
[----:B------:R-:W-:Y:S01]  /*1b80*/  PRMT R0, R5, 0x7610, R0 ;  /* 0x0000761005007816 */ /* 0x000fe20000000000 */
[----:B------:R-:W-:Y:S06]  /*1b90*/  BRA `(.L_x_8) ;  /* 0x0000000400fc7947 */ /* 0x000fec0003800000 */
.L_x_19:
[----:B------:R-:W2:Y:S02]  /*1ba0*/  LDG.E.U8 R2, desc[UR36][R2.64] ;  /* 0x0000002402027981 */ /* 0x000ea4000c1e1100 */
[C---:B--2---:R-:W-:Y:S02]  /*1bb0*/  IMAD.SHL.U32 R0, R2.reuse, 0x2000000, RZ ;  /* 0x0200000002007824 */ /* 0x044fe400078e00ff */
[----:B------:R-:W-:-:S03]  /*1bc0*/  IMAD.SHL.U32 R5, R2, 0x1000000, RZ ;  /* 0x0100000002057824 */ /* 0x000fc600078e00ff */
[----:B------:R-:W-:-:S13]  /*1bd0*/  ISETP.GE.U32.AND P0, PT, R0, 0x8000000, PT ;  /* 0x080000000000780c */ /* 0x000fda0003f06070 */
[C---:B------:R-:W-:Y:S02]  /*1be0*/  @!P0 IMAD.SHL.U32 R0, R2.reuse, 0x100, RZ ;  /* 0x0000010002008824 */ /* 0x040fe400078e00ff */
[----:B------:R-:W-:-:S03]  /*1bf0*/  @P0 IMAD.SHL.U32 R4, R2, 0x200000, RZ ;  /* 0x0020000002040824 */ /* 0x000fc600078e00ff */
[----:B------:R-:W-:Y:S02]  /*1c00*/  @!P0 LOP3.LUT R0, R0, 0x7f00, RZ, 0xc0, !PT ;  /* 0x00007f0000008812 */ /* 0x000fe400078ec0ff */
[----:B------:R-:W-:Y:S02]  /*1c10*/  @P0 LOP3.LUT R4, R4, 0x70000000, RZ, 0xfc, !PT ;  /* 0x7000000004040812 */ /* 0x000fe400078efcff */
[----:B------:R-:W-:-:S03]  /*1c20*/  @!P0 LOP3.LUT R0, R0, 0x3f000000, RZ, 0xfc, !PT ;  /* 0x3f00000000008812 */ /* 0x000fc600078efcff */
[----:B------:R-:W-:Y:S02]  /*1c30*/  @P0 FMUL.FTZ R4, R4, 1.9259299443872358531e-34 ;  /* 0x0780000004040820 */ /* 0x000fe40000410000 */
[----:B------:R-:W-:-:S05]  /*1c40*/  @!P0 FADD.FTZ R4, R0, -0.5 ;  /* 0xbf00000000048421 */ /* 0x000fca0000010000 */
[----:B------:R-:W-:-:S04]  /*1c50*/  LOP3.LUT R4, R4, 0x80000000, R5, 0xf8, !PT ;  /* 0x8000000004047812 */ /* 0x000fc800078ef805 */
[----:B------:R-:W-:-:S04]  /*1c60*/  F2FP.BF16.F32.PACK_AB R4, RZ, R4 ;  /* 0x00000004ff04723e */ /* 0x000fc800000010ff */
[----:B------:R-:W-:Y:S01]  /*1c70*/  PRMT R0, R4, 0x7610, R0 ;  /* 0x0000761004007816 */ /* 0x000fe20000000000 */
[----:B------:R-:W-:Y:S06]  /*1c80*/  BRA `(.L_x_8) ;  /* 0x0000000400c07947 */ /* 0x000fec0003800000 */
.L_x_18:
[----:B------:R0:W5:Y:S01]  /*1c90*/  LDG.E.U16 R0, desc[UR36][R2.64] ;  /* 0x0000002402007981 */ /* 0x000162000c1e1500 */
[----:B------:R-:W-:Y:S05]  /*1ca0*/  BRA `(.L_x_8) ;  /* 0x0000000400b87947 */ /* 0x000fea0003800000 */
.L_x_15:
[----:B------:R-:W-:-:S13]  /*1cb0*/  ISETP.GT.AND P0, PT, R4, 0x1b, PT ;  /* 0x0000001b0400780c */ /* 0x000fda0003f04270 */
[----:B------:R-:W-:Y:S05]  /*1cc0*/  @P0 BRA `(.L_x_20) ;  /* 0x0000000400080947 */ /* 0x000fea0003800000 */
[----:B------:R-:W-:-:S13]  /*1cd0*/  ISETP.NE.AND P0, PT, R4, 0x19, PT ;  /* 0x000000190400780c */ /* 0x000fda0003f05270 */
[----:B------:R-:W-:Y:S05]  /*1ce0*/  @!P0 BRA `(.L_x_21) ;  /* 0x0000000000908947 */ /* 0x000fea0003800000 */
[----:B------:R-:W-:-:S13]  /*1cf0*/  ISETP.NE.AND P0, PT, R4, 0x1a, PT ;  /* 0x0000001a0400780c */ /* 0x000fda0003f05270 */
[----:B------:R-:W-:Y:S05]  /*1d00*/  @!P0 BRA `(.L_x_22) ;  /* 0x0000000000188947 */ /* 0x000fea0003800000 */
[----:B------:R-:W-:-:S13]  /*1d10*/  ISETP.NE.AND P0, PT, R4, 0x1b, PT ;  /* 0x0000001b0400780c */ /* 0x000fda0003f05270 */
[----:B------:R-:W-:Y:S05]  /*1d20*/  @P0 BRA `(.L_x_7) ;  /* 0x0000000400340947 */ /* 0x000fea0003800000 */
[----:B------:R-:W2:Y:S02]  /*1d30*/  LDG.E.U16 R0, desc[UR36][R2.64] ;  /* 0x0000002402007981 */ /* 0x000ea4000c1e1500 */
[----:B--2---:R-:W-:-:S04]  /*1d40*/  I2FP.F32.U32 R0, R0 ;  /* 0x0000000000007245 */ /* 0x004fc80000201000 */
[----:B------:R-:W-:Y:S01]  /*1d50*/  F2FP.BF16.F32.PACK_AB R0, RZ, R0 ;  /* 0x00000000ff00723e */ /* 0x000fe200000010ff */
[----:B------:R-:W-:Y:S06]  /*1d60*/  BRA `(.L_x_8) ;  /* 0x0000000400887947 */ /* 0x000fec0003800000 */
.L_x_22:
[----:B------:R-:W2:Y:S01]  /*1d70*/  LDG.E.U8 R2, desc[UR36][R2.64] ;  /* 0x0000002402027981 */ /* 0x000ea2000c1e1100 */
[----:B------:R-:W-:Y:S01]  /*1d80*/  BSSY B0, `(.L_x_23) ;  /* 0x0000018000007945 */ /* 0x000fe20003800000 */
[----:B------:R-:W-:Y:S01]  /*1d90*/  IMAD.MOV.U32 R0, RZ, RZ, RZ ;  /* 0x000000ffff007224 */ /* 0x000fe200078e00ff */
[----:B--2---:R-:W-:-:S13]  /*1da0*/  ISETP.NE.AND P0, PT, R2, RZ, PT ;  /* 0x000000ff0200720c */ /* 0x004fda0003f05270 */
[----:B------:R-:W-:Y:S05]  /*1db0*/  @!P0 BRA `(.L_x_24) ;  /* 0x0000000000508947 */ /* 0x000fea0003800000 */
[----:B------:R-:W-:-:S13]  /*1dc0*/  ISETP.NE.AND P0, PT, R2, 0x80, PT ;  /* 0x000000800200780c */ /* 0x000fda0003f05270 */
[----:B------:R-:W-:Y:S01]  /*1dd0*/  @!P0 IMAD.MOV.U32 R0, RZ, RZ, 0x7f800001 ;  /* 0x7f800001ff008424 */ /* 0x000fe200078e00ff */
[----:B------:R-:W-:Y:S06]  /*1de0*/  @!P0 BRA `(.L_x_24) ;  /* 0x0000000000448947 */ /* 0x000fec0003800000 */
[C---:B------:R-:W-:Y:S01]  /*1df0*/  LOP3.LUT P0, R0, R2.reuse, 0x78, RZ, 0xc0, !PT ;  /* 0x0000007802007812 */ /* 0x040fe2000780c0ff */
[----:B------:R-:W-:Y:S01]  /*1e00*/  BSSY B1, `(.L_x_25) ;  /* 0x000000c000017945 */ /* 0x000fe20003800000 */
[----:B------:R-:W-:Y:S02]  /*1e10*/  SHF.R.U32.HI R3, RZ, 0x7, R2 ;  /* 0x00000007ff037819 */ /* 0x000fe40000011602 */
[----:B------:R-:W-:Y:S02]  /*1e20*/  LOP3.LUT R2, R2, 0x7, RZ, 0xc0, !PT ;  /* 0x0000000702027812 */ /* 0x000fe400078ec0ff */
[----:B------:R-:W-:Y:S01]  /*1e30*/  SHF.R.U32.HI R0, RZ, 0x3, R0 ;  /* 0x00000003ff007819 */ /* 0x000fe20000011600 */
[----:B------:R-:W-:-:S06]  /*1e40*/  IMAD.U32 R4, R3, -0x80000000, RZ ;  /* 0x8000000003047824 */ /* 0x000fcc00078e00ff */
[----:B------:R-:W-:Y:S05]  /*1e50*/  @P0 BRA `(.L_x_26) ;  /* 0x0000000000180947 */ /* 0x000fea0003800000 */
[----:B------:R-:W0:Y:S02]  /*1e60*/  FLO.U32 R3, R2 ;  /* 0x0000000200037300 */ /* 0x000e2400000e0000 */
[----:B0-----:R-:W-:-:S04]  /*1e70*/  IADD3 R3, -R3, 0x1f, RZ ;  /* 0x0000001f03037810 */ /* 0x001fc80007ffe1ff */
[----:B------:R-:W-:Y:S01]  /*1e80*/  IADD3 R0, R0, 0x1d, -R3 ;  /* 0x0000001d00007810 */ /* 0x000fe20007ffe803 */
[----:B------:R-:W-:-:S05]  /*1e90*/  VIADD R5, R3, 0xffffffe4 ;  /* 0xffffffe403057836 */ /* 0x000fca0000000000 */
[----:B------:R-:W-:-:S04]  /*1ea0*/  SHF.L.U32 R5, R2, R5, RZ ;  /* 0x0000000502057219 */ /* 0x000fc800000006ff */
[----:B------:R-:W-:-:S07]  /*1eb0*/  LOP3.LUT R2, R5, 0x7, RZ, 0xc0, !PT ;  /* 0x0000000705027812 */ /* 0x000fce00078ec0ff */
.L_x_26:
[----:B------:R-:W-:Y:S05]  /*1ec0*/  BSYNC B1 ;  /* 0x0000000000017941 */ /* 0x000fea0003800000 */
.L_x_25:
[----:B------:R-:W-:Y:S01]  /*1ed0*/  LEA R3, R0, 0x3b800000, 0x17 ;  /* 0x3b80000000037811 */ /* 0x000fe200078eb8ff */
[----:B------:R-:W-:-:S05]  /*1ee0*/  IMAD.SHL.U32 R0, R2, 0x100000, RZ ;  /* 0x0010000002007824 */ /* 0x000fca00078e00ff */
[----:B------:R-:W-:-:S07]  /*1ef0*/  LOP3.LUT R0, R3, R0, R4, 0xfe, !PT ;  /* 0x0000000003007212 */ /* 0x000fce00078efe04 */
.L_x_24:
[----:B------:R-:W-:Y:S05]  /*1f00*/  BSYNC B0 ;  /* 0x0000000000007941 */ /* 0x000fea0003800000 */
.L_x_23:
[----:B------:R-:W-:Y:S01]  /*1f10*/  F2FP.BF16.F32.PACK_AB R0, RZ, R0 ;  /* 0x00000000ff00723e */ /* 0x000fe200000010ff */
[----:B------:R-:W-:Y:S06]  /*1f20*/  BRA `(.L_x_8) ;  /* 0x0000000400187947 */ /* 0x000fec0003800000 */
.L_x_21:
        /* <DEDUP_REMOVED lines=21> */
.L_x_30:
[----:B------:R-:W-:Y:S05]  /*2080*/  BSYNC B1 ;  /* 0x0000000000017941 */ /* 0x000fea0003800000 */
.L_x_29:
[----:B------:R-:W-:Y:S01]  /*2090*/  LEA R3, R0, 0x37800000, 0x17 ;  /* 0x3780000000037811 */ /* 0x000fe200078eb8ff */
[----:B------:R-:W-:-:S05]  /*20a0*/  IMAD.SHL.U32 R0, R2, 0x200000, RZ ;  /* 0x0020000002007824 */ /* 0x000fca00078e00ff */
[----:B------:R-:W-:-:S07]  /*20b0*/  LOP3.LUT R0, R3, R0, R4, 0xfe, !PT ;  /* 0x0000000003007212 */ /* 0x000fce00078efe04 */
.L_x_28:
[----:B------:R-:W-:Y:S05]  /*20c0*/  BSYNC B0 ;  /* 0x0000000000007941 */ /* 0x000fea0003800000 */
.L_x_27:
[----:B------:R-:W-:Y:S01]  /*20d0*/  F2FP.BF16.F32.PACK_AB R0, RZ, R0 ;  /* 0x00000000ff00723e */ /* 0x000fe200000010ff */
[----:B------:R-:W-:Y:S06]  /*20e0*/  BRA `(.L_x_8) ;  /* 0x0000000000a87947 */ /* 0x000fec0003800000 */
.L_x_20:
[----:B------:R-:W-:-:S13]  /*20f0*/  ISETP.NE.AND P0, PT, R4, 0x1c, PT ;  /* 0x0000001c0400780c */ /* 0x000fda0003f05270 */
[----:B------:R-:W-:Y:S05]  /*2100*/  @!P0 BRA `(.L_x_31) ;  /* 0x0000000000948947 */ /* 0x000fea0003800000 */
[----:B------:R-:W-:-:S13]  /*2110*/  ISETP.NE.AND P0, PT, R4, 0x1d, PT ;  /* 0x0000001d0400780c */ /* 0x000fda0003f05270 */
[----:B------:R-:W-:Y:S05]  /*2120*/  @!P0 BRA `(.L_x_32) ;  /* 0x00000000007c8947 */ /* 0x000fea0003800000 */
[----:B------:R-:W-:-:S13]  /*2130*/  ISETP.NE.AND P0, PT, R4, 0x2c, PT ;  /* 0x0000002c0400780c */ /* 0x000fda0003f05270 */
[----:B------:R-:W-:Y:S05]  /*2140*/  @P0 BRA `(.L_x_7) ;  /* 0x00000000002c0947 */ /* 0x000fea0003800000 */
[----:B------:R-:W2:Y:S01]  /*2150*/  LDG.E.U8 R2, desc[UR36][R2.64] ;  /* 0x0000002402027981 */ /* 0x000ea2000c1e1100 */
[----:B------:R-:W-:Y:S01]  /*2160*/  BSSY B0, `(.L_x_33) ;  /* 0x0000007000007945 */ /* 0x000fe20003800000 */
[----:B------:R-:W-:Y:S01]  /*2170*/  IMAD.MOV.U32 R0, RZ, RZ, 0x400000 ;  /* 0x00400000ff007424 */ /* 0x000fe200078e00ff */
[----:B--2---:R-:W-:-:S13]  /*2180*/  ISETP.NE.AND P0, PT, R2, RZ, PT ;  /* 0x000000ff0200720c */ /* 0x004fda0003f05270 */
[----:B------:R-:W-:Y:S05]  /*2190*/  @!P0 BRA `(.L_x_34) ;  /* 0x00000000000c8947 */ /* 0x000fea0003800000 */
[----:B------:R-:W-:-:S13]  /*21a0*/  ISETP.NE.AND P0, PT, R2, 0xff, PT ;  /* 0x000000ff0200780c */ /* 0x000fda0003f05270 */
[----:B------:R-:W-:Y:S02]  /*21b0*/  @!P0 IMAD.MOV.U32 R0, RZ, RZ, 0x7f800001 ;  /* 0x7f800001ff008424 */ /* 0x000fe400078e00ff */
[----:B------:R-:W-:-:S07]  /*21c0*/  @P0 IMAD.SHL.U32 R0, R2, 0x800000, RZ ;  /* 0x0080000002000824 */ /* 0x000fce00078e00ff */
.L_x_34:
[----:B------:R-:W-:Y:S05]  /*21d0*/  BSYNC B0 ;  /* 0x0000000000007941 */ /* 0x000fea0003800000 */
.L_x_33:
[----:B------:R-:W-:Y:S01]  /*21e0*/  F2FP.BF16.F32.PACK_AB R0, RZ, R0 ;  /* 0x00000000ff00723e */ /* 0x000fe200000010ff */
[----:B------:R-:W-:Y:S06]  /*21f0*/  BRA `(.L_x_8) ;  /* 0x0000000000647947 */ /* 0x000fec0003800000 */
.L_x_7:
[----:B------:R-:W-:Y:S01]  /*2200*/  MOV R2, 0x0 ;  /* 0x0000000000027802 */ /* 0x000fe20000000f00 */
[----:B------:R-:W-:Y:S01]  /*2210*/  ULDC.64 UR4, c[0x4][0x158] ;  /* 0x0100560000047ab9 */ /* 0x000fe20000000a00 */
[----:B------:R-:W-:Y:S01]  /*2220*/  ULDC.64 UR6, c[0x4][0x68] ;  /* 0x01001a0000067ab9 */ /* 0x000fe20000000a00 */
[----:B------:R-:W-:Y:S01]  /*2230*/  IMAD.U32 R4, RZ, RZ, UR4 ;  /* 0x00000004ff047e24 */ /* 0x000fe2000f8e00ff */
[----:B------:R-:W-:Y:S01]  /*2240*/  HFMA2.MMA R12, -RZ, RZ, 0, 5.9604644775390625e-08 ;  /* 0x00000001ff0c7435 */ /* 0x000fe200000001ff */
[----:B------:R-:W-:Y:S01]  /*2250*/  IMAD.U32 R5, RZ, RZ, UR5 ;  /* 0x00000005ff057e24 */ /* 0x000fe2000f8e00ff */
[----:B------:R-:W0:Y:S01]  /*2260*/  LDC.64 R2, c[0x4][R2] ;  /* 0x0100000002027b82 */ /* 0x000e220000000a00 */
[----:B------:R-:W-:Y:S01]  /*2270*/  ULDC.64 UR4, c[0x4][0x160] ;  /* 0x0100580000047ab9 */ /* 0x000fe20000000a00 */
[----:B------:R-:W-:Y:S02]  /*2280*/  IMAD.U32 R10, RZ, RZ, UR6 ;  /* 0x00000006ff0a7e24 */ /* 0x000fe4000f8e00ff */
[----:B------:R-:W-:-:S02]  /*2290*/  IMAD.U32 R6, RZ, RZ, UR4 ;  /* 0x00000004ff067e24 */ /* 0x000fc4000f8e00ff */
[----:B------:R-:W-:Y:S02]  /*22a0*/  IMAD.U32 R7, RZ, RZ, UR5 ;  /* 0x00000005ff077e24 */ /* 0x000fe4000f8e00ff */
[----:B------:R-:W-:Y:S02]  /*22b0*/  IMAD.U32 R11, RZ, RZ, UR7 ;  /* 0x00000007ff0b7e24 */ /* 0x000fe4000f8e00ff */
[----:B------:R-:W-:Y:S02]  /*22c0*/  IMAD.MOV.U32 R8, RZ, RZ, 0x4e ;  /* 0x0000004eff087424 */ /* 0x000fe400078e00ff */
[----:B------:R-:W-:-:S07]  /*22d0*/  IMAD.MOV.U32 R13, RZ, RZ, RZ ;  /* 0x000000ffff0d7224 */ /* 0x000fce00078e00ff */
[----:B------:R-:W-:-:S07]  /*22e0*/  LEPC R20, `(.L_x_35) ;  /* 0x000000001014794e */ /* 0x000fce0000000000 */
[----:B0-----:R-:W-:Y:S05]  /*22f0*/  CALL.ABS.NOINC R2 ;  /* 0x0000000002007343 */ /* 0x001fea0003c00000 */
.L_x_35:
[----:B------:R-:W-:Y:S01]  /*2300*/  PRMT R0, RZ, 0x7610, R0 ;  /* 0x00007610ff007816 */ /* 0x000fe20000000000 */
[----:B------:R-:W-:Y:S06]  /*2310*/  BRA `(.L_x_8) ;  /* 0x00000000001c7947 */ /* 0x000fec0003800000 */
.L_x_32:
[----:B------:R-:W2:Y:S02]  /*2320*/  LDG.E.64 R2, desc[UR36][R2.64] ;  /* 0x0000002402027981 */ /* 0x000ea4000c1e1b00 */
[----:B--2---:R-:W0:Y:S02]  /*2330*/  I2F.U64 R0, R2 ;  /* 0x0000000200007312 */ /* 0x004e240000301000 */
[----:B0-----:R-:W-:Y:S01]  /*2340*/  F2FP.BF16.F32.PACK_AB R0, RZ, R0 ;  /* 0x00000000ff00723e */ /* 0x001fe200000010ff */
[----:B------:R-:W-:Y:S06]  /*2350*/  BRA `(.L_x_8) ;  /* 0x00000000000c7947 */ /* 0x000fec0003800000 */
.L_x_31:
[----:B------:R-:W2:Y:S02]  /*2360*/  LDG.E R2, desc[UR36][R2.64] ;  /* 0x0000002402027981 */ /* 0x000ea4000c1e1900 */
[----:B--2---:R-:W-:-:S04]  /*2370*/  I2FP.F32.U32 R0, R2 ;  /* 0x0000000200007245 */ /* 0x004fc80000201000 */
[----:B------:R-:W-:-:S07]  /*2380*/  F2FP.BF16.F32.PACK_AB R0, RZ, R0 ;  /* 0x00000000ff00723e */ /* 0x000fce00000010ff */
.L_x_8:
[----:B-----5:R-:W-:Y:S01]  /*2390*/  IMAD.U32 R0, R0, 0x10000, RZ ;  /* 0x0001000000007824 */ /* 0x020fe200078e00ff */
[----:B------:R-:W-:Y:S03]  /*23a0*/  BSSY B0, `(.L_x_36) ;  /* 0x000002b000007945 */ /* 0x000fe60003800000 */
[C---:B0-----:R-:W-:Y:S01]  /*23b0*/  FFMA.FTZ R2, R0.reuse, R0, -1 ;  /* 0xbf80000000027423 */ /* 0x041fe20000010000 */
[----:B------:R-:W-:-:S03]  /*23c0*/  FADD.FTZ R0, R0, -1 ;  /* 0xbf80000000007421 */ /* 0x000fc60000010000 */
[----:B------:R-:W0:Y:S01]  /*23d0*/  MUFU.RSQ R3, R2 ;  /* 0x0000000200037308 */ /* 0x000e220000001400 */
[----:B------:R-:W-:Y:S02]  /*23e0*/  FSETP.NEU.FTZ.AND P1, PT, R2, RZ, PT ;  /* 0x000000ff0200720b */ /* 0x000fe40003f3d000 */
[----:B------:R-:W-:Y:S01]  /*23f0*/  ISETP.GT.U32.AND P0, PT, R0, 0x4b000000, PT ;  /* 0x4b0000000000780c */ /* 0x000fe20003f04070 */
[----:B0-----:R-:W-:Y:S01]  /*2400*/  FMUL.FTZ R5, R2, R3 ;  /* 0x0000000302057220 */ /* 0x001fe20000410000 */
[----:B------:R-:W-:-:S03]  /*2410*/  FMUL.FTZ R4, R3, 0.5 ;  /* 0x3f00000003047820 */ /* 0x000fc60000410000 */
[----:B------:R-:W-:-:S04]  /*2420*/  FFMA.FTZ R3, -R5, R5, R2 ;  /* 0x0000000505037223 */ /* 0x000fc80000010102 */
[----:B------:R-:W-:Y:S01]  /*2430*/  FFMA.FTZ R3, R4, R3, R5 ;  /* 0x0000000304037223 */ /* 0x000fe20000010005 */
[----:B------:R-:W-:Y:S02]  /*2440*/  IMAD.MOV.U32 R4, RZ, RZ, 0x3e800000 ;  /* 0x3e800000ff047424 */ /* 0x000fe400078e00ff */
[----:B------:R-:W-:Y:S02]  /*2450*/  IMAD.MOV.U32 R5, RZ, RZ, 0x3d39bf78 ;  /* 0x3d39bf78ff057424 */ /* 0x000fe400078e00ff */
[----:B------:R-:W-:-:S04]  /*2460*/  FSEL R3, R3, RZ, P1 ;  /* 0x000000ff03037208 */ /* 0x000fc80000800000 */
[----:B------:R-:W-:-:S05]  /*2470*/  FSEL R3, R3, -1.0000001192092895508, !P0 ;  /* 0xbf80000103037808 */ /* 0x000fca0004000000 */
[----:B------:R-:W-:-:S04]  /*2480*/  FADD.FTZ R7, R0, R3 ;  /* 0x0000000300077221 */ /* 0x000fc80000010000 */
[C---:B------:R-:W-:Y:S01]  /*2490*/  FADD.FTZ.RZ R0, R7.reuse, 1 ;  /* 0x3f80000007007421 */ /* 0x040fe2000001c000 */
[----:B------:R-:W-:-:S03]  /*24a0*/  ISETP.GE.U32.AND P1, PT, R7, 0x7f800000, PT ;  /* 0x7f8000000700780c */ /* 0x000fc60003f26070 */
[----:B------:R-:W-:-:S05]  /*24b0*/  VIADD R0, R0, 0xc0c00000 ;  /* 0xc0c0000000007836 */ /* 0x000fca0000000000 */
[----:B------:R-:W-:-:S04]  /*24c0*/  LOP3.LUT R0, R0, 0xff800000, RZ, 0xc0, !PT ;  /* 0xff80000000007812 */ /* 0x000fc800078ec0ff */
[----:B------:R-:W-:Y:S01]  /*24d0*/  IADD3 R3, -R0, 0x40800000, RZ ;  /* 0x4080000000037810 */ /* 0x000fe20007ffe1ff */
[----:B------:R-:W-:Y:S01]  /*24e0*/  IMAD.IADD R2, R7, 0x1, -R0 ;  /* 0x0000000107027824 */ /* 0x000fe200078e0a00 */
[----:B------:R-:W-:-:S03]  /*24f0*/  I2FP.F32.S32 R0, R0 ;  /* 0x0000000000007245 */ /* 0x000fc60000201400 */
[----:B------:R-:W-:Y:S02]  /*2500*/  FFMA.FTZ R3, R3, R4, -1 ;  /* 0xbf80000003037423 */ /* 0x000fe40000010004 */
[----:B------:R-:W0:Y:S01]  /*2510*/  LDC.U8 R4, c[0x0][0x421] ;  /* 0x00010840ff047b82 */ /* 0x000e220000000000 */
[----:B------:R-:W-:Y:S01]  /*2520*/  FMUL.FTZ R0, R0, 1.1920928955078125e-07 ;  /* 0x3400000000007820 */ /* 0x000fe20000410000 */
[----:B------:R-:W-:-:S04]  /*2530*/  FADD.FTZ R2, R2, R3 ;  /* 0x0000000302027221 */ /* 0x000fc80000010000 */
[----:B------:R-:W-:-:S04]  /*2540*/  FFMA.FTZ R3, R2, -R5, 0.10546888411045074463 ;  /* 0x3dd8001202037423 */ /* 0x000fc80000010805 */
[----:B------:R-:W-:-:S04]  /*2550*/  FFMA.FTZ R3, R2, R3, -0.13229703903198242188 ;  /* 0xbe0778e002037423 */ /* 0x000fc80000010003 */
[----:B------:R-:W-:-:S04]  /*2560*/  FFMA.FTZ R3, R2, R3, 0.14491446316242218018 ;  /* 0x3e14647502037423 */ /* 0x000fc80000010003 */
[----:B------:R-:W-:-:S04]  /*2570*/  FFMA.FTZ R3, R2, R3, -0.16641564667224884033 ;  /* 0xbe2a68dd02037423 */ /* 0x000fc80000010003 */
[----:B------:R-:W-:-:S04]  /*2580*/  FFMA.FTZ R3, R2, R3, 0.19988867640495300293 ;  /* 0x3e4caf9e02037423 */ /* 0x000fc80000010003 */
[----:B------:R-:W-:-:S04]  /*2590*/  FFMA.FTZ R3, R2, R3, -0.25000196695327758789 ;  /* 0xbe80004202037423 */ /* 0x000fc80000010003 */
[----:B------:R-:W-:-:S04]  /*25a0*/  FFMA.FTZ R3, R2, R3, 0.33333510160446166992 ;  /* 0x3eaaaae602037423 */ /* 0x000fc80000010003 */
[----:B------:R-:W-:-:S04]  /*25b0*/  FFMA.FTZ R3, R2, R3, -0.5 ;  /* 0xbf00000002037423 */ /* 0x000fc80000010003 */
[----:B------:R-:W-:-:S04]  /*25c0*/  FMUL.FTZ R3, R2, R3 ;  /* 0x0000000302037220 */ /* 0x000fc80000410000 */
[----:B------:R-:W-:-:S04]  /*25d0*/  FFMA.FTZ R3, R2, R3, R2 ;  /* 0x0000000302037223 */ /* 0x000fc80000010002 */
[----:B------:R-:W-:Y:S01]  /*25e0*/  FFMA.FTZ R0, R0, 0.69314718246459960938, R3 ;  /* 0x3f31721800007823 */ /* 0x000fe20000010003 */
[----:B------:R-:W-:Y:S06]  /*25f0*/  @!P1 BRA `(.L_x_37) ;  /* 0x0000000000149947 */ /* 0x000fec0003800000 */
[C---:B------:R-:W-:Y:S02]  /*2600*/  ISETP.GE.AND P1, PT, R7.reuse, -0x407fffff, PT ;  /* 0xbf8000010700780c */ /* 0x040fe40003f26270 */
[----:B------:R-:W-:-:S11]  /*2610*/  FSETP.NEU.FTZ.AND P2, PT, R7, RZ, PT ;  /* 0x000000ff0700720b */ /* 0x000fd60003f5d000 */
[----:B------:R-:W-:-:S04]  /*2620*/  @P1 IMAD.MOV.U32 R2, RZ, RZ, 0x7f800000 ;  /* 0x7f800000ff021424 */ /* 0x000fc800078e00ff */
[----:B------:R-:W-:-:S05]  /*2630*/  @P1 FFMA.FTZ R0, R7, R2, +INF ;  /* 0x7f80000007001423 */ /* 0x000fca0000010002 */
[----:B------:R-:W-:-:S07]  /*2640*/  FSEL R0, R0, -RZ, P2 ;  /* 0x800000ff00007208 */ /* 0x000fce0001000000 */
.L_x_37:
[----:B------:R-:W-:Y:S05]  /*2650*/  BSYNC B0 ;  /* 0x0000000000007941 */ /* 0x000fea0003800000 */
.L_x_36:
[----:B------:R-:W-:Y:S01]  /*2660*/  IMAD.MOV.U32 R3, RZ, RZ, R0 ;  /* 0x000000ffff037224 */ /* 0x000fe200078e0000 */
[----:B0-----:R-:W-:-:S03]  /*2670*/  PRMT R0, R4, 0x9910, RZ ;  /* 0x0000991004007816 */ /* 0x001fc600000000ff */
[----:B------:R-:W-:Y:S01]  /*2680*/  @P0 FADD.FTZ R3, R3, 0.69314718246459960938 ;  /* 0x3f31721803030421 */ /* 0x000fe20000010000 */
[----:B------:R-:W-:-:S05]  /*2690*/  ISETP.GT.AND P0, PT, R0, 0x9, PT ;  /* 0x000000090000780c */ /* 0x000fca0003f04270 */
[----:B------:R-:W0:Y:S08]  /*26a0*/  F2F.BF16.F32 R3, R3 ;  /* 0x0000000300037304 */ /* 0x000e300000202000 */
        /* <DEDUP_REMOVED lines=9> */
[----:B0-----:R-:W-:-:S04]  /*2740*/  IMAD.U32 R0, R3, 0x10000, RZ ;  /* 0x0001000003007824 */ /* 0x001fc800078e00ff */
[----:B------:R-:W0:Y:S02]  /*2750*/  F2I.FTZ.TRUNC.NTZ R3, R0 ;  /* 0x0000000000037305 */ /* 0x000e24000021f100 */
[----:B0-----:R0:W-:Y:S01]  /*2760*/  STG.E.U8 desc[UR36][R16.64], R3 ;  /* 0x0000000310007986 */ /* 0x0011e2000c101124 */
[----:B------:R-:W-:Y:S05]  /*2770*/  BRA `(.L_x_43) ;  /* 0x0000000c00947947 */ /* 0x000fea0003800000 */
.L_x_41:
[----:B0-----:R-:W-:-:S06]  /*2780*/  IMAD.U32 R3, R3, 0x10000, RZ ;  /* 0x0001000003037824 */ /* 0x001fcc00078e00ff */
[----:B------:R-:W0:Y:S02]  /*2790*/  F2I.S64.TRUNC R2, R3 ;  /* 0x0000000300027311 */ /* 0x000e24000020d900 */
[----:B0-----:R0:W-:Y:S01]  /*27a0*/  STG.E.U8 desc[UR36][R16.64], R2 ;  /* 0x0000000210007986 */ /* 0x0011e2000c101124 */
[----:B------:R-:W-:Y:S05]  /*27b0*/  BRA `(.L_x_43) ;  /* 0x0000000c00847947 */ /* 0x000fea0003800000 */
.L_x_40:
[----:B------:R-:W-:-:S13]  /*27c0*/  ISETP.NE.AND P0, PT, R0, 0x2, PT ;  /* 0x000000020000780c */ /* 0x000fda0003f05270 */
[----:B------:R-:W-:Y:S05]  /*27d0*/  @!P0 BRA `(.L_x_44) ;  /* 0x0000000000308947 */ /* 0x000fea0003800000 */
[----:B------:R-:W-:-:S13]  /*27e0*/  ISETP.NE.AND P0, PT, R0, 0x3, PT ;  /* 0x000000030000780c */ /* 0x000fda0003f05270 */
[----:B------:R-:W-:Y:S05]  /*27f0*/  @!P0 BRA `(.L_x_45) ;  /* 0x0000000000188947 */ /* 0x000fea0003800000 */
[----:B------:R-:W-:-:S13]  /*2800*/  ISETP.NE.AND P0, PT, R0, 0x4, PT ;  /* 0x000000040000780c */ /* 0x000fda0003f05270 */
[----:B------:R-:W-:Y:S05]  /*2810*/  @P0 BRA `(.L_x_42) ;  /* 0x0000000c000c0947 */ /* 0x000fea0003800000 */
[----:B0-----:R-:W-:-:S06]  /*2820*/  IMAD.U32 R3, R3, 0x10000, RZ ;  /* 0x0001000003037824 */ /* 0x001fcc00078e00ff */
[----:B------:R-:W0:Y:S02]  /*2830*/  F2I.S64.TRUNC R2, R3 ;  /* 0x0000000300027311 */ /* 0x000e24000020d900 */
[----:B0-----:R0:W-:Y:S01]  /*2840*/  STG.E.64 desc[UR36][R16.64], R2 ;  /* 0x0000000210007986 */ /* 0x0011e2000c101b24 */
[----:B------:R-:W-:Y:S05]  /*2850*/  BRA `(.L_x_43) ;  /* 0x0000000c005c7947 */ /* 0x000fea0003800000 */
.L_x_45:
[----:B0-----:R-:W-:-:S06]  /*2860*/  IMAD.U32 R3, R3, 0x10000, RZ ;  /* 0x0001000003037824 */ /* 0x001fcc00078e00ff */
[----:B------:R-:W0:Y:S02]  /*2870*/  F2I.FTZ.TRUNC.NTZ R3, R3 ;  /* 0x0000000300037305 */ /* 0x000e24000021f100 */
[----:B0-----:R0:W-:Y:S01]  /*2880*/  STG.E desc[UR36][R16.64], R3 ;  /* 0x0000000310007986 */ /* 0x0011e2000c101924 */
[----:B------:R-:W-:Y:S05]  /*2890*/  BRA `(.L_x_43) ;  /* 0x0000000c004c7947 */ /* 0x000fea0003800000 */
.L_x_44:
[----:B0-----:R-:W-:-:S06]  /*28a0*/  IMAD.U32 R3, R3, 0x10000, RZ ;  /* 0x0001000003037824 */ /* 0x001fcc00078e00ff */
[----:B------:R-:W0:Y:S02]  /*28b0*/  F2I.FTZ.TRUNC.NTZ R3, R3 ;  /* 0x0000000300037305 */ /* 0x000e24000021f100 */
[----:B0-----:R0:W-:Y:S01]  /*28c0*/  STG.E.U16 desc[UR36][R16.64], R3 ;  /* 0x0000000310007986 */ /* 0x0011e2000c101524 */
[----:B------:R-:W-:Y:S05]  /*28d0*/  BRA `(.L_x_43) ;  /* 0x0000000c003c7947 */ /* 0x000fea0003800000 */
.L_x_39:
[----:B------:R-:W-:-:S13]  /*28e0*/  ISETP.GT.AND P0, PT, R0, 0x6, PT ;  /* 0x000000060000780c */ /* 0x000fda0003f04270 */
[----:B------:R-:W-:Y:S05]  /*28f0*/  @P0 BRA `(.L_x_46) ;  /* 0x00000000002c0947 */ /* 0x000fea0003800000 */
[----:B------:R-:W-:-:S13]  /*2900*/  ISETP.NE.AND P0, PT, R0, 0x5, PT ;  /* 0x000000050000780c */ /* 0x000fda0003f05270 */
[----:B------:R-:W-:Y:S05]  /*2910*/  @!P0 BRA `(.L_x_47) ;  /* 0x0000000000148947 */ /* 0x000fea0003800000 */
[----:B------:R-:W-:-:S13]  /*2920*/  ISETP.NE.AND P0, PT, R0, 0x6, PT ;  /* 0x000000060000780c */ /* 0x000fda0003f05270 */
[----:B------:R-:W-:Y:S05]  /*2930*/  @P0 BRA `(.L_x_42) ;  /* 0x0000000800c40947 */ /* 0x000fea0003800000 */
[----:B0-----:R-:W-:-:S05]  /*2940*/  IMAD.U32 R3, R3, 0x10000, RZ ;  /* 0x0001000003037824 */ /* 0x001fca00078e00ff */
[----:B------:R0:W-:Y:S01]  /*2950*/  STG.E desc[UR36][R16.64], R3 ;  /* 0x0000000310007986 */ /* 0x0001e2000c101924 */
[----:B------:R-:W-:Y:S05]  /*2960*/  BRA `(.L_x_43) ;  /* 0x0000000c00187947 */ /* 0x000fea0003800000 */
.L_x_47:
[----:B0-----:R-:W-:-:S05]  /*2970*/  IMAD.U32 R0, R3, 0x10000, RZ ;  /* 0x0001000003007824 */ /* 0x001fca00078e00ff */
[----:B------:R-:W-:-:S05]  /*2980*/  F2FP.F16.F32.PACK_AB R0, RZ, R0 ;  /* 0x00000000ff00723e */ /* 0x000fca00000000ff */
[----:B------:R0:W-:Y:S01]  /*2990*/  STG.E.U16 desc[UR36][R16.64], R0 ;  /* 0x0000000010007986 */ /* 0x0001e2000c101524 */
[----:B------:R-:W-:Y:S05]  /*29a0*/  BRA `(.L_x_43) ;  /* 0x0000000c00087947 */ /* 0x000fea0003800000 */
.L_x_46:
[----:B------:R-:W-:-:S13]  /*29b0*/  ISETP.NE.AND P0, PT, R0, 0x7, PT ;  /* 0x000000070000780c */ /* 0x000fda0003f05270 */
[----:B------:R-:W-:Y:S05]  /*29c0*/  @!P0 BRA `(.L_x_48) ;  /* 0x0000000000348947 */ /* 0x000fea0003800000 */
[----:B------:R-:W-:-:S13]  /*29d0*/  ISETP.NE.AND P0, PT, R0, 0x8, PT ;  /* 0x000000080000780c */ /* 0x000fda0003f05270 */
[----:B------:R-:W-:Y:S05]  /*29e0*/  @!P0 BRA `(.L_x_49) ;  /* 0x0000000000188947 */ /* 0x000fea0003800000 */
[----:B------:R-:W-:-:S13]  /*29f0*/  ISETP.NE.AND P0, PT, R0, 0x9, PT ;  /* 0x000000090000780c */ /* 0x000fda0003f05270 */
[----:B------:R-:W-:Y:S05]  /*2a00*/  @P0 BRA `(.L_x_42) ;  /* 0x0000000800900947 */ /* 0x000fea0003800000 */
[----:B0-----:R-:W-:Y:S02]  /*2a10*/  IMAD.U32 R2, R3, 0x10000, RZ ;  /* 0x0001000003027824 */ /* 0x001fe400078e00ff */
[----:B------:R-:W-:-:S05]  /*2a20*/  IMAD.MOV.U32 R3, RZ, RZ, RZ ;  /* 0x000000ffff037224 */ /* 0x000fca00078e00ff */
[----:B------:R0:W-:Y:S01]  /*2a30*/  STG.E.64 desc[UR36][R16.64], R2 ;  /* 0x0000000210007986 */ /* 0x0001e2000c101b24 */
[----:B------:R-:W-:Y:S05]  /*2a40*/  BRA `(.L_x_43) ;  /* 0x0000000800e07947 */ /* 0x000fea0003800000 */
.L_x_49:
[----:B0-----:R-:W-:-:S05]  /*2a50*/  IMAD.U32 R3, R3, 0x10000, RZ ;  /* 0x0001000003037824 */ /* 0x001fca00078e00ff */
[----:B------:R-:W-:-:S04]  /*2a60*/  F2FP.F16.F32.PACK_AB R3, RZ, R3 ;  /* 0x00000003ff03723e */ /* 0x000fc800000000ff */
[----:B------:R-:W-:-:S05]  /*2a70*/  PRMT R3, R3, 0x5410, RZ ;  /* 0x0000541003037816 */ /* 0x000fca00000000ff */
[----:B------:R0:W-:Y:S01]  /*2a80*/  STG.E desc[UR36][R16.64], R3 ;  /* 0x0000000310007986 */ /* 0x0001e2000c101924 */
[----:B------:R-:W-:Y:S05]  /*2a90*/  BRA `(.L_x_43) ;  /* 0x0000000800cc7947 */ /* 0x000fea0003800000 */
.L_x_48:
[----:B0-----:R-:W-:-:S04]  /*2aa0*/  IMAD.U32 R2, R3, 0x10000, RZ ;  /* 0x0001000003027824 */ /* 0x001fc800078e00ff */
[----:B------:R-:W-:-:S06]  /*2ab0*/  FMUL.FTZ R2, R2, 1 ;  /* 0x3f80000002027820 */ /* 0x000fcc0000410000 */
[----:B------:R-:W0:Y:S02]  /*2ac0*/  F2F.F64.F32 R2, R2 ;  /* 0x0000000200027310 */ /* 0x000e240000201800 */
[----:B0-----:R0:W-:Y:S01]  /*2ad0*/  STG.E.64 desc[UR36][R16.64], R2 ;  /* 0x0000000210007986 */ /* 0x0011e2000c101b24 */
[----:B------:R-:W-:Y:S05]  /*2ae0*/  BRA `(.L_x_43) ;  /* 0x0000000800b87947 */ /* 0x000fea0003800000 */
.L_x_38:
        /* <DEDUP_REMOVED lines=8> */
[----:B0-----:R-:W-:-:S05]  /*2b70*/  IMAD.U32 R3, R3, 0x10000, RZ ;  /* 0x0001000003037824 */ /* 0x001fca00078e00ff */
[----:B------:R-:W-:-:S04]  /*2b80*/  FSETP.NEU.FTZ.AND P0, PT, R3, RZ, PT ;  /* 0x000000ff0300720b */ /* 0x000fc80003f1d000 */
[----:B------:R-:W-:-:S05]  /*2b90*/  SEL R3, RZ, 0x1, !P0 ;  /* 0x00000001ff037807 */ /* 0x000fca0004000000 */
[----:B------:R0:W-:Y:S01]  /*2ba0*/  STG.E.U8 desc[UR36][R16.64], R3 ;  /* 0x0000000310007986 */ /* 0x0001e2000c101124 */
[----:B------:R-:W-:Y:S05]  /*2bb0*/  BRA `(.L_x_43) ;  /* 0x0000000800847947 */ /* 0x000fea0003800000 */
.L_x_52:
[----:B0-----:R-:W-:Y:S01]  /*2bc0*/  IMAD.U32 R3, R3, 0x10000, RZ ;  /* 0x0001000003037824 */ /* 0x001fe200078e00ff */
[----:B------:R-:W-:-:S03]  /*2bd0*/  CS2R R6, SRZ ;  /* 0x0000000000067805 */ /* 0x000fc6000001ff00 */
[----:B------:R-:W-:-:S04]  /*2be0*/  FMUL.FTZ R3, R3, 1 ;  /* 0x3f80000003037820 */ /* 0x000fc80000410000 */
[----:B------:R-:W0:Y:S02]  /*2bf0*/  F2F.F64.F32 R4, R3 ;  /* 0x0000000300047310 */ /* 0x000e240000201800 */
[----:B0-----:R0:W-:Y:S01]  /*2c00*/  STG.E.128 desc[UR36][R16.64], R4 ;  /* 0x0000000410007986 */ /* 0x0011e2000c101d24 */
[----:B------:R-:W-:Y:S05]  /*2c10*/  BRA `(.L_x_43) ;  /* 0x00000008006c7947 */ /* 0x000fea0003800000 */
.L_x_51:
[----:B------:R-:W-:-:S13]  /*2c20*/  ISETP.NE.AND P0, PT, R0, 0xf, PT ;  /* 0x0000000f0000780c */ /* 0x000fda0003f05270 */
[----:B------:R-:W-:Y:S05]  /*2c30*/  @!P0 BRA `(.L_x_53) ;  /* 0x0000000000b48947 */ /* 0x000fea0003800000 */
[----:B------:R-:W-:-:S13]  /*2c40*/  ISETP.NE.AND P0, PT, R0, 0x17, PT ;  /* 0x000000170000780c */ /* 0x000fda0003f05270 */
[----:B------:R-:W-:Y:S05]  /*2c50*/  @!P0 BRA `(.L_x_54) ;  /* 0x0000000000548947 */ /* 0x000fea0003800000 */
[----:B------:R-:W-:-:S13]  /*2c60*/  ISETP.NE.AND P0, PT, R0, 0x18, PT ;  /* 0x000000180000780c */ /* 0x000fda0003f05270 */
[----:B------:R-:W-:Y:S05]  /*2c70*/  @P0 BRA `(.L_x_42) ;  /* 0x0000000400f40947 */ /* 0x000fea0003800000 */
[----:B0-----:R-:W-:Y:S01]  /*2c80*/  IMAD.U32 R5, R3, 0x10000, RZ ;  /* 0x0001000003057824 */ /* 0x001fe200078e00ff */
[----:B------:R-:W-:Y:S04]  /*2c90*/  BSSY B0, `(.L_x_55) ;  /* 0x000000e000007945 */ /* 0x000fe80003800000 */
[C---:B------:R-:W-:Y:S02]  /*2ca0*/  LOP3.LUT R2, R5.reuse, 0x7fffffff, RZ, 0xc0, !PT ;  /* 0x7fffffff05027812 */ /* 0x040fe400078ec0ff */
[----:B------:R-:W-:Y:S02]  /*2cb0*/  LOP3.LUT R0, R5, 0x80000000, RZ, 0xc0, !PT ;  /* 0x8000000005007812 */ /* 0x000fe400078ec0ff */
[----:B------:R-:W-:Y:S02]  /*2cc0*/  ISETP.GT.U32.AND P0, PT, R2, 0x43efffff, PT ;  /* 0x43efffff0200780c */ /* 0x000fe40003f04070 */
[----:B------:R-:W-:Y:S01]  /*2cd0*/  SHF.R.U32.HI R3, RZ, 0x18, R0 ;  /* 0x00000018ff037819 */ /* 0x000fe20000011600 */
[----:B------:R-:W-:-:S10]  /*2ce0*/  IMAD.MOV.U32 R0, RZ, RZ, 0x7f ;  /* 0x0000007fff007424 */ /* 0x000fd400078e00ff */
[----:B------:R-:W-:Y:S05]  /*2cf0*/  @P0 BRA `(.L_x_56) ;  /* 0x00000000001c0947 */ /* 0x000fea0003800000 */
[----:B------:R-:W-:-:S13]  /*2d00*/  ISETP.GE.U32.AND P0, PT, R2, 0x3c800000, PT ;  /* 0x3c8000000200780c */ /* 0x000fda0003f06070 */
[----:B------:R-:W-:Y:S01]  /*2d10*/  @P0 SHF.R.U32.HI R0, RZ, 0x14, R5 ;  /* 0x00000014ff000819 */ /* 0x000fe20000011605 */
[----:B------:R-:W-:-:S03]  /*2d20*/  @!P0 FADD.FTZ R2, R2, 16384 ;  /* 0x4680000002028421 */ /* 0x000fc60000010000 */
[----:B------:R-:W-:-:S04]  /*2d30*/  @P0 LOP3.LUT R0, R0, 0x1, RZ, 0xc0, !PT ;  /* 0x0000000100000812 */ /* 0x000fc800078ec0ff */
[----:B------:R-:W-:-:S04]  /*2d40*/  @P0 IADD3 R0, R5, 0x407ffff, R0 ;  /* 0x0407ffff05000810 */ /* 0x000fc80007ffe000 */
[----:B------:R-:W-:Y:S01]  /*2d50*/  @P0 SHF.R.U32.HI R0, RZ, 0x14, R0 ;  /* 0x00000014ff000819 */ /* 0x000fe20000011600 */
[----:B------:R-:W-:-:S07]  /*2d60*/  @!P0 VIADD R0, R2, 0xb9800000 ;  /* 0xb980000002008836 */ /* 0x000fce0000000000 */
.L_x_56:
[----:B------:R-:W-:Y:S05]  /*2d70*/  BSYNC B0 ;  /* 0x0000000000007941 */ /* 0x000fea0003800000 */
.L_x_55:
[----:B------:R-:W-:-:S05]  /*2d80*/  LOP3.LUT R3, R0, R3, RZ, 0xfc, !PT ;  /* 0x0000000300037212 */ /* 0x000fca00078efcff */
[----:B------:R0:W-:Y:S01]  /*2d90*/  STG.E.U8 desc[UR36][R16.64], R3 ;  /* 0x0000000310007986 */ /* 0x0001e2000c101124 */
[----:B------:R-:W-:Y:S05]  /*2da0*/  BRA `(.L_x_43) ;  /* 0x0000000800087947 */ /* 0x000fea0003800000 */
.L_x_54:
[----:B0-----:R-:W-:Y:S01]  /*2db0*/  IMAD.U32 R3, R3, 0x10000, RZ ;  /* 0x0001000003037824 */ /* 0x001fe200078e00ff */
[----:B------:R-:W-:Y:S04]  /*2dc0*/  BSSY B0, `(.L_x_57) ;  /* 0x000000f000007945 */ /* 0x000fe80003800000 */
[----:B------:R-:W-:-:S04]  /*2dd0*/  LOP3.LUT R2, R3, 0x7fffffff, RZ, 0xc0, !PT ;  /* 0x7fffffff03027812 */ /* 0x000fc800078ec0ff */
[----:B------:R-:W-:-:S13]  /*2de0*/  ISETP.GT.U32.AND P0, PT, R2, 0x477fffff, PT ;  /* 0x477fffff0200780c */ /* 0x000fda0003f04070 */
[----:B------:R-:W-:Y:S05]  /*2df0*/  @P0 BRA `(.L_x_58) ;  /* 0x0000000000200947 */ /* 0x000fea0003800000 */
[----:B------:R-:W-:-:S13]  /*2e00*/  ISETP.GE.U32.AND P0, PT, R2, 0x38800000, PT ;  /* 0x388000000200780c */ /* 0x000fda0003f06070 */
[----:B------:R-:W-:Y:S01]  /*2e10*/  @P0 SHF.R.U32.HI R0, RZ, 0x15, R3 ;  /* 0x00000015ff000819 */ /* 0x000fe20000011603 */
[----:B------:R-:W-:-:S03]  /*2e20*/  @!P0 FADD.FTZ R2, R2, 128 ;  /* 0x4300000002028421 */ /* 0x000fc60000010000 */
[----:B------:R-:W-:-:S04]  /*2e30*/  @P0 LOP3.LUT R0, R0, 0x1, RZ, 0xc0, !PT ;  /* 0x0000000100000812 */ /* 0x000fc800078ec0ff */
[----:B------:R-:W-:-:S04]  /*2e40*/  @P0 IADD3 R0, R3, 0x80fffff, R0 ;  /* 0x080fffff03000810 */ /* 0x000fc80007ffe000 */
[----:B------:R-:W-:Y:S01]  /*2e50*/  @P0 SHF.R.U32.HI R0, RZ, 0x15, R0 ;  /* 0x00000015ff000819 */ /* 0x000fe20000011600 */
[----:B------:R-:W-:Y:S01]  /*2e60*/  @!P0 VIADD R0, R2, 0xbd000000 ;  /* 0xbd00000002008836 */ /* 0x000fe20000000000 */
[----:B------:R-:W-:Y:S06]  /*2e70*/  BRA `(.L_x_59) ;  /* 0x00000000000c7947 */ /* 0x000fec0003800000 */
.L_x_58:
[----:B------:R-:W-:Y:S01]  /*2e80*/  IMAD.MOV.U32 R0, RZ, RZ, 0x7f ;  /* 0x0000007fff007424 */ /* 0x000fe200078e00ff */
[----:B------:R-:W-:-:S04]  /*2e90*/  ISETP.GT.U32.AND P0, PT, R2, 0x7f800000, PT ;  /* 0x7f8000000200780c */ /* 0x000fc80003f04070 */
[----:B------:R-:W-:-:S09]  /*2ea0*/  SEL R0, R0, 0x7c, P0 ;  /* 0x0000007c00007807 */ /* 0x000fd20000000000 */
.L_x_59:
[----:B------:R-:W-:Y:S05]  /*2eb0*/  BSYNC B0 ;  /* 0x0000000000007941 */ /* 0x000fea0003800000 */
.L_x_57:
[----:B------:R-:W-:-:S04]  /*2ec0*/  LOP3.LUT R2, R3, 0x80000000, RZ, 0xc0, !PT ;  /* 0x8000000003027812 */ /* 0x000fc800078ec0ff */
[----:B------:R-:W-:-:S04]  /*2ed0*/  SHF.R.U32.HI R3, RZ, 0x18, R2 ;  /* 0x00000018ff037819 */ /* 0x000fc80000011602 */
[----:B------:R-:W-:-:S05]  /*2ee0*/  LOP3.LUT R3, R0, R3, RZ, 0xfc, !PT ;  /* 0x0000000300037212 */ /* 0x000fca00078efcff */
[----:B------:R0:W-:Y:S01]  /*2ef0*/  STG.E.U8 desc[UR36][R16.64], R3 ;  /* 0x0000000310007986 */ /* 0x0001e2000c101124 */
[----:B------:R-:W-:Y:S05]  /*2f00*/  BRA `(.L_x_43) ;  /* 0x0000000400b07947 */ /* 0x000fea0003800000 */
.L_x_53:
[----:B0-----:R0:W-:Y:S01]  /*2f10*/  STG.E.U16 desc[UR36][R16.64], R3 ;  /* 0x0000000310007986 */ /* 0x0011e2000c101524 */
[----:B------:R-:W-:Y:S05]  /*2f20*/  BRA `(.L_x_43) ;  /* 0x0000000400a87947 */ /* 0x000fea0003800000 */
.L_x_50:
        /* <DEDUP_REMOVED lines=8> */
[----:B0-----:R-:W-:-:S06]  /*2fb0*/  SHF.L.U32 R3, R3, 0x10, RZ ;  /* 0x0000001003037819 */ /* 0x001fcc00000006ff */
[----:B------:R-:W0:Y:S02]  /*2fc0*/  F2I.FTZ.U32.TRUNC.NTZ R3, R3 ;  /* 0x0000000300037305 */ /* 0x000e24000021f000 */
[----:B0-----:R4:W-:Y:S01]  /*2fd0*/  STG.E.U16 desc[UR36][R16.64], R3 ;  /* 0x0000000310007986 */ /* 0x0019e2000c101524 */
[----:B------:R-:W-:Y:S05]  /*2fe0*/  BRA `(.L_x_43) ;  /* 0x0000000400787947 */ /* 0x000fea0003800000 */
.L_x_62:
[----:B0-----:R-:W-:Y:S01]  /*2ff0*/  IMAD.U32 R3, R3, 0x10000, RZ ;  /* 0x0001000003037824 */ /* 0x001fe200078e00ff */
[----:B------:R-:W-:Y:S01]  /*3000*/  BSSY B0, `(.L_x_63) ;  /* 0x0000014000007945 */ /* 0x000fe20003800000 */
[----:B------:R-:W-:-:S03]  /*3010*/  IMAD.MOV.U32 R8, RZ, RZ, 0x80 ;  /* 0x00000080ff087424 */ /* 0x000fc600078e00ff */
[----:B------:R-:W-:-:S04]  /*3020*/  LOP3.LUT R2, R3, 0x7fffffff, RZ, 0xc0, !PT ;  /* 0x7fffffff03027812 */ /* 0x000fc800078ec0ff */
[----:B------:R-:W-:-:S13]  /*3030*/  ISETP.GT.U32.AND P0, PT, R2, 0x437fffff, PT ;  /* 0x437fffff0200780c */ /* 0x000fda0003f04070 */
[----:B------:R-:W-:Y:S05]  /*3040*/  @P0 BRA `(.L_x_64) ;  /* 0x00000000003c0947 */ /* 0x000fea0003800000 */
[----:B------:R-:W-:-:S13]  /*3050*/  ISETP.GE.U32.AND P0, PT, R2, 0x3c000000, PT ;  /* 0x3c0000000200780c */ /* 0x000fda0003f06070 */
[----:B------:R-:W-:-:S04]  /*3060*/  @P0 SHF.R.U32.HI R0, RZ, 0x14, R3 ;  /* 0x00000014ff000819 */ /* 0x000fc80000011603 */
[----:B------:R-:W-:-:S04]  /*3070*/  @P0 LOP3.LUT R0, R0, 0x1, RZ, 0xc0, !PT ;  /* 0x0000000100000812 */ /* 0x000fc800078ec0ff */
[----:B------:R-:W-:-:S04]  /*3080*/  @P0 IADD3 R0, R3, 0x487ffff, R0 ;  /* 0x0487ffff03000810 */ /* 0x000fc80007ffe000 */
[----:B------:R-:W-:-:S04]  /*3090*/  @P0 SHF.R.U32.HI R0, RZ, 0x14, R0 ;  /* 0x00000014ff000819 */ /* 0x000fc80000011600 */
[----:B------:R-:W-:Y:S01]  /*30a0*/  @P0 LOP3.LUT R0, R0, 0xff, RZ, 0xc0, !PT ;  /* 0x000000ff00000812 */ /* 0x000fe200078ec0ff */
[----:B------:R-:W-:Y:S06]  /*30b0*/  @P0 BRA `(.L_x_65) ;  /* 0x0000000000100947 */ /* 0x000fec0003800000 */
[----:B------:R-:W-:Y:S01]  /*30c0*/  FADD.FTZ R0, R2, 8192 ;  /* 0x4600000002007421 */ /* 0x000fe20000010000 */
[----:B------:R-:W-:-:S04]  /*30d0*/  PRMT R8, RZ, 0x7610, R8 ;  /* 0x00007610ff087816 */ /* 0x000fc80000000008 */
[----:B------:R-:W-:-:S13]  /*30e0*/  LOP3.LUT P0, R0, R0, 0xff, RZ, 0xc0, !PT ;  /* 0x000000ff00007812 */ /* 0x000fda000780c0ff */
[----:B------:R-:W-:Y:S05]  /*30f0*/  @!P0 BRA `(.L_x_64) ;  /* 0x0000000000108947 */ /* 0x000fea0003800000 */
.L_x_65:
[----:B------:R-:W-:-:S04]  /*3100*/  LOP3.LUT R2, R3, 0x80000000, RZ, 0xc0, !PT ;  /* 0x8000000003027812 */ /* 0x000fc800078ec0ff */
[----:B------:R-:W-:-:S04]  /*3110*/  SHF.R.U32.HI R3, RZ, 0x18, R2 ;  /* 0x00000018ff037819 */ /* 0x000fc80000011602 */
[----:B------:R-:W-:-:S04]  /*3120*/  LOP3.LUT R0, R0, R3, RZ, 0xfc, !PT ;  /* 0x0000000300007212 */ /* 0x000fc800078efcff */
[----:B------:R-:W-:-:S07]  /*3130*/  PRMT R8, R0, 0x7610, R8 ;  /* 0x0000761000087816 */ /* 0x000fce0000000008 */
.L_x_64:
[----:B------:R-:W-:Y:S05]  /*3140*/  BSYNC B0 ;  /* 0x0000000000007941 */ /* 0x000fea0003800000 */
.L_x_63:
[----:B------:R0:W-:Y:S01]  /*3150*/  STG.E.U8 desc[UR36][R16.64], R8 ;  /* 0x0000000810007986 */ /* 0x0001e2000c101124 */
[----:B------:R-:W-:Y:S05]  /*3160*/  BRA `(.L_x_43) ;  /* 0x0000000400187947 */ /* 0x000fea0003800000 */
.L_x_61:
        /* <DEDUP_REMOVED lines=17> */
.L_x_68:
[----:B------:R-:W-:-:S04]  /*3280*/  LOP3.LUT R2, R3, 0x80000000, RZ, 0xc0, !PT ;  /* 0x8000000003027812 */ /* 0x000fc800078ec0ff */
[----:B------:R-:W-:-:S04]  /*3290*/  SHF.R.U32.HI R3, RZ, 0x18, R2 ;  /* 0x00000018ff037819 */ /* 0x000fc80000011602 */
[----:B------:R-:W-:-:S04]  /*32a0*/  LOP3.LUT R0, R0, R3, RZ, 0xfc, !PT ;  /* 0x0000000300007212 */ /* 0x000fc800078efcff */
[----:B------:R-:W-:-:S07]  /*32b0*/  PRMT R8, R0, 0x7610, R8 ;  /* 0x0000761000087816 */ /* 0x000fce0000000008 */
.L_x_67:
[----:B------:R-:W-:Y:S05]  /*32c0*/  BSYNC B0 ;  /* 0x0000000000007941 */ /* 0x000fea0003800000 */
.L_x_66:
[----:B------:R3:W-:Y:S01]  /*32d0*/  STG.E.U8 desc[UR36][R16.64], R8 ;  /* 0x0000000810007986 */ /* 0x0007e2000c101124 */
[----:B------:R-:W-:Y:S05]  /*32e0*/  BRA `(.L_x_43) ;  /* 0x0000000000b87947 */ /* 0x000fea0003800000 */
.L_x_60:
[----:B------:R-:W-:-:S13]  /*32f0*/  ISETP.NE.AND P0, PT, R0, 0x1c, PT ;  /* 0x0000001c0000780c */ /* 0x000fda0003f05270 */
[----:B------:R-:W-:Y:S05]  /*3300*/  @!P0 BRA `(.L_x_69) ;  /* 0x0000000000a48947 */ /* 0x000fea0003800000 */
[----:B------:R-:W-:-:S13]  /*3310*/  ISETP.NE.AND P0, PT, R0, 0x1d, PT ;  /* 0x0000001d0000780c */ /* 0x000fda0003f05270 */
[----:B------:R-:W-:Y:S05]  /*3320*/  @!P0 BRA `(.L_x_70) ;  /* 0x00000000008c8947 */ /* 0x000fea0003800000 */
[----:B------:R-:W-:-:S13]  /*3330*/  ISETP.NE.AND P0, PT, R0, 0x2c, PT ;  /* 0x0000002c0000780c */ /* 0x000fda0003f05270 */
[----:B------:R-:W-:Y:S05]  /*3340*/  @P0 BRA `(.L_x_42) ;  /* 0x0000000000400947 */ /* 0x000fea0003800000 */
[----:B0-----:R-:W-:-:S05]  /*3350*/  IMAD.U32 R3, R3, 0x10000, RZ ;  /* 0x0001000003037824 */ /* 0x001fca00078e00ff */
[----:B------:R-:W-:-:S04]  /*3360*/  SHF.R.U32.HI R4, RZ, 0x17, R3 ;  /* 0x00000017ff047819 */ /* 0x000fc80000011603 */
[----:B------:R-:W-:-:S04]  /*3370*/  LOP3.LUT R2, R4, 0xff, RZ, 0xc0, !PT ;  /* 0x000000ff04027812 */ /* 0x000fc800078ec0ff */
[----:B------:R-:W-:-:S13]  /*3380*/  ISETP.NE.AND P1, PT, R2, 0xff, PT ;  /* 0x000000ff0200780c */ /* 0x000fda0003f25270 */
[--C-:B------:R-:W-:Y:S02]  /*3390*/  @P1 SHF.R.U32.HI R0, RZ, 0x16, R3.reuse ;  /* 0x00000016ff001819 */ /* 0x100fe40000011603 */
[----:B------:R-:W-:Y:S01]  /*33a0*/  @P1 LOP3.LUT P0, RZ, R2, 0x3fffff, R3, 0xf8, !PT ;  /* 0x003fffff02ff1812 */ /* 0x000fe2000780f803 */
[----:B------:R-:W-:Y:S01]  /*33b0*/  IMAD.MOV.U32 R3, RZ, RZ, 0xff ;  /* 0x000000ffff037424 */ /* 0x000fe200078e00ff */
[----:B------:R-:W-:-:S04]  /*33c0*/  @P1 LOP3.LUT R0, R0, 0x1, RZ, 0xc0, !PT ;  /* 0x0000000100001812 */ /* 0x000fc800078ec0ff */
[----:B------:R-:W-:Y:S01]  /*33d0*/  @P1 ISETP.EQ.U32.AND P2, PT, R0, 0x1, P0 ;  /* 0x000000010000180c */ /* 0x000fe20000742070 */
[----:B------:R-:W-:Y:S01]  /*33e0*/  @P1 VIADD R0, R4, 0x1 ;  /* 0x0000000104001836 */ /* 0x000fe20000000000 */
[----:B------:R-:W-:Y:S02]  /*33f0*/  PLOP3.LUT P0, PT, PT, PT, PT, 0x80, 0x0 ;  /* 0x000000000000781c */ /* 0x000fe40003f0f070 */
[----:B------:R-:W-:-:S13]  /*3400*/  @P1 PLOP3.LUT P0, PT, P2, PT, PT, 0x80, 0x0 ;  /* 0x000000000000181c */ /* 0x000fda000170f070 */
[----:B------:R-:W-:-:S04]  /*3410*/  @!P0 IMAD.MOV R0, RZ, RZ, R4 ;  /* 0x000000ffff008224 */ /* 0x000fc800078e0204 */
[----:B------:R-:W-:-:S05]  /*3420*/  @P1 IMAD.MOV.U32 R3, RZ, RZ, R0 ;  /* 0x000000ffff031224 */ /* 0x000fca00078e0000 */
[----:B------:R1:W-:Y:S01]  /*3430*/  STG.E.U8 desc[UR36][R16.64], R3 ;  /* 0x0000000310007986 */ /* 0x0003e2000c101124 */
[----:B------:R-:W-:Y:S05]  /*3440*/  BRA `(.L_x_43) ;  /* 0x0000000000607947 */ /* 0x000fea0003800000 */
.L_x_42:
[----:B------:R-:W-:Y:S01]  /*3450*/  MOV R2, 0x0 ;  /* 0x0000000000027802 */ /* 0x000fe20000000f00 */
[----:B------:R-:W-:Y:S01]  /*3460*/  ULDC.64 UR4, c[0x4][0x158] ;  /* 0x0100560000047ab9 */ /* 0x000fe20000000a00 */
[----:B------:R-:W-:Y:S01]  /*3470*/  ULDC.64 UR6, c[0x4][0x160] ;  /* 0x0100580000067ab9 */ /* 0x000fe20000000a00 */
[----:B------:R-:W-:Y:S02]  /*3480*/  IMAD.U32 R4, RZ, RZ, UR4 ;  /* 0x00000004ff047e24 */ /* 0x000fe4000f8e00ff */
[----:B------:R-:W-:Y:S01]  /*3490*/  IMAD.U32 R5, RZ, RZ, UR5 ;  /* 0x00000005ff057e24 */ /* 0x000fe2000f8e00ff */
[----:B0-----:R-:W0:Y:S01]  /*34a0*/  LDC.64 R2, c[0x4][R2] ;  /* 0x0100000002027b82 */ /* 0x001e220000000a00 */
[----:B------:R-:W-:Y:S01]  /*34b0*/  ULDC.64 UR4, c[0x4][0x70] ;  /* 0x01001c0000047ab9 */ /* 0x000fe20000000a00 */
[----:B------:R-:W-:Y:S02]  /*34c0*/  IMAD.U32 R6, RZ, RZ, UR6 ;  /* 0x00000006ff067e24 */ /* 0x000fe4000f8e00ff */
[----:B------:R-:W-:-:S02]  /*34d0*/  IMAD.U32 R7, RZ, RZ, UR7 ;  /* 0x00000007ff077e24 */ /* 0x000fc4000f8e00ff */
[----:B------:R-:W-:Y:S02]  /*34e0*/  IMAD.U32 R10, RZ, RZ, UR4 ;  /* 0x00000004ff0a7e24 */ /* 0x000fe4000f8e00ff */
[----:B------:R-:W-:Y:S02]  /*34f0*/  IMAD.U32 R11, RZ, RZ, UR5 ;  /* 0x00000005ff0b7e24 */ /* 0x000fe4000f8e00ff */
[----:B------:R-:W-:Y:S02]  /*3500*/  IMAD.MOV.U32 R8, RZ, RZ, 0x65 ;  /* 0x00000065ff087424 */ /* 0x000fe400078e00ff */
[----:B------:R-:W-:Y:S02]  /*3510*/  IMAD.MOV.U32 R12, RZ, RZ, 0x1 ;  /* 0x00000001ff0c7424 */ /* 0x000fe400078e00ff */
[----:B------:R-:W-:-:S07]  /*3520*/  IMAD.MOV.U32 R13, RZ, RZ, RZ ;  /* 0x000000ffff0d7224 */ /* 0x000fce00078e00ff */
[----:B------:R-:W-:-:S07]  /*3530*/  LEPC R20, `(.L_x_71) ;  /* 0x000000001014794e */ /* 0x000fce0000000000 */
[----:B0-----:R-:W-:Y:S05]  /*3540*/  CALL.ABS.NOINC R2 ;  /* 0x0000000002007343 */ /* 0x001fea0003c00000 */
.L_x_71:
[----:B------:R-:W-:Y:S05]  /*3550*/  BRA `(.L_x_43) ;  /* 0x00000000001c7947 */ /* 0x000fea0003800000 */
.L_x_70:
[----:B0-----:R-:W-:-:S06]  /*3560*/  IMAD.U32 R3, R3, 0x10000, RZ ;  /* 0x0001000003037824 */ /* 0x001fcc00078e00ff */
[----:B------:R-:W0:Y:S02]  /*3570*/  F2I.U64.TRUNC R2, R3 ;  /* 0x0000000300027311 */ /* 0x000e24000020d800 */
[----:B0-----:R2:W-:Y:S01]  /*3580*/  STG.E.64 desc[UR36][R16.64], R2 ;  /* 0x0000000210007986 */ /* 0x0015e2000c101b24 */
[----:B------:R-:W-:Y:S05]  /*3590*/  BRA `(.L_x_43) ;  /* 0x00000000000c7947 */ /* 0x000fea0003800000 */
.L_x_69:
[----:B0-----:R-:W-:-:S06]  /*35a0*/  IMAD.U32 R3, R3, 0x10000, RZ ;  /* 0x0001000003037824 */ /* 0x001fcc00078e00ff */
[----:B------:R-:W0:Y:S02]  /*35b0*/  F2I.FTZ.U32.TRUNC.NTZ R3, R3 ;  /* 0x0000000300037305 */ /* 0x000e24000021f000 */
[----:B0-----:R0:W-:Y:S02]  /*35c0*/  STG.E desc[UR36][R16.64], R3 ;  /* 0x0000000310007986 */ /* 0x0011e4000c101924 */
.L_x_43:
[----:B------:R-:W-:-:S04]  /*35d0*/  IMAD R18, R23, 0x200, R18 ;  /* 0x0000020017127824 */ /* 0x000fc800078e0212 */
[----:B------:R-:W-:-:S07]  /*35e0*/  VIADD R19, R18, 0x80 ;  /* 0x0000008012137836 */ /* 0x000fce0000000000 */
.L_x_1:
[----:B------:R-:W-:Y:S05]  /*35f0*/  BSYNC B6 ;  /* 0x0000000000067941 */ /* 0x000fea0003800000 */
.L_x_0:
[----:B------:R-:W-:Y:S01]  /*3600*/  ULDC UR4, c[0x0][0x210] ;  /* 0x0000840000047ab9 */ /* 0x000fe20000000800 */
[----:B------:R-:W-:Y:S01]  /*3610*/  BSSY B6, `(.L_x_72) ;  /* 0x0000354000067945 */ /* 0x000fe20003800000 */
[----:B------:R-:W-:-:S13]  /*3620*/  ISETP.GE.AND P0, PT, R19, UR4, PT ;  /* 0x0000000413007c0c */ /* 0x000fda000bf06270 */
[----:B------:R-:W-:Y:S05]  /*3630*/  @P0 BRA `(.L_x_73) ;  /* 0x0000003400440947 */ /* 0x000fea0003800000 */
[----:B0-----:R-:W0:Y:S01]  /*3640*/  LDC R6, c[0x0][0x218] ;  /* 0x00008600ff067b82 */ /* 0x001e220000000800 */
[----:B------:R-:W-:Y:S02]  /*3650*/  IMAD.MOV.U32 R0, RZ, RZ, RZ ;  /* 0x000000ffff007224 */ /* 0x000fe400078e00ff */
[----:B-1234-:R-:W-:Y:S01]  /*3660*/  IMAD.MOV.U32 R16, RZ, RZ, RZ ;  /* 0x000000ffff107224 */ /* 0x01efe200078e00ff */
[----:B0-----:R-:W-:-:S13]  /*3670*/  ISETP.NE.AND P0, PT, R6, RZ, PT ;  /* 0x000000ff0600720c */ /* 0x001fda0003f05270 */
[----:B------:R-:W-:Y:S05]  /*3680*/  @!P0 BRA `(.L_x_74) ;  /* 0x0000001000a88947 */ /* 0x000fea0003800000 */
        /* <DEDUP_REMOVED lines=18> */
[----:B------:R-:W-:-:S03]  /*37b0*/  ULDC.64 UR4, c[0x0][0x350] ;  /* 0x0000d40000047ab9 */ /* 0x000fc60000000a00 */
[----:B------:R-:W-:-:S05]  /*37c0*/  IADD3 R2, -R5, RZ, RZ ;  /* 0x000000ff05027210 */ /* 0x000fca0007ffe1ff */
        /* <DEDUP_REMOVED lines=278> */
.L_x_74:
        /* <DEDUP_REMOVED lines=22> */
.L_x_78:
[----:B------:R-:W2:Y:S02]  /*4a90*/  LDG.E.U8 R2, desc[UR36][R2.64] ;  /* 0x0000002402027981 */ /* 0x000ea4000c1e1100 */
[----:B--2---:R-:W-:-:S04]  /*4aa0*/  I2FP.F32.U32 R0, R2 ;  /* 0x0000000200007245 */ /* 0x004fc80000201000 */
[----:B------:R-:W-:Y:S01]  /*4ab0*/  F2FP.BF16.F32.PACK_AB R0, RZ, R0 ;  /* 0x00000000ff00723e */ /* 0x000fe200000010ff */
[----:B------:R-:W-:Y:S06]  /*4ac0*/  BRA `(.L_x_80) ;  /* 0x0000000c00907947 */ /* 0x000fec0003800000 */
.L_x_77:
        /* <DEDUP_REMOVED lines=10> */
.L_x_82:
[----:B------:R-:W2:Y:S02]  /*4b70*/  LDG.E R2, desc[UR36][R2.64] ;  /* 0x0000002402027981 */ /* 0x000ea4000c1e1900 */
[----:B--2---:R-:W-:-:S04]  /*4b80*/  I2FP.F32.S32 R0, R2 ;  /* 0x0000000200007245 */ /* 0x004fc80000201400 */
[----:B------:R-:W-:Y:S01]  /*4b90*/  F2FP.BF16.F32.PACK_AB R0, RZ, R0 ;  /* 0x00000000ff00723e */ /* 0x000fe200000010ff */
[----:B------:R-:W-:Y:S06]  /*4ba0*/  BRA `(.L_x_80) ;  /* 0x0000000c00587947 */ /* 0x000fec0003800000 */
.L_x_81:
[----:B------:R-:W2:Y:S02]  /*4bb0*/  LDG.E.U16 R2, desc[UR36][R2.64] ;  /* 0x0000002402027981 */ /* 0x000ea4000c1e1500 */
[----:B--2---:R-:W0:Y:S02]  /*4bc0*/  I2F.S16 R0, R2 ;  /* 0x0000000200007306 */ /* 0x004e240000101400 */
[----:B0-----:R-:W-:Y:S01]  /*4bd0*/  F2FP.BF16.F32.PACK_AB R0, RZ, R0 ;  /* 0x00000000ff00723e */ /* 0x001fe200000010ff */
[----:B------:R-:W-:Y:S06]  /*4be0*/  BRA `(.L_x_80) ;  /* 0x0000000c00487947 */ /* 0x000fec0003800000 */
.L_x_76:
        /* <DEDUP_REMOVED lines=9> */
.L_x_84:
[----:B------:R-:W2:Y:S02]  /*4c80*/  LDG.E.U16 R0, desc[UR36][R2.64] ;  /* 0x0000002402007981 */ /* 0x000ea4000c1e1500 */
[----:B--2---:R-:W-:-:S05]  /*4c90*/  HADD2.F32 R0, -RZ, R0.H0_H0 ;  /* 0x20000000ff007230 */ /* 0x004fca0000004100 */
[----:B------:R-:W-:Y:S01]  /*4ca0*/  F2FP.BF16.F32.PACK_AB R0, RZ, R0 ;  /* 0x00000000ff00723e */ /* 0x000fe200000010ff */
[----:B------:R-:W-:Y:S06]  /*4cb0*/  BRA `(.L_x_80) ;  /* 0x0000000c00147947 */ /* 0x000fec0003800000 */
.L_x_83:
        /* <DEDUP_REMOVED lines=9> */
.L_x_86:
[----:B------:R-:W2:Y:S02]  /*4d50*/  LDG.E.U16 R2, desc[UR36][R2.64] ;  /* 0x0000002402027981 */ /* 0x000ea4000c1e1500 */
[----:B--2---:R-:W-:-:S05]  /*4d60*/  HADD2.F32 R0, -RZ, R2.H0_H0 ;  /* 0x20000002ff007230 */ /* 0x004fca0000004100 */
[----:B------:R-:W-:Y:S01]  /*4d70*/  F2FP.BF16.F32.PACK_AB R0, RZ, R0 ;  /* 0x00000000ff00723e */ /* 0x000fe200000010ff */
[----:B------:R-:W-:Y:S06]  /*4d80*/  BRA `(.L_x_80) ;  /* 0x0000000800e07947 */ /* 0x000fec0003800000 */
.L_x_85:
        /* <DEDUP_REMOVED lines=8> */
.L_x_75:
        /* <DEDUP_REMOVED lines=13> */
.L_x_89:
        /* <DEDUP_REMOVED lines=8> */
.L_x_88:
        /* <DEDUP_REMOVED lines=16> */
[C---:B------:R-:W-:Y:S01]  /*5060*/  ISETP.GT.U32.AND P0, PT, R5.reuse, 0x4, PT ;  /* 0x000000040500780c */ /* 0x040fe20003f04070 */
[----:B------:R-:W-:-:S05]  /*5070*/  VIADD R5, R5, 0xfffffffc ;  /* 0xfffffffc05057836 */ /* 0x000fca0000000000 */
        /* <DEDUP_REMOVED lines=10> */
.L_x_91:
[----:B------:R-:W2:Y:S02]  /*5120*/  LDG.E.U8 R2, desc[UR36][R2.64] ;  /* 0x0000002402027981 */ /* 0x000ea4000c1e1100 */
[C---:B--2---:R-:W-:Y:S02]  /*5130*/  IMAD.SHL.U32 R0, R2.reuse, 0x2000000, RZ ;  /* 0x0200000002007824 */ /* 0x044fe400078e00ff */
[----:B------:R-:W-:-:S03]  /*5140*/  IMAD.SHL.U32 R5, R2, 0x1000000, RZ ;  /* 0x0100000002057824 */ /* 0x000fc600078e00ff */
[----:B------:R-:W-:-:S13]  /*5150*/  ISETP.GE.U32.AND P0, PT, R0, 0x8000000, PT ;  /* 0x080000000000780c */ /* 0x000fda0003f06070 */
[C---:B------:R-:W-:Y:S01]  /*5160*/  @!P0 SHF.L.U32 R0, R2.reuse, 0x8, RZ ;  /* 0x0000000802008819 */ /* 0x040fe200000006ff */
        /* <DEDUP_REMOVED lines=10> */
.L_x_90:
[----:B------:R0:W5:Y:S01]  /*5210*/  LDG.E.U16 R0, desc[UR36][R2.64] ;  /* 0x0000002402007981 */ /* 0x000162000c1e1500 */
[----:B------:R-:W-:Y:S05]  /*5220*/  BRA `(.L_x_80) ;  /* 0x0000000400b87947 */ /* 0x000fea0003800000 */
.L_x_87:
        /* <DEDUP_REMOVED lines=12> */
.L_x_94:
        /* <DEDUP_REMOVED lines=21> */
.L_x_98:
[----:B------:R-:W-:Y:S05]  /*5440*/  BSYNC B1 ;  /* 0x0000000000017941 */ /* 0x000fea0003800000 */
.L_x_97:
[----:B------:R-:W-:Y:S01]  /*5450*/  LEA R3, R0, 0x3b800000, 0x17 ;  /* 0x3b80000000037811 */ /* 0x000fe200078eb8ff */
[----:B------:R-:W-:-:S05]  /*5460*/  IMAD.SHL.U32 R0, R2, 0x100000, RZ ;  /* 0x0010000002007824 */ /* 0x000fca00078e00ff */
[----:B------:R-:W-:-:S07]  /*5470*/  LOP3.LUT R0, R3, R0, R4, 0xfe, !PT ;  /* 0x0000000003007212 */ /* 0x000fce00078efe04 */
.L_x_96:
[----:B------:R-:W-:Y:S05]  /*5480*/  BSYNC B0 ;  /* 0x0000000000007941 */ /* 0x000fea0003800000 */
.L_x_95:
[----:B------:R-:W-:Y:S01]  /*5490*/  F2FP.BF16.F32.PACK_AB R0, RZ, R0 ;  /* 0x00000000ff00723e */ /* 0x000fe200000010ff */
[----:B------:R-:W-:Y:S06]  /*54a0*/  BRA `(.L_x_80) ;  /* 0x0000000400187947 */ /* 0x000fec0003800000 */
.L_x_93:
        /* <DEDUP_REMOVED lines=21> */
.L_x_102:
[----:B------:R-:W-:Y:S05]  /*5600*/  BSYNC B1 ;  /* 0x0000000000017941 */ /* 0x000fea0003800000 */
.L_x_101:
[----:B------:R-:W-:Y:S01]  /*5610*/  LEA R3, R0, 0x37800000, 0x17 ;  /* 0x3780000000037811 */ /* 0x000fe200078eb8ff */
[----:B------:R-:W-:-:S05]  /*5620*/  IMAD.SHL.U32 R0, R2, 0x200000, RZ ;  /* 0x0020000002007824 */ /* 0x000fca00078e00ff */
[----:B------:R-:W-:-:S07]  /*5630*/  LOP3.LUT R0, R3, R0, R4, 0xfe, !PT ;  /* 0x0000000003007212 */ /* 0x000fce00078efe04 */
.L_x_100:
[----:B------:R-:W-:Y:S05]  /*5640*/  BSYNC B0 ;  /* 0x0000000000007941 */ /* 0x000fea0003800000 */
.L_x_99:
[----:B------:R-:W-:Y:S01]  /*5650*/  F2FP.BF16.F32.PACK_AB R0, RZ, R0 ;  /* 0x00000000ff00723e */ /* 0x000fe200000010ff */
[----:B------:R-:W-:Y:S06]  /*5660*/  BRA `(.L_x_80) ;  /* 0x0000000000a87947 */ /* 0x000fec0003800000 */
.L_x_92:
        /* <DEDUP_REMOVED lines=14> */
.L_x_106:
[----:B------:R-:W-:Y:S05]  /*5750*/  BSYNC B0 ;  /* 0x0000000000007941 */ /* 0x000fea0003800000 */
.L_x_105:
[----:B------:R-:W-:Y:S01]  /*5760*/  F2FP.BF16.F32.PACK_AB R0, RZ, R0 ;  /* 0x00000000ff00723e */ /* 0x000fe200000010ff */
[----:B------:R-:W-:Y:S06]  /*5770*/  BRA `(.L_x_80) ;  /* 0x0000000000647947 */ /* 0x000fec0003800000 */
.L_x_79:
[----:B------:R-:W-:Y:S01]  /*5780*/  MOV R2, 0x0 ;  /* 0x0000000000027802 */ /* 0x000fe20000000f00 */
[----:B------:R-:W-:Y:S01]  /*5790*/  ULDC.64 UR4, c[0x4][0x158] ;  /* 0x0100560000047ab9 */ /* 0x000fe20000000a00 */
[----:B------:R-:W-:Y:S01]  /*57a0*/  ULDC.64 UR6, c[0x4][0x68] ;  /* 0x01001a0000067ab9 */ /* 0x000fe20000000a00 */
[----:B------:R-:W-:Y:S02]  /*57b0*/  IMAD.U32 R4, RZ, RZ, UR4 ;  /* 0x00000004ff047e24 */ /* 0x000fe4000f8e00ff */
        /* <DEDUP_REMOVED lines=12> */
.L_x_107:
[----:B------:R-:W-:Y:S01]  /*5880*/  PRMT R0, RZ, 0x7610, R0 ;  /* 0x00007610ff007816 */ /* 0x000fe20000000000 */
[----:B------:R-:W-:Y:S06]  /*5890*/  BRA `(.L_x_80) ;  /* 0x00000000001c7947 */ /* 0x000fec0003800000 */
.L_x_104:
[----:B------:R-:W2:Y:S02]  /*58a0*/  LDG.E.64 R2, desc[UR36][R2.64] ;  /* 0x0000002402027981 */ /* 0x000ea4000c1e1b00 */
[----:B--2---:R-:W0:Y:S02]  /*58b0*/  I2F.U64 R0, R2 ;  /* 0x0000000200007312 */ /* 0x004e240000301000 */
[----:B0-----:R-:W-:Y:S01]  /*58c0*/  F2FP.BF16.F32.PACK_AB R0, RZ, R0 ;  /* 0x00000000ff00723e */ /* 0x001fe200000010ff */
[----:B------:R-:W-:Y:S06]  /*58d0*/  BRA `(.L_x_80) ;  /* 0x00000000000c7947 */ /* 0x000fec0003800000 */
.L_x_103:
[----:B------:R-:W2:Y:S02]  /*58e0*/  LDG.E R2, desc[UR36][R2.64] ;  /* 0x0000002402027981 */ /* 0x000ea4000c1e1900 */
[----:B--2---:R-:W-:-:S04]  /*58f0*/  I2FP.F32.U32 R0, R2 ;  /* 0x0000000200007245 */ /* 0x004fc80000201000 */
[----:B------:R-:W-:-:S07]  /*5900*/  F2FP.BF16.F32.PACK_AB R0, RZ, R0 ;  /* 0x00000000ff00723e */ /* 0x000fce00000010ff */
.L_x_80:
[----:B-----5:R-:W-:Y:S01]  /*5910*/  IMAD.U32 R0, R0, 0x10000, RZ ;  /* 0x0001000000007824 */ /* 0x020fe200078e00ff */
[----:B------:R-:W-:Y:S01]  /*5920*/  MOV R7, 0x3d39bf78 ;  /* 0x3d39bf7800077802 */ /* 0x000fe20000000f00 */
[----:B------:R-:W-:Y:S02]  /*5930*/  BSSY B0, `(.L_x_108) ;  /* 0x000002a000007945 */ /* 0x000fe40003800000 */
        /* <DEDUP_REMOVED lines=9> */
[----:B------:R-:W-:-:S04]  /*59d0*/  IMAD.MOV.U32 R4, RZ, RZ, 0x3e800000 ;  /* 0x3e800000ff047424 */ /* 0x000fc800078e00ff */
        /* <DEDUP_REMOVED lines=31> */
.L_x_109:
[----:B------:R-:W-:Y:S05]  /*5bd0*/  BSYNC B0 ;  /* 0x0000000000007941 */ /* 0x000fea0003800000 */
.L_x_108:
[----:B0-----:R-:W-:Y:S01]  /*5be0*/  PRMT R2, R4, 0x9910, RZ ;  /* 0x0000991004027816 */ /* 0x001fe200000000ff */
[----:B------:R-:W-:-:S03]  /*5bf0*/  @P0 FADD.FTZ R0, R0, 0.69314718246459960938 ;  /* 0x3f31721800000421 */ /* 0x000fc60000010000 */
[----:B------:R-:W-:Y:S01]  /*5c00*/  ISETP.GT.AND P0, PT, R2, 0x9, PT ;  /* 0x000000090200780c */ /* 0x000fe20003f04270 */
[----:B------:R0:W1:-:S12]  /*5c10*/  F2F.BF16.F32 R3, R0 ;  /* 0x0000000000037304 */ /* 0x0000580000202000 */
[----:B0-----:R-:W-:Y:S05]  /*5c20*/  @P0 BRA `(.L_x_110) ;  /* 0x00000004000c0947 */ /* 0x001fea0003800000 */
        /* <DEDUP_REMOVED lines=8> */
[----:B-1----:R-:W-:-:S04]  /*5cb0*/  IMAD.U32 R0, R3, 0x10000, RZ ;  /* 0x0001000003007824 */ /* 0x002fc800078e00ff */
[----:B------:R-:W0:Y:S02]  /*5cc0*/  F2I.FTZ.TRUNC.NTZ R3, R0 ;  /* 0x0000000000037305 */ /* 0x000e24000021f100 */
[----:B0-----:R3:W-:Y:S01]  /*5cd0*/  STG.E.U8 desc[UR36][R16.64], R3 ;  /* 0x0000000310007986 */ /* 0x0017e2000c101124 */
[----:B------:R-:W-:Y:S05]  /*5ce0*/  BRA `(.L_x_115) ;  /* 0x0000000c00947947 */ /* 0x000fea0003800000 */
.L_x_113:
[----:B-1----:R-:W-:-:S06]  /*5cf0*/  IMAD.U32 R3, R3, 0x10000, RZ ;  /* 0x0001000003037824 */ /* 0x002fcc00078e00ff */
[----:B------:R-:W0:Y:S02]  /*5d00*/  F2I.S64.TRUNC R2, R3 ;  /* 0x0000000300027311 */ /* 0x000e24000020d900 */
[----:B0-----:R4:W-:Y:S01]  /*5d10*/  STG.E.U8 desc[UR36][R16.64], R2 ;  /* 0x0000000210007986 */ /* 0x0019e2000c101124 */
[----:B------:R-:W-:Y:S05]  /*5d20*/  BRA `(.L_x_115) ;  /* 0x0000000c00847947 */ /* 0x000fea0003800000 */
.L_x_112:
[----:B------:R-:W-:-:S13]  /*5d30*/  ISETP.NE.AND P0, PT, R2, 0x2, PT ;  /* 0x000000020200780c */ /* 0x000fda0003f05270 */
[----:B------:R-:W-:Y:S05]  /*5d40*/  @!P0 BRA `(.L_x_116) ;  /* 0x0000000000308947 */ /* 0x000fea0003800000 */
[----:B------:R-:W-:-:S13]  /*5d50*/  ISETP.NE.AND P0, PT, R2, 0x3, PT ;  /* 0x000000030200780c */ /* 0x000fda0003f05270 */
[----:B------:R-:W-:Y:S05]  /*5d60*/  @!P0 BRA `(.L_x_117) ;  /* 0x0000000000188947 */ /* 0x000fea0003800000 */
[----:B------:R-:W-:-:S13]  /*5d70*/  ISETP.NE.AND P0, PT, R2, 0x4, PT ;  /* 0x000000040200780c */ /* 0x000fda0003f05270 */
[----:B------:R-:W-:Y:S05]  /*5d80*/  @P0 BRA `(.L_x_114) ;  /* 0x0000000c000c0947 */ /* 0x000fea0003800000 */
[----:B-1----:R-:W-:-:S06]  /*5d90*/  IMAD.U32 R3, R3, 0x10000, RZ ;  /* 0x0001000003037824 */ /* 0x002fcc00078e00ff */
[----:B------:R-:W0:Y:S02]  /*5da0*/  F2I.S64.TRUNC R2, R3 ;  /* 0x0000000300027311 */ /* 0x000e24000020d900 */
[----:B0-----:R1:W-:Y:S01]  /*5db0*/  STG.E.64 desc[UR36][R16.64], R2 ;  /* 0x0000000210007986 */ /* 0x0013e2000c101b24 */
[----:B------:R-:W-:Y:S05]  /*5dc0*/  BRA `(.L_x_115) ;  /* 0x0000000c005c7947 */ /* 0x000fea0003800000 */
.L_x_117:
[----:B-1----:R-:W-:-:S06]  /*5dd0*/  IMAD.U32 R3, R3, 0x10000, RZ ;  /* 0x0001000003037824 */ /* 0x002fcc00078e00ff */
[----:B------:R-:W0:Y:S02]  /*5de0*/  F2I.FTZ.TRUNC.NTZ R3, R3 ;  /* 0x0000000300037305 */ /* 0x000e24000021f100 */
[----:B0-----:R2:W-:Y:S01]  /*5df0*/  STG.E desc[UR36][R16.64], R3 ;  /* 0x0000000310007986 */ /* 0x0015e2000c101924 */
[----:B------:R-:W-:Y:S05]  /*5e00*/  BRA `(.L_x_115) ;  /* 0x0000000c004c7947 */ /* 0x000fea0003800000 */
.L_x_116:
[----:B-1----:R-:W-:-:S06]  /*5e10*/  IMAD.U32 R3, R3, 0x10000, RZ ;  /* 0x0001000003037824 */ /* 0x002fcc00078e00ff */
[----:B------:R-:W0:Y:S02]  /*5e20*/  F2I.FTZ.TRUNC.NTZ R3, R3 ;  /* 0x0000000300037305 */ /* 0x000e24000021f100 */
[----:B0-----:R0:W-:Y:S01]  /*5e30*/  STG.E.U16 desc[UR36][R16.64], R3 ;  /* 0x0000000310007986 */ /* 0x0011e2000c101524 */
[----:B------:R-:W-:Y:S05]  /*5e40*/  BRA `(.L_x_115) ;  /* 0x0000000c003c7947 */ /* 0x000fea0003800000 */
.L_x_111:
[----:B------:R-:W-:-:S13]  /*5e50*/  ISETP.GT.AND P0, PT, R2, 0x6, PT ;  /* 0x000000060200780c */ /* 0x000fda0003f04270 */
[----:B------:R-:W-:Y:S05]  /*5e60*/  @P0 BRA `(.L_x_118) ;  /* 0x00000000002c0947 */ /* 0x000fea0003800000 */
[----:B------:R-:W-:-:S13]  /*5e70*/  ISETP.NE.AND P0, PT, R2, 0x5, PT ;  /* 0x000000050200780c */ /* 0x000fda0003f05270 */
[----:B------:R-:W-:Y:S05]  /*5e80*/  @!P0 BRA `(.L_x_119) ;  /* 0x0000000000148947 */ /* 0x000fea0003800000 */
[----:B------:R-:W-:-:S13]  /*5e90*/  ISETP.NE.AND P0, PT, R2, 0x6, PT ;  /* 0x000000060200780c */ /* 0x000fda0003f05270 */
[----:B------:R-:W-:Y:S05]  /*5ea0*/  @P0 BRA `(.L_x_114) ;  /* 0x0000000800c40947 */ /* 0x000fea0003800000 */
[----:B-1----:R-:W-:-:S05]  /*5eb0*/  IMAD.U32 R3, R3, 0x10000, RZ ;  /* 0x0001000003037824 */ /* 0x002fca00078e00ff */
[----:B------:R0:W-:Y:S01]  /*5ec0*/  STG.E desc[UR36][R16.64], R3 ;  /* 0x0000000310007986 */ /* 0x0001e2000c101924 */
[----:B------:R-:W-:Y:S05]  /*5ed0*/  BRA `(.L_x_115) ;  /* 0x0000000c00187947 */ /* 0x000fea0003800000 */
.L_x_119:
[----:B-1----:R-:W-:-:S05]  /*5ee0*/  IMAD.U32 R0, R3, 0x10000, RZ ;  /* 0x0001000003007824 */ /* 0x002fca00078e00ff */
[----:B------:R-:W-:-:S05]  /*5ef0*/  F2FP.F16.F32.PACK_AB R0, RZ, R0 ;  /* 0x00000000ff00723e */ /* 0x000fca00000000ff */
[----:B------:R0:W-:Y:S01]  /*5f00*/  STG.E.U16 desc[UR36][R16.64], R0 ;  /* 0x0000000010007986 */ /* 0x0001e2000c101524 */
[----:B------:R-:W-:Y:S05]  /*5f10*/  BRA `(.L_x_115) ;  /* 0x0000000c00087947 */ /* 0x000fea0003800000 */
.L_x_118:
[----:B------:R-:W-:-:S13]  /*5f20*/  ISETP.NE.AND P0, PT, R2, 0x7, PT ;  /* 0x000000070200780c */ /* 0x000fda0003f05270 */
[----:B------:R-:W-:Y:S05]  /*5f30*/  @!P0 BRA `(.L_x_120) ;  /* 0x0000000000348947 */ /* 0x000fea0003800000 */
[----:B------:R-:W-:-:S13]  /*5f40*/  ISETP.NE.AND P0, PT, R2, 0x8, PT ;  /* 0x000000080200780c */ /* 0x000fda0003f05270 */
[----:B------:R-:W-:Y:S05]  /*5f50*/  @!P0 BRA `(.L_x_121) ;  /* 0x0000000000188947 */ /* 0x000fea0003800000 */
[----:B------:R-:W-:-:S13]  /*5f60*/  ISETP.NE.AND P0, PT, R2, 0x9, PT ;  /* 0x000000090200780c */ /* 0x000fda0003f05270 */
[----:B------:R-:W-:Y:S05]  /*5f70*/  @P0 BRA `(.L_x_114) ;  /* 0x0000000800900947 */ /* 0x000fea0003800000 */
[----:B-1----:R-:W-:Y:S02]  /*5f80*/  IMAD.U32 R2, R3, 0x10000, RZ ;  /* 0x0001000003027824 */ /* 0x002fe400078e00ff */
[----:B------:R-:W-:-:S05]  /*5f90*/  IMAD.MOV.U32 R3, RZ, RZ, RZ ;  /* 0x000000ffff037224 */ /* 0x000fca00078e00ff */
[----:B------:R0:W-:Y:S01]  /*5fa0*/  STG.E.64 desc[UR36][R16.64], R2 ;  /* 0x0000000210007986 */ /* 0x0001e2000c101b24 */
[----:B------:R-:W-:Y:S05]  /*5fb0*/  BRA `(.L_x_115) ;  /* 0x0000000800e07947 */ /* 0x000fea0003800000 */
.L_x_121:
[----:B-1----:R-:W-:-:S05]  /*5fc0*/  IMAD.U32 R3, R3, 0x10000, RZ ;  /* 0x0001000003037824 */ /* 0x002fca00078e00ff */
[----:B------:R-:W-:-:S04]  /*5fd0*/  F2FP.F16.F32.PACK_AB R3, RZ, R3 ;  /* 0x00000003ff03723e */ /* 0x000fc800000000ff */
[----:B------:R-:W-:-:S05]  /*5fe0*/  PRMT R3, R3, 0x5410, RZ ;  /* 0x0000541003037816 */ /* 0x000fca00000000ff */
[----:B------:R0:W-:Y:S01]  /*5ff0*/  STG.E desc[UR36][R16.64], R3 ;  /* 0x0000000310007986 */ /* 0x0001e2000c101924 */
[----:B------:R-:W-:Y:S05]  /*6000*/  BRA `(.L_x_115) ;  /* 0x0000000800cc7947 */ /* 0x000fea0003800000 */
.L_x_120:
[----:B-1----:R-:W-:-:S04]  /*6010*/  IMAD.U32 R2, R3, 0x10000, RZ ;  /* 0x0001000003027824 */ /* 0x002fc800078e00ff */
[----:B------:R-:W-:-:S06]  /*6020*/  FMUL.FTZ R2, R2, 1 ;  /* 0x3f80000002027820 */ /* 0x000fcc0000410000 */
[----:B------:R-:W0:Y:S02]  /*6030*/  F2F.F64.F32 R2, R2 ;  /* 0x0000000200027310 */ /* 0x000e240000201800 */
[----:B0-----:R0:W-:Y:S01]  /*6040*/  STG.E.64 desc[UR36][R16.64], R2 ;  /* 0x0000000210007986 */ /* 0x0011e2000c101b24 */
[----:B------:R-:W-:Y:S05]  /*6050*/  BRA `(.L_x_115) ;  /* 0x0000000800b87947 */ /* 0x000fea0003800000 */
.L_x_110:
        /* <DEDUP_REMOVED lines=8> */
[----:B-1----:R-:W-:-:S05]  /*60e0*/  IMAD.U32 R3, R3, 0x10000, RZ ;  /* 0x0001000003037824 */ /* 0x002fca00078e00ff */
[----:B------:R-:W-:-:S04]  /*60f0*/  FSETP.NEU.FTZ.AND P0, PT, R3, RZ, PT ;  /* 0x000000ff0300720b */ /* 0x000fc80003f1d000 */
[----:B------:R-:W-:-:S05]  /*6100*/  SEL R3, RZ, 0x1, !P0 ;  /* 0x00000001ff037807 */ /* 0x000fca0004000000 */
[----:B------:R0:W-:Y:S01]  /*6110*/  STG.E.U8 desc[UR36][R16.64], R3 ;  /* 0x0000000310007986 */ /* 0x0001e2000c101124 */
[----:B------:R-:W-:Y:S05]  /*6120*/  BRA `(.L_x_115) ;  /* 0x0000000800847947 */ /* 0x000fea0003800000 */
.L_x_124:
[----:B-1----:R-:W-:Y:S01]  /*6130*/  IMAD.U32 R3, R3, 0x10000, RZ ;  /* 0x0001000003037824 */ /* 0x002fe200078e00ff */
[----:B------:R-:W-:-:S03]  /*6140*/  CS2R R6, SRZ ;  /* 0x0000000000067805 */ /* 0x000fc6000001ff00 */
[----:B------:R-:W-:-:S04]  /*6150*/  FMUL.FTZ R3, R3, 1 ;  /* 0x3f80000003037820 */ /* 0x000fc80000410000 */
[----:B------:R-:W0:Y:S02]  /*6160*/  F2F.F64.F32 R4, R3 ;  /* 0x0000000300047310 */ /* 0x000e240000201800 */
[----:B0-----:R0:W-:Y:S01]  /*6170*/  STG.E.128 desc[UR36][R16.64], R4 ;  /* 0x0000000410007986 */ /* 0x0011e2000c101d24 */
[----:B------:R-:W-:Y:S05]  /*6180*/  BRA `(.L_x_115) ;  /* 0x00000008006c7947 */ /* 0x000fea0003800000 */
.L_x_123:
[----:B------:R-:W-:-:S13]  /*6190*/  ISETP.NE.AND P0, PT, R2, 0xf, PT ;  /* 0x0000000f0200780c */ /* 0x000fda0003f05270 */
[----:B------:R-:W-:Y:S05]  /*61a0*/  @!P0 BRA `(.L_x_125) ;  /* 0x0000000000b48947 */ /* 0x000fea0003800000 */
[----:B------:R-:W-:-:S13]  /*61b0*/  ISETP.NE.AND P0, PT, R2, 0x17, PT ;  /* 0x000000170200780c */ /* 0x000fda0003f05270 */
[----:B------:R-:W-:Y:S05]  /*61c0*/  @!P0 BRA `(.L_x_126) ;  /* 0x0000000000548947 */ /* 0x000fea0003800000 */
[----:B------:R-:W-:-:S13]  /*61d0*/  ISETP.NE.AND P0, PT, R2, 0x18, PT ;  /* 0x000000180200780c */ /* 0x000fda0003f05270 */
[----:B------:R-:W-:Y:S05]  /*61e0*/  @P0 BRA `(.L_x_114) ;  /* 0x0000000400f40947 */ /* 0x000fea0003800000 */
[----:B-1----:R-:W-:Y:S01]  /*61f0*/  IMAD.U32 R5, R3, 0x10000, RZ ;  /* 0x0001000003057824 */ /* 0x002fe200078e00ff */
        /* <DEDUP_REMOVED lines=14> */
.L_x_128:
[----:B------:R-:W-:Y:S05]  /*62e0*/  BSYNC B0 ;  /* 0x0000000000007941 */ /* 0x000fea0003800000 */
.L_x_127:
[----:B------:R-:W-:-:S05]  /*62f0*/  LOP3.LUT R3, R0, R3, RZ, 0xfc, !PT ;  /* 0x0000000300037212 */ /* 0x000fca00078efcff */
[----:B------:R0:W-:Y:S01]  /*6300*/  STG.E.U8 desc[UR36][R16.64], R3 ;  /* 0x0000000310007986 */ /* 0x0001e2000c101124 */
[----:B------:R-:W-:Y:S05]  /*6310*/  BRA `(.L_x_115) ;  /* 0x0000000800087947 */ /* 0x000fea0003800000 */
.L_x_126:
[----:B-1----:R-:W-:Y:S01]  /*6320*/  IMAD.U32 R3, R3, 0x10000, RZ ;  /* 0x0001000003037824 */ /* 0x002fe200078e00ff */
        /* <DEDUP_REMOVED lines=12> */
.L_x_130:
[----:B------:R-:W-:Y:S01]  /*63f0*/  IMAD.MOV.U32 R0, RZ, RZ, 0x7f ;  /* 0x0000007fff007424 */ /* 0x000fe200078e00ff */
[----:B------:R-:W-:-:S04]  /*6400*/  ISETP.GT.U32.AND P0, PT, R2, 0x7f800000, PT ;  /* 0x7f8000000200780c */ /* 0x000fc80003f04070 */
[----:B------:R-:W-:-:S09]  /*6410*/  SEL R0, R0, 0x7c, P0 ;  /* 0x0000007c00007807 */ /* 0x000fd20000000000 */
.L_x_131:
[----:B------:R-:W-:Y:S05]  /*6420*/  BSYNC B0 ;  /* 0x0000000000007941 */ /* 0x000fea0003800000 */
.L_x_129:
[----:B------:R-:W-:-:S04]  /*6430*/  LOP3.LUT R2, R3, 0x80000000, RZ, 0xc0, !PT ;  /* 0x8000000003027812 */ /* 0x000fc800078ec0ff */
[----:B------:R-:W-:-:S04]  /*6440*/  SHF.R.U32.HI R3, RZ, 0x18, R2 ;  /* 0x00000018ff037819 */ /* 0x000fc80000011602 */
[----:B------:R-:W-:-:S05]  /*6450*/  LOP3.LUT R3, R0, R3, RZ, 0xfc, !PT ;  /* 0x0000000300037212 */ /* 0x000fca00078efcff */
[----:B------:R0:W-:Y:S01]  /*6460*/  STG.E.U8 desc[UR36][R16.64], R3 ;  /* 0x0000000310007986 */ /* 0x0001e2000c101124 */
[----:B------:R-:W-:Y:S05]  /*6470*/  BRA `(.L_x_115) ;  /* 0x0000000400b07947 */ /* 0x000fea0003800000 */
.L_x_125:
[----:B-1----:R0:W-:Y:S01]  /*6480*/  STG.E.U16 desc[UR36][R16.64], R3 ;  /* 0x0000000310007986 */ /* 0x0021e2000c101524 */
[----:B------:R-:W-:Y:S05]  /*6490*/  BRA `(.L_x_115) ;  /* 0x0000000400a87947 */ /* 0x000fea0003800000 */
.L_x_122:
        /* <DEDUP_REMOVED lines=8> */
[----:B-1----:R-:W-:-:S06]  /*6520*/  IMAD.U32 R3, R3, 0x10000, RZ ;  /* 0x0001000003037824 */ /* 0x002fcc00078e00ff */
[----:B------:R-:W0:Y:S02]  /*6530*/  F2I.FTZ.U32.TRUNC.NTZ R3, R3 ;  /* 0x0000000300037305 */ /* 0x000e24000021f000 */
[----:B0-----:R0:W-:Y:S01]  /*6540*/  STG.E.U16 desc[UR36][R16.64], R3 ;  /* 0x0000000310007986 */ /* 0x0011e2000c101524 */
[----:B------:R-:W-:Y:S05]  /*6550*/  BRA `(.L_x_115) ;  /* 0x0000000400787947 */ /* 0x000fea0003800000 */
.L_x_134:
[----:B-1----:R-:W-:Y:S01]  /*6560*/  IMAD.U32 R3, R3, 0x10000, RZ ;  /* 0x0001000003037824 */ /* 0x002fe200078e00ff */
        /* <DEDUP_REMOVED lines=16> */
.L_x_137:
[----:B------:R-:W-:-:S04]  /*6670*/  LOP3.LUT R2, R3, 0x80000000, RZ, 0xc0, !PT ;  /* 0x8000000003027812 */ /* 0x000fc800078ec0ff */
[----:B------:R-:W-:-:S04]  /*6680*/  SHF.R.U32.HI R3, RZ, 0x18, R2 ;  /* 0x00000018ff037819 */ /* 0x000fc80000011602 */
[----:B------:R-:W-:-:S04]  /*6690*/  LOP3.LUT R0, R0, R3, RZ, 0xfc, !PT ;  /* 0x0000000300007212 */ /* 0x000fc800078efcff */
[----:B------:R-:W-:-:S07]  /*66a0*/  PRMT R8, R0, 0x7610, R8 ;  /* 0x0000761000087816 */ /* 0x000fce0000000008 */
.L_x_136:
[----:B------:R-:W-:Y:S05]  /*66b0*/  BSYNC B0 ;  /* 0x0000000000007941 */ /* 0x000fea0003800000 */
.L_x_135:
[----:B------:R0:W-:Y:S01]  /*66c0*/  STG.E.U8 desc[UR36][R16.64], R8 ;  /* 0x0000000810007986 */ /* 0x0001e2000c101124 */
[----:B------:R-:W-:Y:S05]  /*66d0*/  BRA `(.L_x_115) ;  /* 0x0000000400187947 */ /* 0x000fea0003800000 */
.L_x_133:
        /* <DEDUP_REMOVED lines=17> */
.L_x_140:
[----:B------:R-:W-:-:S04]  /*67f0*/  LOP3.LUT R2, R3, 0x80000000, RZ, 0xc0, !PT ;  /* 0x8000000003027812 */ /* 0x000fc800078ec0ff */
[----:B------:R-:W-:-:S04]  /*6800*/  SHF.R.U32.HI R3, RZ, 0x18, R2 ;  /* 0x00000018ff037819 */ /* 0x000fc80000011602 */
[----:B------:R-:W-:-:S04]  /*6810*/  LOP3.LUT R0, R0, R3, RZ, 0xfc, !PT ;  /* 0x0000000300007212 */ /* 0x000fc800078efcff */
[----:B------:R-:W-:-:S07]  /*6820*/  PRMT R8, R0, 0x7610, R8 ;  /* 0x0000761000087816 */ /* 0x000fce0000000008 */
.L_x_139:
[----:B------:R-:W-:Y:S05]  /*6830*/  BSYNC B0 ;  /* 0x0000000000007941 */ /* 0x000fea0003800000 */
.L_x_138:
[----:B------:R0:W-:Y:S01]  /*6840*/  STG.E.U8 desc[UR36][R16.64], R8 ;  /* 0x0000000810007986 */ /* 0x0001e2000c101124 */
[----:B------:R-:W-:Y:S05]  /*6850*/  BRA `(.L_x_115) ;  /* 0x0000000000b87947 */ /* 0x000fea0003800000 */
.L_x_132:
[----:B------:R-:W-:-:S13]  /*6860*/  ISETP.NE.AND P0, PT, R2, 0x1c, PT ;  /* 0x0000001c0200780c */ /* 0x000fda0003f05270 */
[----:B------:R-:W-:Y:S05]  /*6870*/  @!P0 BRA `(.L_x_141) ;  /* 0x0000000000a48947 */ /* 0x000fea0003800000 */
[----:B------:R-:W-:-:S13]  /*6880*/  ISETP.NE.AND P0, PT, R2, 0x1d, PT ;  /* 0x0000001d0200780c */ /* 0x000fda0003f05270 */
[----:B------:R-:W-:Y:S05]  /*6890*/  @!P0 BRA `(.L_x_142) ;  /* 0x00000000008c8947 */ /* 0x000fea0003800000 */
[----:B------:R-:W-:-:S13]  /*68a0*/  ISETP.NE.AND P0, PT, R2, 0x2c, PT ;  /* 0x0000002c0200780c */ /* 0x000fda0003f05270 */
[----:B------:R-:W-:Y:S05]  /*68b0*/  @P0 BRA `(.L_x_114) ;  /* 0x0000000000400947 */ /* 0x000fea0003800000 */
[----:B-1----:R-:W-:-:S05]  /*68c0*/  IMAD.U32 R3, R3, 0x10000, RZ ;  /* 0x0001000003037824 */ /* 0x002fca00078e00ff */
[----:B------:R-:W-:-:S04]  /*68d0*/  SHF.R.U32.HI R4, RZ, 0x17, R3 ;  /* 0x00000017ff047819 */ /* 0x000fc80000011603 */
[----:B------:R-:W-:-:S04]  /*68e0*/  LOP3.LUT R2, R4, 0xff, RZ, 0xc0, !PT ;  /* 0x000000ff04027812 */ /* 0x000fc800078ec0ff */
[----:B------:R-:W-:-:S13]  /*68f0*/  ISETP.NE.AND P1, PT, R2, 0xff, PT ;  /* 0x000000ff0200780c */ /* 0x000fda0003f25270 */
[--C-:B------:R-:W-:Y:S02]  /*6900*/  @P1 SHF.R.U32.HI R0, RZ, 0x16, R3.reuse ;  /* 0x00000016ff001819 */ /* 0x100fe40000011603 */
[----:B------:R-:W-:Y:S01]  /*6910*/  @P1 LOP3.LUT P0, RZ, R2, 0x3fffff, R3, 0xf8, !PT ;  /* 0x003fffff02ff1812 */ /* 0x000fe2000780f803 */
[----:B------:R-:W-:Y:S01]  /*6920*/  IMAD.MOV.U32 R3, RZ, RZ, 0xff ;  /* 0x000000ffff037424 */ /* 0x000fe200078e00ff */
[----:B------:R-:W-:-:S04]  /*6930*/  @P1 LOP3.LUT R0, R0, 0x1, RZ, 0xc0, !PT ;  /* 0x0000000100001812 */ /* 0x000fc800078ec0ff */
[----:B------:R-:W-:Y:S02]  /*6940*/  @P1 ISETP.EQ.U32.AND P2, PT, R0, 0x1, P0 ;  /* 0x000000010000180c */ /* 0x000fe40000742070 */
[----:B------:R-:W-:Y:S02]  /*6950*/  PLOP3.LUT P0, PT, PT, PT, PT, 0x80, 0x0 ;  /* 0x000000000000781c */ /* 0x000fe40003f0f070 */
[----:B------:R-:W-:Y:S02]  /*6960*/  @P1 PLOP3.LUT P0, PT, P2, PT, PT, 0x80, 0x0 ;  /* 0x000000000000181c */ /* 0x000fe4000170f070 */
[----:B------:R-:W-:-:S11]  /*6970*/  @P1 IADD3 R0, R4, 0x1, RZ ;  /* 0x0000000104001810 */ /* 0x000fd60007ffe0ff */
[----:B------:R-:W-:-:S04]  /*6980*/  @!P0 IMAD.MOV R0, RZ, RZ, R4 ;  /* 0x000000ffff008224 */ /* 0x000fc800078e0204 */
[----:B------:R-:W-:-:S05]  /*6990*/  @P1 IMAD.MOV.U32 R3, RZ, RZ, R0 ;  /* 0x000000ffff031224 */ /* 0x000fca00078e0000 */
[----:B------:R0:W-:Y:S01]  /*69a0*/  STG.E.U8 desc[UR36][R16.64], R3 ;  /* 0x0000000310007986 */ /* 0x0001e2000c101124 */
[----:B------:R-:W-:Y:S05]  /*69b0*/  BRA `(.L_x_115) ;  /* 0x0000000000607947 */ /* 0x000fea0003800000 */
.L_x_114:
[----:B------:R-:W-:Y:S01]  /*69c0*/  MOV R0, 0x0 ;  /* 0x0000000000007802 */ /* 0x000fe20000000f00 */
[----:B------:R-:W-:Y:S01]  /*69d0*/  ULDC.64 UR4, c[0x4][0x158] ;  /* 0x0100560000047ab9 */ /* 0x000fe20000000a00 */
[----:B------:R-:W-:Y:S01]  /*69e0*/  ULDC.64 UR6, c[0x4][0x70] ;  /* 0x01001c0000067ab9 */ /* 0x000fe20000000a00 */
[----:B------:R-:W-:Y:S01]  /*69f0*/  IMAD.U32 R4, RZ, RZ, UR4 ;  /* 0x00000004ff047e24 */ /* 0x000fe2000f8e00ff */
[----:B-1----:R0:W1:Y:S01]  /*6a00*/  LDC.64 R2, c[0x4][R0] ;  /* 0x0100000000027b82 */ /* 0x0020620000000a00 */
[----:B------:R-:W-:Y:S01]  /*6a10*/  IMAD.U32 R5, RZ, RZ, UR5 ;  /* 0x00000005ff057e24 */ /* 0x000fe2000f8e00ff */
[----:B------:R-:W-:Y:S01]  /*6a20*/  ULDC.64 UR4, c[0x4][0x160] ;  /* 0x0100580000047ab9 */ /* 0x000fe20000000a00 */
[----:B------:R-:W-:Y:S02]  /*6a30*/  IMAD.U32 R10, RZ, RZ, UR6 ;  /* 0x00000006ff0a7e24 */ /* 0x000fe4000f8e00ff */
[----:B------:R-:W-:Y:S02]  /*6a40*/  IMAD.U32 R6, RZ, RZ, UR4 ;  /* 0x00000004ff067e24 */ /* 0x000fe4000f8e00ff */
[----:B------:R-:W-:-:S02]  /*6a50*/  IMAD.U32 R7, RZ, RZ, UR5 ;  /* 0x00000005ff077e24 */ /* 0x000fc4000f8e00ff */
[----:B------:R-:W-:Y:S02]  /*6a60*/  IMAD.U32 R11, RZ, RZ, UR7 ;  /* 0x00000007ff0b7e24 */ /* 0x000fe4000f8e00ff */
[----:B------:R-:W-:Y:S02]  /*6a70*/  IMAD.MOV.U32 R8, RZ, RZ, 0x65 ;  /* 0x00000065ff087424 */ /* 0x000fe400078e00ff */
[----:B------:R-:W-:Y:S02]  /*6a80*/  IMAD.MOV.U32 R12, RZ, RZ, 0x1 ;  /* 0x00000001ff0c7424 */ /* 0x000fe400078e00ff */
[----:B0-----:R-:W-:-:S07]  /*6a90*/  IMAD.MOV.U32 R13, RZ, RZ, RZ ;  /* 0x000000ffff0d7224 */ /* 0x001fce00078e00ff */
[----:B------:R-:W-:-:S07]  /*6aa0*/  LEPC R20, `(.L_x_143) ;  /* 0x000000001014794e */ /* 0x000fce0000000000 */
[----:B-1----:R-:W-:Y:S05]  /*6ab0*/  CALL.ABS.NOINC R2 ;  /* 0x0000000002007343 */ /* 0x002fea0003c00000 */
.L_x_143:
[----:B------:R-:W-:Y:S05]  /*6ac0*/  BRA `(.L_x_115) ;  /* 0x00000000001c7947 */ /* 0x000fea0003800000 */
.L_x_142:
[----:B-1----:R-:W-:-:S06]  /*6ad0*/  IMAD.U32 R3, R3, 0x10000, RZ ;  /* 0x0001000003037824 */ /* 0x002fcc00078e00ff */
[----:B------:R-:W0:Y:S02]  /*6ae0*/  F2I.U64.TRUNC R2, R3 ;  /* 0x0000000300027311 */ /* 0x000e24000020d800 */
[----:B0-----:R0:W-:Y:S01]  /*6af0*/  STG.E.64 desc[UR36][R16.64], R2 ;  /* 0x0000000210007986 */ /* 0x0011e2000c101b24 */
[----:B------:R-:W-:Y:S05]  /*6b00*/  BRA `(.L_x_115) ;  /* 0x00000000000c7947 */ /* 0x000fea0003800000 */
.L_x_141:
[----:B-1----:R-:W-:-:S06]  /*6b10*/  IMAD.U32 R3, R3, 0x10000, RZ ;  /* 0x0001000003037824 */ /* 0x002fcc00078e00ff */
[----:B------:R-:W0:Y:S02]  /*6b20*/  F2I.FTZ.U32.TRUNC.NTZ R3, R3 ;  /* 0x0000000300037305 */ /* 0x000e24000021f000 */
[----:B0-----:R0:W-:Y:S02]  /*6b30*/  STG.E desc[UR36][R16.64], R3 ;  /* 0x0000000310007986 */ /* 0x0011e4000c101924 */
.L_x_115:
[----:B------:R-:W-:-:S07]  /*6b40*/  VIADD R19, R19, 0x80 ;  /* 0x0000008013137836 */ /* 0x000fce0000000000 */
.L_x_73:
[----:B------:R-:W-:Y:S05]  /*6b50*/  BSYNC B6 ;  /* 0x0000000000067941 */ /* 0x000fea0003800000 */
.L_x_72:
        /* <DEDUP_REMOVED lines=307> */
.L_x_146:
        /* <DEDUP_REMOVED lines=22> */
.L_x_150:
[----:B------:R-:W2:Y:S02]  /*7ff0*/  LDG.E.U8 R2, desc[UR36][R2.64] ;  /* 0x0000002402027981 */ /* 0x000ea4000c1e1100 */
[----:B--2---:R-:W-:-:S04]  /*8000*/  I2FP.F32.U32 R0, R2 ;  /* 0x0000000200007245 */ /* 0x004fc80000201000 */
[----:B------:R-:W-:Y:S01]  /*8010*/  F2FP.BF16.F32.PACK_AB R0, RZ, R0 ;  /* 0x00000000ff00723e */ /* 0x000fe200000010ff */
[----:B------:R-:W-:Y:S06]  /*8020*/  BRA `(.L_x_152) ;  /* 0x0000000c00907947 */ /* 0x000fec0003800000 */
.L_x_149:
        /* <DEDUP_REMOVED lines=10> */
.L_x_154:
[----:B------:R-:W2:Y:S02]  /*80d0*/  LDG.E R2, desc[UR36][R2.64] ;  /* 0x0000002402027981 */ /* 0x000ea4000c1e1900 */
[----:B--2---:R-:W-:-:S04]  /*80e0*/  I2FP.F32.S32 R0, R2 ;  /* 0x0000000200007245 */ /* 0x004fc80000201400 */
[----:B------:R-:W-:Y:S01]  /*80f0*/  F2FP.BF16.F32.PACK_AB R0, RZ, R0 ;  /* 0x00000000ff00723e */ /* 0x000fe200000010ff */
[----:B------:R-:W-:Y:S06]  /*8100*/  BRA `(.L_x_152) ;  /* 0x0000000c00587947 */ /* 0x000fec0003800000 */
.L_x_153:
[----:B------:R-:W2:Y:S02]  /*8110*/  LDG.E.U16 R2, desc[UR36][R2.64] ;  /* 0x0000002402027981 */ /* 0x000ea4000c1e1500 */
[----:B--2---:R-:W0:Y:S02]  /*8120*/  I2F.S16 R0, R2 ;  /* 0x0000000200007306 */ /* 0x004e240000101400 */
[----:B0-----:R-:W-:Y:S01]  /*8130*/  F2FP.BF16.F32.PACK_AB R0, RZ, R0 ;  /* 0x00000000ff00723e */ /* 0x001fe200000010ff */
[----:B------:R-:W-:Y:S06]  /*8140*/  BRA `(.L_x_152) ;  /* 0x0000000c00487947 */ /* 0x000fec0003800000 */
.L_x_148:
        /* <DEDUP_REMOVED lines=9> */
.L_x_156:
[----:B------:R-:W2:Y:S02]  /*81e0*/  LDG.E.U16 R0, desc[UR36][R2.64] ;  /* 0x0000002402007981 */ /* 0x000ea4000c1e1500 */
[----:B--2---:R-:W-:-:S05]  /*81f0*/  HADD2.F32 R0, -RZ, R0.H0_H0 ;  /* 0x20000000ff007230 */ /* 0x004fca0000004100 */
[----:B------:R-:W-:Y:S01]  /*8200*/  F2FP.BF16.F32.PACK_AB R0, RZ, R0 ;  /* 0x00000000ff00723e */ /* 0x000fe200000010ff */
[----:B------:R-:W-:Y:S06]  /*8210*/  BRA `(.L_x_152) ;  /* 0x0000000c00147947 */ /* 0x000fec0003800000 */
.L_x_155:
        /* <DEDUP_REMOVED lines=9> */
.L_x_158:
[----:B------:R-:W2:Y:S02]  /*82b0*/  LDG.E.U16 R2, desc[UR36][R2.64] ;  /* 0x0000002402027981 */ /* 0x000ea4000c1e1500 */
[----:B--2---:R-:W-:-:S05]  /*82c0*/  HADD2.F32 R0, -RZ, R2.H0_H0 ;  /* 0x20000002ff007230 */ /* 0x004fca0000004100 */
[----:B------:R-:W-:Y:S01]  /*82d0*/  F2FP.BF16.F32.PACK_AB R0, RZ, R0 ;  /* 0x00000000ff00723e */ /* 0x000fe200000010ff */
[----:B------:R-:W-:Y:S06]  /*82e0*/  BRA `(.L_x_152) ;  /* 0x0000000800e07947 */ /* 0x000fec0003800000 */
.L_x_157:
        /* <DEDUP_REMOVED lines=8> */
.L_x_147:
        /* <DEDUP_REMOVED lines=13> */
.L_x_161:
        /* <DEDUP_REMOVED lines=8> */
.L_x_160:
        /* <DEDUP_REMOVED lines=28> */
.L_x_163:
        /* <DEDUP_REMOVED lines=15> */
.L_x_162:
[----:B------:R0:W5:Y:S01]  /*8770*/  LDG.E.U16 R0, desc[UR36][R2.64] ;  /* 0x0000002402007981 */ /* 0x000162000c1e1500 */
[----:B------:R-:W-:Y:S05]  /*8780*/  BRA `(.L_x_152) ;  /* 0x0000000400b87947 */ /* 0x000fea0003800000 */
.L_x_159:
        /* <DEDUP_REMOVED lines=12> */
.L_x_166:
        /* <DEDUP_REMOVED lines=21> */
.L_x_170:
[----:B------:R-:W-:Y:S05]  /*89a0*/  BSYNC B1 ;  /* 0x0000000000017941 */ /* 0x000fea0003800000 */
.L_x_169:
[----:B------:R-:W-:Y:S01]  /*89b0*/  LEA R3, R0, 0x3b800000, 0x17 ;  /* 0x3b80000000037811 */ /* 0x000fe200078eb8ff */
[----:B------:R-:W-:-:S05]  /*89c0*/  IMAD.SHL.U32 R0, R2, 0x100000, RZ ;  /* 0x0010000002007824 */ /* 0x000fca00078e00ff */
[----:B------:R-:W-:-:S07]  /*89d0*/  LOP3.LUT R0, R3, R0, R4, 0xfe, !PT ;  /* 0x0000000003007212 */ /* 0x000fce00078efe04 */
.L_x_168:
[----:B------:R-:W-:Y:S05]  /*89e0*/  BSYNC B0 ;  /* 0x0000000000007941 */ /* 0x000fea0003800000 */
.L_x_167:
[----:B------:R-:W-:Y:S01]  /*89f0*/  F2FP.BF16.F32.PACK_AB R0, RZ, R0 ;  /* 0x00000000ff00723e */ /* 0x000fe200000010ff */
[----:B------:R-:W-:Y:S06]  /*8a00*/  BRA `(.L_x_152) ;  /* 0x0000000400187947 */ /* 0x000fec0003800000 */
.L_x_165:
[----:B------:R-:W2:Y:S01]  /*8a10*/  LDG.E.U8 R2, desc[UR36][R2.64] ;  /* 0x0000002402027981 */ /* 0x000ea2000c1e1100 */
[----:B------:R-:W-:Y:S01]  /*8a20*/  BSSY B0, `(.L_x_171) ;  /* 0x0000018000007945 */ /* 0x000fe20003800000 */
[----:B------:R-:W-:Y:S01]  /*8a30*/  IMAD.MOV.U32 R0, RZ, RZ, RZ ;  /* 0x000000ffff007224 */ /* 0x000fe200078e00ff */
[----:B--2---:R-:W-:-:S13]  /*8a40*/  ISETP.NE.AND P0, PT, R2, RZ, PT ;  /* 0x000000ff0200720c */ /* 0x004fda0003f05270 */
[----:B------:R-:W-:Y:S05]  /*8a50*/  @!P0 BRA `(.L_x_172) ;  /* 0x0000000000508947 */ /* 0x000fea0003800000 */
[----:B------:R-:W-:-:S13]  /*8a60*/  ISETP.NE.AND P0, PT, R2, 0x80, PT ;  /* 0x000000800200780c */ /* 0x000fda0003f05270 */
[----:B------:R-:W-:Y:S01]  /*8a70*/  @!P0 MOV R0, 0x7f800001 ;  /* 0x7f80000100008802 */ /* 0x000fe20000000f00 */
        /* <DEDUP_REMOVED lines=14> */
.L_x_174:
[----:B------:R-:W-:Y:S05]  /*8b60*/  BSYNC B1 ;  /* 0x0000000000017941 */ /* 0x000fea0003800000 */
.L_x_173:
[----:B------:R-:W-:Y:S01]  /*8b70*/  LEA R3, R0, 0x37800000, 0x17 ;  /* 0x3780000000037811 */ /* 0x000fe200078eb8ff */
[----:B------:R-:W-:-:S05]  /*8b80*/  IMAD.SHL.U32 R0, R2, 0x200000, RZ ;  /* 0x0020000002007824 */ /* 0x000fca00078e00ff */
[----:B------:R-:W-:-:S07]  /*8b90*/  LOP3.LUT R0, R3, R0, R4, 0xfe, !PT ;  /* 0x0000000003007212 */ /* 0x000fce00078efe04 */
.L_x_172:
[----:B------:R-:W-:Y:S05]  /*8ba0*/  BSYNC B0 ;  /* 0x0000000000007941 */ /* 0x000fea0003800000 */
.L_x_171:
[----:B------:R-:W-:Y:S01]  /*8bb0*/  F2FP.BF16.F32.PACK_AB R0, RZ, R0 ;  /* 0x00000000ff00723e */ /* 0x000fe200000010ff */
[----:B------:R-:W-:Y:S06]  /*8bc0*/  BRA `(.L_x_152) ;  /* 0x0000000000a87947 */ /* 0x000fec0003800000 */
.L_x_164:
        /* <DEDUP_REMOVED lines=14> */
.L_x_178:
[----:B------:R-:W-:Y:S05]  /*8cb0*/  BSYNC B0 ;  /* 0x0000000000007941 */ /* 0x000fea0003800000 */
.L_x_177:
[----:B------:R-:W-:Y:S01]  /*8cc0*/  F2FP.BF16.F32.PACK_AB R0, RZ, R0 ;  /* 0x00000000ff00723e */ /* 0x000fe200000010ff */
[----:B------:R-:W-:Y:S06]  /*8cd0*/  BRA `(.L_x_152) ;  /* 0x0000000000647947 */ /* 0x000fec0003800000 */
.L_x_151:
        /* <DEDUP_REMOVED lines=16> */
.L_x_179:
[----:B------:R-:W-:Y:S01]  /*8de0*/  PRMT R0, RZ, 0x7610, R0 ;  /* 0x00007610ff007816 */ /* 0x000fe20000000000 */
[----:B------:R-:W-:Y:S06]  /*8df0*/  BRA `(.L_x_152) ;  /* 0x00000000001c7947 */ /* 0x000fec0003800000 */
.L_x_176:
[----:B------:R-:W2:Y:S02]  /*8e00*/  LDG.E.64 R2, desc[UR36][R2.64] ;  /* 0x0000002402027981 */ /* 0x000ea4000c1e1b00 */
[----:B--2---:R-:W0:Y:S02]  /*8e10*/  I2F.U64 R0, R2 ;  /* 0x0000000200007312 */ /* 0x004e240000301000 */
[----:B0-----:R-:W-:Y:S01]  /*8e20*/  F2FP.BF16.F32.PACK_AB R0, RZ, R0 ;  /* 0x00000000ff00723e */ /* 0x001fe200000010ff */
[----:B------:R-:W-:Y:S06]  /*8e30*/  BRA `(.L_x_152) ;  /* 0x00000000000c7947 */ /* 0x000fec0003800000 */
.L_x_175:
[----:B------:R-:W2:Y:S02]  /*8e40*/  LDG.E R2, desc[UR36][R2.64] ;  /* 0x0000002402027981 */ /* 0x000ea4000c1e1900 */
[----:B--2---:R-:W-:-:S04]  /*8e50*/  I2FP.F32.U32 R0, R2 ;  /* 0x0000000200007245 */ /* 0x004fc80000201000 */
[----:B------:R-:W-:-:S07]  /*8e60*/  F2FP.BF16.F32.PACK_AB R0, RZ, R0 ;  /* 0x00000000ff00723e */ /* 0x000fce00000010ff */
.L_x_152:
[----:B-----5:R-:W-:Y:S01]  /*8e70*/  IMAD.U32 R0, R0, 0x10000, RZ ;  /* 0x0001000000007824 */ /* 0x020fe200078e00ff */
[----:B------:R-:W-:Y:S01]  /*8e80*/  BSSY B0, `(.L_x_180) ;  /* 0x000002b000007945 */ /* 0x000fe20003800000 */
[----:B------:R-:W-:Y:S02]  /*8e90*/  IMAD.MOV.U32 R7, RZ, RZ, 0x3d39bf78 ;  /* 0x3d39bf78ff077424 */ /* 0x000fe400078e00ff */
        /* <DEDUP_REMOVED lines=41> */
.L_x_181:
[----:B------:R-:W-:Y:S05]  /*9130*/  BSYNC B0 ;  /* 0x0000000000007941 */ /* 0x000fea0003800000 */
.L_x_180:
        /* <DEDUP_REMOVED lines=17> */
.L_x_185:
[----:B-1----:R-:W-:-:S06]  /*9250*/  IMAD.U32 R3, R3, 0x10000, RZ ;  /* 0x0001000003037824 */ /* 0x002fcc00078e00ff */
[----:B------:R-:W0:Y:S02]  /*9260*/  F2I.S64.TRUNC R2, R3 ;  /* 0x0000000300027311 */ /* 0x000e24000020d900 */
[----:B0-----:R0:W-:Y:S01]  /*9270*/  STG.E.U8 desc[UR36][R16.64], R2 ;  /* 0x0000000210007986 */ /* 0x0011e2000c101124 */
[----:B------:R-:W-:Y:S05]  /*9280*/  BRA `(.L_x_187) ;  /* 0x0000000c00847947 */ /* 0x000fea0003800000 */
.L_x_184:
        /* <DEDUP_REMOVED lines=10> */
.L_x_189:
[----:B-1----:R-:W-:-:S06]  /*9330*/  IMAD.U32 R3, R3, 0x10000, RZ ;  /* 0x0001000003037824 */ /* 0x002fcc00078e00ff */
[----:B------:R-:W0:Y:S02]  /*9340*/  F2I.FTZ.TRUNC.NTZ R3, R3 ;  /* 0x0000000300037305 */ /* 0x000e24000021f100 */
[----:B0-----:R0:W-:Y:S01]  /*9350*/  STG.E desc[UR36][R16.64], R3 ;  /* 0x0000000310007986 */ /* 0x0011e2000c101924 */
[----:B------:R-:W-:Y:S05]  /*9360*/  BRA `(.L_x_187) ;  /* 0x0000000c004c7947 */ /* 0x000fea0003800000 */
.L_x_188:
[----:B-1----:R-:W-:-:S06]  /*9370*/  IMAD.U32 R3, R3, 0x10000, RZ ;  /* 0x0001000003037824 */ /* 0x002fcc00078e00ff */
[----:B------:R-:W0:Y:S02]  /*9380*/  F2I.FTZ.TRUNC.NTZ R3, R3 ;  /* 0x0000000300037305 */ /* 0x000e24000021f100 */
[----:B0-----:R0:W-:Y:S01]  /*9390*/  STG.E.U16 desc[UR36][R16.64], R3 ;  /* 0x0000000310007986 */ /* 0x0011e2000c101524 */
[----:B------:R-:W-:Y:S05]  /*93a0*/  BRA `(.L_x_187) ;  /* 0x0000000c003c7947 */ /* 0x000fea0003800000 */
.L_x_183:
        /* <DEDUP_REMOVED lines=9> */
.L_x_191:
[----:B-1----:R-:W-:-:S04]  /*9440*/  SHF.L.U32 R0, R3, 0x10, RZ ;  /* 0x0000001003007819 */ /* 0x002fc800000006ff */
[----:B------:R-:W-:-:S05]  /*9450*/  F2FP.F16.F32.PACK_AB R0, RZ, R0 ;  /* 0x00000000ff00723e */ /* 0x000fca00000000ff */
[----:B------:R0:W-:Y:S01]  /*9460*/  STG.E.U16 desc[UR36][R16.64], R0 ;  /* 0x0000000010007986 */ /* 0x0001e2000c101524 */
[----:B------:R-:W-:Y:S05]  /*9470*/  BRA `(.L_x_187) ;  /* 0x0000000c00087947 */ /* 0x000fea0003800000 */
.L_x_190:
        /* <DEDUP_REMOVED lines=10> */
.L_x_193:
[----:B-1----:R-:W-:-:S05]  /*9520*/  IMAD.U32 R3, R3, 0x10000, RZ ;  /* 0x0001000003037824 */ /* 0x002fca00078e00ff */
[----:B------:R-:W-:-:S04]  /*9530*/  F2FP.F16.F32.PACK_AB R3, RZ, R3 ;  /* 0x00000003ff03723e */ /* 0x000fc800000000ff */
[----:B------:R-:W-:-:S05]  /*9540*/  PRMT R3, R3, 0x5410, RZ ;  /* 0x0000541003037816 */ /* 0x000fca00000000ff */
[----:B------:R0:W-:Y:S01]  /*9550*/  STG.E desc[UR36][R16.64], R3 ;  /* 0x0000000310007986 */ /* 0x0001e2000c101924 */
[----:B------:R-:W-:Y:S05]  /*9560*/  BRA `(.L_x_187) ;  /* 0x0000000800cc7947 */ /* 0x000fea0003800000 */
.L_x_192:
[----:B-1----:R-:W-:-:S04]  /*9570*/  IMAD.U32 R2, R3, 0x10000, RZ ;  /* 0x0001000003027824 */ /* 0x002fc800078e00ff */
[----:B------:R-:W-:-:S06]  /*9580*/  FMUL.FTZ R2, R2, 1 ;  /* 0x3f80000002027820 */ /* 0x000fcc0000410000 */
[----:B------:R-:W0:Y:S02]  /*9590*/  F2F.F64.F32 R2, R2 ;  /* 0x0000000200027310 */ /* 0x000e240000201800 */
[----:B0-----:R0:W-:Y:S01]  /*95a0*/  STG.E.64 desc[UR36][R16.64], R2 ;  /* 0x0000000210007986 */ /* 0x0011e2000c101b24 */
[----:B------:R-:W-:Y:S05]  /*95b0*/  BRA `(.L_x_187) ;  /* 0x0000000800b87947 */ /* 0x000fea0003800000 */
.L_x_182:
        /* <DEDUP_REMOVED lines=13> */
.L_x_196:
[----:B-1----:R-:W-:Y:S01]  /*9690*/  IMAD.U32 R3, R3, 0x10000, RZ ;  /* 0x0001000003037824 */ /* 0x002fe200078e00ff */
[----:B------:R-:W-:-:S03]  /*96a0*/  CS2R R6, SRZ ;  /* 0x0000000000067805 */ /* 0x000fc6000001ff00 */
[----:B------:R-:W-:-:S04]  /*96b0*/  FMUL.FTZ R3, R3, 1 ;  /* 0x3f80000003037820 */ /* 0x000fc80000410000 */
[----:B------:R-:W0:Y:S02]  /*96c0*/  F2F.F64.F32 R4, R3 ;  /* 0x0000000300047310 */ /* 0x000e240000201800 */
[----:B0-----:R0:W-:Y:S01]  /*96d0*/  STG.E.128 desc[UR36][R16.64], R4 ;  /* 0x0000000410007986 */ /* 0x0011e2000c101d24 */
[----:B------:R-:W-:Y:S05]  /*96e0*/  BRA `(.L_x_187) ;  /* 0x00000008006c7947 */ /* 0x000fea0003800000 */
.L_x_195:
        /* <DEDUP_REMOVED lines=21> */
.L_x_200:
[----:B------:R-:W-:Y:S05]  /*9840*/  BSYNC B0 ;  /* 0x0000000000007941 */ /* 0x000fea0003800000 */
.L_x_199:
[----:B------:R-:W-:-:S05]  /*9850*/  LOP3.LUT R3, R0, R3, RZ, 0xfc, !PT ;  /* 0x0000000300037212 */ /* 0x000fca00078efcff */
[----:B------:R0:W-:Y:S01]  /*9860*/  STG.E.U8 desc[UR36][R16.64], R3 ;  /* 0x0000000310007986 */ /* 0x0001e2000c101124 */
[----:B------:R-:W-:Y:S05]  /*9870*/  BRA `(.L_x_187) ;  /* 0x0000000800087947 */ /* 0x000fea0003800000 */
.L_x_198:
        /* <DEDUP_REMOVED lines=13> */
.L_x_202:
[----:B------:R-:W-:Y:S01]  /*9950*/  IMAD.MOV.U32 R0, RZ, RZ, 0x7f ;  /* 0x0000007fff007424 */ /* 0x000fe200078e00ff */
[----:B------:R-:W-:-:S04]  /*9960*/  ISETP.GT.U32.AND P0, PT, R2, 0x7f800000, PT ;  /* 0x7f8000000200780c */ /* 0x000fc80003f04070 */
[----:B------:R-:W-:-:S09]  /*9970*/  SEL R0, R0, 0x7c, P0 ;  /* 0x0000007c00007807 */ /* 0x000fd20000000000 */
.L_x_203:
[----:B------:R-:W-:Y:S05]  /*9980*/  BSYNC B0 ;  /* 0x0000000000007941 */ /* 0x000fea0003800000 */
.L_x_201:
[----:B------:R-:W-:-:S04]  /*9990*/  LOP3.LUT R2, R3, 0x80000000, RZ, 0xc0, !PT ;  /* 0x8000000003027812 */ /* 0x000fc800078ec0ff */
[----:B------:R-:W-:-:S04]  /*99a0*/  SHF.R.U32.HI R3, RZ, 0x18, R2 ;  /* 0x00000018ff037819 */ /* 0x000fc80000011602 */
[----:B------:R-:W-:-:S05]  /*99b0*/  LOP3.LUT R3, R0, R3, RZ, 0xfc, !PT ;  /* 0x0000000300037212 */ /* 0x000fca00078efcff */
[----:B------:R0:W-:Y:S01]  /*99c0*/  STG.E.U8 desc[UR36][R16.64], R3 ;  /* 0x0000000310007986 */ /* 0x0001e2000c101124 */
[----:B------:R-:W-:Y:S05]  /*99d0*/  BRA `(.L_x_187) ;  /* 0x0000000400b07947 */ /* 0x000fea0003800000 */
.L_x_197:
[----:B-1----:R0:W-:Y:S01]  /*99e0*/  STG.E.U16 desc[UR36][R16.64], R3 ;  /* 0x0000000310007986 */ /* 0x0021e2000c101524 */
[----:B------:R-:W-:Y:S05]  /*99f0*/  BRA `(.L_x_187) ;  /* 0x0000000400a87947 */ /* 0x000fea0003800000 */
.L_x_194:
        /* <DEDUP_REMOVED lines=12> */
.L_x_206:
        /* <DEDUP_REMOVED lines=17> */
.L_x_209:
[----:B------:R-:W-:-:S04]  /*9bd0*/  LOP3.LUT R2, R3, 0x80000000, RZ, 0xc0, !PT ;  /* 0x8000000003027812 */ /* 0x000fc800078ec0ff */
[----:B------:R-:W-:-:S04]  /*9be0*/  SHF.R.U32.HI R3, RZ, 0x18, R2 ;  /* 0x00000018ff037819 */ /* 0x000fc80000011602 */
[----:B------:R-:W-:-:S04]  /*9bf0*/  LOP3.LUT R0, R0, R3, RZ, 0xfc, !PT ;  /* 0x0000000300007212 */ /* 0x000fc800078efcff */
[----:B------:R-:W-:-:S07]  /*9c00*/  PRMT R8, R0, 0x7610, R8 ;  /* 0x0000761000087816 */ /* 0x000fce0000000008 */
.L_x_208:
[----:B------:R-:W-:Y:S05]  /*9c10*/  BSYNC B0 ;  /* 0x0000000000007941 */ /* 0x000fea0003800000 */
.L_x_207:
[----:B------:R3:W-:Y:S01]  /*9c20*/  STG.E.U8 desc[UR36][R16.64], R8 ;  /* 0x0000000810007986 */ /* 0x0007e2000c101124 */
[----:B------:R-:W-:Y:S05]  /*9c30*/  BRA `(.L_x_187) ;  /* 0x0000000400187947 */ /* 0x000fea0003800000 */
.L_x_205:
        /* <DEDUP_REMOVED lines=17> */
.L_x_212:
[----:B------:R-:W-:-:S04]  /*9d50*/  LOP3.LUT R2, R3, 0x80000000, RZ, 0xc0, !PT ;  /* 0x8000000003027812 */ /* 0x000fc800078ec0ff */
[----:B------:R-:W-:-:S04]  /*9d60*/  SHF.R.U32.HI R3, RZ, 0x18, R2 ;  /* 0x00000018ff037819 */ /* 0x000fc80000011602 */
[----:B------:R-:W-:-:S04]  /*9d70*/  LOP3.LUT R0, R0, R3, RZ, 0xfc, !PT ;  /* 0x0000000300007212 */ /* 0x000fc800078efcff */
[----:B------:R-:W-:-:S07]  /*9d80*/  PRMT R8, R0, 0x7610, R8 ;  /* 0x0000761000087816 */ /* 0x000fce0000000008 */
.L_x_211:
[----:B------:R-:W-:Y:S05]  /*9d90*/  BSYNC B0 ;  /* 0x0000000000007941 */ /* 0x000fea0003800000 */
.L_x_210:
[----:B------:R0:W-:Y:S01]  /*9da0*/  STG.E.U8 desc[UR36][R16.64], R8 ;  /* 0x0000000810007986 */ /* 0x0001e2000c101124 */
[----:B------:R-:W-:Y:S05]  /*9db0*/  BRA `(.L_x_187) ;  /* 0x0000000000b87947 */ /* 0x000fea0003800000 */
.L_x_204:
        /* <DEDUP_REMOVED lines=22> */
.L_x_186:
[----:B------:R-:W-:Y:S01]  /*9f20*/  MOV R0, 0x0 ;  /* 0x0000000000007802 */ /* 0x000fe20000000f00 */
[----:B------:R-:W-:Y:S01]  /*9f30*/  ULDC.64 UR4, c[0x4][0x158] ;  /* 0x0100560000047ab9 */ /* 0x000fe20000000a00 */
[----:B------:R-:W-:Y:S01]  /*9f40*/  ULDC.64 UR6, c[0x4][0x70] ;  /* 0x01001c0000067ab9 */ /* 0x000fe20000000a00 */
[----:B------:R-:W-:Y:S01]  /*9f50*/  IMAD.U32 R4, RZ, RZ, UR4 ;  /* 0x00000004ff047e24 */ /* 0x000fe2000f8e00ff */
[----:B-1----:R0:W1:Y:S01]  /*9f60*/  LDC.64 R2, c[0x4][R0] ;  /* 0x0100000000027b82 */ /* 0x0020620000000a00 */
[----:B------:R-:W-:Y:S01]  /*9f70*/  IMAD.U32 R5, RZ, RZ, UR5 ;  /* 0x00000005ff057e24 */ /* 0x000fe2000f8e00ff */
[----:B------:R-:W-:Y:S01]  /*9f80*/  ULDC.64 UR4, c[0x4][0x160] ;  /* 0x0100580000047ab9 */ /* 0x000fe20000000a00 */
[----:B------:R-:W-:Y:S01]  /*9f90*/  IMAD.U32 R10, RZ, RZ, UR6 ;  /* 0x00000006ff0a7e24 */ /* 0x000fe2000f8e00ff */
[----:B------:R-:W-:Y:S01]  /*9fa0*/  MOV R11, UR7 ;  /* 0x00000007000b7c02 */ /* 0x000fe20008000f00 */
[----:B------:R-:W-:Y:S02]  /*9fb0*/  IMAD.U32 R6, RZ, RZ, UR4 ;  /* 0x00000004ff067e24 */ /* 0x000fe4000f8e00ff */
[----:B------:R-:W-:-:S02]  /*9fc0*/  IMAD.U32 R7, RZ, RZ, UR5 ;  /* 0x00000005ff077e24 */ /* 0x000fc4000f8e00ff */
[----:B------:R-:W-:Y:S02]  /*9fd0*/  IMAD.MOV.U32 R8, RZ, RZ, 0x65 ;  /* 0x00000065ff087424 */ /* 0x000fe400078e00ff */
[----:B------:R-:W-:Y:S02]  /*9fe0*/  IMAD.MOV.U32 R12, RZ, RZ, 0x1 ;  /* 0x00000001ff0c7424 */ /* 0x000fe400078e00ff */
[----:B0-----:R-:W-:-:S07]  /*9ff0*/  IMAD.MOV.U32 R13, RZ, RZ, RZ ;  /* 0x000000ffff0d7224 */ /* 0x001fce00078e00ff */
[----:B------:R-:W-:-:S07]  /*a000*/  LEPC R20, `(.L_x_215) ;  /* 0x000000001014794e */ /* 0x000fce0000000000 */
[----:B-1----:R-:W-:Y:S05]  /*a010*/  CALL.ABS.NOINC R2 ;  /* 0x0000000002007343 */ /* 0x002fea0003c00000 */
.L_x_215:
[----:B------:R-:W-:Y:S05]  /*a020*/  BRA `(.L_x_187) ;  /* 0x00000000001c7947 */ /* 0x000fea0003800000 */
.L_x_214:
[----:B-1----:R-:W-:-:S06]  /*a030*/  IMAD.U32 R3, R3, 0x10000, RZ ;  /* 0x0001000003037824 */ /* 0x002fcc00078e00ff */
[----:B------:R-:W0:Y:S02]  /*a040*/  F2I.U64.TRUNC R2, R3 ;  /* 0x0000000300027311 */ /* 0x000e24000020d800 */
[----:B0-----:R0:W-:Y:S01]  /*a050*/  STG.E.64 desc[UR36][R16.64], R2 ;  /* 0x0000000210007986 */ /* 0x0011e2000c101b24 */
[----:B------:R-:W-:Y:S05]  /*a060*/  BRA `(.L_x_187) ;  /* 0x00000000000c7947 */ /* 0x000fea0003800000 */
.L_x_213:
[----:B-1----:R-:W-:-:S06]  /*a070*/  IMAD.U32 R3, R3, 0x10000, RZ ;  /* 0x0001000003037824 */ /* 0x002fcc00078e00ff */
[----:B------:R-:W0:Y:S02]  /*a080*/  F2I.FTZ.U32.TRUNC.NTZ R3, R3 ;  /* 0x0000000300037305 */ /* 0x000e24000021f000 */
[----:B0-----:R2:W-:Y:S02]  /*a090*/  STG.E desc[UR36][R16.64], R3 ;  /* 0x0000000310007986 */ /* 0x0015e4000c101924 */
.L_x_187:
[----:B------:R-:W-:-:S07]  /*a0a0*/  VIADD R19, R19, 0x80 ;  /* 0x0000008013137836 */ /* 0x000fce0000000000 */
.L_x_145:
[----:B------:R-:W-:Y:S05]  /*a0b0*/  BSYNC B6 ;  /* 0x0000000000067941 */ /* 0x000fea0003800000 */
.L_x_144:
[----:B------:R-:W-:Y:S02]  /*a0c0*/  ULDC UR4, c[0x0][0x210] ;  /* 0x0000840000047ab9 */ /* 0x000fe40000000800 */
[----:B------:R-:W-:-:S13]  /*a0d0*/  ISETP.GE.AND P0, PT, R19, UR4, PT ;  /* 0x0000000413007c0c */ /* 0x000fda000bf06270 */
[----:B------:R-:W-:Y:S05]  /*a0e0*/  @P0 EXIT ;  /* 0x000000000000094d */ /* 0x000fea0003800000 */
        /* <DEDUP_REMOVED lines=303> */
.L_x_216:
        /* <DEDUP_REMOVED lines=22> */
.L_x_220:
[----:B------:R-:W2:Y:S02]  /*b540*/  LDG.E.U8 R2, desc[UR36][R2.64] ;  /* 0x0000002402027981 */ /* 0x000ea4000c1e1100 */
[----:B--2---:R-:W-:-:S04]  /*b550*/  I2FP.F32.U32 R0, R2 ;  /* 0x0000000200007245 */ /* 0x004fc80000201000 */
[----:B------:R-:W-:Y:S01]  /*b560*/  F2FP.BF16.F32.PACK_AB R0, RZ, R0 ;  /* 0x00000000ff00723e */ /* 0x000fe200000010ff */
[----:B------:R-:W-:Y:S06]  /*b570*/  BRA `(.L_x_222) ;  /* 0x0000000c00907947 */ /* 0x000fec0003800000 */
.L_x_219:
        /* <DEDUP_REMOVED lines=10> */
.L_x_224:
[----:B------:R-:W2:Y:S02]  /*b620*/  LDG.E R2, desc[UR36][R2.64] ;  /* 0x0000002402027981 */ /* 0x000ea4000c1e1900 */
[----:B--2---:R-:W-:-:S04]  /*b630*/  I2FP.F32.S32 R0, R2 ;  /* 0x0000000200007245 */ /* 0x004fc80000201400 */
[----:B------:R-:W-:Y:S01]  /*b640*/  F2FP.BF16.F32.PACK_AB R0, RZ, R0 ;  /* 0x00000000ff00723e */ /* 0x000fe200000010ff */
[----:B------:R-:W-:Y:S06]  /*b650*/  BRA `(.L_x_222) ;  /* 0x0000000c00587947 */ /* 0x000fec0003800000 */
.L_x_223:
[----:B------:R-:W2:Y:S02]  /*b660*/  LDG.E.U16 R2, desc[UR36][R2.64] ;  /* 0x0000002402027981 */ /* 0x000ea4000c1e1500 */
[----:B--2---:R-:W0:Y:S02]  /*b670*/  I2F.S16 R0, R2 ;  /* 0x0000000200007306 */ /* 0x004e240000101400 */
[----:B0-----:R-:W-:Y:S01]  /*b680*/  F2FP.BF16.F32.PACK_AB R0, RZ, R0 ;  /* 0x00000000ff00723e */ /* 0x001fe200000010ff */
[----:B------:R-:W-:Y:S06]  /*b690*/  BRA `(.L_x_222) ;  /* 0x0000000c00487947 */ /* 0x000fec0003800000 */
.L_x_218:
        /* <DEDUP_REMOVED lines=9> */
.L_x_226:
[----:B------:R-:W2:Y:S02]  /*b730*/  LDG.E.U16 R0, desc[UR36][R2.64] ;  /* 0x0000002402007981 */ /* 0x000ea4000c1e1500 */
[----:B--2---:R-:W-:-:S05]  /*b740*/  HADD2.F32 R0, -RZ, R0.H0_H0 ;  /* 0x20000000ff007230 */ /* 0x004fca0000004100 */
[----:B------:R-:W-:Y:S01]  /*b750*/  F2FP.BF16.F32.PACK_AB R0, RZ, R0 ;  /* 0x00000000ff00723e */ /* 0x000fe200000010ff */
[----:B------:R-:W-:Y:S06]  /*b760*/  BRA `(.L_x_222) ;  /* 0x0000000c00147947 */ /* 0x000fec0003800000 */
.L_x_225:
        /* <DEDUP_REMOVED lines=9> */
.L_x_228:
[----:B------:R-:W2:Y:S02]  /*b800*/  LDG.E.U16 R2, desc[UR36][R2.64] ;  /* 0x0000002402027981 */ /* 0x000ea4000c1e1500 */
[----:B--2---:R-:W-:-:S05]  /*b810*/  HADD2.F32 R0, -RZ, R2.H0_H0 ;  /* 0x20000002ff007230 */ /* 0x004fca0000004100 */
[----:B------:R-:W-:Y:S01]  /*b820*/  F2FP.BF16.F32.PACK_AB R0, RZ, R0 ;  /* 0x00000000ff00723e */ /* 0x000fe200000010ff */
[----:B------:R-:W-:Y:S06]  /*b830*/  BRA `(.L_x_222) ;  /* 0x0000000800e07947 */ /* 0x000fec0003800000 */
.L_x_227:
        /* <DEDUP_REMOVED lines=8> */
.L_x_217:
        /* <DEDUP_REMOVED lines=13> */
.L_x_231:
        /* <DEDUP_REMOVED lines=8> */
.L_x_230:
        /* <DEDUP_REMOVED lines=28> */
.L_x_233:
        /* <DEDUP_REMOVED lines=15> */
.L_x_232:
[----:B------:R0:W5:Y:S01]  /*bcc0*/  LDG.E.U16 R0, desc[UR36][R2.64] ;  /* 0x0000002402007981 */ /* 0x000162000c1e1500 */
[----:B------:R-:W-:Y:S05]  /*bcd0*/  BRA `(.L_x_222) ;  /* 0x0000000400b87947 */ /* 0x000fea0003800000 */
.L_x_229:
        /* <DEDUP_REMOVED lines=12> */
.L_x_236:
        /* <DEDUP_REMOVED lines=21> */
.L_x_240:
[----:B------:R-:W-:Y:S05]  /*bef0*/  BSYNC B1 ;  /* 0x0000000000017941 */ /* 0x000fea0003800000 */
.L_x_239:
[----:B------:R-:W-:Y:S01]  /*bf00*/  LEA R3, R0, 0x3b800000, 0x17 ;  /* 0x3b80000000037811 */ /* 0x000fe200078eb8ff */
[----:B------:R-:W-:-:S05]  /*bf10*/  IMAD.SHL.U32 R0, R2, 0x100000, RZ ;  /* 0x0010000002007824 */ /* 0x000fca00078e00ff */
[----:B------:R-:W-:-:S07]  /*bf20*/  LOP3.LUT R0, R3, R0, R4, 0xfe, !PT ;  /* 0x0000000003007212 */ /* 0x000fce00078efe04 */
.L_x_238:
[----:B------:R-:W-:Y:S05]  /*bf30*/  BSYNC B0 ;  /* 0x0000000000007941 */ /* 0x000fea0003800000 */
.L_x_237:
[----:B------:R-:W-:Y:S01]  /*bf40*/  F2FP.BF16.F32.PACK_AB R0, RZ, R0 ;  /* 0x00000000ff00723e */ /* 0x000fe200000010ff */
[----:B------:R-:W-:Y:S06]  /*bf50*/  BRA `(.L_x_222) ;  /* 0x0000000400187947 */ /* 0x000fec0003800000 */
.L_x_235:
        /* <DEDUP_REMOVED lines=21> */
.L_x_244:
[----:B------:R-:W-:Y:S05]  /*c0b0*/  BSYNC B1 ;  /* 0x0000000000017941 */ /* 0x000fea0003800000 */
.L_x_243:
[----:B------:R-:W-:Y:S01]  /*c0c0*/  LEA R3, R0, 0x37800000, 0x17 ;  /* 0x3780000000037811 */ /* 0x000fe200078eb8ff */
[----:B------:R-:W-:-:S05]  /*c0d0*/  IMAD.SHL.U32 R0, R2, 0x200000, RZ ;  /* 0x0020000002007824 */ /* 0x000fca00078e00ff */
[----:B------:R-:W-:-:S07]  /*c0e0*/  LOP3.LUT R0, R3, R0, R4, 0xfe, !PT ;  /* 0x0000000003007212 */ /* 0x000fce00078efe04 */
.L_x_242:
[----:B------:R-:W-:Y:S05]  /*c0f0*/  BSYNC B0 ;  /* 0x0000000000007941 */ /* 0x000fea0003800000 */
.L_x_241:
[----:B------:R-:W-:Y:S01]  /*c100*/  F2FP.BF16.F32.PACK_AB R0, RZ, R0 ;  /* 0x00000000ff00723e */ /* 0x000fe200000010ff */
[----:B------:R-:W-:Y:S06]  /*c110*/  BRA `(.L_x_222) ;  /* 0x0000000000a87947 */ /* 0x000fec0003800000 */
.L_x_234:
        /* <DEDUP_REMOVED lines=14> */
.L_x_248:
[----:B------:R-:W-:Y:S05]  /*c200*/  BSYNC B0 ;  /* 0x0000000000007941 */ /* 0x000fea0003800000 */
.L_x_247:
[----:B------:R-:W-:Y:S01]  /*c210*/  F2FP.BF16.F32.PACK_AB R0, RZ, R0 ;  /* 0x00000000ff00723e */ /* 0x000fe200000010ff */
[----:B------:R-:W-:Y:S06]  /*c220*/  BRA `(.L_x_222) ;  /* 0x0000000000647947 */ /* 0x000fec0003800000 */
.L_x_221:
[----:B------:R-:W-:Y:S01]  /*c230*/  MOV R0, 0x0 ;  /* 0x0000000000007802 */ /* 0x000fe20000000f00 */
[----:B------:R-:W-:Y:S01]  /*c240*/  ULDC.64 UR4, c[0x4][0x158] ;  /* 0x0100560000047ab9 */ /* 0x000fe20000000a00 */
[----:B------:R-:W-:Y:S01]  /*c250*/  ULDC.64 UR6, c[0x4][0x68] ;  /* 0x01001a0000067ab9 */ /* 0x000fe20000000a00 */
[----:B------:R-:W-:Y:S01]  /*c260*/  IMAD.U32 R4, RZ, RZ, UR4 ;  /* 0x00000004ff047e24 */ /* 0x000fe2000f8e00ff */
[----:B------:R0:W1:Y:S01]  /*c270*/  LDC.64 R2, c[0x4][R0] ;  /* 0x0100000000027b82 */ /* 0x0000620000000a00 */
[----:B------:R-:W-:Y:S01]  /*c280*/  MOV R5, UR5 ;  /* 0x0000000500057c02 */ /* 0x000fe20008000f00 */
        /* <DEDUP_REMOVED lines=10> */
.L_x_249:
[----:B------:R-:W-:Y:S01]  /*c330*/  PRMT R0, RZ, 0x7610, R0 ;  /* 0x00007610ff007816 */ /* 0x000fe20000000000 */
[----:B------:R-:W-:Y:S06]  /*c340*/  BRA `(.L_x_222) ;  /* 0x00000000001c7947 */ /* 0x000fec0003800000 */
.L_x_246:
[----:B------:R-:W2:Y:S02]  /*c350*/  LDG.E.64 R2, desc[UR36][R2.64] ;  /* 0x0000002402027981 */ /* 0x000ea4000c1e1b00 */
[----:B--2---:R-:W0:Y:S02]  /*c360*/  I2F.U64 R0, R2 ;  /* 0x0000000200007312 */ /* 0x004e240000301000 */
[----:B0-----:R-:W-:Y:S01]  /*c370*/  F2FP.BF16.F32.PACK_AB R0, RZ, R0 ;  /* 0x00000000ff00723e */ /* 0x001fe200000010ff */
[----:B------:R-:W-:Y:S06]  /*c380*/  BRA `(.L_x_222) ;  /* 0x00000000000c7947 */ /* 0x000fec0003800000 */
.L_x_245:
[----:B------:R-:W2:Y:S02]  /*c390*/  LDG.E R2, desc[UR36][R2.64] ;  /* 0x0000002402027981 */ /* 0x000ea4000c1e1900 */
[----:B--2---:R-:W-:-:S04]  /*c3a0*/  I2FP.F32.U32 R0, R2 ;  /* 0x0000000200007245 */ /* 0x004fc80000201000 */
[----:B------:R-:W-:-:S07]  /*c3b0*/  F2FP.BF16.F32.PACK_AB R0, RZ, R0 ;  /* 0x00000000ff00723e */ /* 0x000fce00000010ff */
.L_x_222:
        /* <DEDUP_REMOVED lines=44> */
.L_x_251:
[----:B------:R-:W-:Y:S05]  /*c680*/  BSYNC B0 ;  /* 0x0000000000007941 */ /* 0x000fea0003800000 */
.L_x_250:
        /* <DEDUP_REMOVED lines=15> */
[----:B0-----:R-:W-:Y:S01]  /*c780*/  STG.E.U8 desc[UR36][R16.64], R3 ;  /* 0x0000000310007986 */ /* 0x001fe2000c101124 */
[----:B------:R-:W-:Y:S05]  /*c790*/  EXIT ;  /* 0x000000000000794d */ /* 0x000fea0003800000 */
.L_x_255:
[----:B-1----:R-:W-:-:S06]  /*c7a0*/  IMAD.U32 R3, R3, 0x10000, RZ ;  /* 0x0001000003037824 */ /* 0x002fcc00078e00ff */
[----:B------:R-:W0:Y:S02]  /*c7b0*/  F2I.S64.TRUNC R2, R3 ;  /* 0x0000000300027311 */ /* 0x000e24000020d900 */
[----:B0-----:R-:W-:Y:S01]  /*c7c0*/  STG.E.U8 desc[UR36][R16.64], R2 ;  /* 0x0000000210007986 */ /* 0x001fe2000c101124 */
[----:B------:R-:W-:Y:S05]  /*c7d0*/  EXIT ;  /* 0x000000000000794d */ /* 0x000fea0003800000 */
.L_x_254:
        /* <DEDUP_REMOVED lines=8> */
[----:B0-----:R-:W-:Y:S01]  /*c860*/  STG.E.64 desc[UR36][R16.64], R2 ;  /* 0x0000000210007986 */ /* 0x001fe2000c101b24 */
[----:B------:R-:W-:Y:S05]  /*c870*/  EXIT ;  /* 0x000000000000794d */ /* 0x000fea0003800000 */
.L_x_258:
[----:B-1----:R-:W-:-:S06]  /*c880*/  IMAD.U32 R3, R3, 0x10000, RZ ;  /* 0x0001000003037824 */ /* 0x002fcc00078e00ff */
[----:B------:R-:W0:Y:S02]  /*c890*/  F2I.FTZ.TRUNC.NTZ R3, R3 ;  /* 0x0000000300037305 */ /* 0x000e24000021f100 */
[----:B0-----:R-:W-:Y:S01]  /*c8a0*/  STG.E desc[UR36][R16.64], R3 ;  /* 0x0000000310007986 */ /* 0x001fe2000c101924 */
[----:B------:R-:W-:Y:S05]  /*c8b0*/  EXIT ;  /* 0x000000000000794d */ /* 0x000fea0003800000 */
.L_x_257:
[----:B-1----:R-:W-:-:S06]  /*c8c0*/  IMAD.U32 R3, R3, 0x10000, RZ ;  /* 0x0001000003037824 */ /* 0x002fcc00078e00ff */
[----:B------:R-:W0:Y:S02]  /*c8d0*/  F2I.FTZ.TRUNC.NTZ R3, R3 ;  /* 0x0000000300037305 */ /* 0x000e24000021f100 */
[----:B0-----:R-:W-:Y:S01]  /*c8e0*/  STG.E.U16 desc[UR36][R16.64], R3 ;  /* 0x0000000310007986 */ /* 0x001fe2000c101524 */
[----:B------:R-:W-:Y:S05]  /*c8f0*/  EXIT ;  /* 0x000000000000794d */ /* 0x000fea0003800000 */
.L_x_253:
[----:B------:R-:W-:-:S13]  /*c900*/  ISETP.GT.AND P0, PT, R2, 0x6, PT ;  /* 0x000000060200780c */ /* 0x000fda0003f04270 */
[----:B------:R-:W-:Y:S05]  /*c910*/  @P0 BRA `(.L_x_259) ;  /* 0x00000000002c0947 */ /* 0x000fea0003800000 */
[----:B------:R-:W-:-:S13]  /*c920*/  ISETP.NE.AND P0, PT, R2, 0x5, PT ;  /* 0x000000050200780c */ /* 0x000fda0003f05270 */
[----:B------:R-:W-:Y:S05]  /*c930*/  @!P0 BRA `(.L_x_260) ;  /* 0x0000000000148947 */ /* 0x000fea0003800000 */
[----:B------:R-:W-:-:S13]  /*c940*/  ISETP.NE.AND P0, PT, R2, 0x6, PT ;  /* 0x000000060200780c */ /* 0x000fda0003f05270 */
[----:B------:R-:W-:Y:S05]  /*c950*/  @P0 BRA `(.L_x_256) ;  /* 0x0000000800c40947 */ /* 0x000fea0003800000 */
[----:B-1----:R-:W-:-:S05]  /*c960*/  IMAD.U32 R3, R3, 0x10000, RZ ;  /* 0x0001000003037824 */ /* 0x002fca00078e00ff */
[----:B------:R-:W-:Y:S01]  /*c970*/  STG.E desc[UR36][R16.64], R3 ;  /* 0x0000000310007986 */ /* 0x000fe2000c101924 */
[----:B------:R-:W-:Y:S05]  /*c980*/  EXIT ;  /* 0x000000000000794d */ /* 0x000fea0003800000 */
.L_x_260:
[----:B-1----:R-:W-:-:S05]  /*c990*/  IMAD.U32 R0, R3, 0x10000, RZ ;  /* 0x0001000003007824 */ /* 0x002fca00078e00ff */
[----:B------:R-:W-:-:S05]  /*c9a0*/  F2FP.F16.F32.PACK_AB R0, RZ, R0 ;  /* 0x00000000ff00723e */ /* 0x000fca00000000ff */
[----:B------:R-:W-:Y:S01]  /*c9b0*/  STG.E.U16 desc[UR36][R16.64], R0 ;  /* 0x0000000010007986 */ /* 0x000fe2000c101524 */
[----:B------:R-:W-:Y:S05]  /*c9c0*/  EXIT ;  /* 0x000000000000794d */ /* 0x000fea0003800000 */
.L_x_259:
        /* <DEDUP_REMOVED lines=8> */
[----:B------:R-:W-:Y:S01]  /*ca50*/  STG.E.64 desc[UR36][R16.64], R2 ;  /* 0x0000000210007986 */ /* 0x000fe2000c101b24 */
[----:B------:R-:W-:Y:S05]  /*ca60*/  EXIT ;  /* 0x000000000000794d */ /* 0x000fea0003800000 */
.L_x_262:
[----:B-1----:R-:W-:-:S05]  /*ca70*/  IMAD.U32 R3, R3, 0x10000, RZ ;  /* 0x0001000003037824 */ /* 0x002fca00078e00ff */
[----:B------:R-:W-:-:S04]  /*ca80*/  F2FP.F16.F32.PACK_AB R3, RZ, R3 ;  /* 0x00000003ff03723e */ /* 0x000fc800000000ff */
[----:B------:R-:W-:-:S05]  /*ca90*/  PRMT R3, R3, 0x5410, RZ ;  /* 0x0000541003037816 */ /* 0x000fca00000000ff */
[----:B------:R-:W-:Y:S01]  /*caa0*/  STG.E desc[UR36][R16.64], R3 ;  /* 0x0000000310007986 */ /* 0x000fe2000c101924 */
[----:B------:R-:W-:Y:S05]  /*cab0*/  EXIT ;  /* 0x000000000000794d */ /* 0x000fea0003800000 */
.L_x_261:
[----:B-1----:R-:W-:-:S04]  /*cac0*/  IMAD.U32 R2, R3, 0x10000, RZ ;  /* 0x0001000003027824 */ /* 0x002fc800078e00ff */
[----:B------:R-:W-:-:S06]  /*cad0*/  FMUL.FTZ R2, R2, 1 ;  /* 0x3f80000002027820 */ /* 0x000fcc0000410000 */
[----:B------:R-:W0:Y:S02]  /*cae0*/  F2F.F64.F32 R2, R2 ;  /* 0x0000000200027310 */ /* 0x000e240000201800 */
[----:B0-----:R-:W-:Y:S01]  /*caf0*/  STG.E.64 desc[UR36][R16.64], R2 ;  /* 0x0000000210007986 */ /* 0x001fe2000c101b24 */
[----:B------:R-:W-:Y:S05]  /*cb00*/  EXIT ;  /* 0x000000000000794d */ /* 0x000fea0003800000 */
.L_x_252:
        /* <DEDUP_REMOVED lines=11> */
[----:B------:R-:W-:Y:S01]  /*cbc0*/  STG.E.U8 desc[UR36][R16.64], R3 ;  /* 0x0000000310007986 */ /* 0x000fe2000c101124 */
[----:B------:R-:W-:Y:S05]  /*cbd0*/  EXIT ;  /* 0x000000000000794d */ /* 0x000fea0003800000 */
.L_x_265:
[----:B-1----:R-:W-:Y:S01]  /*cbe0*/  IMAD.U32 R3, R3, 0x10000, RZ ;  /* 0x0001000003037824 */ /* 0x002fe200078e00ff */
[----:B------:R-:W-:-:S03]  /*cbf0*/  CS2R R6, SRZ ;  /* 0x0000000000067805 */ /* 0x000fc6000001ff00 */
[----:B------:R-:W-:-:S04]  /*cc00*/  FMUL.FTZ R3, R3, 1 ;  /* 0x3f80000003037820 */ /* 0x000fc80000410000 */
[----:B------:R-:W0:Y:S02]  /*cc10*/  F2F.F64.F32 R4, R3 ;  /* 0x0000000300047310 */ /* 0x000e240000201800 */
[----:B0-----:R-:W-:Y:S01]  /*cc20*/  STG.E.128 desc[UR36][R16.64], R4 ;  /* 0x0000000410007986 */ /* 0x001fe2000c101d24 */
[----:B------:R-:W-:Y:S05]  /*cc30*/  EXIT ;  /* 0x000000000000794d */ /* 0x000fea0003800000 */
.L_x_264:
        /* <DEDUP_REMOVED lines=12> */
[----:B------:R-:W-:-:S10]  /*cd00*/  HFMA2.MMA R0, -RZ, RZ, 0, 7.569789886474609375e-06 ;  /* 0x0000007fff007435 */ /* 0x000fd400000001ff */
        /* <DEDUP_REMOVED lines=8> */
.L_x_269:
[----:B------:R-:W-:Y:S05]  /*cd90*/  BSYNC B0 ;  /* 0x0000000000007941 */ /* 0x000fea0003800000 */
.L_x_268:
[----:B------:R-:W-:-:S05]  /*cda0*/  LOP3.LUT R3, R0, R3, RZ, 0xfc, !PT ;  /* 0x0000000300037212 */ /* 0x000fca00078efcff */
[----:B------:R-:W-:Y:S01]  /*cdb0*/  STG.E.U8 desc[UR36][R16.64], R3 ;  /* 0x0000000310007986 */ /* 0x000fe2000c101124 */
[----:B------:R-:W-:Y:S05]  /*cdc0*/  EXIT ;  /* 0x000000000000794d */ /* 0x000fea0003800000 */
.L_x_267:
        /* <DEDUP_REMOVED lines=13> */
.L_x_271:
[----:B------:R-:W-:Y:S01]  /*cea0*/  IMAD.MOV.U32 R0, RZ, RZ, 0x7f ;  /* 0x0000007fff007424 */ /* 0x000fe200078e00ff */
[----:B------:R-:W-:-:S04]  /*ceb0*/  ISETP.GT.U32.AND P0, PT, R2, 0x7f800000, PT ;  /* 0x7f8000000200780c */ /* 0x000fc80003f04070 */
[----:B------:R-:W-:-:S09]  /*cec0*/  SEL R0, R0, 0x7c, P0 ;  /* 0x0000007c00007807 */ /* 0x000fd20000000000 */
.L_x_272:
[----:B------:R-:W-:Y:S05]  /*ced0*/  BSYNC B0 ;  /* 0x0000000000007941 */ /* 0x000fea0003800000 */
.L_x_270:
[----:B------:R-:W-:-:S04]  /*cee0*/  LOP3.LUT R2, R3, 0x80000000, RZ, 0xc0, !PT ;  /* 0x8000000003027812 */ /* 0x000fc800078ec0ff */
[----:B------:R-:W-:-:S04]  /*cef0*/  SHF.R.U32.HI R3, RZ, 0x18, R2 ;  /* 0x00000018ff037819 */ /* 0x000fc80000011602 */
[----:B------:R-:W-:-:S05]  /*cf00*/  LOP3.LUT R3, R0, R3, RZ, 0xfc, !PT ;  /* 0x0000000300037212 */ /* 0x000fca00078efcff */
[----:B------:R-:W-:Y:S01]  /*cf10*/  STG.E.U8 desc[UR36][R16.64], R3 ;  /* 0x0000000310007986 */ /* 0x000fe2000c101124 */
[----:B------:R-:W-:Y:S05]  /*cf20*/  EXIT ;  /* 0x000000000000794d */ /* 0x000fea0003800000 */
.L_x_266:
[----:B-1----:R-:W-:Y:S01]  /*cf30*/  STG.E.U16 desc[UR36][R16.64], R3 ;  /* 0x0000000310007986 */ /* 0x002fe2000c101524 */
[----:B------:R-:W-:Y:S05]  /*cf40*/  EXIT ;  /* 0x000000000000794d */ /* 0x000fea0003800000 */
.L_x_263:
        /* <DEDUP_REMOVED lines=10> */
[----:B0-----:R-:W-:Y:S01]  /*cff0*/  STG.E.U16 desc[UR36][R16.64], R3 ;  /* 0x0000000310007986 */ /* 0x001fe2000c101524 */
[----:B------:R-:W-:Y:S05]  /*d000*/  EXIT ;  /* 0x000000000000794d */ /* 0x000fea0003800000 */
.L_x_275:
        /* <DEDUP_REMOVED lines=17> */
.L_x_278:
[----:B------:R-:W-:-:S04]  /*d120*/  LOP3.LUT R2, R3, 0x80000000, RZ, 0xc0, !PT ;  /* 0x8000000003027812 */ /* 0x000fc800078ec0ff */
[----:B------:R-:W-:-:S04]  /*d130*/  SHF.R.U32.HI R3, RZ, 0x18, R2 ;  /* 0x00000018ff037819 */ /* 0x000fc80000011602 */
[----:B------:R-:W-:-:S04]  /*d140*/  LOP3.LUT R0, R0, R3, RZ, 0xfc, !PT ;  /* 0x0000000300007212 */ /* 0x000fc800078efcff */
[----:B------:R-:W-:-:S07]  /*d150*/  PRMT R8, R0, 0x7610, R8 ;  /* 0x0000761000087816 */ /* 0x000fce0000000008 */
.L_x_277:
[----:B------:R-:W-:Y:S05]  /*d160*/  BSYNC B0 ;  /* 0x0000000000007941 */ /* 0x000fea0003800000 */
.L_x_276:
[----:B------:R-:W-:Y:S01]  /*d170*/  STG.E.U8 desc[UR36][R16.64], R8 ;  /* 0x0000000810007986 */ /* 0x000fe2000c101124 */
[----:B------:R-:W-:Y:S05]  /*d180*/  EXIT ;  /* 0x000000000000794d */ /* 0x000fea0003800000 */
.L_x_274:
        /* <DEDUP_REMOVED lines=17> */
.L_x_281:
[----:B------:R-:W-:-:S04]  /*d2a0*/  LOP3.LUT R2, R3, 0x80000000, RZ, 0xc0, !PT ;  /* 0x8000000003027812 */ /* 0x000fc800078ec0ff */
[----:B------:R-:W-:-:S04]  /*d2b0*/  SHF.R.U32.HI R3, RZ, 0x18, R2 ;  /* 0x00000018ff037819 */ /* 0x000fc80000011602 */
[----:B------:R-:W-:-:S04]  /*d2c0*/  LOP3.LUT R0, R0, R3, RZ, 0xfc, !PT ;  /* 0x0000000300007212 */ /* 0x000fc800078efcff */
[----:B------:R-:W-:-:S07]  /*d2d0*/  PRMT R8, R0, 0x7610, R8 ;  /* 0x0000761000087816 */ /* 0x000fce0000000008 */
.L_x_280:
[----:B------:R-:W-:Y:S05]  /*d2e0*/  BSYNC B0 ;  /* 0x0000000000007941 */ /* 0x000fea0003800000 */
.L_x_279:
[----:B------:R-:W-:Y:S01]  /*d2f0*/  STG.E.U8 desc[UR36][R16.64], R8 ;  /* 0x0000000810007986 */ /* 0x000fe2000c101124 */
[----:B------:R-:W-:Y:S05]  /*d300*/  EXIT ;  /* 0x000000000000794d */ /* 0x000fea0003800000 */
.L_x_273:
        /* <DEDUP_REMOVED lines=20> */
[----:B------:R-:W-:Y:S01]  /*d450*/  STG.E.U8 desc[UR36][R16.64], R3 ;  /* 0x0000000310007986 */ /* 0x000fe2000c101124 */
[----:B------:R-:W-:Y:S05]  /*d460*/  EXIT ;  /* 0x000000000000794d */ /* 0x000fea0003800000 */
.L_x_256:
        /* <DEDUP_REMOVED lines=16> */
.L_x_284:
[----:B------:R-:W-:Y:S05]  /*d570*/  EXIT ;  /* 0x000000000000794d */ /* 0x000fea0003800000 */
.L_x_283:
[----:B-1----:R-:W-:-:S06]  /*d580*/  IMAD.U32 R3, R3, 0x10000, RZ ;  /* 0x0001000003037824 */ /* 0x002fcc00078e00ff */
[----:B------:R-:W0:Y:S02]  /*d590*/  F2I.U64.TRUNC R2, R3 ;  /* 0x0000000300027311 */ /* 0x000e24000020d800 */
[----:B0-----:R-:W-:Y:S01]  /*d5a0*/  STG.E.64 desc[UR36][R16.64], R2 ;  /* 0x0000000210007986 */ /* 0x001fe2000c101b24 */
[----:B------:R-:W-:Y:S05]  /*d5b0*/  EXIT ;  /* 0x000000000000794d */ /* 0x000fea0003800000 */
.L_x_282:
[----:B-1----:R-:W-:-:S06]  /*d5c0*/  IMAD.U32 R3, R3, 0x10000, RZ ;  /* 0x0001000003037824 */ /* 0x002fcc00078e00ff */
[----:B------:R-:W0:Y:S02]  /*d5d0*/  F2I.FTZ.U32.TRUNC.NTZ R3, R3 ;  /* 0x0000000300037305 */ /* 0x000e24000021f000 */
[----:B0-----:R-:W-:Y:S01]  /*d5e0*/  STG.E desc[UR36][R16.64], R3 ;  /* 0x0000000310007986 */ /* 0x001fe2000c101924 */
[----:B------:R-:W-:Y:S05]  /*d5f0*/  EXIT ;  /* 0x000000000000794d */ /* 0x000fea0003800000 */
.L_x_285:
[----:B------:R-:W-:-:S00]  /*d600*/  BRA `(.L_x_285) ;  /* 0xfffffffc00fc7947 */ /* 0x000fc0000383ffff */
[----:B------:R-:W-:-:S00]  /*d610*/  NOP ;  /* 0x0000000000007918 */ /* 0x000fc00000000000 */
        /* <DEDUP_REMOVED lines=14> */
.L_x_21040:


//--------------------- .text._ZN2at6native27unrolled_elementwise_kernelIZZZNS0_17acosh_kernel_cudaERNS_18TensorIteratorBaseEENKUlvE0_clEvENKUlvE2_clEvEUlN3c108BFloat16EE_St5arrayIPcLm2EELi4E23TrivialOffsetCalculatorILi1EjESD_NS0_6memory12LoadWithCastILi1EEENSE_13StoreWithCastILi1EEEEEviT_T0_T2_T3_T4_T5_ --------------------------
	.section	.text._ZN2at6native27unrolled_elementwise_kernelIZZZNS0_17acosh_kernel_cudaERNS_18TensorIteratorBaseEENKUlvE0_clEvENKUlvE2_clEvEUlN3c108BFloat16EE_St5arrayIPcLm2EELi4E23TrivialOffsetCalculatorILi1EjESD_NS0_6memory12LoadWithCastILi1EEENSE_13StoreWithCastILi1EEEEEviT_T0_T2_T3_T4_T5_,"ax",@progbits
	.align	128
        .global         _ZN2at6native27unrolled_elementwise_kernelIZZZNS0_17acosh_kernel_cudaERNS_18TensorIteratorBaseEENKUlvE0_clEvENKUlvE2_clEvEUlN3c108BFloat16EE_St5arrayIPcLm2EELi4E23TrivialOffsetCalculatorILi1EjESD_NS0_6memory12LoadWithCastILi1EEENSE_13StoreWithCastILi1EEEEEviT_T0_T2_T3_T4_T5_
        .type           _ZN2at6native27unrolled_elementwise_kernelIZZZNS0_17acosh_kernel_cudaERNS_18TensorIteratorBaseEENKUlvE0_clEvENKUlvE2_clEvEUlN3c108BFloat16EE_St5arrayIPcLm2EELi4E23TrivialOffsetCalculatorILi1EjESD_NS0_6memory12LoadWithCastILi1EEENSE_13StoreWithCastILi1EEEEEviT_T0_T2_T3_T4_T5_,@function
        .size           _ZN2at6native27unrolled_elementwise_kernelIZZZNS0_17acosh_kernel_cudaERNS_18TensorIteratorBaseEENKUlvE0_clEvENKUlvE2_clEvEUlN3c108BFloat16EE_St5arrayIPcLm2EELi4E23TrivialOffsetCalculatorILi1EjESD_NS0_6memory12LoadWithCastILi1EEENSE_13StoreWithCastILi1EEEEEviT_T0_T2_T3_T4_T5_,(.L_x_21041 - _ZN2at6native27unrolled_elementwise_kernelIZZZNS0_17acosh_kernel_cudaERNS_18TensorIteratorBaseEENKUlvE0_clEvENKUlvE2_clEvEUlN3c108BFloat16EE_St5arrayIPcLm2EELi4E23TrivialOffsetCalculatorILi1EjESD_NS0_6memory12LoadWithCastILi1EEENSE_13StoreWithCastILi1EEEEEviT_T0_T2_T3_T4_T5_)
        .other          _ZN2at6native27unrolled_elementwise_kernelIZZZNS0_17acosh_kernel_cudaERNS_18TensorIteratorBaseEENKUlvE0_clEvENKUlvE2_clEvEUlN3c108BFloat16EE_St5arrayIPcLm2EELi4E23TrivialOffsetCalculatorILi1EjESD_NS0_6memory12LoadWithCastILi1EEENSE_13StoreWithCastILi1EEEEEviT_T0_T2_T3_T4_T5_,@"STO_CUDA_ENTRY STV_DEFAULT"
_ZN2at6native27unrolled_elementwise_kernelIZZZNS0_17acosh_kernel_cudaERNS_18TensorIteratorBaseEENKUlvE0_clEvENKUlvE2_clEvEUlN3c108BFloat16EE_St5arrayIPcLm2EELi4E23TrivialOffsetCalculatorILi1EjESD_NS0_6memory12LoadWithCastILi1EEENSE_13StoreWithCastILi1EEEEEviT_T0_T2_T3_T4_T5_:
.text._ZN2at6native27unrolled_elementwise_kernelIZZZNS0_17acosh_kernel_cudaERNS_18TensorIteratorBaseEENKUlvE0_clEvENKUlvE2_clEvEUlN3c108BFloat16EE_St5arrayIPcLm2EELi4E23TrivialOffsetCalculatorILi1EjESD_NS0_6memory12LoadWithCastILi1EEENSE_13StoreWithCastILi1EEEEEviT_T0_T2_T3_T4_T5_:
[----:B------:R-:W0:Y:S01]  /*0000*/  LDC R1, c[0x0][0x28] ;  /* 0x00000a00ff017b82 */ /* 0x000e220000000800 */
[----:B------:R-:W1:Y:S07]  /*0010*/  S2R R2, SR_CTAID.X ;  /* 0x0000000000027919 */ /* 0x000e6e0000002500 */
[----:B------:R-:W1:Y:S01]  /*0020*/  LDC R3, c[0x0][0x210] ;  /* 0x00008400ff037b82 */ /* 0x000e620000000800 */
[----:B------:R-:W-:Y:S01]  /*0030*/  ULDC.64 UR36, c[0x0][0x208] ;  /* 0x0000820000247ab9 */ /* 0x000fe20000000a00 */
[----:B------:R-:W-:Y:S01]  /*0040*/  BSSY B6, `(.L_x_286) ;  /* 0x0000118000067945 */ /* 0x000fe20003800000 */
[----:B------:R-:W2:Y:S01]  /*0050*/  S2R R23, SR_TID.X ;  /* 0x0000000000177919 */ /* 0x000ea20000002100 */
[----:B------:R-:W-:-:S02]  /*0060*/  PRMT R17, RZ, 0x7610, R17 ;  /* 0x00007610ff117816 */ /* 0x000fc40000000011 */
[----:B------:R-:W-:Y:S02]  /*0070*/  PRMT R19, RZ, 0x7610, R19 ;  /* 0x00007610ff137816 */ /* 0x000fe40000000013 */
[----:B------:R-:W3:Y:S01]  /*0080*/  LDC.U8 R22, c[0x0][0x22c] ;  /* 0x00008b00ff167b82 */ /* 0x000ee20000000000 */
[----:B-1----:R-:W-:-:S05]  /*0090*/  IMAD R16, R2, -0x200, R3 ;  /* 0xfffffe0002107824 */ /* 0x002fca00078e0203 */
[----:B--2---:R-:W-:-:S13]  /*00a0*/  ISETP.GE.AND P0, PT, R23, R16, PT ;  /* 0x000000101700720c */ /* 0x004fda0003f06270 */
[----:B0--3--:R-:W-:Y:S05]  /*00b0*/  @P0 BRA `(.L_x_287) ;  /* 0x0000001000400947 */ /* 0x009fea0003800000 */
[----:B------:R-:W0:Y:S01]  /*00c0*/  LDC.64 R4, c[0x0][0x220] ;  /* 0x00008800ff047b82 */ /* 0x000e220000000a00 */
[----:B------:R-:W-:Y:S01]  /*00d0*/  PRMT R0, R22, 0x9910, RZ ;  /* 0x0000991016007816 */ /* 0x000fe200000000ff */
[----:B------:R-:W-:Y:S01]  /*00e0*/  IMAD R23, R2, 0x200, R23 ;  /* 0x0000020002177824 */ /* 0x000fe200078e0217 */
[----:B------:R-:W-:Y:S02]  /*00f0*/  ULDC UR4, c[0x0][0x230] ;  /* 0x00008c0000047ab9 */ /* 0x000fe40000000800 */
[----:B------:R-:W-:Y:S01]  /*0100*/  ISETP.GT.AND P0, PT, R0, 0x9, PT ;  /* 0x000000090000780c */ /* 0x000fe20003f04270 */
[----:B------:R-:W-:-:S05]  /*0110*/  IMAD R23, R23, UR4, RZ ;  /* 0x0000000417177c24 */ /* 0x000fca000f8e02ff */
[----:B0-----:R-:W-:-:S05]  /*0120*/  IADD3 R4, P1, R23, R4, RZ ;  /* 0x0000000417047210 */ /* 0x001fca0007f3e0ff */
[----:B------:R-:W-:Y:S02]  /*0130*/  IMAD.X R5, RZ, RZ, R5, P1 ;  /* 0x000000ffff057224 */ /* 0x000fe400008e0605 */
[----:B------:R-:W-:Y:S06]  /*0140*/  @P0 BRA `(.L_x_288) ;  /* 0x0000000400300947 */ /* 0x000fec0003800000 */
        /* <DEDUP_REMOVED lines=10> */
[----:B0-----:R-:W-:-:S04]  /*01f0*/  F2FP.BF16.F32.PACK_AB R0, RZ, R0 ;  /* 0x00000000ff00723e */ /* 0x001fc800000010ff */
[----:B------:R-:W-:Y:S01]  /*0200*/  PRMT R19, R0, 0x7610, R19 ;  /* 0x0000761000137816 */ /* 0x000fe20000000013 */
[----:B------:R-:W-:Y:S06]  /*0210*/  BRA `(.L_x_293) ;  /* 0x0000000c00e07947 */ /* 0x000fec0003800000 */
.L_x_291:
[----:B------:R-:W2:Y:S02]  /*0220*/  LDG.E.U8 R4, desc[UR36][R4.64] ;  /* 0x0000002404047981 */ /* 0x000ea4000c1e1100 */
[----:B--2---:R-:W-:-:S04]  /*0230*/  I2FP.F32.U32 R0, R4 ;  /* 0x0000000400007245 */ /* 0x004fc80000201000 */
[----:B------:R-:W-:-:S04]  /*0240*/  F2FP.BF16.F32.PACK_AB R0, RZ, R0 ;  /* 0x00000000ff00723e */ /* 0x000fc800000010ff */
[----:B------:R-:W-:Y:S01]  /*0250*/  PRMT R19, R0, 0x7610, R19 ;  /* 0x0000761000137816 */ /* 0x000fe20000000013 */
[----:B------:R-:W-:Y:S06]  /*0260*/  BRA `(.L_x_293) ;  /* 0x0000000c00cc7947 */ /* 0x000fec0003800000 */
.L_x_290:
        /* <DEDUP_REMOVED lines=8> */
[----:B0-----:R-:W-:-:S04]  /*02f0*/  F2FP.BF16.F32.PACK_AB R0, RZ, R0 ;  /* 0x00000000ff00723e */ /* 0x001fc800000010ff */
[----:B------:R-:W-:Y:S01]  /*0300*/  PRMT R19, R0, 0x7610, R19 ;  /* 0x0000761000137816 */ /* 0x000fe20000000013 */
[----:B------:R-:W-:Y:S06]  /*0310*/  BRA `(.L_x_293) ;  /* 0x0000000c00a07947 */ /* 0x000fec0003800000 */
.L_x_295:
[----:B------:R-:W2:Y:S02]  /*0320*/  LDG.E R4, desc[UR36][R4.64] ;  /* 0x0000002404047981 */ /* 0x000ea4000c1e1900 */
[----:B--2---:R-:W-:-:S04]  /*0330*/  I2FP.F32.S32 R0, R4 ;  /* 0x0000000400007245 */ /* 0x004fc80000201400 */
[----:B------:R-:W-:-:S04]  /*0340*/  F2FP.BF16.F32.PACK_AB R0, RZ, R0 ;  /* 0x00000000ff00723e */ /* 0x000fc800000010ff */
[----:B------:R-:W-:Y:S01]  /*0350*/  PRMT R19, R0, 0x7610, R19 ;  /* 0x0000761000137816 */ /* 0x000fe20000000013 */
[----:B------:R-:W-:Y:S06]  /*0360*/  BRA `(.L_x_293) ;  /* 0x0000000c008c7947 */ /* 0x000fec0003800000 */
.L_x_294:
[----:B------:R-:W2:Y:S02]  /*0370*/  LDG.E.U16 R4, desc[UR36][R4.64] ;  /* 0x0000002404047981 */ /* 0x000ea4000c1e1500 */
[----:B--2---:R-:W0:Y:S02]  /*0380*/  I2F.S16 R0, R4 ;  /* 0x0000000400007306 */ /* 0x004e240000101400 */
[----:B0-----:R-:W-:-:S04]  /*0390*/  F2FP.BF16.F32.PACK_AB R0, RZ, R0 ;  /* 0x00000000ff00723e */ /* 0x001fc800000010ff */
[----:B------:R-:W-:Y:S01]  /*03a0*/  PRMT R19, R0, 0x7610, R19 ;  /* 0x0000761000137816 */ /* 0x000fe20000000013 */
[----:B------:R-:W-:Y:S06]  /*03b0*/  BRA `(.L_x_293) ;  /* 0x0000000c00787947 */ /* 0x000fec0003800000 */
.L_x_289:
        /* <DEDUP_REMOVED lines=9> */
.L_x_297:
[----:B------:R-:W2:Y:S02]  /*0450*/  LDG.E.U16 R0, desc[UR36][R4.64] ;  /* 0x0000002404007981 */ /* 0x000ea4000c1e1500 */
[----:B--2---:R-:W-:-:S05]  /*0460*/  HADD2.F32 R0, -RZ, R0.H0_H0 ;  /* 0x20000000ff007230 */ /* 0x004fca0000004100 */
[----:B------:R-:W-:-:S04]  /*0470*/  F2FP.BF16.F32.PACK_AB R0, RZ, R0 ;  /* 0x00000000ff00723e */ /* 0x000fc800000010ff */
[----:B------:R-:W-:Y:S01]  /*0480*/  PRMT R19, R0, 0x7610, R19 ;  /* 0x0000761000137816 */ /* 0x000fe20000000013 */
[----:B------:R-:W-:Y:S06]  /*0490*/  BRA `(.L_x_293) ;  /* 0x0000000c00407947 */ /* 0x000fec0003800000 */
.L_x_296:
        /* <DEDUP_REMOVED lines=9> */
.L_x_299:
[----:B------:R-:W2:Y:S02]  /*0530*/  LDG.E.U16 R4, desc[UR36][R4.64] ;  /* 0x0000002404047981 */ /* 0x000ea4000c1e1500 */
[----:B--2---:R-:W-:-:S05]  /*0540*/  HADD2.F32 R0, -RZ, R4.H0_H0 ;  /* 0x20000004ff007230 */ /* 0x004fca0000004100 */
[----:B------:R-:W-:-:S04]  /*0550*/  F2FP.BF16.F32.PACK_AB R0, RZ, R0 ;  /* 0x00000000ff00723e */ /* 0x000fc800000010ff */
[----:B------:R-:W-:Y:S01]  /*0560*/  PRMT R19, R0, 0x7610, R19 ;  /* 0x0000761000137816 */ /* 0x000fe20000000013 */
[----:B------:R-:W-:Y:S06]  /*0570*/  BRA `(.L_x_293) ;  /* 0x0000000c00087947 */ /* 0x000fec0003800000 */
.L_x_298:
[----:B------:R-:W2:Y:S01]  /*0580*/  LDG.E.64 R4, desc[UR36][R4.64] ;  /* 0x0000002404047981 */ /* 0x000ea2000c1e1b00 */
[----:B------:R-:W-:Y:S01]  /*0590*/  UMOV UR4, 0xf0000000 ;  /* 0xf000000000047882 */ /* 0x000fe20000000000 */
[----:B------:R-:W-:Y:S01]  /*05a0*/  UMOV UR5, 0x380fffff ;  /* 0x380fffff00057882 */ /* 0x000fe20000000000 */
[----:B--2---:R-:W0:Y:S01]  /*05b0*/  F2F.F32.F64 R0, R4 ;  /* 0x0000000400007310 */ /* 0x004e220000301000 */
[----:B------:R-:W-:-:S14]  /*05c0*/  DSETP.GEU.AND P0, PT, |R4|, UR4, PT ;  /* 0x0000000404007e2a */ /* 0x000fdc000bf0e200 */
[----:B0-----:R-:W-:-:S05]  /*05d0*/  @!P0 FMUL R0, R0, 1.175494350822287508e-38 ;  /* 0x0080000000008820 */ /* 0x001fca0000400000 */
[----:B------:R-:W-:-:S04]  /*05e0*/  F2FP.BF16.F32.PACK_AB R0, RZ, R0 ;  /* 0x00000000ff00723e */ /* 0x000fc800000010ff */
[----:B------:R-:W-:Y:S01]  /*05f0*/  PRMT R19, R0, 0x7610, R19 ;  /* 0x0000761000137816 */ /* 0x000fe20000000013 */
[----:B------:R-:W-:Y:S06]  /*0600*/  BRA `(.L_x_293) ;  /* 0x0000000800e47947 */ /* 0x000fec0003800000 */
.L_x_288:
        /* <DEDUP_REMOVED lines=11> */
[----:B------:R-:W-:-:S04]  /*06c0*/  F2FP.BF16.F32.PACK_AB R0, RZ, R0 ;  /* 0x00000000ff00723e */ /* 0x000fc800000010ff */
[----:B------:R-:W-:Y:S01]  /*06d0*/  PRMT R19, R0, 0x7610, R19 ;  /* 0x0000761000137816 */ /* 0x000fe20000000013 */
[----:B------:R-:W-:Y:S06]  /*06e0*/  BRA `(.L_x_293) ;  /* 0x0000000800ac7947 */ /* 0x000fec0003800000 */
.L_x_302:
        /* <DEDUP_REMOVED lines=9> */
.L_x_301:
        /* <DEDUP_REMOVED lines=28> */
.L_x_304:
[----:B------:R-:W2:Y:S02]  /*0940*/  LDG.E.U8 R4, desc[UR36][R4.64] ;  /* 0x0000002404047981 */ /* 0x000ea4000c1e1100 */
[----:B--2---:R-:W-:-:S05]  /*0950*/  IMAD.SHL.U32 R0, R4, 0x2000000, RZ ;  /* 0x0200000004007824 */ /* 0x004fca00078e00ff */
[----:B------:R-:W-:-:S13]  /*0960*/  ISETP.GE.U32.AND P0, PT, R0, 0x8000000, PT ;  /* 0x080000000000780c */ /* 0x000fda0003f06070 */
[C---:B------:R-:W-:Y:S02]  /*0970*/  @P0 IMAD.SHL.U32 R3, R4.reuse, 0x200000, RZ ;  /* 0x0020000004030824 */ /* 0x040fe400078e00ff */
[----:B------:R-:W-:-:S03]  /*0980*/  @!P0 IMAD.SHL.U32 R0, R4, 0x100, RZ ;  /* 0x0000010004008824 */ /* 0x000fc600078e00ff */
[----:B------:R-:W-:Y:S02]  /*0990*/  @P0 LOP3.LUT R3, R3, 0xfe00000, RZ, 0xc0, !PT ;  /* 0x0fe0000003030812 */ /* 0x000fe400078ec0ff */
[----:B------:R-:W-:Y:S02]  /*09a0*/  @!P0 LOP3.LUT R0, R0, 0x7f00, RZ, 0xc0, !PT ;  /* 0x00007f0000008812 */ /* 0x000fe400078ec0ff */
[----:B------:R-:W-:Y:S02]  /*09b0*/  @P0 LOP3.LUT R3, R3, 0x70000000, RZ, 0xfc, !PT ;  /* 0x7000000003030812 */ /* 0x000fe400078efcff */
[----:B------:R-:W-:-:S03]  /*09c0*/  @!P0 LOP3.LUT R0, R0, 0x3f000000, RZ, 0xfc, !PT ;  /* 0x3f00000000008812 */ /* 0x000fc600078efcff */
[----:B------:R-:W-:Y:S02]  /*09d0*/  @P0 FMUL.FTZ R3, R3, 1.9259299443872358531e-34 ;  /* 0x0780000003030820 */ /* 0x000fe40000410000 */
[----:B------:R-:W-:Y:S01]  /*09e0*/  @!P0 FADD.FTZ R3, R0, -0.5 ;  /* 0xbf00000000038421 */ /* 0x000fe20000010000 */
[----:B------:R-:W-:-:S05]  /*09f0*/  IMAD.SHL.U32 R0, R4, 0x1000000, RZ ;  /* 0x0100000004007824 */ /* 0x000fca00078e00ff */
[----:B------:R-:W-:-:S04]  /*0a00*/  LOP3.LUT R0, R3, 0x80000000, R0, 0xf8, !PT ;  /* 0x8000000003007812 */ /* 0x000fc800078ef800 */
[----:B------:R-:W-:-:S04]  /*0a10*/  F2FP.BF16.F32.PACK_AB R0, RZ, R0 ;  /* 0x00000000ff00723e */ /* 0x000fc800000010ff */
[----:B------:R-:W-:Y:S01]  /*0a20*/  PRMT R19, R0, 0x7610, R19 ;  /* 0x0000761000137816 */ /* 0x000fe20000000013 */
[----:B------:R-:W-:Y:S06]  /*0a30*/  BRA `(.L_x_293) ;  /* 0x0000000400d87947 */ /* 0x000fec0003800000 */
.L_x_303:
[----:B------:R0:W5:Y:S01]  /*0a40*/  LDG.E.U16 R19, desc[UR36][R4.64] ;  /* 0x0000002404137981 */ /* 0x000162000c1e1500 */
[----:B------:R-:W-:Y:S05]  /*0a50*/  BRA `(.L_x_293) ;  /* 0x0000000400d07947 */ /* 0x000fea0003800000 */
.L_x_300:
        /* <DEDUP_REMOVED lines=10> */
[----:B------:R-:W-:-:S04]  /*0b00*/  F2FP.BF16.F32.PACK_AB R0, RZ, R0 ;  /* 0x00000000ff00723e */ /* 0x000fc800000010ff */
[----:B------:R-:W-:Y:S01]  /*0b10*/  PRMT R19, R0, 0x7610, R19 ;  /* 0x0000761000137816 */ /* 0x000fe20000000013 */
[----:B------:R-:W-:Y:S06]  /*0b20*/  BRA `(.L_x_293) ;  /* 0x00000004009c7947 */ /* 0x000fec0003800000 */
.L_x_307:
        /* <DEDUP_REMOVED lines=21> */
.L_x_311:
[----:B------:R-:W-:Y:S05]  /*0c80*/  BSYNC B1 ;  /* 0x0000000000017941 */ /* 0x000fea0003800000 */
.L_x_310:
[----:B------:R-:W-:Y:S01]  /*0c90*/  LEA R5, R0, 0x3b800000, 0x17 ;  /* 0x3b80000000057811 */ /* 0x000fe200078eb8ff */
[----:B------:R-:W-:-:S05]  /*0ca0*/  IMAD.SHL.U32 R0, R3, 0x100000, RZ ;  /* 0x0010000003007824 */ /* 0x000fca00078e00ff */
[----:B------:R-:W-:-:S07]  /*0cb0*/  LOP3.LUT R0, R5, R0, R6, 0xfe, !PT ;  /* 0x0000000005007212 */ /* 0x000fce00078efe06 */
.L_x_309:
[----:B------:R-:W-:Y:S05]  /*0cc0*/  BSYNC B0 ;  /* 0x0000000000007941 */ /* 0x000fea0003800000 */
.L_x_308:
[----:B------:R-:W-:-:S04]  /*0cd0*/  F2FP.BF16.F32.PACK_AB R0, RZ, R0 ;  /* 0x00000000ff00723e */ /* 0x000fc800000010ff */
[----:B------:R-:W-:Y:S01]  /*0ce0*/  PRMT R19, R0, 0x7610, R19 ;  /* 0x0000761000137816 */ /* 0x000fe20000000013 */
[----:B------:R-:W-:Y:S06]  /*0cf0*/  BRA `(.L_x_293) ;  /* 0x0000000400287947 */ /* 0x000fec0003800000 */
.L_x_306:
        /* <DEDUP_REMOVED lines=21> */
.L_x_315:
[----:B------:R-:W-:Y:S05]  /*0e50*/  BSYNC B1 ;  /* 0x0000000000017941 */ /* 0x000fea0003800000 */
.L_x_314:
[----:B------:R-:W-:Y:S01]  /*0e60*/  LEA R5, R0, 0x37800000, 0x17 ;  /* 0x3780000000057811 */ /* 0x000fe200078eb8ff */
[----:B------:R-:W-:-:S05]  /*0e70*/  IMAD.SHL.U32 R0, R3, 0x200000, RZ ;  /* 0x0020000003007824 */ /* 0x000fca00078e00ff */
[----:B------:R-:W-:-:S07]  /*0e80*/  LOP3.LUT R0, R5, R0, R6, 0xfe, !PT ;  /* 0x0000000005007212 */ /* 0x000fce00078efe06 */
.L_x_313:
[----:B------:R-:W-:Y:S05]  /*0e90*/  BSYNC B0 ;  /* 0x0000000000007941 */ /* 0x000fea0003800000 */
.L_x_312:
[----:B------:R-:W-:-:S04]  /*0ea0*/  F2FP.BF16.F32.PACK_AB R0, RZ, R0 ;  /* 0x00000000ff00723e */ /* 0x000fc800000010ff */
[----:B------:R-:W-:Y:S01]  /*0eb0*/  PRMT R19, R0, 0x7610, R19 ;  /* 0x0000761000137816 */ /* 0x000fe20000000013 */
[----:B------:R-:W-:Y:S06]  /*0ec0*/  BRA `(.L_x_293) ;  /* 0x0000000000b47947 */ /* 0x000fec0003800000 */
.L_x_305:
        /* <DEDUP_REMOVED lines=14> */
.L_x_319:
[----:B------:R-:W-:Y:S05]  /*0fb0*/  BSYNC B0 ;  /* 0x0000000000007941 */ /* 0x000fea0003800000 */
.L_x_318:
[----:B------:R-:W-:-:S04]  /*0fc0*/  F2FP.BF16.F32.PACK_AB R0, RZ, R0 ;  /* 0x00000000ff00723e */ /* 0x000fc800000010ff */
[----:B------:R-:W-:Y:S01]  /*0fd0*/  PRMT R19, R0, 0x7610, R19 ;  /* 0x0000761000137816 */ /* 0x000fe20000000013 */
[----:B------:R-:W-:Y:S06]  /*0fe0*/  BRA `(.L_x_293) ;  /* 0x00000000006c7947 */ /* 0x000fec0003800000 */
.L_x_292:
        /* <DEDUP_REMOVED lines=16> */
.L_x_320:
[----:B------:R-:W-:Y:S01]  /*10f0*/  PRMT R19, RZ, 0x7610, R19 ;  /* 0x00007610ff137816 */ /* 0x000fe20000000013 */
[----:B------:R-:W-:Y:S06]  /*1100*/  BRA `(.L_x_293) ;  /* 0x0000000000247947 */ /* 0x000fec0003800000 */
.L_x_317:
[----:B------:R-:W2:Y:S02]  /*1110*/  LDG.E.64 R4, desc[UR36][R4.64] ;  /* 0x0000002404047981 */ /* 0x000ea4000c1e1b00 */
[----:B--2---:R-:W0:Y:S02]  /*1120*/  I2F.U64 R0, R4 ;  /* 0x0000000400007312 */ /* 0x004e240000301000 */
[----:B0-----:R-:W-:-:S04]  /*1130*/  F2FP.BF16.F32.PACK_AB R0, RZ, R0 ;  /* 0x00000000ff00723e */ /* 0x001fc800000010ff */
[----:B------:R-:W-:Y:S01]  /*1140*/  PRMT R19, R0, 0x7610, R19 ;  /* 0x0000761000137816 */ /* 0x000fe20000000013 */
[----:B------:R-:W-:Y:S06]  /*1150*/  BRA `(.L_x_293) ;  /* 0x0000000000107947 */ /* 0x000fec0003800000 */
.L_x_316:
[----:B------:R-:W2:Y:S02]  /*1160*/  LDG.E R4, desc[UR36][R4.64] ;  /* 0x0000002404047981 */ /* 0x000ea4000c1e1900 */
[----:B--2---:R-:W-:-:S04]  /*1170*/  I2FP.F32.U32 R0, R4 ;  /* 0x0000000400007245 */ /* 0x004fc80000201000 */
[----:B------:R-:W-:-:S04]  /*1180*/  F2FP.BF16.F32.PACK_AB R0, RZ, R0 ;  /* 0x00000000ff00723e */ /* 0x000fc800000010ff */
[----:B------:R-:W-:-:S07]  /*1190*/  PRMT R19, R0, 0x7610, R19 ;  /* 0x0000761000137816 */ /* 0x000fce0000000013 */
.L_x_293:
[----:B------:R-:W1:Y:S02]  /*11a0*/  S2R R23, SR_TID.X ;  /* 0x0000000000177919 */ /* 0x000e640000002100 */
[----:B-1----:R-:W-:-:S07]  /*11b0*/  VIADD R23, R23, 0x80 ;  /* 0x0000008017177836 */ /* 0x002fce0000000000 */
.L_x_287:
[----:B------:R-:W-:Y:S05]  /*11c0*/  BSYNC B6 ;  /* 0x0000000000067941 */ /* 0x000fea0003800000 */
.L_x_286:
[----:B------:R-:W-:Y:S01]  /*11d0*/  ISETP.GE.AND P0, PT, R23, R16, PT ;  /* 0x000000101700720c */ /* 0x000fe20003f06270 */
[----:B------:R-:W-:-:S12]  /*11e0*/  BSSY B6, `(.L_x_321) ;  /* 0x0000111000067945 */ /* 0x000fd80003800000 */
[----:B------:R-:W-:Y:S05]  /*11f0*/  @P0 BRA `(.L_x_322) ;  /* 0x00000010003c0947 */ /* 0x000fea0003800000 */
[----:B0-----:R-:W0:Y:S01]  /*1200*/  LDC.64 R4, c[0x0][0x220] ;  /* 0x00008800ff047b82 */ /* 0x001e220000000a00 */
[----:B------:R-:W-:Y:S01]  /*1210*/  IMAD R0, R2, 0x200, R23 ;  /* 0x0000020002007824 */ /* 0x000fe200078e0217 */
[----:B------:R-:W-:Y:S01]  /*1220*/  PRMT R6, R22, 0x9910, RZ ;  /* 0x0000991016067816 */ /* 0x000fe200000000ff */
[----:B------:R-:W-:Y:S02]  /*1230*/  ULDC UR4, c[0x0][0x230] ;  /* 0x00008c0000047ab9 */ /* 0x000fe40000000800 */
[----:B------:R-:W-:Y:S02]  /*1240*/  IMAD R3, R0, UR4, RZ ;  /* 0x0000000400037c24 */ /* 0x000fe4000f8e02ff */
[----:B------:R-:W-:-:S05]  /*1250*/  IMAD.MOV.U32 R0, RZ, RZ, R6 ;  /* 0x000000ffff007224 */ /* 0x000fca00078e0006 */
[----:B------:R-:W-:Y:S02]  /*1260*/  ISETP.GT.AND P1, PT, R0, 0x9, PT ;  /* 0x000000090000780c */ /* 0x000fe40003f24270 */
[----:B0-----:R-:W-:-:S05]  /*1270*/  IADD3 R4, P0, R3, R4, RZ ;  /* 0x0000000403047210 */ /* 0x001fca0007f1e0ff */
[----:B------:R-:W-:-:S06]  /*1280*/  IMAD.X R5, RZ, RZ, R5, P0 ;  /* 0x000000ffff057224 */ /* 0x000fcc00000e0605 */
        /* <DEDUP_REMOVED lines=14> */
.L_x_326:
[----:B------:R-:W2:Y:S02]  /*1370*/  LDG.E.U8 R4, desc[UR36][R4.64] ;  /* 0x0000002404047981 */ /* 0x000ea4000c1e1100 */
[----:B--2---:R-:W-:-:S04]  /*1380*/  I2FP.F32.U32 R0, R4 ;  /* 0x0000000400007245 */ /* 0x004fc80000201000 */
[----:B------:R-:W-:-:S04]  /*1390*/  F2FP.BF16.F32.PACK_AB R0, RZ, R0 ;  /* 0x00000000ff00723e */ /* 0x000fc800000010ff */
[----:B------:R-:W-:Y:S01]  /*13a0*/  PRMT R17, R0, 0x7610, R17 ;  /* 0x0000761000117816 */ /* 0x000fe20000000011 */
[----:B------:R-:W-:Y:S06]  /*13b0*/  BRA `(.L_x_328) ;  /* 0x0000000c00c87947 */ /* 0x000fec0003800000 */
.L_x_325:
        /* <DEDUP_REMOVED lines=11> */
.L_x_330:
[----:B------:R-:W2:Y:S02]  /*1470*/  LDG.E R4, desc[UR36][R4.64] ;  /* 0x0000002404047981 */ /* 0x000ea4000c1e1900 */
[----:B--2---:R-:W-:-:S04]  /*1480*/  I2FP.F32.S32 R0, R4 ;  /* 0x0000000400007245 */ /* 0x004fc80000201400 */
[----:B------:R-:W-:-:S04]  /*1490*/  F2FP.BF16.F32.PACK_AB R0, RZ, R0 ;  /* 0x00000000ff00723e */ /* 0x000fc800000010ff */
[----:B------:R-:W-:Y:S01]  /*14a0*/  PRMT R17, R0, 0x7610, R17 ;  /* 0x0000761000117816 */ /* 0x000fe20000000011 */
[----:B------:R-:W-:Y:S06]  /*14b0*/  BRA `(.L_x_328) ;  /* 0x0000000c00887947 */ /* 0x000fec0003800000 */
.L_x_329:
[----:B------:R-:W2:Y:S02]  /*14c0*/  LDG.E.U16 R4, desc[UR36][R4.64] ;  /* 0x0000002404047981 */ /* 0x000ea4000c1e1500 */
[----:B--2---:R-:W0:Y:S02]  /*14d0*/  I2F.S16 R0, R4 ;  /* 0x0000000400007306 */ /* 0x004e240000101400 */
[----:B0-----:R-:W-:-:S04]  /*14e0*/  F2FP.BF16.F32.PACK_AB R0, RZ, R0 ;  /* 0x00000000ff00723e */ /* 0x001fc800000010ff */
[----:B------:R-:W-:Y:S01]  /*14f0*/  PRMT R17, R0, 0x7610, R17 ;  /* 0x0000761000117816 */ /* 0x000fe20000000011 */
[----:B------:R-:W-:Y:S06]  /*1500*/  BRA `(.L_x_328) ;  /* 0x0000000c00747947 */ /* 0x000fec0003800000 */
.L_x_324:
        /* <DEDUP_REMOVED lines=9> */
.L_x_332:
[----:B------:R-:W2:Y:S02]  /*15a0*/  LDG.E.U16 R0, desc[UR36][R4.64] ;  /* 0x0000002404007981 */ /* 0x000ea4000c1e1500 */
[----:B--2---:R-:W-:-:S05]  /*15b0*/  HADD2.F32 R0, -RZ, R0.H0_H0 ;  /* 0x20000000ff007230 */ /* 0x004fca0000004100 */
[----:B------:R-:W-:-:S04]  /*15c0*/  F2FP.BF16.F32.PACK_AB R0, RZ, R0 ;  /* 0x00000000ff00723e */ /* 0x000fc800000010ff */
[----:B------:R-:W-:Y:S01]  /*15d0*/  PRMT R17, R0, 0x7610, R17 ;  /* 0x0000761000117816 */ /* 0x000fe20000000011 */
[----:B------:R-:W-:Y:S06]  /*15e0*/  BRA `(.L_x_328) ;  /* 0x0000000c003c7947 */ /* 0x000fec0003800000 */
.L_x_331:
        /* <DEDUP_REMOVED lines=9> */
.L_x_334:
[----:B------:R-:W2:Y:S02]  /*1680*/  LDG.E.U16 R4, desc[UR36][R4.64] ;  /* 0x0000002404047981 */ /* 0x000ea4000c1e1500 */
[----:B--2---:R-:W-:-:S05]  /*1690*/  HADD2.F32 R0, -RZ, R4.H0_H0 ;  /* 0x20000004ff007230 */ /* 0x004fca0000004100 */
[----:B------:R-:W-:-:S04]  /*16a0*/  F2FP.BF16.F32.PACK_AB R0, RZ, R0 ;  /* 0x00000000ff00723e */ /* 0x000fc800000010ff */
[----:B------:R-:W-:Y:S01]  /*16b0*/  PRMT R17, R0, 0x7610, R17 ;  /* 0x0000761000117816 */ /* 0x000fe20000000011 */
[----:B------:R-:W-:Y:S06]  /*16c0*/  BRA `(.L_x_328) ;  /* 0x0000000c00047947 */ /* 0x000fec0003800000 */
.L_x_333:
        /* <DEDUP_REMOVED lines=9> */
.L_x_323:
        /* <DEDUP_REMOVED lines=14> */
.L_x_337:
        /* <DEDUP_REMOVED lines=9> */
.L_x_336:
        /* <DEDUP_REMOVED lines=28> */
.L_x_339:
[----:B------:R-:W2:Y:S02]  /*1a90*/  LDG.E.U8 R4, desc[UR36][R4.64] ;  /* 0x0000002404047981 */ /* 0x000ea4000c1e1100 */
[----:B--2---:R-:W-:-:S05]  /*1aa0*/  IMAD.SHL.U32 R0, R4, 0x2000000, RZ ;  /* 0x0200000004007824 */ /* 0x004fca00078e00ff */
[----:B------:R-:W-:-:S13]  /*1ab0*/  ISETP.GE.U32.AND P0, PT, R0, 0x8000000, PT ;  /* 0x080000000000780c */ /* 0x000fda0003f06070 */
[C---:B------:R-:W-:Y:S02]  /*1ac0*/  @!P0 IMAD.SHL.U32 R0, R4.reuse, 0x100, RZ ;  /* 0x0000010004008824 */ /* 0x040fe400078e00ff */
[----:B------:R-:W-:-:S03]  /*1ad0*/  @P0 IMAD.SHL.U32 R3, R4, 0x200000, RZ ;  /* 0x0020000004030824 */ /* 0x000fc600078e00ff */
        /* <DEDUP_REMOVED lines=10> */
.L_x_338:
[----:B------:R0:W5:Y:S01]  /*1b80*/  LDG.E.U16 R17, desc[UR36][R4.64] ;  /* 0x0000002404117981 */ /* 0x000162000c1e1500 */
[----:B------:R-:W-:Y:S05]  /*1b90*/  BRA `(.L_x_328) ;  /* 0x0000000400d07947 */ /* 0x000fea0003800000 */
.L_x_335:
        /* <DEDUP_REMOVED lines=13> */
.L_x_342:
        /* <DEDUP_REMOVED lines=21> */
.L_x_346:
[----:B------:R-:W-:Y:S05]  /*1dc0*/  BSYNC B1 ;  /* 0x0000000000017941 */ /* 0x000fea0003800000 */
.L_x_345:
[----:B------:R-:W-:Y:S01]  /*1dd0*/  LEA R5, R0, 0x3b800000, 0x17 ;  /* 0x3b80000000057811 */ /* 0x000fe200078eb8ff */
[----:B------:R-:W-:-:S05]  /*1de0*/  IMAD.SHL.U32 R0, R3, 0x100000, RZ ;  /* 0x0010000003007824 */ /* 0x000fca00078e00ff */
[----:B------:R-:W-:-:S07]  /*1df0*/  LOP3.LUT R0, R5, R0, R6, 0xfe, !PT ;  /* 0x0000000005007212 */ /* 0x000fce00078efe06 */
.L_x_344:
[----:B------:R-:W-:Y:S05]  /*1e00*/  BSYNC B0 ;  /* 0x0000000000007941 */ /* 0x000fea0003800000 */
.L_x_343:
[----:B------:R-:W-:-:S04]  /*1e10*/  F2FP.BF16.F32.PACK_AB R0, RZ, R0 ;  /* 0x00000000ff00723e */ /* 0x000fc800000010ff */
[----:B------:R-:W-:Y:S01]  /*1e20*/  PRMT R17, R0, 0x7610, R17 ;  /* 0x0000761000117816 */ /* 0x000fe20000000011 */
[----:B------:R-:W-:Y:S06]  /*1e30*/  BRA `(.L_x_328) ;  /* 0x0000000400287947 */ /* 0x000fec0003800000 */
.L_x_341:
        /* <DEDUP_REMOVED lines=21> */
.L_x_350:
[----:B------:R-:W-:Y:S05]  /*1f90*/  BSYNC B1 ;  /* 0x0000000000017941 */ /* 0x000fea0003800000 */
.L_x_349:
[----:B------:R-:W-:Y:S01]  /*1fa0*/  LEA R5, R0, 0x37800000, 0x17 ;  /* 0x3780000000057811 */ /* 0x000fe200078eb8ff */
[----:B------:R-:W-:-:S05]  /*1fb0*/  IMAD.SHL.U32 R0, R3, 0x200000, RZ ;  /* 0x0020000003007824 */ /* 0x000fca00078e00ff */
[----:B------:R-:W-:-:S07]  /*1fc0*/  LOP3.LUT R0, R5, R0, R6, 0xfe, !PT ;  /* 0x0000000005007212 */ /* 0x000fce00078efe06 */
.L_x_348:
[----:B------:R-:W-:Y:S05]  /*1fd0*/  BSYNC B0 ;  /* 0x0000000000007941 */ /* 0x000fea0003800000 */
.L_x_347:
[----:B------:R-:W-:-:S04]  /*1fe0*/  F2FP.BF16.F32.PACK_AB R0, RZ, R0 ;  /* 0x00000000ff00723e */ /* 0x000fc800000010ff */
[----:B------:R-:W-:Y:S01]  /*1ff0*/  PRMT R17, R0, 0x7610, R17 ;  /* 0x0000761000117816 */ /* 0x000fe20000000011 */
[----:B------:R-:W-:Y:S06]  /*2000*/  BRA `(.L_x_328) ;  /* 0x0000000000b47947 */ /* 0x000fec0003800000 */
.L_x_340:
        /* <DEDUP_REMOVED lines=14> */
.L_x_354:
[----:B------:R-:W-:Y:S05]  /*20f0*/  BSYNC B0 ;  /* 0x0000000000007941 */ /* 0x000fea0003800000 */
.L_x_353:
[----:B------:R-:W-:-:S04]  /*2100*/  F2FP.BF16.F32.PACK_AB R0, RZ, R0 ;  /* 0x00000000ff00723e */ /* 0x000fc800000010ff */
[----:B------:R-:W-:Y:S01]  /*2110*/  PRMT R17, R0, 0x7610, R17 ;  /* 0x0000761000117816 */ /* 0x000fe20000000011 */
[----:B------:R-:W-:Y:S06]  /*2120*/  BRA `(.L_x_328) ;  /* 0x00000000006c7947 */ /* 0x000fec0003800000 */
.L_x_327:
        /* <DEDUP_REMOVED lines=15> */
[----:B0----5:R-:W-:Y:S05]  /*2220*/  CALL.ABS.NOINC R14 ;  /* 0x000000000e007343 */ /* 0x021fea0003c00000 */
.L_x_355:
[----:B------:R-:W-:Y:S01]  /*2230*/  PRMT R17, RZ, 0x7610, R17 ;  /* 0x00007610ff117816 */ /* 0x000fe20000000011 */
[----:B------:R-:W-:Y:S06]  /*2240*/  BRA `(.L_x_328) ;  /* 0x0000000000247947 */ /* 0x000fec0003800000 */
.L_x_352:
[----:B------:R-:W2:Y:S02]  /*2250*/  LDG.E.64 R4, desc[UR36][R4.64] ;  /* 0x0000002404047981 */ /* 0x000ea4000c1e1b00 */
[----:B--2---:R-:W0:Y:S02]  /*2260*/  I2F.U64 R0, R4 ;  /* 0x0000000400007312 */ /* 0x004e240000301000 */
[----:B0-----:R-:W-:-:S04]  /*2270*/  F2FP.BF16.F32.PACK_AB R0, RZ, R0 ;  /* 0x00000000ff00723e */ /* 0x001fc800000010ff */
[----:B------:R-:W-:Y:S01]  /*2280*/  PRMT R17, R0, 0x7610, R17 ;  /* 0x0000761000117816 */ /* 0x000fe20000000011 */
[----:B------:R-:W-:Y:S06]  /*2290*/  BRA `(.L_x_328) ;  /* 0x0000000000107947 */ /* 0x000fec0003800000 */
.L_x_351:
[----:B------:R-:W2:Y:S02]  /*22a0*/  LDG.E R4, desc[UR36][R4.64] ;  /* 0x0000002404047981 */ /* 0x000ea4000c1e1900 */
[----:B--2---:R-:W-:-:S04]  /*22b0*/  I2FP.F32.U32 R0, R4 ;  /* 0x0000000400007245 */ /* 0x004fc80000201000 */
[----:B------:R-:W-:-:S04]  /*22c0*/  F2FP.BF16.F32.PACK_AB R0, RZ, R0 ;  /* 0x00000000ff00723e */ /* 0x000fc800000010ff */
[----:B------:R-:W-:-:S07]  /*22d0*/  PRMT R17, R0, 0x7610, R17 ;  /* 0x0000761000117816 */ /* 0x000fce0000000011 */
.L_x_328:
[----:B------:R-:W-:-:S07]  /*22e0*/  VIADD R23, R23, 0x80 ;  /* 0x0000008017177836 */ /* 0x000fce0000000000 */
.L_x_322:
[----:B------:R-:W-:Y:S05]  /*22f0*/  BSYNC B6 ;  /* 0x0000000000067941 */ /* 0x000fea0003800000 */
.L_x_321:
[----:B------:R-:W-:Y:S01]  /*2300*/  ISETP.GE.AND P0, PT, R23, R16, PT ;  /* 0x000000101700720c */ /* 0x000fe20003f06270 */
[----:B------:R-:W-:Y:S01]  /*2310*/  BSSY B6, `(.L_x_356) ;  /* 0x0000113000067945 */ /* 0x000fe20003800000 */
[----:B------:R-:W-:Y:S02]  /*2320*/  PRMT R18, RZ, 0x7610, R18 ;  /* 0x00007610ff127816 */ /* 0x000fe40000000012 */
[----:B------:R-:W-:-:S09]  /*2330*/  PRMT R24, RZ, 0x7610, R24 ;  /* 0x00007610ff187816 */ /* 0x000fd20000000018 */
        /* <DEDUP_REMOVED lines=24> */
.L_x_361:
[----:B------:R-:W2:Y:S02]  /*24c0*/  LDG.E.U8 R4, desc[UR36][R4.64] ;  /* 0x0000002404047981 */ /* 0x000ea4000c1e1100 */
[----:B--2---:R-:W-:-:S04]  /*24d0*/  I2FP.F32.U32 R0, R4 ;  /* 0x0000000400007245 */ /* 0x004fc80000201000 */
[----:B------:R-:W-:-:S04]  /*24e0*/  F2FP.BF16.F32.PACK_AB R0, RZ, R0 ;  /* 0x00000000ff00723e */ /* 0x000fc800000010ff */
[----:B------:R-:W-:Y:S01]  /*24f0*/  PRMT R24, R0, 0x7610, R24 ;  /* 0x0000761000187816 */ /* 0x000fe20000000018 */
[----:B------:R-:W-:Y:S06]  /*2500*/  BRA `(.L_x_363) ;  /* 0x0000000c00c87947 */ /* 0x000fec0003800000 */
.L_x_360:
        /* <DEDUP_REMOVED lines=11> */
.L_x_365:
[----:B------:R-:W2:Y:S02]  /*25c0*/  LDG.E R4, desc[UR36][R4.64] ;  /* 0x0000002404047981 */ /* 0x000ea4000c1e1900 */
[----:B--2---:R-:W-:-:S04]  /*25d0*/  I2FP.F32.S32 R0, R4 ;  /* 0x0000000400007245 */ /* 0x004fc80000201400 */
[----:B------:R-:W-:-:S04]  /*25e0*/  F2FP.BF16.F32.PACK_AB R0, RZ, R0 ;  /* 0x00000000ff00723e */ /* 0x000fc800000010ff */
[----:B------:R-:W-:Y:S01]  /*25f0*/  PRMT R24, R0, 0x7610, R24 ;  /* 0x0000761000187816 */ /* 0x000fe20000000018 */
[----:B------:R-:W-:Y:S06]  /*2600*/  BRA `(.L_x_363) ;  /* 0x0000000c00887947 */ /* 0x000fec0003800000 */
.L_x_364:
[----:B------:R-:W2:Y:S02]  /*2610*/  LDG.E.U16 R4, desc[UR36][R4.64] ;  /* 0x0000002404047981 */ /* 0x000ea4000c1e1500 */
[----:B--2---:R-:W0:Y:S02]  /*2620*/  I2F.S16 R0, R4 ;  /* 0x0000000400007306 */ /* 0x004e240000101400 */
[----:B0-----:R-:W-:-:S04]  /*2630*/  F2FP.BF16.F32.PACK_AB R0, RZ, R0 ;  /* 0x00000000ff00723e */ /* 0x001fc800000010ff */
[----:B------:R-:W-:Y:S01]  /*2640*/  PRMT R24, R0, 0x7610, R24 ;  /* 0x0000761000187816 */ /* 0x000fe20000000018 */
[----:B------:R-:W-:Y:S06]  /*2650*/  BRA `(.L_x_363) ;  /* 0x0000000c00747947 */ /* 0x000fec0003800000 */
.L_x_359:
        /* <DEDUP_REMOVED lines=9> */
.L_x_367:
[----:B------:R-:W2:Y:S02]  /*26f0*/  LDG.E.U16 R0, desc[UR36][R4.64] ;  /* 0x0000002404007981 */ /* 0x000ea4000c1e1500 */
[----:B--2---:R-:W-:-:S05]  /*2700*/  HADD2.F32 R0, -RZ, R0.H0_H0 ;  /* 0x20000000ff007230 */ /* 0x004fca0000004100 */
[----:B------:R-:W-:-:S04]  /*2710*/  F2FP.BF16.F32.PACK_AB R0, RZ, R0 ;  /* 0x00000000ff00723e */ /* 0x000fc800000010ff */
[----:B------:R-:W-:Y:S01]  /*2720*/  PRMT R24, R0, 0x7610, R24 ;  /* 0x0000761000187816 */ /* 0x000fe20000000018 */
[----:B------:R-:W-:Y:S06]  /*2730*/  BRA `(.L_x_363) ;  /* 0x0000000c003c7947 */ /* 0x000fec0003800000 */
.L_x_366:
        /* <DEDUP_REMOVED lines=9> */
.L_x_369:
[----:B------:R-:W2:Y:S02]  /*27d0*/  LDG.E.U16 R4, desc[UR36][R4.64] ;  /* 0x0000002404047981 */ /* 0x000ea4000c1e1500 */
[----:B--2---:R-:W-:-:S05]  /*27e0*/  HADD2.F32 R0, -RZ, R4.H0_H0 ;  /* 0x20000004ff007230 */ /* 0x004fca0000004100 */
[----:B------:R-:W-:-:S04]  /*27f0*/  F2FP.BF16.F32.PACK_AB R0, RZ, R0 ;  /* 0x00000000ff00723e */ /* 0x000fc800000010ff */
[----:B------:R-:W-:Y:S01]  /*2800*/  PRMT R24, R0, 0x7610, R24 ;  /* 0x0000761000187816 */ /* 0x000fe20000000018 */
[----:B------:R-:W-:Y:S06]  /*2810*/  BRA `(.L_x_363) ;  /* 0x0000000c00047947 */ /* 0x000fec0003800000 */
.L_x_368:
        /* <DEDUP_REMOVED lines=9> */
.L_x_358:
        /* <DEDUP_REMOVED lines=14> */
.L_x_372:
        /* <DEDUP_REMOVED lines=9> */
.L_x_371:
        /* <DEDUP_REMOVED lines=28> */
.L_x_374:
        /* <DEDUP_REMOVED lines=15> */
.L_x_373:
[----:B------:R0:W5:Y:S01]  /*2cd0*/  LDG.E.U16 R24, desc[UR36][R4.64] ;  /* 0x0000002404187981 */ /* 0x000162000c1e1500 */
[----:B------:R-:W-:Y:S05]  /*2ce0*/  BRA `(.L_x_363) ;  /* 0x0000000400d07947 */ /* 0x000fea0003800000 */
.L_x_370:
        /* <DEDUP_REMOVED lines=13> */
.L_x_377:
        /* <DEDUP_REMOVED lines=21> */
.L_x_381:
[----:B------:R-:W-:Y:S05]  /*2f10*/  BSYNC B1 ;  /* 0x0000000000017941 */ /* 0x000fea0003800000 */
.L_x_380:
[----:B------:R-:W-:Y:S01]  /*2f20*/  LEA R5, R0, 0x3b800000, 0x17 ;  /* 0x3b80000000057811 */ /* 0x000fe200078eb8ff */
[----:B------:R-:W-:-:S05]  /*2f30*/  IMAD.SHL.U32 R0, R3, 0x100000, RZ ;  /* 0x0010000003007824 */ /* 0x000fca00078e00ff */
[----:B------:R-:W-:-:S07]  /*2f40*/  LOP3.LUT R0, R5, R0, R6, 0xfe, !PT ;  /* 0x0000000005007212 */ /* 0x000fce00078efe06 */
.L_x_379:
[----:B------:R-:W-:Y:S05]  /*2f50*/  BSYNC B0 ;  /* 0x0000000000007941 */ /* 0x000fea0003800000 */
.L_x_378:
[----:B------:R-:W-:-:S04]  /*2f60*/  F2FP.BF16.F32.PACK_AB R0, RZ, R0 ;  /* 0x00000000ff00723e */ /* 0x000fc800000010ff */
[----:B------:R-:W-:Y:S01]  /*2f70*/  PRMT R24, R0, 0x7610, R24 ;  /* 0x0000761000187816 */ /* 0x000fe20000000018 */
[----:B------:R-:W-:Y:S06]  /*2f80*/  BRA `(.L_x_363) ;  /* 0x0000000400287947 */ /* 0x000fec0003800000 */
.L_x_376:
        /* <DEDUP_REMOVED lines=21> */
.L_x_385:
[----:B------:R-:W-:Y:S05]  /*30e0*/  BSYNC B1 ;  /* 0x0000000000017941 */ /* 0x000fea0003800000 */
.L_x_384:
[----:B------:R-:W-:Y:S01]  /*30f0*/  LEA R5, R0, 0x37800000, 0x17 ;  /* 0x3780000000057811 */ /* 0x000fe200078eb8ff */
[----:B------:R-:W-:-:S05]  /*3100*/  IMAD.SHL.U32 R0, R3, 0x200000, RZ ;  /* 0x0020000003007824 */ /* 0x000fca00078e00ff */
[----:B------:R-:W-:-:S07]  /*3110*/  LOP3.LUT R0, R5, R0, R6, 0xfe, !PT ;  /* 0x0000000005007212 */ /* 0x000fce00078efe06 */
.L_x_383:
[----:B------:R-:W-:Y:S05]  /*3120*/  BSYNC B0 ;  /* 0x0000000000007941 */ /* 0x000fea0003800000 */
.L_x_382:
[----:B------:R-:W-:-:S04]  /*3130*/  F2FP.BF16.F32.PACK_AB R0, RZ, R0 ;  /* 0x00000000ff00723e */ /* 0x000fc800000010ff */
[----:B------:R-:W-:Y:S01]  /*3140*/  PRMT R24, R0, 0x7610, R24 ;  /* 0x0000761000187816 */ /* 0x000fe20000000018 */
[----:B------:R-:W-:Y:S06]  /*3150*/  BRA `(.L_x_363) ;  /* 0x0000000000b47947 */ /* 0x000fec0003800000 */
.L_x_375:
        /* <DEDUP_REMOVED lines=14> */
.L_x_389:
[----:B------:R-:W-:Y:S05]  /*3240*/  BSYNC B0 ;  /* 0x0000000000007941 */ /* 0x000fea0003800000 */
.L_x_388:
[----:B------:R-:W-:-:S04]  /*3250*/  F2FP.BF16.F32.PACK_AB R0, RZ, R0 ;  /* 0x00000000ff00723e */ /* 0x000fc800000010ff */
[----:B------:R-:W-:Y:S01]  /*3260*/  PRMT R24, R0, 0x7610, R24 ;  /* 0x0000761000187816 */ /* 0x000fe20000000018 */
[----:B------:R-:W-:Y:S06]  /*3270*/  BRA `(.L_x_363) ;  /* 0x00000000006c7947 */ /* 0x000fec0003800000 */
.L_x_362:
        /* <DEDUP_REMOVED lines=16> */
.L_x_390:
[----:B------:R-:W-:Y:S01]  /*3380*/  PRMT R24, RZ, 0x7610, R24 ;  /* 0x00007610ff187816 */ /* 0x000fe20000000018 */
[----:B------:R-:W-:Y:S06]  /*3390*/  BRA `(.L_x_363) ;  /* 0x0000000000247947 */ /* 0x000fec0003800000 */
.L_x_387:
[----:B------:R-:W2:Y:S02]  /*33a0*/  LDG.E.64 R4, desc[UR36][R4.64] ;  /* 0x0000002404047981 */ /* 0x000ea4000c1e1b00 */
[----:B--2---:R-:W0:Y:S02]  /*33b0*/  I2F.U64 R0, R4 ;  /* 0x0000000400007312 */ /* 0x004e240000301000 */
[----:B0-----:R-:W-:-:S04]  /*33c0*/  F2FP.BF16.F32.PACK_AB R0, RZ, R0 ;  /* 0x00000000ff00723e */ /* 0x001fc800000010ff */
[----:B------:R-:W-:Y:S01]  /*33d0*/  PRMT R24, R0, 0x7610, R24 ;  /* 0x0000761000187816 */ /* 0x000fe20000000018 */
[----:B------:R-:W-:Y:S06]  /*33e0*/  BRA `(.L_x_363) ;  /* 0x0000000000107947 */ /* 0x000fec0003800000 */
.L_x_386:
[----:B------:R-:W2:Y:S02]  /*33f0*/  LDG.E R4, desc[UR36][R4.64] ;  /* 0x0000002404047981 */ /* 0x000ea4000c1e1900 */
[----:B--2---:R-:W-:-:S04]  /*3400*/  I2FP.F32.U32 R0, R4 ;  /* 0x0000000400007245 */ /* 0x004fc80000201000 */
[----:B------:R-:W-:-:S04]  /*3410*/  F2FP.BF16.F32.PACK_AB R0, RZ, R0 ;  /* 0x00000000ff00723e */ /* 0x000fc800000010ff */
[----:B------:R-:W-:-:S07]  /*3420*/  PRMT R24, R0, 0x7610, R24 ;  /* 0x0000761000187816 */ /* 0x000fce0000000018 */
.L_x_363:
[----:B------:R-:W-:-:S07]  /*3430*/  VIADD R23, R23, 0x80 ;  /* 0x0000008017177836 */ /* 0x000fce0000000000 */
.L_x_357:
[----:B------:R-:W-:Y:S05]  /*3440*/  BSYNC B6 ;  /* 0x0000000000067941 */ /* 0x000fea0003800000 */
.L_x_356:
[----:B------:R-:W-:Y:S01]  /*3450*/  ISETP.GE.AND P0, PT, R23, R16, PT ;  /* 0x000000101700720c */ /* 0x000fe20003f06270 */
[----:B------:R-:W-:-:S12]  /*3460*/  BSSY B6, `(.L_x_391) ;  /* 0x000010f000067945 */ /* 0x000fd80003800000 */
[----:B------:R-:W-:Y:S05]  /*3470*/  @P0 BRA `(.L_x_392) ;  /* 0x0000001000340947 */ /* 0x000fea0003800000 */
[----:B0-----:R-:W0:Y:S01]  /*3480*/  LDC.64 R4, c[0x0][0x220] ;  /* 0x00008800ff047b82 */ /* 0x001e220000000a00 */
        /* <DEDUP_REMOVED lines=21> */
.L_x_396:
[----:B------:R-:W2:Y:S02]  /*35e0*/  LDG.E.U8 R4, desc[UR36][R4.64] ;  /* 0x0000002404047981 */ /* 0x000ea4000c1e1100 */
[----:B--2---:R-:W-:-:S04]  /*35f0*/  I2FP.F32.U32 R0, R4 ;  /* 0x0000000400007245 */ /* 0x004fc80000201000 */
[----:B------:R-:W-:-:S04]  /*3600*/  F2FP.BF16.F32.PACK_AB R0, RZ, R0 ;  /* 0x00000000ff00723e */ /* 0x000fc800000010ff */
[----:B------:R-:W-:Y:S01]  /*3610*/  PRMT R18, R0, 0x7610, R18 ;  /* 0x0000761000127816 */ /* 0x000fe20000000012 */
[----:B------:R-:W-:Y:S06]  /*3620*/  BRA `(.L_x_392) ;  /* 0x0000000c00c87947 */ /* 0x000fec0003800000 */
.L_x_395:
        /* <DEDUP_REMOVED lines=11> */
.L_x_399:
[----:B------:R-:W2:Y:S02]  /*36e0*/  LDG.E R4, desc[UR36][R4.64] ;  /* 0x0000002404047981 */ /* 0x000ea4000c1e1900 */
[----:B--2---:R-:W-:-:S04]  /*36f0*/  I2FP.F32.S32 R0, R4 ;  /* 0x0000000400007245 */ /* 0x004fc80000201400 */
[----:B------:R-:W-:-:S04]  /*3700*/  F2FP.BF16.F32.PACK_AB R0, RZ, R0 ;  /* 0x00000000ff00723e */ /* 0x000fc800000010ff */
[----:B------:R-:W-:Y:S01]  /*3710*/  PRMT R18, R0, 0x7610, R18 ;  /* 0x0000761000127816 */ /* 0x000fe20000000012 */
[----:B------:R-:W-:Y:S06]  /*3720*/  BRA `(.L_x_392) ;  /* 0x0000000c00887947 */ /* 0x000fec0003800000 */
.L_x_398:
[----:B------:R-:W2:Y:S02]  /*3730*/  LDG.E.U16 R4, desc[UR36][R4.64] ;  /* 0x0000002404047981 */ /* 0x000ea4000c1e1500 */
[----:B--2---:R-:W0:Y:S02]  /*3740*/  I2F.S16 R0, R4 ;  /* 0x0000000400007306 */ /* 0x004e240000101400 */
[----:B0-----:R-:W-:-:S04]  /*3750*/  F2FP.BF16.F32.PACK_AB R0, RZ, R0 ;  /* 0x00000000ff00723e */ /* 0x001fc800000010ff */
[----:B------:R-:W-:Y:S01]  /*3760*/  PRMT R18, R0, 0x7610, R18 ;  /* 0x0000761000127816 */ /* 0x000fe20000000012 */
[----:B------:R-:W-:Y:S06]  /*3770*/  BRA `(.L_x_392) ;  /* 0x0000000c00747947 */ /* 0x000fec0003800000 */
.L_x_394:
        /* <DEDUP_REMOVED lines=9> */
.L_x_401:
[----:B------:R-:W2:Y:S02]  /*3810*/  LDG.E.U16 R0, desc[UR36][R4.64] ;  /* 0x0000002404007981 */ /* 0x000ea4000c1e1500 */
[----:B--2---:R-:W-:-:S05]  /*3820*/  HADD2.F32 R0, -RZ, R0.H0_H0 ;  /* 0x20000000ff007230 */ /* 0x004fca0000004100 */
[----:B------:R-:W-:-:S04]  /*3830*/  F2FP.BF16.F32.PACK_AB R0, RZ, R0 ;  /* 0x00000000ff00723e */ /* 0x000fc800000010ff */
[----:B------:R-:W-:Y:S01]  /*3840*/  PRMT R18, R0, 0x7610, R18 ;  /* 0x0000761000127816 */ /* 0x000fe20000000012 */
[----:B------:R-:W-:Y:S06]  /*3850*/  BRA `(.L_x_392) ;  /* 0x0000000c003c7947 */ /* 0x000fec0003800000 */
.L_x_400:
        /* <DEDUP_REMOVED lines=9> */
.L_x_403:
[----:B------:R-:W2:Y:S02]  /*38f0*/  LDG.E.U16 R4, desc[UR36][R4.64] ;  /* 0x0000002404047981 */ /* 0x000ea4000c1e1500 */
[----:B--2---:R-:W-:-:S05]  /*3900*/  HADD2.F32 R0, -RZ, R4.H0_H0 ;  /* 0x20000004ff007230 */ /* 0x004fca0000004100 */
[----:B------:R-:W-:-:S04]  /*3910*/  F2FP.BF16.F32.PACK_AB R0, RZ, R0 ;  /* 0x00000000ff00723e */ /* 0x000fc800000010ff */
[----:B------:R-:W-:Y:S01]  /*3920*/  PRMT R18, R0, 0x7610, R18 ;  /* 0x0000761000127816 */ /* 0x000fe20000000012 */
[----:B------:R-:W-:Y:S06]  /*3930*/  BRA `(.L_x_392) ;  /* 0x0000000c00047947 */ /* 0x000fec0003800000 */
.L_x_402:
        /* <DEDUP_REMOVED lines=9> */
.L_x_393:
        /* <DEDUP_REMOVED lines=14> */
.L_x_406:
        /* <DEDUP_REMOVED lines=9> */
.L_x_405:
        /* <DEDUP_REMOVED lines=28> */
.L_x_408:
        /* <DEDUP_REMOVED lines=15> */
.L_x_407:
[----:B------:R1:W5:Y:S01]  /*3df0*/  LDG.E.U16 R18, desc[UR36][R4.64] ;  /* 0x0000002404127981 */ /* 0x000362000c1e1500 */
[----:B------:R-:W-:Y:S05]  /*3e00*/  BRA `(.L_x_392) ;  /* 0x0000000400d07947 */ /* 0x000fea0003800000 */
.L_x_404:
        /* <DEDUP_REMOVED lines=13> */
.L_x_411:
        /* <DEDUP_REMOVED lines=21> */
.L_x_415:
[----:B------:R-:W-:Y:S05]  /*4030*/  BSYNC B1 ;  /* 0x0000000000017941 */ /* 0x000fea0003800000 */
.L_x_414:
[----:B------:R-:W-:Y:S01]  /*4040*/  LEA R5, R0, 0x3b800000, 0x17 ;  /* 0x3b80000000057811 */ /* 0x000fe200078eb8ff */
[----:B------:R-:W-:-:S05]  /*4050*/  IMAD.SHL.U32 R0, R3, 0x100000, RZ ;  /* 0x0010000003007824 */ /* 0x000fca00078e00ff */
[----:B------:R-:W-:-:S07]  /*4060*/  LOP3.LUT R0, R5, R0, R6, 0xfe, !PT ;  /* 0x0000000005007212 */ /* 0x000fce00078efe06 */
.L_x_413:
[----:B------:R-:W-:Y:S05]  /*4070*/  BSYNC B0 ;  /* 0x0000000000007941 */ /* 0x000fea0003800000 */
.L_x_412:
[----:B------:R-:W-:-:S04]  /*4080*/  F2FP.BF16.F32.PACK_AB R0, RZ, R0 ;  /* 0x00000000ff00723e */ /* 0x000fc800000010ff */
[----:B------:R-:W-:Y:S01]  /*4090*/  PRMT R18, R0, 0x7610, R18 ;  /* 0x0000761000127816 */ /* 0x000fe20000000012 */
[----:B------:R-:W-:Y:S06]  /*40a0*/  BRA `(.L_x_392) ;  /* 0x0000000400287947 */ /* 0x000fec0003800000 */
.L_x_410:
        /* <DEDUP_REMOVED lines=21> */
.L_x_419:
[----:B------:R-:W-:Y:S05]  /*4200*/  BSYNC B1 ;  /* 0x0000000000017941 */ /* 0x000fea0003800000 */
.L_x_418:
[----:B------:R-:W-:Y:S01]  /*4210*/  LEA R5, R0, 0x37800000, 0x17 ;  /* 0x3780000000057811 */ /* 0x000fe200078eb8ff */
[----:B------:R-:W-:-:S05]  /*4220*/  IMAD.SHL.U32 R0, R3, 0x200000, RZ ;  /* 0x0020000003007824 */ /* 0x000fca00078e00ff */
[----:B------:R-:W-:-:S07]  /*4230*/  LOP3.LUT R0, R5, R0, R6, 0xfe, !PT ;  /* 0x0000000005007212 */ /* 0x000fce00078efe06 */
.L_x_417:
[----:B------:R-:W-:Y:S05]  /*4240*/  BSYNC B0 ;  /* 0x0000000000007941 */ /* 0x000fea0003800000 */
.L_x_416:
[----:B------:R-:W-:-:S04]  /*4250*/  F2FP.BF16.F32.PACK_AB R0, RZ, R0 ;  /* 0x00000000ff00723e */ /* 0x000fc800000010ff */
[----:B------:R-:W-:Y:S01]  /*4260*/  PRMT R18, R0, 0x7610, R18 ;  /* 0x0000761000127816 */ /* 0x000fe20000000012 */
[----:B------:R-:W-:Y:S06]  /*4270*/  BRA `(.L_x_392) ;  /* 0x0000000000b47947 */ /* 0x000fec0003800000 */
.L_x_409:
        /* <DEDUP_REMOVED lines=14> */
.L_x_423:
[----:B------:R-:W-:Y:S05]  /*4360*/  BSYNC B0 ;  /* 0x0000000000007941 */ /* 0x000fea0003800000 */
.L_x_422:
[----:B------:R-:W-:-:S04]  /*4370*/  F2FP.BF16.F32.PACK_AB R0, RZ, R0 ;  /* 0x00000000ff00723e */ /* 0x000fc800000010ff */
[----:B------:R-:W-:Y:S01]  /*4380*/  PRMT R18, R0, 0x7610, R18 ;  /* 0x0000761000127816 */ /* 0x000fe20000000012 */
[----:B------:R-:W-:Y:S06]  /*4390*/  BRA `(.L_x_392) ;  /* 0x00000000006c7947 */ /* 0x000fec0003800000 */
.L_x_397:
        /* <DEDUP_REMOVED lines=16> */
.L_x_424:
[----:B------:R-:W-:Y:S01]  /*44a0*/  PRMT R18, RZ, 0x7610, R18 ;  /* 0x00007610ff127816 */ /* 0x000fe20000000012 */
[----:B------:R-:W-:Y:S06]  /*44b0*/  BRA `(.L_x_392) ;  /* 0x0000000000247947 */ /* 0x000fec0003800000 */
.L_x_421:
[----:B------:R-:W2:Y:S02]  /*44c0*/  LDG.E.64 R4, desc[UR36][R4.64] ;  /* 0x0000002404047981 */ /* 0x000ea4000c1e1b00 */
[----:B--2---:R-:W0:Y:S02]  /*44d0*/  I2F.U64 R0, R4 ;  /* 0x0000000400007312 */ /* 0x004e240000301000 */
[----:B0-----:R-:W-:-:S04]  /*44e0*/  F2FP.BF16.F32.PACK_AB R0, RZ, R0 ;  /* 0x00000000ff00723e */ /* 0x001fc800000010ff */
[----:B------:R-:W-:Y:S01]  /*44f0*/  PRMT R18, R0, 0x7610, R18 ;  /* 0x0000761000127816 */ /* 0x000fe20000000012 */
[----:B------:R-:W-:Y:S06]  /*4500*/  BRA `(.L_x_392) ;  /* 0x0000000000107947 */ /* 0x000fec0003800000 */
.L_x_420:
[----:B------:R-:W2:Y:S02]  /*4510*/  LDG.E R4, desc[UR36][R4.64] ;  /* 0x0000002404047981 */ /* 0x000ea4000c1e1900 */
[----:B--2---:R-:W-:-:S04]  /*4520*/  I2FP.F32.U32 R0, R4 ;  /* 0x0000000400007245 */ /* 0x004fc80000201000 */
[----:B------:R-:W-:-:S04]  /*4530*/  F2FP.BF16.F32.PACK_AB R0, RZ, R0 ;  /* 0x00000000ff00723e */ /* 0x000fc800000010ff */
[----:B------:R-:W-:-:S07]  /*4540*/  PRMT R18, R0, 0x7610, R18 ;  /* 0x0000761000127816 */ /* 0x000fce0000000012 */
.L_x_392:
[----:B------:R-:W-:Y:S05]  /*4550*/  BSYNC B6 ;  /* 0x0000000000067941 */ /* 0x000fea0003800000 */
.L_x_391:
[----:B------:R-:W2:Y:S01]  /*4560*/  S2R R25, SR_TID.X ;  /* 0x0000000000197919 */ /* 0x000ea20000002100 */
[----:B------:R-:W-:Y:S01]  /*4570*/  BSSY B0, `(.L_x_425) ;  /* 0x0000031000007945 */ /* 0x000fe20003800000 */
[----:B--2---:R-:W-:-:S13]  /*4580*/  ISETP.GE.AND P0, PT, R25, R16, PT ;  /* 0x000000101900720c */ /* 0x004fda0003f06270 */
[----:B------:R-:W-:Y:S05]  /*4590*/  @P0 BRA `(.L_x_426) ;  /* 0x0000000000b80947 */ /* 0x000fea0003800000 */
[----:B-----5:R-:W-:Y:S01]  /*45a0*/  IMAD.U32 R19, R19, 0x10000, RZ ;  /* 0x0001000013137824 */ /* 0x020fe200078e00ff */
[----:B------:R-:W-:Y:S01]  /*45b0*/  BSSY B1, `(.L_x_427) ;  /* 0x000002a000017945 */ /* 0x000fe20003800000 */
[----:B------:R-:W-:Y:S02]  /*45c0*/  IMAD.MOV.U32 R7, RZ, RZ, 0x3d39bf78 ;  /* 0x3d39bf78ff077424 */ /* 0x000fe400078e00ff */
[----:B------:R-:W-:-:S04]  /*45d0*/  FFMA.FTZ R3, R19, R19, -1 ;  /* 0xbf80000013037423 */ /* 0x000fc80000010013 */
[----:B------:R-:W0:Y:S01]  /*45e0*/  MUFU.RSQ R0, R3 ;  /* 0x0000000300007308 */ /* 0x000e220000001400 */
[C---:B------:R-:W-:Y:S01]  /*45f0*/  FSETP.NEU.FTZ.AND P2, PT, R3.reuse, RZ, PT ;  /* 0x000000ff0300720b */ /* 0x040fe20003f5d000 */
[----:B01----:R-:W-:Y:S01]  /*4600*/  FMUL.FTZ R4, R3, R0 ;  /* 0x0000000003047220 */ /* 0x003fe20000410000 */
[----:B------:R-:W-:Y:S01]  /*4610*/  FMUL.FTZ R5, R0, 0.5 ;  /* 0x3f00000000057820 */ /* 0x000fe20000410000 */
[----:B------:R-:W-:Y:S02]  /*4620*/  FADD.FTZ R0, R19, -1 ;  /* 0xbf80000013007421 */ /* 0x000fe40000010000 */
[----:B------:R-:W-:-:S03]  /*4630*/  FFMA.FTZ R6, -R4, R4, R3 ;  /* 0x0000000404067223 */ /* 0x000fc60000010103 */
[----:B------:R-:W-:Y:S01]  /*4640*/  ISETP.GT.U32.AND P1, PT, R0, 0x4b000000, PT ;  /* 0x4b0000000000780c */ /* 0x000fe20003f24070 */
        /* <DEDUP_REMOVED lines=13> */
[----:B------:R-:W-:Y:S02]  /*4720*/  FMUL.FTZ R3, R3, 1.1920928955078125e-07 ;  /* 0x3400000003037820 */ /* 0x000fe40000410000 */
        /* <DEDUP_REMOVED lines=18> */
.L_x_428:
[----:B------:R-:W-:Y:S05]  /*4850*/  BSYNC B1 ;  /* 0x0000000000017941 */ /* 0x000fea0003800000 */
.L_x_427:
[----:B------:R-:W-:-:S06]  /*4860*/  @P1 FADD.FTZ R3, R3, 0.69314718246459960938 ;  /* 0x3f31721803031421 */ /* 0x000fcc0000010000 */
[----:B------:R-:W2:Y:S02]  /*4870*/  F2F.BF16.F32 R3, R3 ;  /* 0x0000000300037304 */ /* 0x000ea40000202000 */
.L_x_426:
[----:B------:R-:W-:Y:S05]  /*4880*/  BSYNC B0 ;  /* 0x0000000000007941 */ /* 0x000fea0003800000 */
.L_x_425:
[----:B------:R-:W-:Y:S01]  /*4890*/  VIADD R23, R25, 0x80 ;  /* 0x0000008019177836 */ /* 0x000fe20000000000 */
[----:B------:R-:W-:Y:S04]  /*48a0*/  BSSY B0, `(.L_x_429) ;  /* 0x0000031000007945 */ /* 0x000fe80003800000 */
[----:B------:R-:W-:-:S13]  /*48b0*/  ISETP.GE.AND P1, PT, R23, R16, PT ;  /* 0x000000101700720c */ /* 0x000fda0003f26270 */
[----:B------:R-:W-:Y:S05]  /*48c0*/  @P1 BRA `(.L_x_430) ;  /* 0x0000000000b81947 */ /* 0x000fea0003800000 */
[----:B-----5:R-:W-:Y:S01]  /*48d0*/  IMAD.U32 R17, R17, 0x10000, RZ ;  /* 0x0001000011117824 */ /* 0x020fe200078e00ff */
[----:B------:R-:W-:Y:S01]  /*48e0*/  BSSY B1, `(.L_x_431) ;  /* 0x000002a000017945 */ /* 0x000fe20003800000 */
[----:B------:R-:W-:Y:S02]  /*48f0*/  IMAD.MOV.U32 R9, RZ, RZ, 0x3d39bf78 ;  /* 0x3d39bf78ff097424 */ /* 0x000fe400078e00ff */
[C---:B01----:R-:W-:Y:S01]  /*4900*/  FFMA.FTZ R4, R17.reuse, R17, -1 ;  /* 0xbf80000011047423 */ /* 0x043fe20000010011 */
        /* <DEDUP_REMOVED lines=39> */
.L_x_432:
[----:B------:R-:W-:Y:S05]  /*4b80*/  BSYNC B1 ;  /* 0x0000000000017941 */ /* 0x000fea0003800000 */
.L_x_431:
[----:B------:R-:W-:-:S04]  /*4b90*/  @P1 FADD.FTZ R4, R4, 0.69314718246459960938 ;  /* 0x3f31721804041421 */ /* 0x000fc80000010000 */
[----:B------:R3:W4:Y:S03]  /*4ba0*/  F2F.BF16.F32 R22, R4 ;  /* 0x0000000400167304 */ /* 0x0007260000202000 */
.L_x_430:
[----:B------:R-:W-:Y:S05]  /*4bb0*/  BSYNC B0 ;  /* 0x0000000000007941 */ /* 0x000fea0003800000 */
.L_x_429:
[----:B01----:R-:W-:Y:S01]  /*4bc0*/  VIADD R5, R25, 0x100 ;  /* 0x0000010019057836 */ /* 0x003fe20000000000 */
[----:B------:R-:W-:Y:S04]  /*4bd0*/  BSSY B0, `(.L_x_433) ;  /* 0x0000031000007945 */ /* 0x000fe80003800000 */
[----:B------:R-:W-:-:S13]  /*4be0*/  ISETP.GE.AND P1, PT, R5, R16, PT ;  /* 0x000000100500720c */ /* 0x000fda0003f26270 */
[----:B------:R-:W-:Y:S05]  /*4bf0*/  @P1 BRA `(.L_x_434) ;  /* 0x0000000000b81947 */ /* 0x000fea0003800000 */
[----:B-----5:R-:W-:Y:S01]  /*4c00*/  IMAD.U32 R24, R24, 0x10000, RZ ;  /* 0x0001000018187824 */ /* 0x020fe200078e00ff */
[----:B------:R-:W-:Y:S01]  /*4c10*/  BSSY B1, `(.L_x_435) ;  /* 0x000002a000017945 */ /* 0x000fe20003800000 */
[----:B------:R-:W-:Y:S02]  /*4c20*/  IMAD.MOV.U32 R9, RZ, RZ, 0x3d39bf78 ;  /* 0x3d39bf78ff097424 */ /* 0x000fe400078e00ff */
[C---:B---3--:R-:W-:Y:S01]  /*4c30*/  FFMA.FTZ R4, R24.reuse, R24, -1 ;  /* 0xbf80000018047423 */ /* 0x048fe20000010018 */
        /* <DEDUP_REMOVED lines=39> */
.L_x_436:
[----:B------:R-:W-:Y:S05]  /*4eb0*/  BSYNC B1 ;  /* 0x0000000000017941 */ /* 0x000fea0003800000 */
.L_x_435:
[----:B------:R-:W-:-:S04]  /*4ec0*/  @P1 FADD.FTZ R4, R4, 0.69314718246459960938 ;  /* 0x3f31721804041421 */ /* 0x000fc80000010000 */
[----:B------:R0:W1:Y:S03]  /*4ed0*/  F2F.BF16.F32 R17, R4 ;  /* 0x0000000400117304 */ /* 0x0000660000202000 */
.L_x_434:
[----:B------:R-:W-:Y:S05]  /*4ee0*/  BSYNC B0 ;  /* 0x0000000000007941 */ /* 0x000fea0003800000 */
.L_x_433:
[----:B------:R-:W-:Y:S01]  /*4ef0*/  VIADD R5, R25, 0x180 ;  /* 0x0000018019057836 */ /* 0x000fe20000000000 */
[----:B------:R-:W-:Y:S04]  /*4f00*/  BSSY B0, `(.L_x_437) ;  /* 0x0000031000007945 */ /* 0x000fe80003800000 */
[----:B------:R-:W-:-:S13]  /*4f10*/  ISETP.GE.AND P1, PT, R5, R16, PT ;  /* 0x000000100500720c */ /* 0x000fda0003f26270 */
[----:B------:R-:W-:Y:S05]  /*4f20*/  @P1 BRA `(.L_x_438) ;  /* 0x0000000000b81947 */ /* 0x000fea0003800000 */
[----:B-----5:R-:W-:Y:S01]  /*4f30*/  IMAD.U32 R18, R18, 0x10000, RZ ;  /* 0x0001000012127824 */ /* 0x020fe200078e00ff */
[----:B------:R-:W-:Y:S01]  /*4f40*/  BSSY B1, `(.L_x_439) ;  /* 0x000002a000017945 */ /* 0x000fe20003800000 */
[----:B------:R-:W-:Y:S02]  /*4f50*/  IMAD.MOV.U32 R9, RZ, RZ, 0x3d39bf78 ;  /* 0x3d39bf78ff097424 */ /* 0x000fe400078e00ff */
[C---:B0--3--:R-:W-:Y:S01]  /*4f60*/  FFMA.FTZ R4, R18.reuse, R18, -1 ;  /* 0xbf80000012047423 */ /* 0x049fe20000010012 */
        /* <DEDUP_REMOVED lines=39> */
.L_x_440:
[----:B------:R-:W-:Y:S05]  /*51e0*/  BSYNC B1 ;  /* 0x0000000000017941 */ /* 0x000fea0003800000 */
.L_x_439:
[----:B------:R-:W-:-:S04]  /*51f0*/  @P1 FADD.FTZ R4, R4, 0.69314718246459960938 ;  /* 0x3f31721804041421 */ /* 0x000fc80000010000 */
[----:B------:R0:W3:Y:S03]  /*5200*/  F2F.BF16.F32 R18, R4 ;  /* 0x0000000400127304 */ /* 0x0000e60000202000 */
.L_x_438:
[----:B------:R-:W-:Y:S05]  /*5210*/  BSYNC B0 ;  /* 0x0000000000007941 */ /* 0x000fea0003800000 */
.L_x_437:
[----:B-----5:R-:W0:Y:S01]  /*5220*/  LDC.U8 R19, c[0x0][0x234] ;  /* 0x00008d00ff137b82 */ /* 0x020e220000000000 */
[----:B------:R-:W-:Y:S04]  /*5230*/  BSSY B6, `(.L_x_441) ;  /* 0x0000112000067945 */ /* 0x000fe80003800000 */
[----:B------:R-:W-:Y:S05]  /*5240*/  @P0 BRA `(.L_x_442) ;  /* 0x0000001000400947 */ /* 0x000fea0003800000 */
[----:B------:R-:W5:Y:S01]  /*5250*/  LDC.64 R8, c[0x0][0x218] ;  /* 0x00008600ff087b82 */ /* 0x000f620000000a00 */
[----:B0-----:R-:W-:Y:S01]  /*5260*/  PRMT R0, R19, 0x9910, RZ ;  /* 0x0000991013007816 */ /* 0x001fe200000000ff */
[----:B------:R-:W-:Y:S01]  /*5270*/  IMAD R25, R2, 0x200, R25 ;  /* 0x0000020002197824 */ /* 0x000fe200078e0219 */
[----:B------:R-:W-:Y:S02]  /*5280*/  ULDC UR4, c[0x0][0x238] ;  /* 0x00008e0000047ab9 */ /* 0x000fe40000000800 */
[----:B------:R-:W-:Y:S01]  /*5290*/  ISETP.GT.AND P0, PT, R0, 0x9, PT ;  /* 0x000000090000780c */ /* 0x000fe20003f04270 */
[----:B------:R-:W-:-:S05]  /*52a0*/  IMAD R25, R25, UR4, RZ ;  /* 0x0000000419197c24 */ /* 0x000fca000f8e02ff */
[----:B-----5:R-:W-:-:S05]  /*52b0*/  IADD3 R8, P1, R25, R8, RZ ;  /* 0x0000000819087210 */ /* 0x020fca0007f3e0ff */
        /* <DEDUP_REMOVED lines=10> */
[----:B--2---:R-:W-:Y:S02]  /*5360*/  IMAD.U32 R3, R3, 0x10000, RZ ;  /* 0x0001000003037824 */ /* 0x004fe400078e00ff */
[----:B------:R-:W-:-:S04]  /*5370*/  IMAD.MOV.U32 R25, RZ, RZ, R23 ;  /* 0x000000ffff197224 */ /* 0x000fc800078e0017 */
[----:B------:R-:W0:Y:S02]  /*5380*/  F2I.FTZ.TRUNC.NTZ R3, R3 ;  /* 0x0000000300037305 */ /* 0x000e24000021f100 */
[----:B0-----:R0:W-:Y:S01]  /*5390*/  STG.E.U8 desc[UR36][R8.64], R3 ;  /* 0x0000000308007986 */ /* 0x0011e2000c101124 */
[----:B------:R-:W-:Y:S05]  /*53a0*/  BRA `(.L_x_442) ;  /* 0x0000000c00e87947 */ /* 0x000fea0003800000 */
.L_x_446:
[----:B--2---:R-:W-:Y:S02]  /*53b0*/  IMAD.U32 R5, R3, 0x10000, RZ ;  /* 0x0001000003057824 */ /* 0x004fe400078e00ff */
[----:B------:R-:W-:-:S04]  /*53c0*/  IMAD.MOV.U32 R25, RZ, RZ, R23 ;  /* 0x000000ffff197224 */ /* 0x000fc800078e0017 */
[----:B---3--:R-:W0:Y:S02]  /*53d0*/  F2I.S64.TRUNC R4, R5 ;  /* 0x0000000500047311 */ /* 0x008e24000020d900 */
[----:B0-----:R0:W-:Y:S01]  /*53e0*/  STG.E.U8 desc[UR36][R8.64], R4 ;  /* 0x0000000408007986 */ /* 0x0011e2000c101124 */
[----:B------:R-:W-:Y:S05]  /*53f0*/  BRA `(.L_x_442) ;  /* 0x0000000c00d47947 */ /* 0x000fea0003800000 */
.L_x_445:
[----:B------:R-:W-:-:S13]  /*5400*/  ISETP.NE.AND P0, PT, R0, 0x2, PT ;  /* 0x000000020000780c */ /* 0x000fda0003f05270 */
[----:B------:R-:W-:Y:S05]  /*5410*/  @!P0 BRA `(.L_x_448) ;  /* 0x0000000000388947 */ /* 0x000fea0003800000 */
[----:B------:R-:W-:-:S13]  /*5420*/  ISETP.NE.AND P0, PT, R0, 0x3, PT ;  /* 0x000000030000780c */ /* 0x000fda0003f05270 */
[----:B------:R-:W-:Y:S05]  /*5430*/  @!P0 BRA `(.L_x_449) ;  /* 0x00000000001c8947 */ /* 0x000fea0003800000 */
[----:B------:R-:W-:-:S13]  /*5440*/  ISETP.NE.AND P0, PT, R0, 0x4, PT ;  /* 0x000000040000780c */ /* 0x000fda0003f05270 */
[----:B------:R-:W-:Y:S05]  /*5450*/  @P0 BRA `(.L_x_447) ;  /* 0x0000000c00500947 */ /* 0x000fea0003800000 */
[----:B--23--:R-:W-:Y:S02]  /*5460*/  IMAD.U32 R4, R3, 0x10000, RZ ;  /* 0x0001000003047824 */ /* 0x00cfe400078e00ff */
[----:B------:R-:W-:-:S04]  /*5470*/  IMAD.MOV.U32 R25, RZ, RZ, R23 ;  /* 0x000000ffff197224 */ /* 0x000fc800078e0017 */
[----:B------:R-:W0:Y:S02]  /*5480*/  F2I.S64.TRUNC R4, R4 ;  /* 0x0000000400047311 */ /* 0x000e24000020d900 */
[----:B0-----:R0:W-:Y:S01]  /*5490*/  STG.E.64 desc[UR36][R8.64], R4 ;  /* 0x0000000408007986 */ /* 0x0011e2000c101b24 */
[----:B------:R-:W-:Y:S05]  /*54a0*/  BRA `(.L_x_442) ;  /* 0x0000000c00a87947 */ /* 0x000fea0003800000 */
.L_x_449:
[----:B--2---:R-:W-:Y:S02]  /*54b0*/  IMAD.U32 R3, R3, 0x10000, RZ ;  /* 0x0001000003037824 */ /* 0x004fe400078e00ff */
[----:B------:R-:W-:-:S04]  /*54c0*/  IMAD.MOV.U32 R25, RZ, RZ, R23 ;  /* 0x000000ffff197224 */ /* 0x000fc800078e0017 */
[----:B------:R-:W0:Y:S02]  /*54d0*/  F2I.FTZ.TRUNC.NTZ R3, R3 ;  /* 0x0000000300037305 */ /* 0x000e24000021f100 */
[----:B0-----:R0:W-:Y:S01]  /*54e0*/  STG.E desc[UR36][R8.64], R3 ;  /* 0x0000000308007986 */ /* 0x0011e2000c101924 */
[----:B------:R-:W-:Y:S05]  /*54f0*/  BRA `(.L_x_442) ;  /* 0x0000000c00947947 */ /* 0x000fea0003800000 */
.L_x_448:
[----:B--2---:R-:W-:Y:S02]  /*5500*/  IMAD.U32 R3, R3, 0x10000, RZ ;  /* 0x0001000003037824 */ /* 0x004fe400078e00ff */
[----:B------:R-:W-:-:S04]  /*5510*/  IMAD.MOV.U32 R25, RZ, RZ, R23 ;  /* 0x000000ffff197224 */ /* 0x000fc800078e0017 */
[----:B------:R-:W0:Y:S02]  /*5520*/  F2I.FTZ.TRUNC.NTZ R3, R3 ;  /* 0x0000000300037305 */ /* 0x000e24000021f100 */
[----:B0-----:R0:W-:Y:S01]  /*5530*/  STG.E.U16 desc[UR36][R8.64], R3 ;  /* 0x0000000308007986 */ /* 0x0011e2000c101524 */
[----:B------:R-:W-:Y:S05]  /*5540*/  BRA `(.L_x_442) ;  /* 0x0000000c00807947 */ /* 0x000fea0003800000 */
.L_x_444:
[----:B------:R-:W-:-:S13]  /*5550*/  ISETP.GT.AND P0, PT, R0, 0x6, PT ;  /* 0x000000060000780c */ /* 0x000fda0003f04270 */
[----:B------:R-:W-:Y:S05]  /*5560*/  @P0 BRA `(.L_x_450) ;  /* 0x0000000000340947 */ /* 0x000fea0003800000 */
[----:B------:R-:W-:-:S13]  /*5570*/  ISETP.NE.AND P0, PT, R0, 0x5, PT ;  /* 0x000000050000780c */ /* 0x000fda0003f05270 */
[----:B------:R-:W-:Y:S05]  /*5580*/  @!P0 BRA `(.L_x_451) ;  /* 0x0000000000188947 */ /* 0x000fea0003800000 */
[----:B------:R-:W-:-:S13]  /*5590*/  ISETP.NE.AND P0, PT, R0, 0x6, PT ;  /* 0x000000060000780c */ /* 0x000fda0003f05270 */
[----:B------:R-:W-:Y:S05]  /*55a0*/  @P0 BRA `(.L_x_447) ;  /* 0x0000000800fc0947 */ /* 0x000fea0003800000 */
[----:B--2---:R-:W-:Y:S02]  /*55b0*/  IMAD.U32 R3, R3, 0x10000, RZ ;  /* 0x0001000003037824 */ /* 0x004fe400078e00ff */
[----:B------:R-:W-:-:S03]  /*55c0*/  IMAD.MOV.U32 R25, RZ, RZ, R23 ;  /* 0x000000ffff197224 */ /* 0x000fc600078e0017 */
[----:B------:R0:W-:Y:S01]  /*55d0*/  STG.E desc[UR36][R8.64], R3 ;  /* 0x0000000308007986 */ /* 0x0001e2000c101924 */
[----:B------:R-:W-:Y:S05]  /*55e0*/  BRA `(.L_x_442) ;  /* 0x0000000c00587947 */ /* 0x000fea0003800000 */
.L_x_451:
[----:B--2---:R-:W-:Y:S02]  /*55f0*/  IMAD.U32 R0, R3, 0x10000, RZ ;  /* 0x0001000003007824 */ /* 0x004fe400078e00ff */
[----:B------:R-:W-:-:S03]  /*5600*/  IMAD.MOV.U32 R25, RZ, RZ, R23 ;  /* 0x000000ffff197224 */ /* 0x000fc600078e0017 */
[----:B------:R-:W-:-:S05]  /*5610*/  F2FP.F16.F32.PACK_AB R0, RZ, R0 ;  /* 0x00000000ff00723e */ /* 0x000fca00000000ff */
[----:B------:R0:W-:Y:S01]  /*5620*/  STG.E.U16 desc[UR36][R8.64], R0 ;  /* 0x0000000008007986 */ /* 0x0001e2000c101524 */
[----:B------:R-:W-:Y:S05]  /*5630*/  BRA `(.L_x_442) ;  /* 0x0000000c00447947 */ /* 0x000fea0003800000 */
.L_x_450:
[----:B------:R-:W-:-:S13]  /*5640*/  ISETP.NE.AND P0, PT, R0, 0x7, PT ;  /* 0x000000070000780c */ /* 0x000fda0003f05270 */
[----:B------:R-:W-:Y:S05]  /*5650*/  @!P0 BRA `(.L_x_452) ;  /* 0x00000000003c8947 */ /* 0x000fea0003800000 */
[----:B------:R-:W-:-:S13]  /*5660*/  ISETP.NE.AND P0, PT, R0, 0x8, PT ;  /* 0x000000080000780c */ /* 0x000fda0003f05270 */
[----:B------:R-:W-:Y:S05]  /*5670*/  @!P0 BRA `(.L_x_453) ;  /* 0x00000000001c8947 */ /* 0x000fea0003800000 */
[----:B------:R-:W-:-:S13]  /*5680*/  ISETP.NE.AND P0, PT, R0, 0x9, PT ;  /* 0x000000090000780c */ /* 0x000fda0003f05270 */
[----:B------:R-:W-:Y:S05]  /*5690*/  @P0 BRA `(.L_x_447) ;  /* 0x0000000800c00947 */ /* 0x000fea0003800000 */
[----:B--23--:R-:W-:Y:S02]  /*56a0*/  IMAD.U32 R4, R3, 0x10000, RZ ;  /* 0x0001000003047824 */ /* 0x00cfe400078e00ff */
[----:B------:R-:W-:Y:S02]  /*56b0*/  IMAD.MOV.U32 R5, RZ, RZ, RZ ;  /* 0x000000ffff057224 */ /* 0x000fe400078e00ff */
[----:B------:R-:W-:-:S03]  /*56c0*/  IMAD.MOV.U32 R25, RZ, RZ, R23 ;  /* 0x000000ffff197224 */ /* 0x000fc600078e0017 */
[----:B------:R0:W-:Y:S01]  /*56d0*/  STG.E.64 desc[UR36][R8.64], R4 ;  /* 0x0000000408007986 */ /* 0x0001e2000c101b24 */
[----:B------:R-:W-:Y:S05]  /*56e0*/  BRA `(.L_x_442) ;  /* 0x0000000c00187947 */ /* 0x000fea0003800000 */
.L_x_453:
[----:B--2---:R-:W-:Y:S02]  /*56f0*/  IMAD.U32 R3, R3, 0x10000, RZ ;  /* 0x0001000003037824 */ /* 0x004fe400078e00ff */
[----:B------:R-:W-:-:S03]  /*5700*/  IMAD.MOV.U32 R25, RZ, RZ, R23 ;  /* 0x000000ffff197224 */ /* 0x000fc600078e0017 */
[----:B------:R-:W-:-:S04]  /*5710*/  F2FP.F16.F32.PACK_AB R3, RZ, R3 ;  /* 0x00000003ff03723e */ /* 0x000fc800000000ff */
[----:B------:R-:W-:-:S05]  /*5720*/  PRMT R3, R3, 0x5410, RZ ;  /* 0x0000541003037816 */ /* 0x000fca00000000ff */
[----:B------:R0:W-:Y:S01]  /*5730*/  STG.E desc[UR36][R8.64], R3 ;  /* 0x0000000308007986 */ /* 0x0001e2000c101924 */
[----:B------:R-:W-:Y:S05]  /*5740*/  BRA `(.L_x_442) ;  /* 0x0000000c00007947 */ /* 0x000fea0003800000 */
.L_x_452:
[----:B--23--:R-:W-:Y:S02]  /*5750*/  IMAD.U32 R4, R3, 0x10000, RZ ;  /* 0x0001000003047824 */ /* 0x00cfe400078e00ff */
[----:B------:R-:W-:Y:S02]  /*5760*/  IMAD.MOV.U32 R25, RZ, RZ, R23 ;  /* 0x000000ffff197224 */ /* 0x000fe400078e0017 */
[----:B------:R-:W-:-:S06]  /*5770*/  FMUL.FTZ R4, R4, 1 ;  /* 0x3f80000004047820 */ /* 0x000fcc0000410000 */
[----:B------:R-:W0:Y:S02]  /*5780*/  F2F.F64.F32 R4, R4 ;  /* 0x0000000400047310 */ /* 0x000e240000201800 */
[----:B0-----:R0:W-:Y:S01]  /*5790*/  STG.E.64 desc[UR36][R8.64], R4 ;  /* 0x0000000408007986 */ /* 0x0011e2000c101b24 */
[----:B------:R-:W-:Y:S05]  /*57a0*/  BRA `(.L_x_442) ;  /* 0x0000000800e87947 */ /* 0x000fea0003800000 */
.L_x_443:
        /* <DEDUP_REMOVED lines=10> */
[----:B------:R-:W-:-:S04]  /*5850*/  FSETP.NEU.FTZ.AND P0, PT, R3, RZ, PT ;  /* 0x000000ff0300720b */ /* 0x000fc80003f1d000 */
[----:B------:R-:W-:-:S05]  /*5860*/  SEL R3, RZ, 0x1, !P0 ;  /* 0x00000001ff037807 */ /* 0x000fca0004000000 */
[----:B------:R0:W-:Y:S01]  /*5870*/  STG.E.U8 desc[UR36][R8.64], R3 ;  /* 0x0000000308007986 */ /* 0x0001e2000c101124 */
[----:B------:R-:W-:Y:S05]  /*5880*/  BRA `(.L_x_442) ;  /* 0x0000000800b07947 */ /* 0x000fea0003800000 */
.L_x_456:
[----:B--2---:R-:W-:Y:S01]  /*5890*/  IMAD.U32 R3, R3, 0x10000, RZ ;  /* 0x0001000003037824 */ /* 0x004fe200078e00ff */
[----:B------:R-:W-:Y:S01]  /*58a0*/  CS2R R6, SRZ ;  /* 0x0000000000067805 */ /* 0x000fe2000001ff00 */
[----:B------:R-:W-:Y:S02]  /*58b0*/  IMAD.MOV.U32 R25, RZ, RZ, R23 ;  /* 0x000000ffff197224 */ /* 0x000fe400078e0017 */
[----:B------:R-:W-:-:S04]  /*58c0*/  FMUL.FTZ R3, R3, 1 ;  /* 0x3f80000003037820 */ /* 0x000fc80000410000 */
[----:B---3--:R-:W0:Y:S02]  /*58d0*/  F2F.F64.F32 R4, R3 ;  /* 0x0000000300047310 */ /* 0x008e240000201800 */
[----:B0-----:R0:W-:Y:S01]  /*58e0*/  STG.E.128 desc[UR36][R8.64], R4 ;  /* 0x0000000408007986 */ /* 0x0011e2000c101d24 */
[----:B------:R-:W-:Y:S05]  /*58f0*/  BRA `(.L_x_442) ;  /* 0x0000000800947947 */ /* 0x000fea0003800000 */
.L_x_455:
[----:B------:R-:W-:-:S13]  /*5900*/  ISETP.NE.AND P0, PT, R0, 0xf, PT ;  /* 0x0000000f0000780c */ /* 0x000fda0003f05270 */
[----:B------:R-:W-:Y:S05]  /*5910*/  @!P0 BRA `(.L_x_457) ;  /* 0x0000000000bc8947 */ /* 0x000fea0003800000 */
[----:B------:R-:W-:-:S13]  /*5920*/  ISETP.NE.AND P0, PT, R0, 0x17, PT ;  /* 0x000000170000780c */ /* 0x000fda0003f05270 */
[----:B------:R-:W-:Y:S05]  /*5930*/  @!P0 BRA `(.L_x_458) ;  /* 0x0000000000588947 */ /* 0x000fea0003800000 */
[----:B------:R-:W-:-:S13]  /*5940*/  ISETP.NE.AND P0, PT, R0, 0x18, PT ;  /* 0x000000180000780c */ /* 0x000fda0003f05270 */
[----:B------:R-:W-:Y:S05]  /*5950*/  @P0 BRA `(.L_x_447) ;  /* 0x0000000800100947 */ /* 0x000fea0003800000 */
[----:B--2---:R-:W-:Y:S01]  /*5960*/  IMAD.U32 R7, R3, 0x10000, RZ ;  /* 0x0001000003077824 */ /* 0x004fe200078e00ff */
        /* <DEDUP_REMOVED lines=14> */
.L_x_460:
[----:B------:R-:W-:Y:S05]  /*5a50*/  BSYNC B0 ;  /* 0x0000000000007941 */ /* 0x000fea0003800000 */
.L_x_459:
[----:B------:R-:W-:Y:S01]  /*5a60*/  LOP3.LUT R5, R0, R5, RZ, 0xfc, !PT ;  /* 0x0000000500057212 */ /* 0x000fe200078efcff */
[----:B------:R-:W-:-:S04]  /*5a70*/  IMAD.MOV.U32 R25, RZ, RZ, R23 ;  /* 0x000000ffff197224 */ /* 0x000fc800078e0017 */
[----:B------:R0:W-:Y:S01]  /*5a80*/  STG.E.U8 desc[UR36][R8.64], R5 ;  /* 0x0000000508007986 */ /* 0x0001e2000c101124 */
[----:B------:R-:W-:Y:S05]  /*5a90*/  BRA `(.L_x_442) ;  /* 0x00000008002c7947 */ /* 0x000fea0003800000 */
.L_x_458:
[----:B--2---:R-:W-:Y:S01]  /*5aa0*/  IMAD.U32 R5, R3, 0x10000, RZ ;  /* 0x0001000003057824 */ /* 0x004fe200078e00ff */
        /* <DEDUP_REMOVED lines=12> */
.L_x_462:
[----:B------:R-:W-:Y:S01]  /*5b70*/  IMAD.MOV.U32 R0, RZ, RZ, 0x7f ;  /* 0x0000007fff007424 */ /* 0x000fe200078e00ff */
[----:B------:R-:W-:-:S04]  /*5b80*/  ISETP.GT.U32.AND P0, PT, R3, 0x7f800000, PT ;  /* 0x7f8000000300780c */ /* 0x000fc80003f04070 */
[----:B------:R-:W-:-:S09]  /*5b90*/  SEL R0, R0, 0x7c, P0 ;  /* 0x0000007c00007807 */ /* 0x000fd20000000000 */
.L_x_463:
[----:B------:R-:W-:Y:S05]  /*5ba0*/  BSYNC B0 ;  /* 0x0000000000007941 */ /* 0x000fea0003800000 */
.L_x_461:
[----:B------:R-:W-:Y:S01]  /*5bb0*/  LOP3.LUT R3, R5, 0x80000000, RZ, 0xc0, !PT ;  /* 0x8000000005037812 */ /* 0x000fe200078ec0ff */
[----:B------:R-:W-:-:S03]  /*5bc0*/  IMAD.MOV.U32 R25, RZ, RZ, R23 ;  /* 0x000000ffff197224 */ /* 0x000fc600078e0017 */
[----:B------:R-:W-:-:S04]  /*5bd0*/  SHF.R.U32.HI R3, RZ, 0x18, R3 ;  /* 0x00000018ff037819 */ /* 0x000fc80000011603 */
[----:B------:R-:W-:-:S05]  /*5be0*/  LOP3.LUT R3, R0, R3, RZ, 0xfc, !PT ;  /* 0x0000000300037212 */ /* 0x000fca00078efcff */
[----:B------:R0:W-:Y:S01]  /*5bf0*/  STG.E.U8 desc[UR36][R8.64], R3 ;  /* 0x0000000308007986 */ /* 0x0001e2000c101124 */
[----:B------:R-:W-:Y:S05]  /*5c00*/  BRA `(.L_x_442) ;  /* 0x0000000400d07947 */ /* 0x000fea0003800000 */
.L_x_457:
[----:B--2---:R0:W-:Y:S01]  /*5c10*/  STG.E.U16 desc[UR36][R8.64], R3 ;  /* 0x0000000308007986 */ /* 0x0041e2000c101524 */
[----:B------:R-:W-:Y:S01]  /*5c20*/  IMAD.MOV.U32 R25, RZ, RZ, R23 ;  /* 0x000000ffff197224 */ /* 0x000fe200078e0017 */
[----:B------:R-:W-:Y:S06]  /*5c30*/  BRA `(.L_x_442) ;  /* 0x0000000400c47947 */ /* 0x000fec0003800000 */
.L_x_454:
        /* <DEDUP_REMOVED lines=8> */
[----:B--2---:R-:W-:Y:S02]  /*5cc0*/  IMAD.U32 R3, R3, 0x10000, RZ ;  /* 0x0001000003037824 */ /* 0x004fe400078e00ff */
[----:B------:R-:W-:-:S04]  /*5cd0*/  IMAD.MOV.U32 R25, RZ, RZ, R23 ;  /* 0x000000ffff197224 */ /* 0x000fc800078e0017 */
[----:B------:R-:W0:Y:S02]  /*5ce0*/  F2I.FTZ.U32.TRUNC.NTZ R3, R3 ;  /* 0x0000000300037305 */ /* 0x000e24000021f000 */
[----:B0-----:R0:W-:Y:S01]  /*5cf0*/  STG.E.U16 desc[UR36][R8.64], R3 ;  /* 0x0000000308007986 */ /* 0x0011e2000c101524 */
[----:B------:R-:W-:Y:S05]  /*5d00*/  BRA `(.L_x_442) ;  /* 0x0000000400907947 */ /* 0x000fea0003800000 */
.L_x_466:
[----:B--2---:R-:W-:Y:S01]  /*5d10*/  IMAD.U32 R5, R3, 0x10000, RZ ;  /* 0x0001000003057824 */ /* 0x004fe200078e00ff */
[----:B------:R-:W-:Y:S01]  /*5d20*/  BSSY B0, `(.L_x_467) ;  /* 0x0000014000007945 */ /* 0x000fe20003800000 */
[----:B---3--:R-:W-:-:S03]  /*5d30*/  IMAD.MOV.U32 R4, RZ, RZ, 0x80 ;  /* 0x00000080ff047424 */ /* 0x008fc600078e00ff */
        /* <DEDUP_REMOVED lines=14> */
.L_x_469:
[----:B------:R-:W-:-:S04]  /*5e20*/  LOP3.LUT R3, R5, 0x80000000, RZ, 0xc0, !PT ;  /* 0x8000000005037812 */ /* 0x000fc800078ec0ff */
[----:B------:R-:W-:-:S04]  /*5e30*/  SHF.R.U32.HI R3, RZ, 0x18, R3 ;  /* 0x00000018ff037819 */ /* 0x000fc80000011603 */
[----:B------:R-:W-:-:S04]  /*5e40*/  LOP3.LUT R0, R0, R3, RZ, 0xfc, !PT ;  /* 0x0000000300007212 */ /* 0x000fc800078efcff */
[----:B------:R-:W-:-:S07]  /*5e50*/  PRMT R4, R0, 0x7610, R4 ;  /* 0x0000761000047816 */ /* 0x000fce0000000004 */
.L_x_468:
[----:B------:R-:W-:Y:S05]  /*5e60*/  BSYNC B0 ;  /* 0x0000000000007941 */ /* 0x000fea0003800000 */
.L_x_467:
[----:B------:R0:W-:Y:S01]  /*5e70*/  STG.E.U8 desc[UR36][R8.64], R4 ;  /* 0x0000000408007986 */ /* 0x0001e2000c101124 */
[----:B------:R-:W-:Y:S01]  /*5e80*/  IMAD.MOV.U32 R25, RZ, RZ, R23 ;  /* 0x000000ffff197224 */ /* 0x000fe200078e0017 */
[----:B------:R-:W-:Y:S06]  /*5e90*/  BRA `(.L_x_442) ;  /* 0x00000004002c7947 */ /* 0x000fec0003800000 */
.L_x_465:
        /* <DEDUP_REMOVED lines=17> */
.L_x_472:
[----:B------:R-:W-:-:S04]  /*5fb0*/  LOP3.LUT R3, R5, 0x80000000, RZ, 0xc0, !PT ;  /* 0x8000000005037812 */ /* 0x000fc800078ec0ff */
[----:B------:R-:W-:-:S04]  /*5fc0*/  SHF.R.U32.HI R3, RZ, 0x18, R3 ;  /* 0x00000018ff037819 */ /* 0x000fc80000011603 */
[----:B------:R-:W-:-:S04]  /*5fd0*/  LOP3.LUT R0, R0, R3, RZ, 0xfc, !PT ;  /* 0x0000000300007212 */ /* 0x000fc800078efcff */
[----:B------:R-:W-:-:S07]  /*5fe0*/  PRMT R4, R0, 0x7610, R4 ;  /* 0x0000761000047816 */ /* 0x000fce0000000004 */
.L_x_471:
[----:B------:R-:W-:Y:S05]  /*5ff0*/  BSYNC B0 ;  /* 0x0000000000007941 */ /* 0x000fea0003800000 */
.L_x_470:
[----:B------:R0:W-:Y:S01]  /*6000*/  STG.E.U8 desc[UR36][R8.64], R4 ;  /* 0x0000000408007986 */ /* 0x0001e2000c101124 */
[----:B------:R-:W-:Y:S01]  /*6010*/  IMAD.MOV.U32 R25, RZ, RZ, R23 ;  /* 0x000000ffff197224 */ /* 0x000fe200078e0017 */
[----:B------:R-:W-:Y:S06]  /*6020*/  BRA `(.L_x_442) ;  /* 0x0000000000c87947 */ /* 0x000fec0003800000 */
.L_x_464:
[----:B------:R-:W-:-:S13]  /*6030*/  ISETP.NE.AND P0, PT, R0, 0x1c, PT ;  /* 0x0000001c0000780c */ /* 0x000fda0003f05270 */
[----:B------:R-:W-:Y:S05]  /*6040*/  @!P0 BRA `(.L_x_473) ;  /* 0x0000000000b08947 */ /* 0x000fea0003800000 */
[----:B------:R-:W-:-:S13]  /*6050*/  ISETP.NE.AND P0, PT, R0, 0x1d, PT ;  /* 0x0000001d0000780c */ /* 0x000fda0003f05270 */
[----:B------:R-:W-:Y:S05]  /*6060*/  @!P0 BRA `(.L_x_474) ;  /* 0x0000000000948947 */ /* 0x000fea0003800000 */
[----:B------:R-:W-:-:S13]  /*6070*/  ISETP.NE.AND P0, PT, R0, 0x2c, PT ;  /* 0x0000002c0000780c */ /* 0x000fda0003f05270 */
[----:B------:R-:W-:Y:S05]  /*6080*/  @P0 BRA `(.L_x_447) ;  /* 0x0000000000440947 */ /* 0x000fea0003800000 */
[----:B--23--:R-:W-:Y:S02]  /*6090*/  IMAD.U32 R4, R3, 0x10000, RZ ;  /* 0x0001000003047824 */ /* 0x00cfe400078e00ff */
[----:B------:R-:W-:-:S03]  /*60a0*/  IMAD.MOV.U32 R25, RZ, RZ, R23 ;  /* 0x000000ffff197224 */ /* 0x000fc600078e0017 */
        /* <DEDUP_REMOVED lines=15> */
.L_x_447:
[----:B------:R-:W-:Y:S01]  /*61a0*/  MOV R14, 0x0 ;  /* 0x00000000000e7802 */ /* 0x000fe20000000f00 */
[----:B------:R-:W-:Y:S01]  /*61b0*/  ULDC.64 UR4, c[0x4][0x158] ;  /* 0x0100560000047ab9 */ /* 0x000fe20000000a00 */
[----:B------:R-:W-:Y:S01]  /*61c0*/  ULDC.64 UR6, c[0x4][0x160] ;  /* 0x0100580000067ab9 */ /* 0x000fe20000000a00 */
[----:B---3--:R-:W-:Y:S02]  /*61d0*/  IMAD.U32 R4, RZ, RZ, UR4 ;  /* 0x00000004ff047e24 */ /* 0x008fe4000f8e00ff */
        /* <DEDUP_REMOVED lines=11> */
[----:B012-4-:R-:W-:Y:S05]  /*6290*/  CALL.ABS.NOINC R14 ;  /* 0x000000000e007343 */ /* 0x017fea0003c00000 */
.L_x_475:
[----:B------:R-:W-:Y:S01]  /*62a0*/  IMAD.MOV.U32 R25, RZ, RZ, R23 ;  /* 0x000000ffff197224 */ /* 0x000fe200078e0017 */
[----:B------:R-:W-:Y:S06]  /*62b0*/  BRA `(.L_x_442) ;  /* 0x0000000000247947 */ /* 0x000fec0003800000 */
.L_x_474:
[----:B--23--:R-:W-:Y:S02]  /*62c0*/  IMAD.U32 R4, R3, 0x10000, RZ ;  /* 0x0001000003047824 */ /* 0x00cfe400078e00ff */
[----:B------:R-:W-:-:S04]  /*62d0*/  IMAD.MOV.U32 R25, RZ, RZ, R23 ;  /* 0x000000ffff197224 */ /* 0x000fc800078e0017 */
[----:B------:R-:W0:Y:S02]  /*62e0*/  F2I.U64.TRUNC R4, R4 ;  /* 0x0000000400047311 */ /* 0x000e24000020d800 */
[----:B0-----:R0:W-:Y:S01]  /*62f0*/  STG.E.64 desc[UR36][R8.64], R4 ;  /* 0x0000000408007986 */ /* 0x0011e2000c101b24 */
[----:B------:R-:W-:Y:S05]  /*6300*/  BRA `(.L_x_442) ;  /* 0x0000000000107947 */ /* 0x000fea0003800000 */
.L_x_473:
[----:B--2---:R-:W-:Y:S02]  /*6310*/  IMAD.U32 R3, R3, 0x10000, RZ ;  /* 0x0001000003037824 */ /* 0x004fe400078e00ff */
[----:B------:R-:W-:-:S04]  /*6320*/  IMAD.MOV.U32 R25, RZ, RZ, R23 ;  /* 0x000000ffff197224 */ /* 0x000fc800078e0017 */
[----:B------:R-:W0:Y:S02]  /*6330*/  F2I.FTZ.U32.TRUNC.NTZ R3, R3 ;  /* 0x0000000300037305 */ /* 0x000e24000021f000 */
[----:B0-----:R0:W-:Y:S02]  /*6340*/  STG.E desc[UR36][R8.64], R3 ;  /* 0x0000000308007986 */ /* 0x0011e4000c101924 */
.L_x_442:
[----:B------:R-:W-:Y:S05]  /*6350*/  BSYNC B6 ;  /* 0x0000000000067941 */ /* 0x000fea0003800000 */
.L_x_441:
[----:B------:R-:W-:Y:S01]  /*6360*/  ISETP.GE.AND P0, PT, R25, R16, PT ;  /* 0x000000101900720c */ /* 0x000fe20003f06270 */
[----:B------:R-:W-:-:S12]  /*6370*/  BSSY B6, `(.L_x_476) ;  /* 0x00001fc000067945 */ /* 0x000fd80003800000 */
[----:B------:R-:W-:Y:S05]  /*6380*/  @P0 BRA `(.L_x_477) ;  /* 0x0000001c00e80947 */ /* 0x000fea0003800000 */
[----:B0-----:R-:W0:Y:S01]  /*6390*/  LDC.64 R8, c[0x0][0x218] ;  /* 0x00008600ff087b82 */ /* 0x001e220000000a00 */
[----:B------:R-:W-:Y:S01]  /*63a0*/  IMAD R0, R2, 0x200, R25 ;  /* 0x0000020002007824 */ /* 0x000fe200078e0219 */
[----:B---3--:R-:W-:Y:S01]  /*63b0*/  PRMT R4, R19, 0x9910, RZ ;  /* 0x0000991013047816 */ /* 0x008fe200000000ff */
[----:B------:R-:W-:Y:S02]  /*63c0*/  ULDC UR4, c[0x0][0x238] ;  /* 0x00008e0000047ab9 */ /* 0x000fe40000000800 */
[----:B--2---:R-:W-:Y:S02]  /*63d0*/  IMAD R3, R0, UR4, RZ ;  /* 0x0000000400037c24 */ /* 0x004fe4000f8e02ff */
        /* <DEDUP_REMOVED lines=13> */
[----:B----4-:R-:W-:-:S04]  /*64b0*/  IMAD.U32 R22, R22, 0x10000, RZ ;  /* 0x0001000016167824 */ /* 0x010fc800078e00ff */
[----:B------:R-:W0:Y:S02]  /*64c0*/  F2I.FTZ.TRUNC.NTZ R3, R22 ;  /* 0x0000001600037305 */ /* 0x000e24000021f100 */
[----:B0-----:R0:W-:Y:S01]  /*64d0*/  STG.E.U8 desc[UR36][R8.64], R3 ;  /* 0x0000000308007986 */ /* 0x0011e2000c101124 */
[----:B------:R-:W-:Y:S05]  /*64e0*/  BRA `(.L_x_483) ;  /* 0x0000000c00947947 */ /* 0x000fea0003800000 */
.L_x_481:
[----:B----4-:R-:W-:-:S06]  /*64f0*/  IMAD.U32 R5, R22, 0x10000, RZ ;  /* 0x0001000016057824 */ /* 0x010fcc00078e00ff */
[----:B------:R-:W0:Y:S02]  /*6500*/  F2I.S64.TRUNC R4, R5 ;  /* 0x0000000500047311 */ /* 0x000e24000020d900 */
[----:B0-----:R0:W-:Y:S01]  /*6510*/  STG.E.U8 desc[UR36][R8.64], R4 ;  /* 0x0000000408007986 */ /* 0x0011e2000c101124 */
[----:B------:R-:W-:Y:S05]  /*6520*/  BRA `(.L_x_483) ;  /* 0x0000000c00847947 */ /* 0x000fea0003800000 */
.L_x_480:
[----:B------:R-:W-:-:S13]  /*6530*/  ISETP.NE.AND P0, PT, R0, 0x2, PT ;  /* 0x000000020000780c */ /* 0x000fda0003f05270 */
[----:B------:R-:W-:Y:S05]  /*6540*/  @!P0 BRA `(.L_x_484) ;  /* 0x0000000000308947 */ /* 0x000fea0003800000 */
[----:B------:R-:W-:-:S13]  /*6550*/  ISETP.NE.AND P0, PT, R0, 0x3, PT ;  /* 0x000000030000780c */ /* 0x000fda0003f05270 */
[----:B------:R-:W-:Y:S05]  /*6560*/  @!P0 BRA `(.L_x_485) ;  /* 0x0000000000188947 */ /* 0x000fea0003800000 */
[----:B------:R-:W-:-:S13]  /*6570*/  ISETP.NE.AND P0, PT, R0, 0x4, PT ;  /* 0x000000040000780c */ /* 0x000fda0003f05270 */
[----:B------:R-:W-:Y:S05]  /*6580*/  @P0 BRA `(.L_x_482) ;  /* 0x0000000c000c0947 */ /* 0x000fea0003800000 */
[----:B----4-:R-:W-:-:S06]  /*6590*/  IMAD.U32 R4, R22, 0x10000, RZ ;  /* 0x0001000016047824 */ /* 0x010fcc00078e00ff */
[----:B------:R-:W0:Y:S02]  /*65a0*/  F2I.S64.TRUNC R4, R4 ;  /* 0x0000000400047311 */ /* 0x000e24000020d900 */
[----:B0-----:R0:W-:Y:S01]  /*65b0*/  STG.E.64 desc[UR36][R8.64], R4 ;  /* 0x0000000408007986 */ /* 0x0011e2000c101b24 */
[----:B------:R-:W-:Y:S05]  /*65c0*/  BRA `(.L_x_483) ;  /* 0x0000000c005c7947 */ /* 0x000fea0003800000 */
.L_x_485:
[----:B----4-:R-:W-:-:S04]  /*65d0*/  IMAD.U32 R22, R22, 0x10000, RZ ;  /* 0x0001000016167824 */ /* 0x010fc800078e00ff */
[----:B------:R-:W0:Y:S02]  /*65e0*/  F2I.FTZ.TRUNC.NTZ R3, R22 ;  /* 0x0000001600037305 */ /* 0x000e24000021f100 */
[----:B0-----:R0:W-:Y:S01]  /*65f0*/  STG.E desc[UR36][R8.64], R3 ;  /* 0x0000000308007986 */ /* 0x0011e2000c101924 */
[----:B------:R-:W-:Y:S05]  /*6600*/  BRA `(.L_x_483) ;  /* 0x0000000c004c7947 */ /* 0x000fea0003800000 */
.L_x_484:
[----:B----4-:R-:W-:-:S04]  /*6610*/  IMAD.U32 R22, R22, 0x10000, RZ ;  /* 0x0001000016167824 */ /* 0x010fc800078e00ff */
[----:B------:R-:W0:Y:S02]  /*6620*/  F2I.FTZ.TRUNC.NTZ R3, R22 ;  /* 0x0000001600037305 */ /* 0x000e24000021f100 */
[----:B0-----:R0:W-:Y:S01]  /*6630*/  STG.E.U16 desc[UR36][R8.64], R3 ;  /* 0x0000000308007986 */ /* 0x0011e2000c101524 */
[----:B------:R-:W-:Y:S05]  /*6640*/  BRA `(.L_x_483) ;  /* 0x0000000c003c7947 */ /* 0x000fea0003800000 */
.L_x_479:
[----:B------:R-:W-:-:S13]  /*6650*/  ISETP.GT.AND P0, PT, R0, 0x6, PT ;  /* 0x000000060000780c */ /* 0x000fda0003f04270 */
[----:B------:R-:W-:Y:S05]  /*6660*/  @P0 BRA `(.L_x_486) ;  /* 0x00000000002c0947 */ /* 0x000fea0003800000 */
[----:B------:R-:W-:-:S13]  /*6670*/  ISETP.NE.AND P0, PT, R0, 0x5, PT ;  /* 0x000000050000780c */ /* 0x000fda0003f05270 */
[----:B------:R-:W-:Y:S05]  /*6680*/  @!P0 BRA `(.L_x_487) ;  /* 0x0000000000148947 */ /* 0x000fea0003800000 */
[----:B------:R-:W-:-:S13]  /*6690*/  ISETP.NE.AND P0, PT, R0, 0x6, PT ;  /* 0x000000060000780c */ /* 0x000fda0003f05270 */
[----:B------:R-:W-:Y:S05]  /*66a0*/  @P0 BRA `(.L_x_482) ;  /* 0x0000000800c40947 */ /* 0x000fea0003800000 */
[----:B----4-:R-:W-:-:S05]  /*66b0*/  IMAD.U32 R3, R22, 0x10000, RZ ;  /* 0x0001000016037824 */ /* 0x010fca00078e00ff */
[----:B------:R0:W-:Y:S01]  /*66c0*/  STG.E desc[UR36][R8.64], R3 ;  /* 0x0000000308007986 */ /* 0x0001e2000c101924 */
[----:B------:R-:W-:Y:S05]  /*66d0*/  BRA `(.L_x_483) ;  /* 0x0000000c00187947 */ /* 0x000fea0003800000 */
.L_x_487:
[----:B----4-:R-:W-:-:S05]  /*66e0*/  IMAD.U32 R0, R22, 0x10000, RZ ;  /* 0x0001000016007824 */ /* 0x010fca00078e00ff */
[----:B------:R-:W-:-:S05]  /*66f0*/  F2FP.F16.F32.PACK_AB R0, RZ, R0 ;  /* 0x00000000ff00723e */ /* 0x000fca00000000ff */
[----:B------:R0:W-:Y:S01]  /*6700*/  STG.E.U16 desc[UR36][R8.64], R0 ;  /* 0x0000000008007986 */ /* 0x0001e2000c101524 */
[----:B------:R-:W-:Y:S05]  /*6710*/  BRA `(.L_x_483) ;  /* 0x0000000c00087947 */ /* 0x000fea0003800000 */
.L_x_486:
[----:B------:R-:W-:-:S13]  /*6720*/  ISETP.NE.AND P0, PT, R0, 0x7, PT ;  /* 0x000000070000780c */ /* 0x000fda0003f05270 */
[----:B------:R-:W-:Y:S05]  /*6730*/  @!P0 BRA `(.L_x_488) ;  /* 0x0000000000348947 */ /* 0x000fea0003800000 */
[----:B------:R-:W-:-:S13]  /*6740*/  ISETP.NE.AND P0, PT, R0, 0x8, PT ;  /* 0x000000080000780c */ /* 0x000fda0003f05270 */
[----:B------:R-:W-:Y:S05]  /*6750*/  @!P0 BRA `(.L_x_489) ;  /* 0x0000000000188947 */ /* 0x000fea0003800000 */
[----:B------:R-:W-:-:S13]  /*6760*/  ISETP.NE.AND P0, PT, R0, 0x9, PT ;  /* 0x000000090000780c */ /* 0x000fda0003f05270 */
[----:B------:R-:W-:Y:S05]  /*6770*/  @P0 BRA `(.L_x_482) ;  /* 0x0000000800900947 */ /* 0x000fea0003800000 */
[----:B----4-:R-:W-:Y:S02]  /*6780*/  IMAD.U32 R22, R22, 0x10000, RZ ;  /* 0x0001000016167824 */ /* 0x010fe400078e00ff */
[----:B------:R-:W-:-:S05]  /*6790*/  IMAD.MOV.U32 R23, RZ, RZ, RZ ;  /* 0x000000ffff177224 */ /* 0x000fca00078e00ff */
[----:B------:R0:W-:Y:S01]  /*67a0*/  STG.E.64 desc[UR36][R8.64], R22 ;  /* 0x0000001608007986 */ /* 0x0001e2000c101b24 */
[----:B------:R-:W-:Y:S05]  /*67b0*/  BRA `(.L_x_483) ;  /* 0x0000000800e07947 */ /* 0x000fea0003800000 */
.L_x_489:
[----:B----4-:R-:W-:-:S05]  /*67c0*/  IMAD.U32 R22, R22, 0x10000, RZ ;  /* 0x0001000016167824 */ /* 0x010fca00078e00ff */
[----:B------:R-:W-:-:S04]  /*67d0*/  F2FP.F16.F32.PACK_AB R3, RZ, R22 ;  /* 0x00000016ff03723e */ /* 0x000fc800000000ff */
[----:B------:R-:W-:-:S05]  /*67e0*/  PRMT R3, R3, 0x5410, RZ ;  /* 0x0000541003037816 */ /* 0x000fca00000000ff */
[----:B------:R0:W-:Y:S01]  /*67f0*/  STG.E desc[UR36][R8.64], R3 ;  /* 0x0000000308007986 */ /* 0x0001e2000c101924 */
[----:B------:R-:W-:Y:S05]  /*6800*/  BRA `(.L_x_483) ;  /* 0x0000000800cc7947 */ /* 0x000fea0003800000 */
.L_x_488:
[----:B----4-:R-:W-:-:S04]  /*6810*/  IMAD.U32 R4, R22, 0x10000, RZ ;  /* 0x0001000016047824 */ /* 0x010fc800078e00ff */
[----:B------:R-:W-:-:S06]  /*6820*/  FMUL.FTZ R4, R4, 1 ;  /* 0x3f80000004047820 */ /* 0x000fcc0000410000 */
[----:B------:R-:W0:Y:S02]  /*6830*/  F2F.F64.F32 R4, R4 ;  /* 0x0000000400047310 */ /* 0x000e240000201800 */
[----:B0-----:R0:W-:Y:S01]  /*6840*/  STG.E.64 desc[UR36][R8.64], R4 ;  /* 0x0000000408007986 */ /* 0x0011e2000c101b24 */
[----:B------:R-:W-:Y:S05]  /*6850*/  BRA `(.L_x_483) ;  /* 0x0000000800b87947 */ /* 0x000fea0003800000 */
.L_x_478:
        /* <DEDUP_REMOVED lines=8> */
[----:B----4-:R-:W-:-:S05]  /*68e0*/  IMAD.U32 R22, R22, 0x10000, RZ ;  /* 0x0001000016167824 */ /* 0x010fca00078e00ff */
[----:B------:R-:W-:-:S04]  /*68f0*/  FSETP.NEU.FTZ.AND P0, PT, R22, RZ, PT ;  /* 0x000000ff1600720b */ /* 0x000fc80003f1d000 */
[----:B------:R-:W-:-:S05]  /*6900*/  SEL R3, RZ, 0x1, !P0 ;  /* 0x00000001ff037807 */ /* 0x000fca0004000000 */
[----:B------:R0:W-:Y:S01]  /*6910*/  STG.E.U8 desc[UR36][R8.64], R3 ;  /* 0x0000000308007986 */ /* 0x0001e2000c101124 */
[----:B------:R-:W-:Y:S05]  /*6920*/  BRA `(.L_x_483) ;  /* 0x0000000800847947 */ /* 0x000fea0003800000 */
.L_x_492:
[----:B----4-:R-:W-:Y:S01]  /*6930*/  IMAD.U32 R22, R22, 0x10000, RZ ;  /* 0x0001000016167824 */ /* 0x010fe200078e00ff */
[----:B------:R-:W-:-:S03]  /*6940*/  CS2R R6, SRZ ;  /* 0x0000000000067805 */ /* 0x000fc6000001ff00 */
[----:B------:R-:W-:-:S06]  /*6950*/  FMUL.FTZ R4, R22, 1 ;  /* 0x3f80000016047820 */ /* 0x000fcc0000410000 */
[----:B------:R-:W0:Y:S02]  /*6960*/  F2F.F64.F32 R4, R4 ;  /* 0x0000000400047310 */ /* 0x000e240000201800 */
[----:B0-----:R0:W-:Y:S01]  /*6970*/  STG.E.128 desc[UR36][R8.64], R4 ;  /* 0x0000000408007986 */ /* 0x0011e2000c101d24 */
[----:B------:R-:W-:Y:S05]  /*6980*/  BRA `(.L_x_483) ;  /* 0x00000008006c7947 */ /* 0x000fea0003800000 */
.L_x_491:
[----:B------:R-:W-:-:S13]  /*6990*/  ISETP.NE.AND P0, PT, R0, 0xf, PT ;  /* 0x0000000f0000780c */ /* 0x000fda0003f05270 */
[----:B------:R-:W-:Y:S05]  /*69a0*/  @!P0 BRA `(.L_x_493) ;  /* 0x0000000000b48947 */ /* 0x000fea0003800000 */
[----:B------:R-:W-:-:S13]  /*69b0*/  ISETP.NE.AND P0, PT, R0, 0x17, PT ;  /* 0x000000170000780c */ /* 0x000fda0003f05270 */
[----:B------:R-:W-:Y:S05]  /*69c0*/  @!P0 BRA `(.L_x_494) ;  /* 0x0000000000548947 */ /* 0x000fea0003800000 */
[----:B------:R-:W-:-:S13]  /*69d0*/  ISETP.NE.AND P0, PT, R0, 0x18, PT ;  /* 0x000000180000780c */ /* 0x000fda0003f05270 */
[----:B------:R-:W-:Y:S05]  /*69e0*/  @P0 BRA `(.L_x_482) ;  /* 0x0000000400f40947 */ /* 0x000fea0003800000 */
[----:B----4-:R-:W-:Y:S01]  /*69f0*/  IMAD.U32 R7, R22, 0x10000, RZ ;  /* 0x0001000016077824 */ /* 0x010fe200078e00ff */
        /* <DEDUP_REMOVED lines=14> */
.L_x_496:
[----:B------:R-:W-:Y:S05]  /*6ae0*/  BSYNC B0 ;  /* 0x0000000000007941 */ /* 0x000fea0003800000 */
.L_x_495:
[----:B------:R-:W-:-:S05]  /*6af0*/  LOP3.LUT R5, R0, R5, RZ, 0xfc, !PT ;  /* 0x0000000500057212 */ /* 0x000fca00078efcff */
[----:B------:R0:W-:Y:S01]  /*6b00*/  STG.E.U8 desc[UR36][R8.64], R5 ;  /* 0x0000000508007986 */ /* 0x0001e2000c101124 */
[----:B------:R-:W-:Y:S05]  /*6b10*/  BRA `(.L_x_483) ;  /* 0x0000000800087947 */ /* 0x000fea0003800000 */
.L_x_494:
[----:B----4-:R-:W-:Y:S01]  /*6b20*/  IMAD.U32 R5, R22, 0x10000, RZ ;  /* 0x0001000016057824 */ /* 0x010fe200078e00ff */
        /* <DEDUP_REMOVED lines=12> */
.L_x_498:
[----:B------:R-:W-:Y:S01]  /*6bf0*/  IMAD.MOV.U32 R0, RZ, RZ, 0x7f ;  /* 0x0000007fff007424 */ /* 0x000fe200078e00ff */
[----:B------:R-:W-:-:S04]  /*6c00*/  ISETP.GT.U32.AND P0, PT, R3, 0x7f800000, PT ;  /* 0x7f8000000300780c */ /* 0x000fc80003f04070 */
[----:B------:R-:W-:-:S09]  /*6c10*/  SEL R0, R0, 0x7c, P0 ;  /* 0x0000007c00007807 */ /* 0x000fd20000000000 */
.L_x_499:
[----:B------:R-:W-:Y:S05]  /*6c20*/  BSYNC B0 ;  /* 0x0000000000007941 */ /* 0x000fea0003800000 */
.L_x_497:
[----:B------:R-:W-:-:S04]  /*6c30*/  LOP3.LUT R3, R5, 0x80000000, RZ, 0xc0, !PT ;  /* 0x8000000005037812 */ /* 0x000fc800078ec0ff */
[----:B------:R-:W-:-:S04]  /*6c40*/  SHF.R.U32.HI R3, RZ, 0x18, R3 ;  /* 0x00000018ff037819 */ /* 0x000fc80000011603 */
[----:B------:R-:W-:-:S05]  /*6c50*/  LOP3.LUT R3, R0, R3, RZ, 0xfc, !PT ;  /* 0x0000000300037212 */ /* 0x000fca00078efcff */
[----:B------:R0:W-:Y:S01]  /*6c60*/  STG.E.U8 desc[UR36][R8.64], R3 ;  /* 0x0000000308007986 */ /* 0x0001e2000c101124 */
[----:B------:R-:W-:Y:S05]  /*6c70*/  BRA `(.L_x_483) ;  /* 0x0000000400b07947 */ /* 0x000fea0003800000 */
.L_x_493:
[----:B----4-:R0:W-:Y:S01]  /*6c80*/  STG.E.U16 desc[UR36][R8.64], R22 ;  /* 0x0000001608007986 */ /* 0x0101e2000c101524 */
[----:B------:R-:W-:Y:S05]  /*6c90*/  BRA `(.L_x_483) ;  /* 0x0000000400a87947 */ /* 0x000fea0003800000 */
.L_x_490:
        /* <DEDUP_REMOVED lines=8> */
[----:B----4-:R-:W-:-:S06]  /*6d20*/  IMAD.U32 R3, R22, 0x10000, RZ ;  /* 0x0001000016037824 */ /* 0x010fcc00078e00ff */
[----:B------:R-:W0:Y:S02]  /*6d30*/  F2I.FTZ.U32.TRUNC.NTZ R3, R3 ;  /* 0x0000000300037305 */ /* 0x000e24000021f000 */
[----:B0-----:R0:W-:Y:S01]  /*6d40*/  STG.E.U16 desc[UR36][R8.64], R3 ;  /* 0x0000000308007986 */ /* 0x0011e2000c101524 */
[----:B------:R-:W-:Y:S05]  /*6d50*/  BRA `(.L_x_483) ;  /* 0x0000000400787947 */ /* 0x000fea0003800000 */
.L_x_502:
[----:B----4-:R-:W-:Y:S01]  /*6d60*/  IMAD.U32 R5, R22, 0x10000, RZ ;  /* 0x0001000016057824 */ /* 0x010fe200078e00ff */
        /* <DEDUP_REMOVED lines=16> */
.L_x_505:
[----:B------:R-:W-:-:S04]  /*6e70*/  LOP3.LUT R3, R5, 0x80000000, RZ, 0xc0, !PT ;  /* 0x8000000005037812 */ /* 0x000fc800078ec0ff */
[----:B------:R-:W-:-:S04]  /*6e80*/  SHF.R.U32.HI R3, RZ, 0x18, R3 ;  /* 0x00000018ff037819 */ /* 0x000fc80000011603 */
[----:B------:R-:W-:-:S04]  /*6e90*/  LOP3.LUT R0, R0, R3, RZ, 0xfc, !PT ;  /* 0x0000000300007212 */ /* 0x000fc800078efcff */
[----:B------:R-:W-:-:S07]  /*6ea0*/  PRMT R4, R0, 0x7610, R4 ;  /* 0x0000761000047816 */ /* 0x000fce0000000004 */
.L_x_504:
[----:B------:R-:W-:Y:S05]  /*6eb0*/  BSYNC B0 ;  /* 0x0000000000007941 */ /* 0x000fea0003800000 */
.L_x_503:
[----:B------:R4:W-:Y:S01]  /*6ec0*/  STG.E.U8 desc[UR36][R8.64], R4 ;  /* 0x0000000408007986 */ /* 0x0009e2000c101124 */
[----:B------:R-:W-:Y:S05]  /*6ed0*/  BRA `(.L_x_483) ;  /* 0x0000000400187947 */ /* 0x000fea0003800000 */
.L_x_501:
        /* <DEDUP_REMOVED lines=17> */
.L_x_508:
[----:B------:R-:W-:-:S04]  /*6ff0*/  LOP3.LUT R3, R5, 0x80000000, RZ, 0xc0, !PT ;  /* 0x8000000005037812 */ /* 0x000fc800078ec0ff */
[----:B------:R-:W-:-:S04]  /*7000*/  SHF.R.U32.HI R3, RZ, 0x18, R3 ;  /* 0x00000018ff037819 */ /* 0x000fc80000011603 */
[----:B------:R-:W-:-:S04]  /*7010*/  LOP3.LUT R0, R0, R3, RZ, 0xfc, !PT ;  /* 0x0000000300007212 */ /* 0x000fc800078efcff */
[----:B------:R-:W-:-:S07]  /*7020*/  PRMT R4, R0, 0x7610, R4 ;  /* 0x0000761000047816 */ /* 0x000fce0000000004 */
.L_x_507:
[----:B------:R-:W-:Y:S05]  /*7030*/  BSYNC B0 ;  /* 0x0000000000007941 */ /* 0x000fea0003800000 */
.L_x_506:
[----:B------:R0:W-:Y:S01]  /*7040*/  STG.E.U8 desc[UR36][R8.64], R4 ;  /* 0x0000000408007986 */ /* 0x0001e2000c101124 */
[----:B------:R-:W-:Y:S05]  /*7050*/  BRA `(.L_x_483) ;  /* 0x0000000000b87947 */ /* 0x000fea0003800000 */
.L_x_500:
[----:B------:R-:W-:-:S13]  /*7060*/  ISETP.NE.AND P0, PT, R0, 0x1c, PT ;  /* 0x0000001c0000780c */ /* 0x000fda0003f05270 */
[----:B------:R-:W-:Y:S05]  /*7070*/  @!P0 BRA `(.L_x_509) ;  /* 0x0000000000a48947 */ /* 0x000fea0003800000 */
[----:B------:R-:W-:-:S13]  /*7080*/  ISETP.NE.AND P0, PT, R0, 0x1d, PT ;  /* 0x0000001d0000780c */ /* 0x000fda0003f05270 */
[----:B------:R-:W-:Y:S05]  /*7090*/  @!P0 BRA `(.L_x_510) ;  /* 0x00000000008c8947 */ /* 0x000fea0003800000 */
[----:B------:R-:W-:-:S13]  /*70a0*/  ISETP.NE.AND P0, PT, R0, 0x2c, PT ;  /* 0x0000002c0000780c */ /* 0x000fda0003f05270 */
[----:B------:R-:W-:Y:S05]  /*70b0*/  @P0 BRA `(.L_x_482) ;  /* 0x0000000000400947 */ /* 0x000fea0003800000 */
[----:B----4-:R-:W-:-:S05]  /*70c0*/  IMAD.U32 R22, R22, 0x10000, RZ ;  /* 0x0001000016167824 */ /* 0x010fca00078e00ff */
        /* <DEDUP_REMOVED lines=15> */
.L_x_482:
        /* <DEDUP_REMOVED lines=15> */
[----:B01--4-:R-:W-:Y:S05]  /*72b0*/  CALL.ABS.NOINC R14 ;  /* 0x000000000e007343 */ /* 0x013fea0003c00000 */
.L_x_511:
[----:B------:R-:W-:Y:S05]  /*72c0*/  BRA `(.L_x_483) ;  /* 0x00000000001c7947 */ /* 0x000fea0003800000 */
.L_x_510:
[----:B----4-:R-:W-:-:S06]  /*72d0*/  IMAD.U32 R4, R22, 0x10000, RZ ;  /* 0x0001000016047824 */ /* 0x010fcc00078e00ff */
[----:B------:R-:W0:Y:S02]  /*72e0*/  F2I.U64.TRUNC R4, R4 ;  /* 0x0000000400047311 */ /* 0x000e24000020d800 */
[----:B0-----:R3:W-:Y:S01]  /*72f0*/  STG.E.64 desc[UR36][R8.64], R4 ;  /* 0x0000000408007986 */ /* 0x0017e2000c101b24 */
[----:B------:R-:W-:Y:S05]  /*7300*/  BRA `(.L_x_483) ;  /* 0x00000000000c7947 */ /* 0x000fea0003800000 */
.L_x_509:
[----:B----4-:R-:W-:-:S04]  /*7310*/  IMAD.U32 R22, R22, 0x10000, RZ ;  /* 0x0001000016167824 */ /* 0x010fc800078e00ff */
[----:B------:R-:W0:Y:S02]  /*7320*/  F2I.FTZ.U32.TRUNC.NTZ R3, R22 ;  /* 0x0000001600037305 */ /* 0x000e24000021f000 */
[----:B0-----:R0:W-:Y:S02]  /*7330*/  STG.E desc[UR36][R8.64], R3 ;  /* 0x0000000308007986 */ /* 0x0011e4000c101924 */
.L_x_483:
[----:B------:R-:W-:-:S05]  /*7340*/  VIADD R25, R25, 0x80 ;  /* 0x0000008019197836 */ /* 0x000fca0000000000 */
[----:B------:R-:W-:-:S13]  /*7350*/  ISETP.GE.AND P0, PT, R25, R16, PT ;  /* 0x000000101900720c */ /* 0x000fda0003f06270 */
[----:B------:R-:W-:Y:S05]  /*7360*/  @P0 BRA `(.L_x_477) ;  /* 0x0000000c00f00947 */ /* 0x000fea0003800000 */
[----:B0-234-:R-:W0:Y:S01]  /*7370*/  LDC.64 R8, c[0x0][0x218] ;  /* 0x00008600ff087b82 */ /* 0x01de220000000a00 */
        /* <DEDUP_REMOVED lines=17> */
[----:B-1----:R-:W-:-:S06]  /*7490*/  IMAD.U32 R17, R17, 0x10000, RZ ;  /* 0x0001000011117824 */ /* 0x002fcc00078e00ff */
[----:B------:R-:W0:Y:S02]  /*74a0*/  F2I.FTZ.TRUNC.NTZ R17, R17 ;  /* 0x0000001100117305 */ /* 0x000e24000021f100 */
[----:B0-----:R4:W-:Y:S01]  /*74b0*/  STG.E.U8 desc[UR36][R8.64], R17 ;  /* 0x0000001108007986 */ /* 0x0019e2000c101124 */
[----:B------:R-:W-:Y:S05]  /*74c0*/  BRA `(.L_x_517) ;  /* 0x0000000c00947947 */ /* 0x000fea0003800000 */
.L_x_515:
[----:B-1----:R-:W-:-:S06]  /*74d0*/  IMAD.U32 R5, R17, 0x10000, RZ ;  /* 0x0001000011057824 */ /* 0x002fcc00078e00ff */
[----:B------:R-:W0:Y:S02]  /*74e0*/  F2I.S64.TRUNC R4, R5 ;  /* 0x0000000500047311 */ /* 0x000e24000020d900 */
[----:B0-----:R3:W-:Y:S01]  /*74f0*/  STG.E.U8 desc[UR36][R8.64], R4 ;  /* 0x0000000408007986 */ /* 0x0017e2000c101124 */
[----:B------:R-:W-:Y:S05]  /*7500*/  BRA `(.L_x_517) ;  /* 0x0000000c00847947 */ /* 0x000fea0003800000 */
.L_x_514:
        /* <DEDUP_REMOVED lines=10> */
.L_x_519:
[----:B-1----:R-:W-:-:S06]  /*75b0*/  IMAD.U32 R17, R17, 0x10000, RZ ;  /* 0x0001000011117824 */ /* 0x002fcc00078e00ff */
[----:B------:R-:W0:Y:S02]  /*75c0*/  F2I.FTZ.TRUNC.NTZ R17, R17 ;  /* 0x0000001100117305 */ /* 0x000e24000021f100 */
[----:B0-----:R2:W-:Y:S01]  /*75d0*/  STG.E desc[UR36][R8.64], R17 ;  /* 0x0000001108007986 */ /* 0x0015e2000c101924 */
[----:B------:R-:W-:Y:S05]  /*75e0*/  BRA `(.L_x_517) ;  /* 0x0000000c004c7947 */ /* 0x000fea0003800000 */
.L_x_518:
[----:B-1----:R-:W-:-:S06]  /*75f0*/  IMAD.U32 R17, R17, 0x10000, RZ ;  /* 0x0001000011117824 */ /* 0x002fcc00078e00ff */
[----:B------:R-:W0:Y:S02]  /*7600*/  F2I.FTZ.TRUNC.NTZ R17, R17 ;  /* 0x0000001100117305 */ /* 0x000e24000021f100 */
[----:B0-----:R0:W-:Y:S01]  /*7610*/  STG.E.U16 desc[UR36][R8.64], R17 ;  /* 0x0000001108007986 */ /* 0x0011e2000c101524 */
[----:B------:R-:W-:Y:S05]  /*7620*/  BRA `(.L_x_517) ;  /* 0x0000000c003c7947 */ /* 0x000fea0003800000 */
.L_x_513:
        /* <DEDUP_REMOVED lines=9> */
.L_x_521:
[----:B-1----:R-:W-:-:S05]  /*76c0*/  IMAD.U32 R0, R17, 0x10000, RZ ;  /* 0x0001000011007824 */ /* 0x002fca00078e00ff */
[----:B------:R-:W-:-:S05]  /*76d0*/  F2FP.F16.F32.PACK_AB R0, RZ, R0 ;  /* 0x00000000ff00723e */ /* 0x000fca00000000ff */
[----:B------:R0:W-:Y:S01]  /*76e0*/  STG.E.U16 desc[UR36][R8.64], R0 ;  /* 0x0000000008007986 */ /* 0x0001e2000c101524 */
[----:B------:R-:W-:Y:S05]  /*76f0*/  BRA `(.L_x_517) ;  /* 0x0000000c00087947 */ /* 0x000fea0003800000 */
.L_x_520:
        /* <DEDUP_REMOVED lines=10> */
.L_x_523:
[----:B-1----:R-:W-:-:S05]  /*77a0*/  IMAD.U32 R17, R17, 0x10000, RZ ;  /* 0x0001000011117824 */ /* 0x002fca00078e00ff */
[----:B------:R-:W-:-:S04]  /*77b0*/  F2FP.F16.F32.PACK_AB R3, RZ, R17 ;  /* 0x00000011ff03723e */ /* 0x000fc800000000ff */
[----:B------:R-:W-:-:S05]  /*77c0*/  PRMT R3, R3, 0x5410, RZ ;  /* 0x0000541003037816 */ /* 0x000fca00000000ff */
[----:B------:R0:W-:Y:S01]  /*77d0*/  STG.E desc[UR36][R8.64], R3 ;  /* 0x0000000308007986 */ /* 0x0001e2000c101924 */
[----:B------:R-:W-:Y:S05]  /*77e0*/  BRA `(.L_x_517) ;  /* 0x0000000800cc7947 */ /* 0x000fea0003800000 */
.L_x_522:
[----:B-1----:R-:W-:-:S04]  /*77f0*/  IMAD.U32 R4, R17, 0x10000, RZ ;  /* 0x0001000011047824 */ /* 0x002fc800078e00ff */
[----:B------:R-:W-:-:S06]  /*7800*/  FMUL.FTZ R4, R4, 1 ;  /* 0x3f80000004047820 */ /* 0x000fcc0000410000 */
[----:B------:R-:W0:Y:S02]  /*7810*/  F2F.F64.F32 R4, R4 ;  /* 0x0000000400047310 */ /* 0x000e240000201800 */
[----:B0-----:R0:W-:Y:S01]  /*7820*/  STG.E.64 desc[UR36][R8.64], R4 ;  /* 0x0000000408007986 */ /* 0x0011e2000c101b24 */
[----:B------:R-:W-:Y:S05]  /*7830*/  BRA `(.L_x_517) ;  /* 0x0000000800b87947 */ /* 0x000fea0003800000 */
.L_x_512:
        /* <DEDUP_REMOVED lines=13> */
.L_x_526:
[----:B-1----:R-:W-:Y:S01]  /*7910*/  IMAD.U32 R17, R17, 0x10000, RZ ;  /* 0x0001000011117824 */ /* 0x002fe200078e00ff */
[----:B------:R-:W-:-:S03]  /*7920*/  CS2R R6, SRZ ;  /* 0x0000000000067805 */ /* 0x000fc6000001ff00 */
[----:B------:R-:W-:-:S06]  /*7930*/  FMUL.FTZ R4, R17, 1 ;  /* 0x3f80000011047820 */ /* 0x000fcc0000410000 */
[----:B------:R-:W0:Y:S02]  /*7940*/  F2F.F64.F32 R4, R4 ;  /* 0x0000000400047310 */ /* 0x000e240000201800 */
[----:B0-----:R0:W-:Y:S01]  /*7950*/  STG.E.128 desc[UR36][R8.64], R4 ;  /* 0x0000000408007986 */ /* 0x0011e2000c101d24 */
[----:B------:R-:W-:Y:S05]  /*7960*/  BRA `(.L_x_517) ;  /* 0x00000008006c7947 */ /* 0x000fea0003800000 */
.L_x_525:
        /* <DEDUP_REMOVED lines=21> */
.L_x_530:
[----:B------:R-:W-:Y:S05]  /*7ac0*/  BSYNC B0 ;  /* 0x0000000000007941 */ /* 0x000fea0003800000 */
.L_x_529:
[----:B------:R-:W-:-:S05]  /*7ad0*/  LOP3.LUT R5, R0, R5, RZ, 0xfc, !PT ;  /* 0x0000000500057212 */ /* 0x000fca00078efcff */
[----:B------:R0:W-:Y:S01]  /*7ae0*/  STG.E.U8 desc[UR36][R8.64], R5 ;  /* 0x0000000508007986 */ /* 0x0001e2000c101124 */
[----:B------:R-:W-:Y:S05]  /*7af0*/  BRA `(.L_x_517) ;  /* 0x0000000800087947 */ /* 0x000fea0003800000 */
.L_x_528:
        /* <DEDUP_REMOVED lines=13> */
.L_x_532:
[----:B------:R-:W-:Y:S01]  /*7bd0*/  IMAD.MOV.U32 R0, RZ, RZ, 0x7f ;  /* 0x0000007fff007424 */ /* 0x000fe200078e00ff */
[----:B------:R-:W-:-:S04]  /*7be0*/  ISETP.GT.U32.AND P0, PT, R3, 0x7f800000, PT ;  /* 0x7f8000000300780c */ /* 0x000fc80003f04070 */
[----:B------:R-:W-:-:S09]  /*7bf0*/  SEL R0, R0, 0x7c, P0 ;  /* 0x0000007c00007807 */ /* 0x000fd20000000000 */
.L_x_533:
[----:B------:R-:W-:Y:S05]  /*7c00*/  BSYNC B0 ;  /* 0x0000000000007941 */ /* 0x000fea0003800000 */
.L_x_531:
[----:B------:R-:W-:-:S04]  /*7c10*/  LOP3.LUT R3, R17, 0x80000000, RZ, 0xc0, !PT ;  /* 0x8000000011037812 */ /* 0x000fc800078ec0ff */
[----:B------:R-:W-:-:S04]  /*7c20*/  SHF.R.U32.HI R3, RZ, 0x18, R3 ;  /* 0x00000018ff037819 */ /* 0x000fc80000011603 */
[----:B------:R-:W-:-:S05]  /*7c30*/  LOP3.LUT R3, R0, R3, RZ, 0xfc, !PT ;  /* 0x0000000300037212 */ /* 0x000fca00078efcff */
[----:B------:R0:W-:Y:S01]  /*7c40*/  STG.E.U8 desc[UR36][R8.64], R3 ;  /* 0x0000000308007986 */ /* 0x0001e2000c101124 */
[----:B------:R-:W-:Y:S05]  /*7c50*/  BRA `(.L_x_517) ;  /* 0x0000000400b07947 */ /* 0x000fea0003800000 */
.L_x_527:
[----:B-1----:R0:W-:Y:S01]  /*7c60*/  STG.E.U16 desc[UR36][R8.64], R17 ;  /* 0x0000001108007986 */ /* 0x0021e2000c101524 */
[----:B------:R-:W-:Y:S05]  /*7c70*/  BRA `(.L_x_517) ;  /* 0x0000000400a87947 */ /* 0x000fea0003800000 */
.L_x_524:
        /* <DEDUP_REMOVED lines=12> */
.L_x_536:
        /* <DEDUP_REMOVED lines=17> */
.L_x_539:
[----:B------:R-:W-:-:S04]  /*7e50*/  LOP3.LUT R3, R17, 0x80000000, RZ, 0xc0, !PT ;  /* 0x8000000011037812 */ /* 0x000fc800078ec0ff */
[----:B------:R-:W-:-:S04]  /*7e60*/  SHF.R.U32.HI R3, RZ, 0x18, R3 ;  /* 0x00000018ff037819 */ /* 0x000fc80000011603 */
[----:B------:R-:W-:-:S04]  /*7e70*/  LOP3.LUT R0, R0, R3, RZ, 0xfc, !PT ;  /* 0x0000000300007212 */ /* 0x000fc800078efcff */
[----:B------:R-:W-:-:S07]  /*7e80*/  PRMT R4, R0, 0x7610, R4 ;  /* 0x0000761000047816 */ /* 0x000fce0000000004 */
.L_x_538:
[----:B------:R-:W-:Y:S05]  /*7e90*/  BSYNC B0 ;  /* 0x0000000000007941 */ /* 0x000fea0003800000 */
.L_x_537:
[----:B------:R0:W-:Y:S01]  /*7ea0*/  STG.E.U8 desc[UR36][R8.64], R4 ;  /* 0x0000000408007986 */ /* 0x0001e2000c101124 */
[----:B------:R-:W-:Y:S05]  /*7eb0*/  BRA `(.L_x_517) ;  /* 0x0000000400187947 */ /* 0x000fea0003800000 */
.L_x_535:
        /* <DEDUP_REMOVED lines=17> */
.L_x_542:
[----:B------:R-:W-:-:S04]  /*7fd0*/  LOP3.LUT R3, R17, 0x80000000, RZ, 0xc0, !PT ;  /* 0x8000000011037812 */ /* 0x000fc800078ec0ff */
[----:B------:R-:W-:-:S04]  /*7fe0*/  SHF.R.U32.HI R3, RZ, 0x18, R3 ;  /* 0x00000018ff037819 */ /* 0x000fc80000011603 */
[----:B------:R-:W-:-:S04]  /*7ff0*/  LOP3.LUT R0, R0, R3, RZ, 0xfc, !PT ;  /* 0x0000000300007212 */ /* 0x000fc800078efcff */
[----:B------:R-:W-:-:S07]  /*8000*/  PRMT R4, R0, 0x7610, R4 ;  /* 0x0000761000047816 */ /* 0x000fce0000000004 */
.L_x_541:
[----:B------:R-:W-:Y:S05]  /*8010*/  BSYNC B0 ;  /* 0x0000000000007941 */ /* 0x000fea0003800000 */
.L_x_540:
[----:B------:R0:W-:Y:S01]  /*8020*/  STG.E.U8 desc[UR36][R8.64], R4 ;  /* 0x0000000408007986 */ /* 0x0001e2000c101124 */
[----:B------:R-:W-:Y:S05]  /*8030*/  BRA `(.L_x_517) ;  /* 0x0000000000b87947 */ /* 0x000fea0003800000 */
.L_x_534:
        /* <DEDUP_REMOVED lines=22> */
.L_x_516:
        /* <DEDUP_REMOVED lines=15> */
[----:B01----:R-:W-:Y:S05]  /*8290*/  CALL.ABS.NOINC R14 ;  /* 0x000000000e007343 */ /* 0x003fea0003c00000 */
.L_x_545:
[----:B------:R-:W-:Y:S05]  /*82a0*/  BRA `(.L_x_517) ;  /* 0x00000000001c7947 */ /* 0x000fea0003800000 */
.L_x_544:
[----:B-1----:R-:W-:-:S06]  /*82b0*/  IMAD.U32 R4, R17, 0x10000, RZ ;  /* 0x0001000011047824 */ /* 0x002fcc00078e00ff */
[----:B------:R-:W0:Y:S02]  /*82c0*/  F2I.U64.TRUNC R4, R4 ;  /* 0x0000000400047311 */ /* 0x000e24000020d800 */
[----:B0-----:R0:W-:Y:S01]  /*82d0*/  STG.E.64 desc[UR36][R8.64], R4 ;  /* 0x0000000408007986 */ /* 0x0011e2000c101b24 */
[----:B------:R-:W-:Y:S05]  /*82e0*/  BRA `(.L_x_517) ;  /* 0x00000000000c7947 */ /* 0x000fea0003800000 */
.L_x_543:
[----:B-1----:R-:W-:-:S06]  /*82f0*/  IMAD.U32 R17, R17, 0x10000, RZ ;  /* 0x0001000011117824 */ /* 0x002fcc00078e00ff */
[----:B------:R-:W0:Y:S02]  /*8300*/  F2I.FTZ.U32.TRUNC.NTZ R17, R17 ;  /* 0x0000001100117305 */ /* 0x000e24000021f000 */
[----:B0-----:R0:W-:Y:S02]  /*8310*/  STG.E desc[UR36][R8.64], R17 ;  /* 0x0000001108007986 */ /* 0x0011e4000c101924 */
.L_x_517:
[----:B------:R-:W-:-:S07]  /*8320*/  VIADD R25, R25, 0x80 ;  /* 0x0000008019197836 */ /* 0x000fce0000000000 */
.L_x_477:
[----:B------:R-:W-:Y:S05]  /*8330*/  BSYNC B6 ;  /* 0x0000000000067941 */ /* 0x000fea0003800000 */
.L_x_476:
[----:B------:R-:W-:-:S13]  /*8340*/  ISETP.GE.AND P0, PT, R25, R16, PT ;  /* 0x000000101900720c */ /* 0x000fda0003f06270 */
[----:B------:R-:W-:Y:S05]  /*8350*/  @P0 EXIT ;  /* 0x000000000000094d */ /* 0x000fea0003800000 */
[----:B01-34-:R-:W0:Y:S01]  /*8360*/  LDC.64 R4, c[0x0][0x218] ;  /* 0x00008600ff047b82 */ /* 0x01be220000000a00 */
[----:B------:R-:W-:Y:S01]  /*8370*/  PRMT R0, R19, 0x9910, RZ ;  /* 0x0000991013007816 */ /* 0x000fe200000000ff */
[----:B------:R-:W-:Y:S01]  /*8380*/  IMAD R2, R2, 0x200, R25 ;  /* 0x0000020002027824 */ /* 0x000fe200078e0219 */
[----:B------:R-:W-:Y:S02]  /*8390*/  ULDC UR4, c[0x0][0x238] ;  /* 0x00008e0000047ab9 */ /* 0x000fe40000000800 */
[----:B------:R-:W-:Y:S01]  /*83a0*/  ISETP.GT.AND P1, PT, R0, 0x9, PT ;  /* 0x000000090000780c */ /* 0x000fe20003f24270 */
[----:B--2---:R-:W-:-:S05]  /*83b0*/  IMAD R3, R2, UR4, RZ ;  /* 0x0000000402037c24 */ /* 0x004fca000f8e02ff */
        /* <DEDUP_REMOVED lines=11> */
[----:B------:R-:W-:-:S04]  /*8470*/  IMAD.U32 R18, R18, 0x10000, RZ ;  /* 0x0001000012127824 */ /* 0x000fc800078e00ff */
[----:B------:R-:W0:Y:S02]  /*8480*/  F2I.FTZ.TRUNC.NTZ R5, R18 ;  /* 0x0000001200057305 */ /* 0x000e24000021f100 */
[----:B0-----:R-:W-:Y:S01]  /*8490*/  STG.E.U8 desc[UR36][R2.64], R5 ;  /* 0x0000000502007986 */ /* 0x001fe2000c101124 */
[----:B------:R-:W-:Y:S05]  /*84a0*/  EXIT ;  /* 0x000000000000794d */ /* 0x000fea0003800000 */
.L_x_549:
[----:B------:R-:W-:-:S06]  /*84b0*/  IMAD.U32 R5, R18, 0x10000, RZ ;  /* 0x0001000012057824 */ /* 0x000fcc00078e00ff */
[----:B------:R-:W0:Y:S02]  /*84c0*/  F2I.S64.TRUNC R4, R5 ;  /* 0x0000000500047311 */ /* 0x000e24000020d900 */
[----:B0-----:R-:W-:Y:S01]  /*84d0*/  STG.E.U8 desc[UR36][R2.64], R4 ;  /* 0x0000000402007986 */ /* 0x001fe2000c101124 */
[----:B------:R-:W-:Y:S05]  /*84e0*/  EXIT ;  /* 0x000000000000794d */ /* 0x000fea0003800000 */
.L_x_548:
[----:B------:R-:W-:-:S13]  /*84f0*/  ISETP.NE.AND P0, PT, R0, 0x2, PT ;  /* 0x000000020000780c */ /* 0x000fda0003f05270 */
[----:B------:R-:W-:Y:S05]  /*8500*/  @!P0 BRA `(.L_x_551) ;  /* 0x0000000000308947 */ /* 0x000fea0003800000 */
[----:B------:R-:W-:-:S13]  /*8510*/  ISETP.NE.AND P0, PT, R0, 0x3, PT ;  /* 0x000000030000780c */ /* 0x000fda0003f05270 */
[----:B------:R-:W-:Y:S05]  /*8520*/  @!P0 BRA `(.L_x_552) ;  /* 0x0000000000188947 */ /* 0x000fea0003800000 */
[----:B------:R-:W-:-:S13]  /*8530*/  ISETP.NE.AND P0, PT, R0, 0x4, PT ;  /* 0x000000040000780c */ /* 0x000fda0003f05270 */
[----:B------:R-:W-:Y:S05]  /*8540*/  @P0 BRA `(.L_x_550) ;  /* 0x0000000c000c0947 */ /* 0x000fea0003800000 */
[----:B------:R-:W-:-:S06]  /*8550*/  IMAD.U32 R4, R18, 0x10000, RZ ;  /* 0x0001000012047824 */ /* 0x000fcc00078e00ff */
[----:B------:R-:W0:Y:S02]  /*8560*/  F2I.S64.TRUNC R4, R4 ;  /* 0x0000000400047311 */ /* 0x000e24000020d900 */
[----:B0-----:R-:W-:Y:S01]  /*8570*/  STG.E.64 desc[UR36][R2.64], R4 ;  /* 0x0000000402007986 */ /* 0x001fe2000c101b24 */
[----:B------:R-:W-:Y:S05]  /*8580*/  EXIT ;  /* 0x000000000000794d */ /* 0x000fea0003800000 */
.L_x_552:
[----:B------:R-:W-:-:S04]  /*8590*/  IMAD.U32 R18, R18, 0x10000, RZ ;  /* 0x0001000012127824 */ /* 0x000fc800078e00ff */
[----:B------:R-:W0:Y:S02]  /*85a0*/  F2I.FTZ.TRUNC.NTZ R5, R18 ;  /* 0x0000001200057305 */ /* 0x000e24000021f100 */
[----:B0-----:R-:W-:Y:S01]  /*85b0*/  STG.E desc[UR36][R2.64], R5 ;  /* 0x0000000502007986 */ /* 0x001fe2000c101924 */
[----:B------:R-:W-:Y:S05]  /*85c0*/  EXIT ;  /* 0x000000000000794d */ /* 0x000fea0003800000 */
.L_x_551:
[----:B------:R-:W-:-:S04]  /*85d0*/  IMAD.U32 R18, R18, 0x10000, RZ ;  /* 0x0001000012127824 */ /* 0x000fc800078e00ff */
[----:B------:R-:W0:Y:S02]  /*85e0*/  F2I.FTZ.TRUNC.NTZ R5, R18 ;  /* 0x0000001200057305 */ /* 0x000e24000021f100 */
[----:B0-----:R-:W-:Y:S01]  /*85f0*/  STG.E.U16 desc[UR36][R2.64], R5 ;  /* 0x0000000502007986 */ /* 0x001fe2000c101524 */
[----:B------:R-:W-:Y:S05]  /*8600*/  EXIT ;  /* 0x000000000000794d */ /* 0x000fea0003800000 */
.L_x_547:
[----:B------:R-:W-:-:S13]  /*8610*/  ISETP.GT.AND P0, PT, R0, 0x6, PT ;  /* 0x000000060000780c */ /* 0x000fda0003f04270 */
[----:B------:R-:W-:Y:S05]  /*8620*/  @P0 BRA `(.L_x_553) ;  /* 0x00000000002c0947 */ /* 0x000fea0003800000 */
[----:B------:R-:W-:-:S13]  /*8630*/  ISETP.NE.AND P0, PT, R0, 0x5, PT ;  /* 0x000000050000780c */ /* 0x000fda0003f05270 */
[----:B------:R-:W-:Y:S05]  /*8640*/  @!P0 BRA `(.L_x_554) ;  /* 0x0000000000148947 */ /* 0x000fea0003800000 */
[----:B------:R-:W-:-:S13]  /*8650*/  ISETP.NE.AND P0, PT, R0, 0x6, PT ;  /* 0x000000060000780c */ /* 0x000fda0003f05270 */
[----:B------:R-:W-:Y:S05]  /*8660*/  @P0 BRA `(.L_x_550) ;  /* 0x0000000800c40947 */ /* 0x000fea0003800000 */
[----:B------:R-:W-:-:S05]  /*8670*/  IMAD.U32 R5, R18, 0x10000, RZ ;  /* 0x0001000012057824 */ /* 0x000fca00078e00ff */
[----:B------:R-:W-:Y:S01]  /*8680*/  STG.E desc[UR36][R2.64], R5 ;  /* 0x0000000502007986 */ /* 0x000fe2000c101924 */
[----:B------:R-:W-:Y:S05]  /*8690*/  EXIT ;  /* 0x000000000000794d */ /* 0x000fea0003800000 */
.L_x_554:
[----:B------:R-:W-:-:S05]  /*86a0*/  IMAD.U32 R0, R18, 0x10000, RZ ;  /* 0x0001000012007824 */ /* 0x000fca00078e00ff */
[----:B------:R-:W-:-:S05]  /*86b0*/  F2FP.F16.F32.PACK_AB R0, RZ, R0 ;  /* 0x00000000ff00723e */ /* 0x000fca00000000ff */
[----:B------:R-:W-:Y:S01]  /*86c0*/  STG.E.U16 desc[UR36][R2.64], R0 ;  /* 0x0000000002007986 */ /* 0x000fe2000c101524 */
[----:B------:R-:W-:Y:S05]  /*86d0*/  EXIT ;  /* 0x000000000000794d */ /* 0x000fea0003800000 */
.L_x_553:
[----:B------:R-:W-:-:S13]  /*86e0*/  ISETP.NE.AND P0, PT, R0, 0x7, PT ;  /* 0x000000070000780c */ /* 0x000fda0003f05270 */
[----:B------:R-:W-:Y:S05]  /*86f0*/  @!P0 BRA `(.L_x_555) ;  /* 0x0000000000348947 */ /* 0x000fea0003800000 */
[----:B------:R-:W-:-:S13]  /*8700*/  ISETP.NE.AND P0, PT, R0, 0x8, PT ;  /* 0x000000080000780c */ /* 0x000fda0003f05270 */
[----:B------:R-:W-:Y:S05]  /*8710*/  @!P0 BRA `(.L_x_556) ;  /* 0x0000000000188947 */ /* 0x000fea0003800000 */
[----:B------:R-:W-:-:S13]  /*8720*/  ISETP.NE.AND P0, PT, R0, 0x9, PT ;  /* 0x000000090000780c */ /* 0x000fda0003f05270 */
[----:B------:R-:W-:Y:S05]  /*8730*/  @P0 BRA `(.L_x_550) ;  /* 0x0000000800900947 */ /* 0x000fea0003800000 */
[----:B------:R-:W-:Y:S02]  /*8740*/  IMAD.U32 R18, R18, 0x10000, RZ ;  /* 0x0001000012127824 */ /* 0x000fe400078e00ff */
[----:B------:R-:W-:-:S05]  /*8750*/  IMAD.MOV.U32 R19, RZ, RZ, RZ ;  /* 0x000000ffff137224 */ /* 0x000fca00078e00ff */
[----:B------:R-:W-:Y:S01]  /*8760*/  STG.E.64 desc[UR36][R2.64], R18 ;  /* 0x0000001202007986 */ /* 0x000fe2000c101b24 */
[----:B------:R-:W-:Y:S05]  /*8770*/  EXIT ;  /* 0x000000000000794d */ /* 0x000fea0003800000 */
.L_x_556:
[----:B------:R-:W-:-:S05]  /*8780*/  IMAD.U32 R18, R18, 0x10000, RZ ;  /* 0x0001000012127824 */ /* 0x000fca00078e00ff */
[----:B------:R-:W-:-:S04]  /*8790*/  F2FP.F16.F32.PACK_AB R5, RZ, R18 ;  /* 0x00000012ff05723e */ /* 0x000fc800000000ff */
[----:B------:R-:W-:-:S05]  /*87a0*/  PRMT R5, R5, 0x5410, RZ ;  /* 0x0000541005057816 */ /* 0x000fca00000000ff */
[----:B------:R-:W-:Y:S01]  /*87b0*/  STG.E desc[UR36][R2.64], R5 ;  /* 0x0000000502007986 */ /* 0x000fe2000c101924 */
[----:B------:R-:W-:Y:S05]  /*87c0*/  EXIT ;  /* 0x000000000000794d */ /* 0x000fea0003800000 */
.L_x_555:
[----:B------:R-:W-:-:S04]  /*87d0*/  IMAD.U32 R4, R18, 0x10000, RZ ;  /* 0x0001000012047824 */ /* 0x000fc800078e00ff */
[----:B------:R-:W-:-:S06]  /*87e0*/  FMUL.FTZ R4, R4, 1 ;  /* 0x3f80000004047820 */ /* 0x000fcc0000410000 */
[----:B------:R-:W0:Y:S02]  /*87f0*/  F2F.F64.F32 R4, R4 ;  /* 0x0000000400047310 */ /* 0x000e240000201800 */
[----:B0-----:R-:W-:Y:S01]  /*8800*/  STG.E.64 desc[UR36][R2.64], R4 ;  /* 0x0000000402007986 */ /* 0x001fe2000c101b24 */
[----:B------:R-:W-:Y:S05]  /*8810*/  EXIT ;  /* 0x000000000000794d */ /* 0x000fea0003800000 */
.L_x_546:
        /* <DEDUP_REMOVED lines=8> */
[----:B------:R-:W-:-:S05]  /*88a0*/  IMAD.U32 R18, R18, 0x10000, RZ ;  /* 0x0001000012127824 */ /* 0x000fca00078e00ff */
[----:B------:R-:W-:-:S04]  /*88b0*/  FSETP.NEU.FTZ.AND P0, PT, R18, RZ, PT ;  /* 0x000000ff1200720b */ /* 0x000fc80003f1d000 */
[----:B------:R-:W-:-:S05]  /*88c0*/  SEL R5, RZ, 0x1, !P0 ;  /* 0x00000001ff057807 */ /* 0x000fca0004000000 */
[----:B------:R-:W-:Y:S01]  /*88d0*/  STG.E.U8 desc[UR36][R2.64], R5 ;  /* 0x0000000502007986 */ /* 0x000fe2000c101124 */
[----:B------:R-:W-:Y:S05]  /*88e0*/  EXIT ;  /* 0x000000000000794d */ /* 0x000fea0003800000 */
.L_x_559:
[----:B------:R-:W-:Y:S01]  /*88f0*/  IMAD.U32 R18, R18, 0x10000, RZ ;  /* 0x0001000012127824 */ /* 0x000fe200078e00ff */
[----:B------:R-:W-:-:S03]  /*8900*/  CS2R R6, SRZ ;  /* 0x0000000000067805 */ /* 0x000fc6000001ff00 */
[----:B------:R-:W-:-:S06]  /*8910*/  FMUL.FTZ R4, R18, 1 ;  /* 0x3f80000012047820 */ /* 0x000fcc0000410000 */
[----:B------:R-:W0:Y:S02]  /*8920*/  F2F.F64.F32 R4, R4 ;  /* 0x0000000400047310 */ /* 0x000e240000201800 */
[----:B0-----:R-:W-:Y:S01]  /*8930*/  STG.E.128 desc[UR36][R2.64], R4 ;  /* 0x0000000402007986 */ /* 0x001fe2000c101d24 */
[----:B------:R-:W-:Y:S05]  /*8940*/  EXIT ;  /* 0x000000000000794d */ /* 0x000fea0003800000 */
.L_x_558:
[----:B------:R-:W-:-:S13]  /*8950*/  ISETP.NE.AND P0, PT, R0, 0xf, PT ;  /* 0x0000000f0000780c */ /* 0x000fda0003f05270 */
[----:B------:R-:W-:Y:S05]  /*8960*/  @!P0 BRA `(.L_x_560) ;  /* 0x0000000000b48947 */ /* 0x000fea0003800000 */
[----:B------:R-:W-:-:S13]  /*8970*/  ISETP.NE.AND P0, PT, R0, 0x17, PT ;  /* 0x000000170000780c */ /* 0x000fda0003f05270 */
[----:B------:R-:W-:Y:S05]  /*8980*/  @!P0 BRA `(.L_x_561) ;  /* 0x0000000000548947 */ /* 0x000fea0003800000 */
[----:B------:R-:W-:-:S13]  /*8990*/  ISETP.NE.AND P0, PT, R0, 0x18, PT ;  /* 0x000000180000780c */ /* 0x000fda0003f05270 */
[----:B------:R-:W-:Y:S05]  /*89a0*/  @P0 BRA `(.L_x_550) ;  /* 0x0000000400f40947 */ /* 0x000fea0003800000 */
[----:B------:R-:W-:Y:S01]  /*89b0*/  IMAD.U32 R7, R18, 0x10000, RZ ;  /* 0x0001000012077824 */ /* 0x000fe200078e00ff */
        /* <DEDUP_REMOVED lines=14> */
.L_x_563:
[----:B------:R-:W-:Y:S05]  /*8aa0*/  BSYNC B0 ;  /* 0x0000000000007941 */ /* 0x000fea0003800000 */
.L_x_562:
[----:B------:R-:W-:-:S05]  /*8ab0*/  LOP3.LUT R5, R0, R5, RZ, 0xfc, !PT ;  /* 0x0000000500057212 */ /* 0x000fca00078efcff */
[----:B------:R-:W-:Y:S01]  /*8ac0*/  STG.E.U8 desc[UR36][R2.64], R5 ;  /* 0x0000000502007986 */ /* 0x000fe2000c101124 */
[----:B------:R-:W-:Y:S05]  /*8ad0*/  EXIT ;  /* 0x000000000000794d */ /* 0x000fea0003800000 */
.L_x_561:
[----:B------:R-:W-:Y:S01]  /*8ae0*/  IMAD.U32 R5, R18, 0x10000, RZ ;  /* 0x0001000012057824 */ /* 0x000fe200078e00ff */
        /* <DEDUP_REMOVED lines=12> */
.L_x_565:
[----:B------:R-:W-:Y:S01]  /*8bb0*/  IMAD.MOV.U32 R0, RZ, RZ, 0x7f ;  /* 0x0000007fff007424 */ /* 0x000fe200078e00ff */
[----:B------:R-:W-:-:S04]  /*8bc0*/  ISETP.GT.U32.AND P0, PT, R4, 0x7f800000, PT ;  /* 0x7f8000000400780c */ /* 0x000fc80003f04070 */
[----:B------:R-:W-:-:S09]  /*8bd0*/  SEL R0, R0, 0x7c, P0 ;  /* 0x0000007c00007807 */ /* 0x000fd20000000000 */
.L_x_566:
[----:B------:R-:W-:Y:S05]  /*8be0*/  BSYNC B0 ;  /* 0x0000000000007941 */ /* 0x000fea0003800000 */
.L_x_564:
[----:B------:R-:W-:-:S04]  /*8bf0*/  LOP3.LUT R4, R5, 0x80000000, RZ, 0xc0, !PT ;  /* 0x8000000005047812 */ /* 0x000fc800078ec0ff */
[----:B------:R-:W-:-:S04]  /*8c00*/  SHF.R.U32.HI R5, RZ, 0x18, R4 ;  /* 0x00000018ff057819 */ /* 0x000fc80000011604 */
[----:B------:R-:W-:-:S05]  /*8c10*/  LOP3.LUT R5, R0, R5, RZ, 0xfc, !PT ;  /* 0x0000000500057212 */ /* 0x000fca00078efcff */
[----:B------:R-:W-:Y:S01]  /*8c20*/  STG.E.U8 desc[UR36][R2.64], R5 ;  /* 0x0000000502007986 */ /* 0x000fe2000c101124 */
[----:B------:R-:W-:Y:S05]  /*8c30*/  EXIT ;  /* 0x000000000000794d */ /* 0x000fea0003800000 */
.L_x_560:
[----:B------:R-:W-:Y:S01]  /*8c40*/  STG.E.U16 desc[UR36][R2.64], R18 ;  /* 0x0000001202007986 */ /* 0x000fe2000c101524 */
[----:B------:R-:W-:Y:S05]  /*8c50*/  EXIT ;  /* 0x000000000000794d */ /* 0x000fea0003800000 */
.L_x_557:
        /* <DEDUP_REMOVED lines=8> */
[----:B------:R-:W-:-:S06]  /*8ce0*/  IMAD.U32 R5, R18, 0x10000, RZ ;  /* 0x0001000012057824 */ /* 0x000fcc00078e00ff */
[----:B------:R-:W0:Y:S02]  /*8cf0*/  F2I.FTZ.U32.TRUNC.NTZ R5, R5 ;  /* 0x0000000500057305 */ /* 0x000e24000021f000 */
[----:B0-----:R-:W-:Y:S01]  /*8d00*/  STG.E.U16 desc[UR36][R2.64], R5 ;  /* 0x0000000502007986 */ /* 0x001fe2000c101524 */
[----:B------:R-:W-:Y:S05]  /*8d10*/  EXIT ;  /* 0x000000000000794d */ /* 0x000fea0003800000 */
.L_x_569:
[----:B------:R-:W-:Y:S01]  /*8d20*/  IMAD.U32 R7, R18, 0x10000, RZ ;  /* 0x0001000012077824 */ /* 0x000fe200078e00ff */
        /* <DEDUP_REMOVED lines=12> */
[----:B------:R-:W-:-:S05]  /*8df0*/  FADD.FTZ R0, R5, 8192 ;  /* 0x4600000005007421 */ /* 0x000fca0000010000 */
[----:B------:R-:W-:Y:S02]  /*8e00*/  LOP3.LUT P0, R4, R0, 0xff, RZ, 0xc0, !PT ;  /* 0x000000ff00047812 */ /* 0x000fe4000780c0ff */
[----:B------:R-:W-:-:S11]  /*8e10*/  PRMT R0, RZ, 0x7610, R0 ;  /* 0x00007610ff007816 */ /* 0x000fd60000000000 */
[----:B------:R-:W-:Y:S05]  /*8e20*/  @!P0 BRA `(.L_x_571) ;  /* 0x0000000000108947 */ /* 0x000fea0003800000 */
.L_x_572:
[----:B------:R-:W-:-:S04]  /*8e30*/  LOP3.LUT R0, R7, 0x80000000, RZ, 0xc0, !PT ;  /* 0x8000000007007812 */ /* 0x000fc800078ec0ff */
[----:B------:R-:W-:-:S04]  /*8e40*/  SHF.R.U32.HI R5, RZ, 0x18, R0 ;  /* 0x00000018ff057819 */ /* 0x000fc80000011600 */
[----:B------:R-:W-:-:S04]  /*8e50*/  LOP3.LUT R4, R4, R5, RZ, 0xfc, !PT ;  /* 0x0000000504047212 */ /* 0x000fc800078efcff */
[----:B------:R-:W-:-:S07]  /*8e60*/  PRMT R0, R4, 0x7610, R0 ;  /* 0x0000761004007816 */ /* 0x000fce0000000000 */
.L_x_571:
[----:B------:R-:W-:Y:S05]  /*8e70*/  BSYNC B0 ;  /* 0x0000000000007941 */ /* 0x000fea0003800000 */
.L_x_570:
[----:B------:R-:W-:Y:S01]  /*8e80*/  STG.E.U8 desc[UR36][R2.64], R0 ;  /* 0x0000000002007986 */ /* 0x000fe2000c101124 */
[----:B------:R-:W-:Y:S05]  /*8e90*/  EXIT ;  /* 0x000000000000794d */ /* 0x000fea0003800000 */
.L_x_568:
        /* <DEDUP_REMOVED lines=17> */
.L_x_575:
[----:B------:R-:W-:-:S04]  /*8fb0*/  LOP3.LUT R0, R7, 0x80000000, RZ, 0xc0, !PT ;  /* 0x8000000007007812 */ /* 0x000fc800078ec0ff */
[----:B------:R-:W-:-:S04]  /*8fc0*/  SHF.R.U32.HI R5, RZ, 0x18, R0 ;  /* 0x00000018ff057819 */ /* 0x000fc80000011600 */
[----:B------:R-:W-:-:S04]  /*8fd0*/  LOP3.LUT R4, R4, R5, RZ, 0xfc, !PT ;  /* 0x0000000504047212 */ /* 0x000fc800078efcff */
[----:B------:R-:W-:-:S07]  /*8fe0*/  PRMT R0, R4, 0x7610, R0 ;  /* 0x0000761004007816 */ /* 0x000fce0000000000 */
.L_x_574:
[----:B------:R-:W-:Y:S05]  /*8ff0*/  BSYNC B0 ;  /* 0x0000000000007941 */ /* 0x000fea0003800000 */
.L_x_573:
[----:B------:R-:W-:Y:S01]  /*9000*/  STG.E.U8 desc[UR36][R2.64], R0 ;  /* 0x0000000002007986 */ /* 0x000fe2000c101124 */
[----:B------:R-:W-:Y:S05]  /*9010*/  EXIT ;  /* 0x000000000000794d */ /* 0x000fea0003800000 */
.L_x_567:
[----:B------:R-:W-:-:S13]  /*9020*/  ISETP.NE.AND P0, PT, R0, 0x1c, PT ;  /* 0x0000001c0000780c */ /* 0x000fda0003f05270 */
[----:B------:R-:W-:Y:S05]  /*9030*/  @!P0 BRA `(.L_x_576) ;  /* 0x0000000000a48947 */ /* 0x000fea0003800000 */
[----:B------:R-:W-:-:S13]  /*9040*/  ISETP.NE.AND P0, PT, R0, 0x1d, PT ;  /* 0x0000001d0000780c */ /* 0x000fda0003f05270 */
[----:B------:R-:W-:Y:S05]  /*9050*/  @!P0 BRA `(.L_x_577) ;  /* 0x00000000008c8947 */ /* 0x000fea0003800000 */
[----:B------:R-:W-:-:S13]  /*9060*/  ISETP.NE.AND P0, PT, R0, 0x2c, PT ;  /* 0x0000002c0000780c */ /* 0x000fda0003f05270 */
[----:B------:R-:W-:Y:S05]  /*9070*/  @P0 BRA `(.L_x_550) ;  /* 0x0000000000400947 */ /* 0x000fea0003800000 */
[----:B------:R-:W-:-:S05]  /*9080*/  IMAD.U32 R5, R18, 0x10000, RZ ;  /* 0x0001000012057824 */ /* 0x000fca00078e00ff */
        /* <DEDUP_REMOVED lines=15> */
.L_x_550:
[----:B------:R-:W-:Y:S01]  /*9180*/  MOV R0, 0x0 ;  /* 0x0000000000007802 */ /* 0x000fe20000000f00 */
[----:B------:R-:W-:Y:S01]  /*9190*/  ULDC.64 UR4, c[0x4][0x158] ;  /* 0x0100560000047ab9 */ /* 0x000fe20000000a00 */
[----:B------:R-:W-:Y:S01]  /*91a0*/  ULDC.64 UR6, c[0x4][0x70] ;  /* 0x01001c0000067ab9 */ /* 0x000fe20000000a00 */
[----:B------:R-:W-:Y:S01]  /*91b0*/  IMAD.U32 R4, RZ, RZ, UR4 ;  /* 0x00000004ff047e24 */ /* 0x000fe2000f8e00ff */
[----:B------:R0:W1:Y:S01]  /*91c0*/  LDC.64 R2, c[0x4][R0] ;  /* 0x0100000000027b82 */ /* 0x0000620000000a00 */
        /* <DEDUP_REMOVED lines=11> */
.L_x_578:
[----:B------:R-:W-:Y:S05]  /*9280*/  EXIT ;  /* 0x000000000000794d */ /* 0x000fea0003800000 */
.L_x_577:
[----:B------:R-:W-:-:S06]  /*9290*/  IMAD.U32 R4, R18, 0x10000, RZ ;  /* 0x0001000012047824 */ /* 0x000fcc00078e00ff */
[----:B------:R-:W0:Y:S02]  /*92a0*/  F2I.U64.TRUNC R4, R4 ;  /* 0x0000000400047311 */ /* 0x000e24000020d800 */
[----:B0-----:R-:W-:Y:S01]  /*92b0*/  STG.E.64 desc[UR36][R2.64], R4 ;  /* 0x0000000402007986 */ /* 0x001fe2000c101b24 */
[----:B------:R-:W-:Y:S05]  /*92c0*/  EXIT ;  /* 0x000000000000794d */ /* 0x000fea0003800000 */
.L_x_576:
[----:B------:R-:W-:-:S04]  /*92d0*/  IMAD.U32 R18, R18, 0x10000, RZ ;  /* 0x0001000012127824 */ /* 0x000fc800078e00ff */
[----:B------:R-:W0:Y:S02]  /*92e0*/  F2I.FTZ.U32.TRUNC.NTZ R5, R18 ;  /* 0x0000001200057305 */ /* 0x000e24000021f000 */
[----:B0-----:R-:W-:Y:S01]  /*92f0*/  STG.E desc[UR36][R2.64], R5 ;  /* 0x0000000502007986 */ /* 0x001fe2000c101924 */
[----:B------:R-:W-:Y:S05]  /*9300*/  EXIT ;  /* 0x000000000000794d */ /* 0x000fea0003800000 */
.L_x_579:
        /* <DEDUP_REMOVED lines=15> */
.L_x_21041:


//--------------------- .text._ZN2at6native18elementwise_kernelILi128ELi4EZNS0_22gpu_kernel_impl_nocastIZZZNS0_17acosh_kernel_cudaERNS_18TensorIteratorBaseEENKUlvE0_clEvENKUlvE2_clEvEUlN3c108BFloat16EE_EEvS4_RKT_EUliE_EEviT1_ --------------------------
	.section	.text._ZN2at6native18elementwise_kernelILi128ELi4EZNS0_22gpu_kernel_impl_nocastIZZZNS0_17acosh_kernel_cudaERNS_18TensorIteratorBaseEENKUlvE0_clEvENKUlvE2_clEvEUlN3c108BFloat16EE_EEvS4_RKT_EUliE_EEviT1_,"ax",@progbits
	.align	128
        .global         _ZN2at6native18elementwise_kernelILi128ELi4EZNS0_22gpu_kernel_impl_nocastIZZZNS0_17acosh_kernel_cudaERNS_18TensorIteratorBaseEENKUlvE0_clEvENKUlvE2_clEvEUlN3c108BFloat16EE_EEvS4_RKT_EUliE_EEviT1_
        .type           _ZN2at6native18elementwise_kernelILi128ELi4EZNS0_22gpu_kernel_impl_nocastIZZZNS0_17acosh_kernel_cudaERNS_18TensorIteratorBaseEENKUlvE0_clEvENKUlvE2_clEvEUlN3c108BFloat16EE_EEvS4_RKT_EUliE_EEviT1_,@function
        .size           _ZN2at6native18elementwise_kernelILi128ELi4EZNS0_22gpu_kernel_impl_nocastIZZZNS0_17acosh_kernel_cudaERNS_18TensorIteratorBaseEENKUlvE0_clEvENKUlvE2_clEvEUlN3c108BFloat16EE_EEvS4_RKT_EUliE_EEviT1_,(.L_x_21042 - _ZN2at6native18elementwise_kernelILi128ELi4EZNS0_22gpu_kernel_impl_nocastIZZZNS0_17acosh_kernel_cudaERNS_18TensorIteratorBaseEENKUlvE0_clEvENKUlvE2_clEvEUlN3c108BFloat16EE_EEvS4_RKT_EUliE_EEviT1_)
        .other          _ZN2at6native18elementwise_kernelILi128ELi4EZNS0_22gpu_kernel_impl_nocastIZZZNS0_17acosh_kernel_cudaERNS_18TensorIteratorBaseEENKUlvE0_clEvENKUlvE2_clEvEUlN3c108BFloat16EE_EEvS4_RKT_EUliE_EEviT1_,@"STO_CUDA_ENTRY STV_DEFAULT"
_ZN2at6native18elementwise_kernelILi128ELi4EZNS0_22gpu_kernel_impl_nocastIZZZNS0_17acosh_kernel_cudaERNS_18TensorIteratorBaseEENKUlvE0_clEvENKUlvE2_clEvEUlN3c108BFloat16EE_EEvS4_RKT_EUliE_EEviT1_:
.text._ZN2at6native18elementwise_kernelILi128ELi4EZNS0_22gpu_kernel_impl_nocastIZZZNS0_17acosh_kernel_cudaERNS_18TensorIteratorBaseEENKUlvE0_clEvENKUlvE2_clEvEUlN3c108BFloat16EE_EEvS4_RKT_EUliE_EEviT1_:
[----:B------:R-:W-:Y:S01]  /*0000*/  LDC R1, c[0x0][0x28] ;  /* 0x00000a00ff017b82 */ /* 0x000fe20000000800 */
[----:B------:R-:W0:Y:S01]  /*0010*/  S2R R0, SR_CTAID.X ;  /* 0x0000000000007919 */ /* 0x000e220000002500 */
[----:B------:R-:W-:Y:S01]  /*0020*/  ULDC UR6, c[0x0][0x210] ;  /* 0x0000840000067ab9 */ /* 0x000fe20000000800 */
[----:B------:R-:W-:Y:S01]  /*0030*/  ULDC.64 UR4, c[0x0][0x208] ;  /* 0x0000820000047ab9 */ /* 0x000fe20000000a00 */
[----:B------:R-:W-:Y:S01]  /*0040*/  BSSY B0, `(.L_x_580) ;  /* 0x000016c000007945 */ /* 0x000fe20003800000 */
[----:B------:R-:W0:Y:S02]  /*0050*/  S2R R3, SR_TID.X ;  /* 0x0000000000037919 */ /* 0x000e240000002100 */
[----:B0-----:R-:W-:-:S04]  /*0060*/  LEA R0, R0, R3, 0x9 ;  /* 0x0000000300007211 */ /* 0x001fc800078e48ff */
[----:B------:R-:W-:-:S13]  /*0070*/  ISETP.GE.AND P0, PT, R0, UR6, PT ;  /* 0x0000000600007c0c */ /* 0x000fda000bf06270 */
[----:B------:R-:W-:Y:S05]  /*0080*/  @P0 BRA `(.L_x_581) ;  /* 0x00000014009c0947 */ /* 0x000fea0003800000 */
[----:B------:R-:W0:Y:S01]  /*0090*/  LDC R8, c[0x0][0x218] ;  /* 0x00008600ff087b82 */ /* 0x000e220000000800 */
[----:B------:R-:W-:Y:S02]  /*00a0*/  CS2R R2, SRZ ;  /* 0x0000000000027805 */ /* 0x000fe4000001ff00 */
[----:B0-----:R-:W-:-:S13]  /*00b0*/  ISETP.NE.AND P0, PT, R8, RZ, PT ;  /* 0x000000ff0800720c */ /* 0x001fda0003f05270 */
[----:B------:R-:W-:Y:S05]  /*00c0*/  @!P0 BRA `(.L_x_582) ;  /* 0x0000001000b08947 */ /* 0x000fea0003800000 */
[----:B------:R-:W-:Y:S01]  /*00d0*/  HFMA2.MMA R2, -RZ, RZ, 0, 0 ;  /* 0x00000000ff027435 */ /* 0x000fe200000001ff */
[----:B------:R-:W-:Y:S01]  /*00e0*/  MOV R3, R0 ;  /* 0x0000000000037202 */ /* 0x000fe20000000f00 */
[----:B------:R-:W-:Y:S01]  /*00f0*/  ULDC.64 UR8, c[0x0][0x220] ;  /* 0x0000880000087ab9 */ /* 0x000fe20000000a00 */
[----:B------:R-:W-:Y:S01]  /*0100*/  ISETP.NE.AND P0, PT, R8, 0x1, PT ;  /* 0x000000010800780c */ /* 0x000fe20003f05270 */
[----:B------:R-:W-:-:S06]  /*0110*/  ULDC UR7, c[0x0][0x21c] ;  /* 0x0000870000077ab9 */ /* 0x000fcc0000000800 */
[----:B------:R-:W-:-:S05]  /*0120*/  IMAD.HI.U32 R4, R0, UR8, R2 ;  /* 0x0000000800047c27 */ /* 0x000fca000f8e0002 */
[----:B------:R-:W-:Y:S01]  /*0130*/  SHF.R.U32.HI R5, RZ, UR9, R4 ;  /* 0x00000009ff057c19 */ /* 0x000fe20008011604 */
[----:B------:R-:W-:-:S03]  /*0140*/  ULDC.64 UR8, c[0x0][0x348] ;  /* 0x0000d20000087ab9 */ /* 0x000fc60000000a00 */
[----:B------:R-:W-:-:S05]  /*0150*/  IADD3 R3, -R5, RZ, RZ ;  /* 0x000000ff05037210 */ /* 0x000fca0007ffe1ff */
[----:B------:R-:W-:-:S04]  /*0160*/  IMAD R9, R3, UR7, R0 ;  /* 0x0000000703097c24 */ /* 0x000fc8000f8e0200 */
[C---:B------:R-:W-:Y:S02]  /*0170*/  IMAD R3, R9.reuse, UR8, RZ ;  /* 0x0000000809037c24 */ /* 0x040fe4000f8e02ff */
[----:B------:R-:W-:Y:S01]  /*0180*/  IMAD R2, R9, UR9, RZ ;  /* 0x0000000909027c24 */ /* 0x000fe2000f8e02ff */
[----:B------:R-:W-:Y:S06]  /*0190*/  @!P0 BRA `(.L_x_582) ;  /* 0x00000010007c8947 */ /* 0x000fec0003800000 */
[----:B------:R-:W-:Y:S01]  /*01a0*/  MOV R4, RZ ;  /* 0x000000ff00047202 */ /* 0x000fe20000000f00 */
[----:B------:R-:W-:Y:S01]  /*01b0*/  ULDC.64 UR10, c[0x0][0x228] ;  /* 0x00008a00000a7ab9 */ /* 0x000fe20000000a00 */
[----:B------:R-:W-:Y:S01]  /*01c0*/  ULDC UR7, c[0x0][0x230] ;  /* 0x00008c0000077ab9 */ /* 0x000fe20000000800 */
[----:B------:R-:W-:Y:S02]  /*01d0*/  ISETP.NE.AND P0, PT, R8, 0x2, PT ;  /* 0x000000020800780c */ /* 0x000fe40003f05270 */
[----:B------:R-:W-:-:S05]  /*01e0*/  IMAD.HI.U32 R6, R5, UR11, R4 ;  /* 0x0000000b05067c27 */ /* 0x000fca000f8e0004 */
[----:B------:R-:W-:-:S04]  /*01f0*/  SHF.R.U32.HI R7, RZ, UR7, R6 ;  /* 0x00000007ff077c19 */ /* 0x000fc80008011606 */
[----:B------:R-:W-:-:S05]  /*0200*/  IADD3 R4, -R7, RZ, RZ ;  /* 0x000000ff07047210 */ /* 0x000fca0007ffe1ff */
[----:B------:R-:W-:Y:S01]  /*0210*/  IMAD R4, R4, UR10, R5 ;  /* 0x0000000a04047c24 */ /* 0x000fe2000f8e0205 */
[----:B------:R-:W-:-:S03]  /*0220*/  ULDC.64 UR10, c[0x0][0x350] ;  /* 0x0000d400000a7ab9 */ /* 0x000fc60000000a00 */
[C---:B------:R-:W-:Y:S02]  /*0230*/  IMAD R3, R4.reuse, UR10, RZ ;  /* 0x0000000a04037c24 */ /* 0x040fe4000f8e02ff */
[----:B------:R-:W-:Y:S02]  /*0240*/  IMAD R2, R4, UR11, RZ ;  /* 0x0000000b04027c24 */ /* 0x000fe4000f8e02ff */
[C---:B------:R-:W-:Y:S02]  /*0250*/  IMAD R3, R9.reuse, UR8, R3 ;  /* 0x0000000809037c24 */ /* 0x040fe4000f8e0203 */
[----:B------:R-:W-:Y:S01]  /*0260*/  IMAD R2, R9, UR9, R2 ;  /* 0x0000000909027c24 */ /* 0x000fe2000f8e0202 */
[----:B------:R-:W-:Y:S06]  /*0270*/  @!P0 BRA `(.L_x_582) ;  /* 0x0000001000448947 */ /* 0x000fec0003800000 */
[----:B------:R-:W-:Y:S01]  /*0280*/  HFMA2.MMA R6, -RZ, RZ, 0, 0 ;  /* 0x00000000ff067435 */ /* 0x000fe200000001ff */
[----:B------:R-:W-:Y:S01]  /*0290*/  ULDC.64 UR8, c[0x0][0x238] ;  /* 0x00008e0000087ab9 */ /* 0x000fe20000000a00 */
[----:B------:R-:W-:Y:S01]  /*02a0*/  ISETP.NE.AND P0, PT, R8, 0x3, PT ;  /* 0x000000030800780c */ /* 0x000fe20003f05270 */
[----:B------:R-:W-:-:S07]  /*02b0*/  ULDC UR7, c[0x0][0x234] ;  /* 0x00008d0000077ab9 */ /* 0x000fce0000000800 */
        /* <DEDUP_REMOVED lines=17> */
[C---:B------:R-:W-:Y:S02]  /*03d0*/  IMAD R3, R4.reuse, UR8, R3 ;  /* 0x0000000804037c24 */ /* 0x040fe4000f8e0203 */
[----:B------:R-:W-:Y:S01]  /*03e0*/  IMAD R2, R4, UR9, R2 ;  /* 0x0000000904027c24 */ /* 0x000fe2000f8e0202 */
[----:B------:R-:W-:Y:S06]  /*03f0*/  @!P0 BRA `(.L_x_582) ;  /* 0x0000000c00e48947 */ /* 0x000fec0003800000 */
[----:B------:R-:W-:Y:S01]  /*0400*/  MOV R6, RZ ;  /* 0x000000ff00067202 */ /* 0x000fe20000000f00 */
[----:B------:R-:W-:Y:S01]  /*0410*/  ULDC.64 UR8, c[0x0][0x250] ;  /* 0x0000940000087ab9 */ /* 0x000fe20000000a00 */
[----:B------:R-:W-:Y:S01]  /*0420*/  ISETP.NE.AND P0, PT, R8, 0x5, PT ;  /* 0x000000050800780c */ /* 0x000fe20003f05270 */
[----:B------:R-:W-:Y:S02]  /*0430*/  ULDC UR7, c[0x0][0x24c] ;  /* 0x0000930000077ab9 */ /* 0x000fe40000000800 */
        /* <DEDUP_REMOVED lines=8> */
[----:B------:R-:W-:Y:S01]  /*04c0*/  HFMA2.MMA R4, -RZ, RZ, 0, 0 ;  /* 0x00000000ff047435 */ /* 0x000fe200000001ff */
[----:B------:R-:W-:Y:S01]  /*04d0*/  ULDC.64 UR8, c[0x0][0x258] ;  /* 0x0000960000087ab9 */ /* 0x000fe20000000a00 */
[----:B------:R-:W-:Y:S01]  /*04e0*/  ULDC UR7, c[0x0][0x260] ;  /* 0x0000980000077ab9 */ /* 0x000fe20000000800 */
[----:B------:R-:W-:-:S07]  /*04f0*/  ISETP.NE.AND P0, PT, R8, 0x6, PT ;  /* 0x000000060800780c */ /* 0x000fce0003f05270 */
        /* <DEDUP_REMOVED lines=212> */
[----:B------:R-:W-:Y:S01]  /*1240*/  ISETP.NE.AND P0, PT, R8, 0x18, PT ;  /* 0x000000180800780c */ /* 0x000fe20003f05270 */
[----:B------:R-:W-:Y:S01]  /*1250*/  HFMA2.MMA R4, -RZ, RZ, 0, 0 ;  /* 0x00000000ff047435 */ /* 0x000fe200000001ff */
[----:B------:R-:W-:Y:S01]  /*1260*/  ULDC.64 UR8, c[0x0][0x330] ;  /* 0x0000cc0000087ab9 */ /* 0x000fe20000000a00 */
[----:B------:R-:W-:-:S08]  /*1270*/  ULDC UR7, c[0x0][0x338] ;  /* 0x0000ce0000077ab9 */ /* 0x000fd00000000800 */
[----:B------:R-:W-:Y:S02]  /*1280*/  IMAD.HI.U32 R8, R5, UR9, R4 ;  /* 0x0000000905087c27 */ /* 0x000fe4000f8e0004 */
[----:B------:R-:W0:Y:S03]  /*1290*/  @P0 LDC.64 R12, c[0x0][0x340] ;  /* 0x0000d000ff0c0b82 */ /* 0x000e260000000a00 */
[----:B------:R-:W-:Y:S02]  /*12a0*/  SHF.R.U32.HI R9, RZ, UR7, R8 ;  /* 0x00000007ff097c19 */ /* 0x000fe40008011608 */
[----:B------:R-:W-:Y:S02]  /*12b0*/  @P0 MOV R8, RZ ;  /* 0x000000ff00080202 */ /* 0x000fe40000000f00 */
[C---:B------:R-:W-:Y:S01]  /*12c0*/  IADD3 R11, -R9.reuse, RZ, RZ ;  /* 0x000000ff090b7210 */ /* 0x040fe20007ffe1ff */
[----:B------:R-:W1:Y:S08]  /*12d0*/  @P0 LDC R15, c[0x0][0x33c] ;  /* 0x0000cf00ff0f0b82 */ /* 0x000e700000000800 */
[----:B------:R-:W2:Y:S01]  /*12e0*/  @P0 LDC.64 R6, c[0x0][0x408] ;  /* 0x00010200ff060b82 */ /* 0x000ea20000000a00 */
[----:B0-----:R-:W-:-:S05]  /*12f0*/  @P0 IMAD.HI.U32 R4, R9, R12, R8 ;  /* 0x0000000c09040227 */ /* 0x001fca00078e0008 */
[----:B------:R-:W-:Y:S01]  /*1300*/  @P0 SHF.R.U32.HI R8, RZ, R13, R4 ;  /* 0x0000000dff080219 */ /* 0x000fe20000011604 */
[----:B------:R-:W-:Y:S01]  /*1310*/  IMAD R4, R11, UR8, R5 ;  /* 0x000000080b047c24 */ /* 0x000fe2000f8e0205 */
[----:B------:R-:W-:Y:S02]  /*1320*/  ULDC.64 UR8, c[0x0][0x400] ;  /* 0x0001000000087ab9 */ /* 0x000fe40000000a00 */
[----:B------:R-:W-:Y:S01]  /*1330*/  @P0 IADD3 R8, -R8, RZ, RZ ;  /* 0x000000ff08080210 */ /* 0x000fe20007ffe1ff */
[C---:B------:R-:W-:Y:S02]  /*1340*/  IMAD R3, R4.reuse, UR8, R3 ;  /* 0x0000000804037c24 */ /* 0x040fe4000f8e0203 */
[----:B------:R-:W-:Y:S02]  /*1350*/  IMAD R2, R4, UR9, R2 ;  /* 0x0000000904027c24 */ /* 0x000fe4000f8e0202 */
[----:B-1----:R-:W-:-:S04]  /*1360*/  @P0 IMAD R8, R8, R15, R9 ;  /* 0x0000000f08080224 */ /* 0x002fc800078e0209 */
[C---:B--2---:R-:W-:Y:S02]  /*1370*/  @P0 IMAD R3, R8.reuse, R6, R3 ;  /* 0x0000000608030224 */ /* 0x044fe400078e0203 */
[----:B------:R-:W-:-:S07]  /*1380*/  @P0 IMAD R2, R8, R7, R2 ;  /* 0x0000000708020224 */ /* 0x000fce00078e0202 */
.L_x_582:
[----:B------:R-:W-:Y:S02]  /*1390*/  ULDC.64 UR8, c[0x0][0x418] ;  /* 0x0001060000087ab9 */ /* 0x000fe40000000a00 */
[----:B------:R-:W-:-:S04]  /*13a0*/  IADD3 R4, P0, R2, UR8, RZ ;  /* 0x0000000802047c10 */ /* 0x000fc8000ff1e0ff */
[----:B------:R-:W-:Y:S01]  /*13b0*/  IADD3.X R5, RZ, UR9, RZ, P0, !PT ;  /* 0x00000009ff057c10 */ /* 0x000fe200087fe4ff */
[----:B------:R-:W-:-:S04]  /*13c0*/  ULDC.64 UR8, c[0x0][0x410] ;  /* 0x0001040000087ab9 */ /* 0x000fc80000000a00 */
[----:B------:R-:W2:Y:S01]  /*13d0*/  LDG.E.U16 R4, desc[UR4][R4.64] ;  /* 0x0000000404047981 */ /* 0x000ea2000c1e1500 */
[----:B------:R-:W-:Y:S01]  /*13e0*/  BSSY B1, `(.L_x_583) ;  /* 0x000002d000017945 */ /* 0x000fe20003800000 */
[----:B--2---:R-:W-:-:S05]  /*13f0*/  SHF.L.U32 R2, R4, 0x10, RZ ;  /* 0x0000001004027819 */ /* 0x004fca00000006ff */
[C---:B------:R-:W-:Y:S01]  /*1400*/  FFMA.FTZ R6, R2.reuse, R2, -1 ;  /* 0xbf80000002067423 */ /* 0x040fe20000010002 */
[----:B------:R-:W-:-:S03]  /*1410*/  FADD.FTZ R2, R2, -1 ;  /* 0xbf80000002027421 */ /* 0x000fc60000010000 */
[----:B------:R-:W0:Y:S01]  /*1420*/  MUFU.RSQ R7, R6 ;  /* 0x0000000600077308 */ /* 0x000e220000001400 */
[----:B------:R-:W-:Y:S02]  /*1430*/  FSETP.NEU.FTZ.AND P1, PT, R6, RZ, PT ;  /* 0x000000ff0600720b */ /* 0x000fe40003f3d000 */
[----:B------:R-:W-:Y:S01]  /*1440*/  ISETP.GT.U32.AND P0, PT, R2, 0x4b000000, PT ;  /* 0x4b0000000200780c */ /* 0x000fe20003f04070 */
[----:B0-----:R-:W-:Y:S01]  /*1450*/  FMUL.FTZ R9, R6, R7 ;  /* 0x0000000706097220 */ /* 0x001fe20000410000 */
[----:B------:R-:W-:-:S03]  /*1460*/  FMUL.FTZ R8, R7, 0.5 ;  /* 0x3f00000007087820 */ /* 0x000fc60000410000 */
[----:B------:R-:W-:Y:S01]  /*1470*/  FFMA.FTZ R7, -R9, R9, R6 ;  /* 0x0000000909077223 */ /* 0x000fe20000010106 */
[----:B------:R-:W-:-:S03]  /*1480*/  MOV R6, 0x3e800000 ;  /* 0x3e80000000067802 */ /* 0x000fc60000000f00 */
[----:B------:R-:W-:-:S05]  /*1490*/  FFMA.FTZ R7, R8, R7, R9 ;  /* 0x0000000708077223 */ /* 0x000fca0000010009 */
[----:B------:R-:W-:-:S04]  /*14a0*/  FSEL R7, R7, RZ, P1 ;  /* 0x000000ff07077208 */ /* 0x000fc80000800000 */
[----:B------:R-:W-:-:S05]  /*14b0*/  FSEL R7, R7, -1.0000001192092895508, !P0 ;  /* 0xbf80000107077808 */ /* 0x000fca0004000000 */
[----:B------:R-:W-:Y:S01]  /*14c0*/  FADD.FTZ R8, R2, R7 ;  /* 0x0000000702087221 */ /* 0x000fe20000010000 */
[----:B------:R-:W-:-:S03]  /*14d0*/  MOV R7, 0x3d39bf78 ;  /* 0x3d39bf7800077802 */ /* 0x000fc60000000f00 */
[C---:B------:R-:W-:Y:S01]  /*14e0*/  FADD.FTZ.RZ R2, R8.reuse, 1 ;  /* 0x3f80000008027421 */ /* 0x040fe2000001c000 */
[----:B------:R-:W-:-:S04]  /*14f0*/  ISETP.GE.U32.AND P1, PT, R8, 0x7f800000, PT ;  /* 0x7f8000000800780c */ /* 0x000fc80003f26070 */
[----:B------:R-:W-:-:S04]  /*1500*/  IADD3 R2, R2, -0x3f400000, RZ ;  /* 0xc0c0000002027810 */ /* 0x000fc80007ffe0ff */
[----:B------:R-:W-:-:S04]  /*1510*/  LOP3.LUT R2, R2, 0xff800000, RZ, 0xc0, !PT ;  /* 0xff80000002027812 */ /* 0x000fc800078ec0ff */
[----:B------:R-:W-:Y:S02]  /*1520*/  IADD3 R5, -R2, 0x40800000, RZ ;  /* 0x4080000002057810 */ /* 0x000fe40007ffe1ff */
[----:B------:R-:W-:-:S03]  /*1530*/  IADD3 R4, R8, -R2, RZ ;  /* 0x8000000208047210 */ /* 0x000fc60007ffe0ff */
[----:B------:R-:W-:-:S04]  /*1540*/  FFMA.FTZ R5, R5, R6, -1 ;  /* 0xbf80000005057423 */ /* 0x000fc80000010006 */
        /* <DEDUP_REMOVED lines=9> */
[C---:B------:R-:W-:Y:S01]  /*15e0*/  FMUL.FTZ R7, R4.reuse, R5 ;  /* 0x0000000504077220 */ /* 0x040fe20000410000 */
[----:B------:R-:W-:Y:S02]  /*15f0*/  I2FP.F32.S32 R5, R2 ;  /* 0x0000000200057245 */ /* 0x000fe40000201400 */
[----:B------:R-:W-:Y:S01]  /*1600*/  IADD3 R2, P2, R3, UR8, RZ ;  /* 0x0000000803027c10 */ /* 0x000fe2000ff5e0ff */
[----:B------:R-:W-:Y:S02]  /*1610*/  FFMA.FTZ R4, R4, R7, R4 ;  /* 0x0000000704047223 */ /* 0x000fe40000010004 */
[----:B------:R-:W-:Y:S01]  /*1620*/  FMUL.FTZ R5, R5, 1.1920928955078125e-07 ;  /* 0x3400000005057820 */ /* 0x000fe20000410000 */
[----:B------:R-:W-:-:S03]  /*1630*/  IADD3.X R3, RZ, UR9, RZ, P2, !PT ;  /* 0x00000009ff037c10 */ /* 0x000fc600097fe4ff */
[----:B------:R-:W-:Y:S01]  /*1640*/  FFMA.FTZ R4, R5, 0.69314718246459960938, R4 ;  /* 0x3f31721805047823 */ /* 0x000fe20000010004 */
[----:B------:R-:W-:Y:S06]  /*1650*/  @!P1 BRA `(.L_x_584) ;  /* 0x0000000000149947 */ /* 0x000fec0003800000 */
[C---:B------:R-:W-:Y:S02]  /*1660*/  ISETP.GE.AND P1, PT, R8.reuse, -0x407fffff, PT ;  /* 0xbf8000010800780c */ /* 0x040fe40003f26270 */
[----:B------:R-:W-:-:S11]  /*1670*/  FSETP.NEU.FTZ.AND P2, PT, R8, RZ, PT ;  /* 0x000000ff0800720b */ /* 0x000fd60003f5d000 */
[----:B------:R-:W-:-:S05]  /*1680*/  @P1 MOV R5, 0x7f800000 ;  /* 0x7f80000000051802 */ /* 0x000fca0000000f00 */
[----:B------:R-:W-:-:S05]  /*1690*/  @P1 FFMA.FTZ R4, R8, R5, +INF ;  /* 0x7f80000008041423 */ /* 0x000fca0000010005 */
[----:B------:R-:W-:-:S07]  /*16a0*/  FSEL R4, R4, -RZ, P2 ;  /* 0x800000ff04047208 */ /* 0x000fce0001000000 */
.L_x_584:
[----:B------:R-:W-:Y:S05]  /*16b0*/  BSYNC B1 ;  /* 0x0000000000017941 */ /* 0x000fea0003800000 */
.L_x_583:
[----:B------:R-:W-:Y:S01]  /*16c0*/  @P0 FADD.FTZ R4, R4, 0.69314718246459960938 ;  /* 0x3f31721804040421 */ /* 0x000fe20000010000 */
[----:B------:R-:W-:-:S04]  /*16d0*/  IADD3 R0, R0, 0x80, RZ ;  /* 0x0000008000007810 */ /* 0x000fc80007ffe0ff */
[----:B------:R-:W-:-:S05]  /*16e0*/  F2FP.BF16.F32.PACK_AB R4, RZ, R4 ;  /* 0x00000004ff04723e */ /* 0x000fca00000010ff */
[----:B------:R0:W-:Y:S02]  /*16f0*/  STG.E.U16 desc[UR4][R2.64], R4 ;  /* 0x0000000402007986 */ /* 0x0001e4000c101504 */
.L_x_581:
[----:B------:R-:W-:Y:S05]  /*1700*/  BSYNC B0 ;  /* 0x0000000000007941 */ /* 0x000fea0003800000 */
.L_x_580:
[----:B------:R-:W-:Y:S01]  /*1710*/  ISETP.GE.AND P0, PT, R0, UR6, PT ;  /* 0x0000000600007c0c */ /* 0x000fe2000bf06270 */
[----:B------:R-:W-:-:S12]  /*1720*/  BSSY B0, `(.L_x_585) ;  /* 0x00002ce000007945 */ /* 0x000fd80003800000 */
[----:B------:R-:W-:Y:S05]  /*1730*/  @P0 BRA `(.L_x_586) ;  /* 0x0000002c00300947 */ /* 0x000fea0003800000 */
[----:B------:R-:W1:Y:S01]  /*1740*/  LDC R8, c[0x0][0x218] ;  /* 0x00008600ff087b82 */ /* 0x000e620000000800 */
[----:B0-----:R-:W-:Y:S02]  /*1750*/  CS2R R2, SRZ ;  /* 0x0000000000027805 */ /* 0x001fe4000001ff00 */
[----:B-1----:R-:W-:-:S13]  /*1760*/  ISETP.NE.AND P0, PT, R8, RZ, PT ;  /* 0x000000ff0800720c */ /* 0x002fda0003f05270 */
        /* <DEDUP_REMOVED lines=299> */
.L_x_587:
        /* <DEDUP_REMOVED lines=50> */
.L_x_589:
[----:B------:R-:W-:Y:S05]  /*2d40*/  BSYNC B1 ;  /* 0x0000000000017941 */ /* 0x000fea0003800000 */
.L_x_588:
[----:B------:R-:W-:Y:S01]  /*2d50*/  @P0 FADD.FTZ R4, R4, 0.69314718246459960938 ;  /* 0x3f31721804040421 */ /* 0x000fe20000010000 */
[----:B------:R-:W-:-:S04]  /*2d60*/  IADD3 R0, R0, 0x80, RZ ;  /* 0x0000008000007810 */ /* 0x000fc80007ffe0ff */
[----:B------:R-:W-:Y:S02]  /*2d70*/  F2FP.BF16.F32.PACK_AB R4, RZ, R4 ;  /* 0x00000004ff04723e */ /* 0x000fe400000010ff */
[----:B------:R-:W-:-:S03]  /*2d80*/  ISETP.GE.AND P0, PT, R0, UR6, PT ;  /* 0x0000000600007c0c */ /* 0x000fc6000bf06270 */
[----:B------:R1:W-:Y:S10]  /*2d90*/  STG.E.U16 desc[UR4][R2.64], R4 ;  /* 0x0000000402007986 */ /* 0x0003f4000c101504 */
[----:B------:R-:W-:Y:S05]  /*2da0*/  @P0 BRA `(.L_x_586) ;  /* 0x0000001400940947 */ /* 0x000fea0003800000 */
[----:B------:R-:W0:Y:S01]  /*2db0*/  LDC R8, c[0x0][0x218] ;  /* 0x00008600ff087b82 */ /* 0x000e220000000800 */
[----:B-1----:R-:W-:Y:S02]  /*2dc0*/  CS2R R2, SRZ ;  /* 0x0000000000027805 */ /* 0x002fe4000001ff00 */
        /* <DEDUP_REMOVED lines=280> */
[----:B------:R-:W-:Y:S01]  /*3f50*/  ULDC.64 UR8, c[0x0][0x330] ;  /* 0x0000cc0000087ab9 */ /* 0x000fe20000000a00 */
[----:B------:R-:W-:Y:S01]  /*3f60*/  MOV R4, RZ ;  /* 0x000000ff00047202 */ /* 0x000fe20000000f00 */
[----:B------:R-:W-:-:S04]  /*3f70*/  ULDC UR7, c[0x0][0x338] ;  /* 0x0000ce0000077ab9 */ /* 0x000fc80000000800 */
[----:B------:R-:W-:-:S05]  /*3f80*/  IMAD.HI.U32 R8, R5, UR9, R4 ;  /* 0x0000000905087c27 */ /* 0x000fca000f8e0004 */
[----:B------:R-:W-:Y:S01]  /*3f90*/  SHF.R.U32.HI R9, RZ, UR7, R8 ;  /* 0x00000007ff097c19 */ /* 0x000fe20008011608 */
[----:B------:R-:W0:Y:S01]  /*3fa0*/  @P0 LDC.64 R12, c[0x0][0x340] ;  /* 0x0000d000ff0c0b82 */ /* 0x000e220000000a00 */
[----:B------:R-:W-:Y:S02]  /*3fb0*/  @P0 MOV R8, RZ ;  /* 0x000000ff00080202 */ /* 0x000fe40000000f00 */
[----:B------:R-:W-:-:S05]  /*3fc0*/  IADD3 R11, -R9, RZ, RZ ;  /* 0x000000ff090b7210 */ /* 0x000fca0007ffe1ff */
        /* <DEDUP_REMOVED lines=12> */
.L_x_590:
        /* <DEDUP_REMOVED lines=50> */
.L_x_592:
[----:B------:R-:W-:Y:S05]  /*43b0*/  BSYNC B1 ;  /* 0x0000000000017941 */ /* 0x000fea0003800000 */
.L_x_591:
[----:B------:R-:W-:Y:S01]  /*43c0*/  @P0 FADD.FTZ R4, R4, 0.69314718246459960938 ;  /* 0x3f31721804040421 */ /* 0x000fe20000010000 */
[----:B------:R-:W-:-:S04]  /*43d0*/  IADD3 R0, R0, 0x80, RZ ;  /* 0x0000008000007810 */ /* 0x000fc80007ffe0ff */
[----:B------:R-:W-:-:S05]  /*43e0*/  F2FP.BF16.F32.PACK_AB R4, RZ, R4 ;  /* 0x00000004ff04723e */ /* 0x000fca00000010ff */
[----:B------:R2:W-:Y:S02]  /*43f0*/  STG.E.U16 desc[UR4][R2.64], R4 ;  /* 0x0000000402007986 */ /* 0x0005e4000c101504 */
.L_x_586:
[----:B------:R-:W-:Y:S05]  /*4400*/  BSYNC B0 ;  /* 0x0000000000007941 */ /* 0x000fea0003800000 */
.L_x_585:
[----:B------:R-:W-:-:S13]  /*4410*/  ISETP.GE.AND P0, PT, R0, UR6, PT ;  /* 0x0000000600007c0c */ /* 0x000fda000bf06270 */
[----:B------:R-:W-:Y:S05]  /*4420*/  @P0 EXIT ;  /* 0x000000000000094d */ /* 0x000fea0003800000 */
[----:B------:R-:W3:Y:S01]  /*4430*/  LDC R8, c[0x0][0x218] ;  /* 0x00008600ff087b82 */ /* 0x000ee20000000800 */
[----:B012---:R-:W-:Y:S02]  /*4440*/  CS2R R2, SRZ ;  /* 0x0000000000027805 */ /* 0x007fe4000001ff00 */
[----:B---3--:R-:W-:-:S13]  /*4450*/  ISETP.NE.AND P0, PT, R8, RZ, PT ;  /* 0x000000ff0800720c */ /* 0x008fda0003f05270 */
[----:B------:R-:W-:Y:S05]  /*4460*/  @!P0 BRA `(.L_x_593) ;  /* 0x0000001000a88947 */ /* 0x000fea0003800000 */
[----:B------:R-:W-:Y:S01]  /*4470*/  HFMA2.MMA R2, -RZ, RZ, 0, 0 ;  /* 0x00000000ff027435 */ /* 0x000fe200000001ff */
[----:B------:R-:W-:Y:S01]  /*4480*/  MOV R3, R0 ;  /* 0x0000000000037202 */ /* 0x000fe20000000f00 */
[----:B------:R-:W-:Y:S01]  /*4490*/  ULDC.64 UR6, c[0x0][0x220] ;  /* 0x0000880000067ab9 */ /* 0x000fe20000000a00 */
[----:B------:R-:W-:-:S07]  /*44a0*/  ISETP.NE.AND P0, PT, R8, 0x1, PT ;  /* 0x000000010800780c */ /* 0x000fce0003f05270 */
[----:B------:R-:W-:Y:S01]  /*44b0*/  IMAD.HI.U32 R4, R0, UR6, R2 ;  /* 0x0000000600047c27 */ /* 0x000fe2000f8e0002 */
[----:B------:R-:W-:-:S04]  /*44c0*/  ULDC UR6, c[0x0][0x21c] ;  /* 0x0000870000067ab9 */ /* 0x000fc80000000800 */
[----:B------:R-:W-:-:S04]  /*44d0*/  SHF.R.U32.HI R5, RZ, UR7, R4 ;  /* 0x00000007ff057c19 */ /* 0x000fc80008011604 */
[----:B------:R-:W-:-:S05]  /*44e0*/  IADD3 R3, -R5, RZ, RZ ;  /* 0x000000ff05037210 */ /* 0x000fca0007ffe1ff */
[----:B------:R-:W-:Y:S01]  /*44f0*/  IMAD R0, R3, UR6, R0 ;  /* 0x0000000603007c24 */ /* 0x000fe2000f8e0200 */
[----:B------:R-:W-:-:S03]  /*4500*/  ULDC.64 UR6, c[0x0][0x348] ;  /* 0x0000d20000067ab9 */ /* 0x000fc60000000a00 */
        /* <DEDUP_REMOVED lines=41> */
[----:B------:R-:W-:-:S03]  /*47a0*/  ISETP.NE.AND P0, PT, R8, 0x5, PT ;  /* 0x000000050800780c */ /* 0x000fc60003f05270 */
        /* <DEDUP_REMOVED lines=23> */
[----:B------:R-:W-:-:S08]  /*4920*/  ISETP.NE.AND P0, PT, R8, 0x7, PT ;  /* 0x000000070800780c */ /* 0x000fd00003f05270 */
        /* <DEDUP_REMOVED lines=208> */
[----:B------:R-:W-:Y:S01]  /*5630*/  @P0 MOV R6, RZ ;  /* 0x000000ff00060202 */ /* 0x000fe20000000f00 */
[----:B------:R-:W-:Y:S01]  /*5640*/  ULDC.64 UR6, c[0x0][0x400] ;  /* 0x0001000000067ab9 */ /* 0x000fe20000000a00 */
[----:B------:R-:W-:-:S05]  /*5650*/  IADD3 R4, -R7, RZ, RZ ;  /* 0x000000ff07047210 */ /* 0x000fca0007ffe1ff */
[----:B------:R-:W1:Y:S01]  /*5660*/  @P0 LDC R11, c[0x0][0x33c] ;  /* 0x0000cf00ff0b0b82 */ /* 0x000e620000000800 */
[----:B------:R-:W-:-:S04]  /*5670*/  IMAD R4, R4, UR8, R5 ;  /* 0x0000000804047c24 */ /* 0x000fc8000f8e0205 */
[C---:B------:R-:W-:Y:S02]  /*5680*/  IMAD R3, R4.reuse, UR6, R3 ;  /* 0x0000000604037c24 */ /* 0x040fe4000f8e0203 */
[----:B------:R-:W-:Y:S01]  /*5690*/  IMAD R2, R4, UR7, R2 ;  /* 0x0000000704027c24 */ /* 0x000fe2000f8e0202 */
[----:B------:R-:W2:Y:S01]  /*56a0*/  @P0 LDC.64 R12, c[0x0][0x408] ;  /* 0x00010200ff0c0b82 */ /* 0x000ea20000000a00 */
[----:B0-----:R-:W-:-:S05]  /*56b0*/  @P0 IMAD.HI.U32 R0, R7, R8, R6 ;  /* 0x0000000807000227 */ /* 0x001fca00078e0006 */
[----:B------:R-:W-:-:S04]  /*56c0*/  @P0 SHF.R.U32.HI R0, RZ, R9, R0 ;  /* 0x00000009ff000219 */ /* 0x000fc80000011600 */
[----:B------:R-:W-:-:S05]  /*56d0*/  @P0 IADD3 R6, -R0, RZ, RZ ;  /* 0x000000ff00060210 */ /* 0x000fca0007ffe1ff */
[----:B-1----:R-:W-:-:S04]  /*56e0*/  @P0 IMAD R6, R11, R6, R7 ;  /* 0x000000060b060224 */ /* 0x002fc800078e0207 */
[C---:B--2---:R-:W-:Y:S02]  /*56f0*/  @P0 IMAD R3, R6.reuse, R12, R3 ;  /* 0x0000000c06030224 */ /* 0x044fe400078e0203 */
[----:B------:R-:W-:-:S07]  /*5700*/  @P0 IMAD R2, R6, R13, R2 ;  /* 0x0000000d06020224 */ /* 0x000fce00078e0202 */
.L_x_593:
        /* <DEDUP_REMOVED lines=16> */
[----:B------:R-:W-:-:S04]  /*5810*/  MOV R9, 0x3d39bf78 ;  /* 0x3d39bf7800097802 */ /* 0x000fc80000000f00 */
        /* <DEDUP_REMOVED lines=9> */
[-C--:B------:R-:W-:Y:S02]  /*58b0*/  IADD3 R2, R7, -R0.reuse, RZ ;  /* 0x8000000007027210 */ /* 0x080fe40007ffe0ff */
[----:B------:R-:W-:Y:S01]  /*58c0*/  I2FP.F32.S32 R0, R0 ;  /* 0x0000000000007245 */ /* 0x000fe20000201400 */
[----:B------:R-:W-:-:S04]  /*58d0*/  FFMA.FTZ R5, R4, R5, -1 ;  /* 0xbf80000004057423 */ /* 0x000fc80000010005 */
[----:B------:R-:W-:Y:S01]  /*58e0*/  FADD.FTZ R2, R2, R5 ;  /* 0x0000000502027221 */ /* 0x000fe20000010000 */
[----:B------:R-:W-:-:S03]  /*58f0*/  FMUL.FTZ R0, R0, 1.1920928955078125e-07 ;  /* 0x3400000000007820 */ /* 0x000fc60000410000 */
        /* <DEDUP_REMOVED lines=9> */
[----:B------:R-:W-:Y:S01]  /*5990*/  FFMA.FTZ R5, R2, R5, R2 ;  /* 0x0000000502057223 */ /* 0x000fe20000010002 */
[----:B------:R-:W-:-:S03]  /*59a0*/  IADD3 R2, P2, R3, UR6, RZ ;  /* 0x0000000603027c10 */ /* 0x000fc6000ff5e0ff */
[----:B------:R-:W-:Y:S01]  /*59b0*/  FFMA.FTZ R0, R0, 0.69314718246459960938, R5 ;  /* 0x3f31721800007823 */ /* 0x000fe20000010005 */
[----:B------:R-:W-:Y:S01]  /*59c0*/  IADD3.X R3, RZ, UR7, RZ, P2, !PT ;  /* 0x00000007ff037c10 */ /* 0x000fe200097fe4ff */
[----:B------:R-:W-:Y:S08]  /*59d0*/  @!P1 BRA `(.L_x_595) ;  /* 0x0000000000149947 */ /* 0x000ff00003800000 */
[C---:B------:R-:W-:Y:S02]  /*59e0*/  ISETP.GE.AND P1, PT, R7.reuse, -0x407fffff, PT ;  /* 0xbf8000010700780c */ /* 0x040fe40003f26270 */
[----:B------:R-:W-:-:S11]  /*59f0*/  FSETP.NEU.FTZ.AND P2, PT, R7, RZ, PT ;  /* 0x000000ff0700720b */ /* 0x000fd60003f5d000 */
[----:B------:R-:W-:-:S05]  /*5a00*/  @P1 MOV R4, 0x7f800000 ;  /* 0x7f80000000041802 */ /* 0x000fca0000000f00 */
[----:B------:R-:W-:-:S05]  /*5a10*/  @P1 FFMA.FTZ R0, R7, R4, +INF ;  /* 0x7f80000007001423 */ /* 0x000fca0000010004 */
[----:B------:R-:W-:-:S07]  /*5a20*/  FSEL R0, R0, -RZ, P2 ;  /* 0x800000ff00007208 */ /* 0x000fce0001000000 */
.L_x_595:
[----:B------:R-:W-:Y:S05]  /*5a30*/  BSYNC B0 ;  /* 0x0000000000007941 */ /* 0x000fea0003800000 */
.L_x_594:
[----:B------:R-:W-:-:S05]  /*5a40*/  @P0 FADD.FTZ R0, R0, 0.69314718246459960938 ;  /* 0x3f31721800000421 */ /* 0x000fca0000010000 */
[----:B------:R-:W-:-:S05]  /*5a50*/  F2FP.BF16.F32.PACK_AB R0, RZ, R0 ;  /* 0x00000000ff00723e */ /* 0x000fca00000010ff */
[----:B------:R-:W-:Y:S01]  /*5a60*/  STG.E.U16 desc[UR4][R2.64], R0 ;  /* 0x0000000002007986 */ /* 0x000fe2000c101504 */
[----:B------:R-:W-:Y:S05]  /*5a70*/  EXIT ;  /* 0x000000000000794d */ /* 0x000fea0003800000 */
.L_x_596:
        /* <DEDUP_REMOVED lines=16> */
.L_x_21042:


//--------------------- .text._ZN2at6native27unrolled_elementwise_kernelIZZZNS0_17acosh_kernel_cudaERNS_18TensorIteratorBaseEENKUlvE0_clEvENKUlvE2_clEvEUlN3c108BFloat16EE_St5arrayIPcLm2EELi4E23TrivialOffsetCalculatorILi1EjESD_NS0_6memory15LoadWithoutCastENSE_16StoreWithoutCastEEEviT_T0_T2_T3_T4_T5_ --------------------------
	.section	.text._ZN2at6native27unrolled_elementwise_kernelIZZZNS0_17acosh_kernel_cudaERNS_18TensorIteratorBaseEENKUlvE0_clEvENKUlvE2_clEvEUlN3c108BFloat16EE_St5arrayIPcLm2EELi4E23TrivialOffsetCalculatorILi1EjESD_NS0_6memory15LoadWithoutCastENSE_16StoreWithoutCastEEEviT_T0_T2_T3_T4_T5_,"ax",@progbits
	.align	128
        .global         _ZN2at6native27unrolled_elementwise_kernelIZZZNS0_17acosh_kernel_cudaERNS_18TensorIteratorBaseEENKUlvE0_clEvENKUlvE2_clEvEUlN3c108BFloat16EE_St5arrayIPcLm2EELi4E23TrivialOffsetCalculatorILi1EjESD_NS0_6memory15LoadWithoutCastENSE_16StoreWithoutCastEEEviT_T0_T2_T3_T4_T5_
        .type           _ZN2at6native27unrolled_elementwise_kernelIZZZNS0_17acosh_kernel_cudaERNS_18TensorIteratorBaseEENKUlvE0_clEvENKUlvE2_clEvEUlN3c108BFloat16EE_St5arrayIPcLm2EELi4E23TrivialOffsetCalculatorILi1EjESD_NS0_6memory15LoadWithoutCastENSE_16StoreWithoutCastEEEviT_T0_T2_T3_T4_T5_,@function
        .size           _ZN2at6native27unrolled_elementwise_kernelIZZZNS0_17acosh_kernel_cudaERNS_18TensorIteratorBaseEENKUlvE0_clEvENKUlvE2_clEvEUlN3c108BFloat16EE_St5arrayIPcLm2EELi4E23TrivialOffsetCalculatorILi1EjESD_NS0_6memory15LoadWithoutCastENSE_16StoreWithoutCastEEEviT_T0_T2_T3_T4_T5_,(.L_x_21043 - _ZN2at6native27unrolled_elementwise_kernelIZZZNS0_17acosh_kernel_cudaERNS_18TensorIteratorBaseEENKUlvE0_clEvENKUlvE2_clEvEUlN3c108BFloat16EE_St5arrayIPcLm2EELi4E23TrivialOffsetCalculatorILi1EjESD_NS0_6memory15LoadWithoutCastENSE_16StoreWithoutCastEEEviT_T0_T2_T3_T4_T5_)
        .other          _ZN2at6native27unrolled_elementwise_kernelIZZZNS0_17acosh_kernel_cudaERNS_18TensorIteratorBaseEENKUlvE0_clEvENKUlvE2_clEvEUlN3c108BFloat16EE_St5arrayIPcLm2EELi4E23TrivialOffsetCalculatorILi1EjESD_NS0_6memory15LoadWithoutCastENSE_16StoreWithoutCastEEEviT_T0_T2_T3_T4_T5_,@"STO_CUDA_ENTRY STV_DEFAULT"
_ZN2at6native27unrolled_elementwise_kernelIZZZNS0_17acosh_kernel_cudaERNS_18TensorIteratorBaseEENKUlvE0_clEvENKUlvE2_clEvEUlN3c108BFloat16EE_St5arrayIPcLm2EELi4E23TrivialOffsetCalculatorILi1EjESD_NS0_6memory15LoadWithoutCastENSE_16StoreWithoutCastEEEviT_T0_T2_T3_T4_T5_:
.text._ZN2at6native27unrolled_elementwise_kernelIZZZNS0_17acosh_kernel_cudaERNS_18TensorIteratorBaseEENKUlvE0_clEvENKUlvE2_clEvEUlN3c108BFloat16EE_St5arrayIPcLm2EELi4E23TrivialOffsetCalculatorILi1EjESD_NS0_6memory15LoadWithoutCastENSE_16StoreWithoutCastEEEviT_T0_T2_T3_T4_T5_:
[----:B------:R-:W-:Y:S01]  /*0000*/  LDC R1, c[0x0][0x28] ;  /* 0x00000a00ff017b82 */ /* 0x000fe20000000800 */
[----:B------:R-:W0:Y:S07]  /*0010*/  S2R R0, SR_CTAID.X ;  /* 0x0000000000007919 */ /* 0x000e2e0000002500 */
[----:B------:R-:W0:Y:S01]  /*0020*/  LDC R5, c[0x0][0x210] ;  /* 0x00008400ff057b82 */ /* 0x000e220000000800 */
[----:B------:R-:W-:Y:S01]  /*0030*/  ULDC.64 UR4, c[0x0][0x208] ;  /* 0x0000820000047ab9 */ /* 0x000fe20000000a00 */
[----:B------:R-:W1:Y:S01]  /*0040*/  S2R R3, SR_TID.X ;  /* 0x0000000000037919 */ /* 0x000e620000002100 */
[----:B0-----:R-:W-:Y:S01]  /*0050*/  IMAD R2, R0, -0x200, R5 ;  /* 0xfffffe0000027824 */ /* 0x001fe200078e0205 */
[----:B-1----:R-:W-:-:S04]  /*0060*/  MOV R13, R3 ;  /* 0x00000003000d7202 */ /* 0x002fc80000000f00 */
[----:B------:R-:W-:-:S13]  /*0070*/  ISETP.GE.AND P2, PT, R3, R2, PT ;  /* 0x000000020300720c */ /* 0x000fda0003f46270 */
[----:B------:R-:W-:Y:S01]  /*0080*/  @!P2 LEA R15, R0, R13, 0x9 ;  /* 0x0000000d000fa211 */ /* 0x000fe200078e48ff */
[----:B------:R-:W0:Y:S01]  /*0090*/  @!P2 LDC.64 R4, c[0x0][0x220] ;  /* 0x00008800ff04ab82 */ /* 0x000e220000000a00 */
[----:B------:R-:W-:-:S04]  /*00a0*/  @!P2 IADD3 R13, R13, 0x80, RZ ;  /* 0x000000800d0da810 */ /* 0x000fc80007ffe0ff */
[----:B------:R-:W-:-:S13]  /*00b0*/  ISETP.GE.AND P0, PT, R13, R2, PT ;  /* 0x000000020d00720c */ /* 0x000fda0003f06270 */
[----:B------:R-:W-:Y:S01]  /*00c0*/  @!P0 LEA R17, R0, R13, 0x9 ;  /* 0x0000000d00118211 */ /* 0x000fe200078e48ff */
[----:B------:R-:W1:Y:S01]  /*00d0*/  @!P0 LDC.64 R10, c[0x0][0x220] ;  /* 0x00008800ff0a8b82 */ /* 0x000e620000000a00 */
[----:B------:R-:W-:-:S04]  /*00e0*/  @!P0 IADD3 R13, R13, 0x80, RZ ;  /* 0x000000800d0d8810 */ /* 0x000fc80007ffe0ff */
[----:B------:R-:W-:Y:S01]  /*00f0*/  ISETP.GE.AND P3, PT, R13, R2, PT ;  /* 0x000000020d00720c */ /* 0x000fe20003f66270 */
[----:B0-----:R-:W-:-:S12]  /*0100*/  @!P2 IMAD.WIDE.U32 R4, R15, 0x2, R4 ;  /* 0x000000020f04a825 */ /* 0x001fd800078e0004 */
[----:B------:R-:W-:Y:S01]  /*0110*/  @!P3 LEA R19, R0, R13, 0x9 ;  /* 0x0000000d0013b211 */ /* 0x000fe200078e48ff */
[----:B------:R-:W0:Y:S01]  /*0120*/  @!P3 LDC.64 R8, c[0x0][0x220] ;  /* 0x00008800ff08bb82 */ /* 0x000e220000000a00 */
[----:B------:R-:W-:-:S04]  /*0130*/  @!P3 IADD3 R13, R13, 0x80, RZ ;  /* 0x000000800d0db810 */ /* 0x000fc80007ffe0ff */
[----:B------:R-:W-:Y:S01]  /*0140*/  ISETP.GE.AND P1, PT, R13, R2, PT ;  /* 0x000000020d00720c */ /* 0x000fe20003f26270 */
[----:B-1----:R-:W-:-:S12]  /*0150*/  @!P0 IMAD.WIDE.U32 R10, R17, 0x2, R10 ;  /* 0x00000002110a8825 */ /* 0x002fd800078e000a */
[----:B------:R-:W1:Y:S01]  /*0160*/  @!P1 LDC.64 R6, c[0x0][0x220] ;  /* 0x00008800ff069b82 */ /* 0x000e620000000a00 */
[----:B------:R-:W-:Y:S01]  /*0170*/  @!P1 LEA R13, R0, R13, 0x9 ;  /* 0x0000000d000d9211 */ /* 0x000fe200078e48ff */
[--C-:B0-----:R-:W-:Y:S01]  /*0180*/  @!P3 IMAD.WIDE.U32 R14, R19, 0x2, R8.reuse ;  /* 0x00000002130eb825 */ /* 0x101fe200078e0008 */
[----:B------:R-:W-:Y:S02]  /*0190*/  PRMT R9, RZ, 0x7610, R9 ;  /* 0x00007610ff097816 */ /* 0x000fe40000000009 */
[----:B------:R-:W-:-:S04]  /*01a0*/  PRMT R8, RZ, 0x7610, R8 ;  /* 0x00007610ff087816 */ /* 0x000fc80000000008 */
[----:B------:R0:W5:Y:S04]  /*01b0*/  @!P2 LDG.E.U16 R9, desc[UR4][R4.64] ;  /* 0x000000040409a981 */ /* 0x000168000c1e1500 */
[----:B------:R0:W5:Y:S01]  /*01c0*/  @!P0 LDG.E.U16 R8, desc[UR4][R10.64] ;  /* 0x000000040a088981 */ /* 0x000162000c1e1500 */
[--C-:B-1----:R-:W-:Y:S01]  /*01d0*/  @!P1 IMAD.WIDE.U32 R12, R13, 0x2, R6.reuse ;  /* 0x000000020d0c9825 */ /* 0x102fe200078e0006 */
[----:B------:R-:W-:Y:S02]  /*01e0*/  PRMT R7, RZ, 0x7610, R7 ;  /* 0x00007610ff077816 */ /* 0x000fe40000000007 */
[----:B------:R-:W-:-:S04]  /*01f0*/  PRMT R6, RZ, 0x7610, R6 ;  /* 0x00007610ff067816 */ /* 0x000fc80000000006 */
[----:B------:R0:W5:Y:S04]  /*0200*/  @!P3 LDG.E.U16 R7, desc[UR4][R14.64] ;  /* 0x000000040e07b981 */ /* 0x000168000c1e1500 */
[----:B------:R0:W5:Y:S01]  /*0210*/  @!P1 LDG.E.U16 R6, desc[UR4][R12.64] ;  /* 0x000000040c069981 */ /* 0x000162000c1e1500 */
[----:B------:R-:W-:Y:S04]  /*0220*/  BSSY B0, `(.L_x_597) ;  /* 0x0000030000007945 */ /* 0x000fe80003800000 */
[----:B------:R-:W-:Y:S05]  /*0230*/  @P2 BRA `(.L_x_598) ;  /* 0x0000000000b82947 */ /* 0x000fea0003800000 */
[----:B-----5:R-:W-:Y:S01]  /*0240*/  SHF.L.U32 R9, R9, 0x10, RZ ;  /* 0x0000001009097819 */ /* 0x020fe200000006ff */
[----:B------:R-:W-:Y:S04]  /*0250*/  BSSY B1, `(.L_x_599) ;  /* 0x000002a000017945 */ /* 0x000fe80003800000 */
[----:B0-----:R-:W-:-:S04]  /*0260*/  FFMA.FTZ R5, R9, R9, -1 ;  /* 0xbf80000009057423 */ /* 0x001fc80000010009 */
[----:B------:R-:W0:Y:S01]  /*0270*/  MUFU.RSQ R4, R5 ;  /* 0x0000000500047308 */ /* 0x000e220000001400 */
[C---:B------:R-:W-:Y:S01]  /*0280*/  FSETP.NEU.FTZ.AND P1, PT, R5.reuse, RZ, PT ;  /* 0x000000ff0500720b */ /* 0x040fe20003f3d000 */
[----:B0-----:R-:W-:Y:S01]  /*0290*/  FMUL.FTZ R10, R5, R4 ;  /* 0x00000004050a7220 */ /* 0x001fe20000410000 */
[----:B------:R-:W-:Y:S01]  /*02a0*/  FMUL.FTZ R11, R4, 0.5 ;  /* 0x3f000000040b7820 */ /* 0x000fe20000410000 */
[----:B------:R-:W-:Y:S02]  /*02b0*/  FADD.FTZ R4, R9, -1 ;  /* 0xbf80000009047421 */ /* 0x000fe40000010000 */
[----:B------:R-:W-:-:S03]  /*02c0*/  FFMA.FTZ R12, -R10, R10, R5 ;  /* 0x0000000a0a0c7223 */ /* 0x000fc60000010105 */
[----:B------:R-:W-:Y:S01]  /*02d0*/  ISETP.GT.U32.AND P0, PT, R4, 0x4b000000, PT ;  /* 0x4b0000000400780c */ /* 0x000fe20003f04070 */
[----:B------:R-:W-:Y:S01]  /*02e0*/  FFMA.FTZ R11, R11, R12, R10 ;  /* 0x0000000c0b0b7223 */ /* 0x000fe2000001000a */
[----:B------:R-:W-:-:S04]  /*02f0*/  MOV R12, 0x3d39bf78 ;  /* 0x3d39bf78000c7802 */ /* 0x000fc80000000f00 */
[----:B------:R-:W-:-:S04]  /*0300*/  FSEL R11, R11, RZ, P1 ;  /* 0x000000ff0b0b7208 */ /* 0x000fc80000800000 */
[----:B------:R-:W-:-:S05]  /*0310*/  FSEL R11, R11, -1.0000001192092895508, !P0 ;  /* 0xbf8000010b0b7808 */ /* 0x000fca0004000000 */
[----:B------:R-:W-:Y:S01]  /*0320*/  FADD.FTZ R4, R4, R11 ;  /* 0x0000000b04047221 */ /* 0x000fe20000010000 */
[----:B------:R-:W-:-:S03]  /*0330*/  HFMA2.MMA R11, -RZ, RZ, 1.625, 0 ;  /* 0x3e800000ff0b7435 */ /* 0x000fc600000001ff */
        /* <DEDUP_REMOVED lines=24> */
[----:B------:R-:W-:-:S05]  /*04c0*/  @P1 MOV R9, 0x7f800000 ;  /* 0x7f80000000091802 */ /* 0x000fca0000000f00 */
[----:B------:R-:W-:-:S05]  /*04d0*/  @P1 FFMA.FTZ R5, R4, R9, +INF ;  /* 0x7f80000004051423 */ /* 0x000fca0000010009 */
[----:B------:R-:W-:-:S07]  /*04e0*/  FSEL R5, R5, -RZ, P2 ;  /* 0x800000ff05057208 */ /* 0x000fce0001000000 */
.L_x_600:
[----:B------:R-:W-:Y:S05]  /*04f0*/  BSYNC B1 ;  /* 0x0000000000017941 */ /* 0x000fea0003800000 */
.L_x_599:
[----:B------:R-:W-:-:S05]  /*0500*/  @P0 FADD.FTZ R5, R5, 0.69314718246459960938 ;  /* 0x3f31721805050421 */ /* 0x000fca0000010000 */
[----:B------:R-:W-:-:S07]  /*0510*/  F2FP.BF16.F32.PACK_AB R4, RZ, R5 ;  /* 0x00000005ff04723e */ /* 0x000fce00000010ff */
.L_x_598:
[----:B------:R-:W-:Y:S05]  /*0520*/  BSYNC B0 ;  /* 0x0000000000007941 */ /* 0x000fea0003800000 */
.L_x_597:
[----:B0-----:R-:W-:Y:S01]  /*0530*/  IADD3 R5, R3, 0x80, RZ ;  /* 0x0000008003057810 */ /* 0x001fe20007ffe0ff */
[----:B------:R-:W-:Y:S03]  /*0540*/  BSSY B0, `(.L_x_601) ;  /* 0x0000031000007945 */ /* 0x000fe60003800000 */
[----:B------:R-:W-:-:S13]  /*0550*/  ISETP.GE.AND P0, PT, R5, R2, PT ;  /* 0x000000020500720c */ /* 0x000fda0003f06270 */
[----:B------:R-:W-:Y:S05]  /*0560*/  @P0 BRA `(.L_x_602) ;  /* 0x0000000000b80947 */ /* 0x000fea0003800000 */
[----:B-----5:R-:W-:Y:S01]  /*0570*/  SHF.L.U32 R8, R8, 0x10, RZ ;  /* 0x0000001008087819 */ /* 0x020fe200000006ff */
[----:B------:R-:W-:Y:S01]  /*0580*/  BSSY B1, `(.L_x_603) ;  /* 0x000002a000017945 */ /* 0x000fe20003800000 */
[----:B------:R-:W-:-:S03]  /*0590*/  MOV R13, 0x3d39bf78 ;  /* 0x3d39bf78000d7802 */ /* 0x000fc60000000f00 */
[C---:B------:R-:W-:Y:S01]  /*05a0*/  FFMA.FTZ R9, R8.reuse, R8, -1 ;  /* 0xbf80000008097423 */ /* 0x040fe20000010008 */
[----:B------:R-:W-:-:S03]  /*05b0*/  FADD.FTZ R8, R8, -1 ;  /* 0xbf80000008087421 */ /* 0x000fc60000010000 */
[----:B------:R-:W0:Y:S01]  /*05c0*/  MUFU.RSQ R10, R9 ;  /* 0x00000009000a7308 */ /* 0x000e220000001400 */
[C---:B------:R-:W-:Y:S02]  /*05d0*/  FSETP.NEU.FTZ.AND P1, PT, R9.reuse, RZ, PT ;  /* 0x000000ff0900720b */ /* 0x040fe40003f3d000 */
[----:B------:R-:W-:Y:S01]  /*05e0*/  ISETP.GT.U32.AND P0, PT, R8, 0x4b000000, PT ;  /* 0x4b0000000800780c */ /* 0x000fe20003f04070 */
[----:B0-----:R-:W-:Y:S01]  /*05f0*/  FMUL.FTZ R12, R9, R10 ;  /* 0x0000000a090c7220 */ /* 0x001fe20000410000 */
[----:B------:R-:W-:-:S03]  /*0600*/  FMUL.FTZ R11, R10, 0.5 ;  /* 0x3f0000000a0b7820 */ /* 0x000fc60000410000 */
[----:B------:R-:W-:-:S04]  /*0610*/  FFMA.FTZ R10, -R12, R12, R9 ;  /* 0x0000000c0c0a7223 */ /* 0x000fc80000010109 */
[----:B------:R-:W-:Y:S01]  /*0620*/  FFMA.FTZ R10, R11, R10, R12 ;  /* 0x0000000a0b0a7223 */ /* 0x000fe2000001000c */
[----:B------:R-:W-:-:S04]  /*0630*/  HFMA2.MMA R12, -RZ, RZ, 1.625, 0 ;  /* 0x3e800000ff0c7435 */ /* 0x000fc800000001ff */
[----:B------:R-:W-:-:S04]  /*0640*/  FSEL R10, R10, RZ, P1 ;  /* 0x000000ff0a0a7208 */ /* 0x000fc80000800000 */
[----:B------:R-:W-:-:S05]  /*0650*/  FSEL R11, R10, -1.0000001192092895508, !P0 ;  /* 0xbf8000010a0b7808 */ /* 0x000fca0004000000 */
[----:B------:R-:W-:-:S04]  /*0660*/  FADD.FTZ R8, R8, R11 ;  /* 0x0000000b08087221 */ /* 0x000fc80000010000 */
        /* <DEDUP_REMOVED lines=27> */
.L_x_604:
[----:B------:R-:W-:Y:S05]  /*0820*/  BSYNC B1 ;  /* 0x0000000000017941 */ /* 0x000fea0003800000 */
.L_x_603:
[----:B------:R-:W-:-:S05]  /*0830*/  @P0 FADD.FTZ R9, R9, 0.69314718246459960938 ;  /* 0x3f31721809090421 */ /* 0x000fca0000010000 */
[----:B------:R-:W-:-:S07]  /*0840*/  F2FP.BF16.F32.PACK_AB R8, RZ, R9 ;  /* 0x00000009ff08723e */ /* 0x000fce00000010ff */
.L_x_602:
[----:B------:R-:W-:Y:S05]  /*0850*/  BSYNC B0 ;  /* 0x0000000000007941 */ /* 0x000fea0003800000 */
.L_x_601:
[----:B-----5:R-:W-:Y:S01]  /*0860*/  IADD3 R9, R3, 0x100, RZ ;  /* 0x0000010003097810 */ /* 0x020fe20007ffe0ff */
[----:B------:R-:W-:Y:S03]  /*0870*/  BSSY B0, `(.L_x_605) ;  /* 0x0000031000007945 */ /* 0x000fe60003800000 */
[----:B------:R-:W-:-:S13]  /*0880*/  ISETP.GE.AND P0, PT, R9, R2, PT ;  /* 0x000000020900720c */ /* 0x000fda0003f06270 */
[----:B------:R-:W-:Y:S05]  /*0890*/  @P0 BRA `(.L_x_606) ;  /* 0x0000000000b80947 */ /* 0x000fea0003800000 */
[----:B------:R-:W-:Y:S01]  /*08a0*/  SHF.L.U32 R7, R7, 0x10, RZ ;  /* 0x0000001007077819 */ /* 0x000fe200000006ff */
[----:B------:R-:W-:Y:S01]  /*08b0*/  BSSY B1, `(.L_x_607) ;  /* 0x000002a000017945 */ /* 0x000fe20003800000 */
[----:B------:R-:W-:-:S03]  /*08c0*/  MOV R14, 0x3d39bf78 ;  /* 0x3d39bf78000e7802 */ /* 0x000fc60000000f00 */
        /* <DEDUP_REMOVED lines=40> */
.L_x_608:
[----:B------:R-:W-:Y:S05]  /*0b50*/  BSYNC B1 ;  /* 0x0000000000017941 */ /* 0x000fea0003800000 */
.L_x_607:
[----:B------:R-:W-:-:S05]  /*0b60*/  @P0 FADD.FTZ R9, R9, 0.69314718246459960938 ;  /* 0x3f31721809090421 */ /* 0x000fca0000010000 */
[----:B------:R-:W-:-:S07]  /*0b70*/  F2FP.BF16.F32.PACK_AB R7, RZ, R9 ;  /* 0x00000009ff07723e */ /* 0x000fce00000010ff */
.L_x_606:
[----:B------:R-:W-:Y:S05]  /*0b80*/  BSYNC B0 ;  /* 0x0000000000007941 */ /* 0x000fea0003800000 */
.L_x_605:
[----:B------:R-:W-:Y:S01]  /*0b90*/  IADD3 R9, R3, 0x180, RZ ;  /* 0x0000018003097810 */ /* 0x000fe20007ffe0ff */
        /* <DEDUP_REMOVED lines=46> */
.L_x_612:
[----:B------:R-:W-:Y:S05]  /*0e80*/  BSYNC B1 ;  /* 0x0000000000017941 */ /* 0x000fea0003800000 */
.L_x_611:
[----:B------:R-:W-:-:S05]  /*0e90*/  @P0 FADD.FTZ R9, R9, 0.69314718246459960938 ;  /* 0x3f31721809090421 */ /* 0x000fca0000010000 */
[----:B------:R-:W-:-:S07]  /*0ea0*/  F2FP.BF16.F32.PACK_AB R6, RZ, R9 ;  /* 0x00000009ff06723e */ /* 0x000fce00000010ff */
.L_x_610:
[----:B------:R-:W-:Y:S05]  /*0eb0*/  BSYNC B0 ;  /* 0x0000000000007941 */ /* 0x000fea0003800000 */
.L_x_609:
[----:B------:R-:W-:Y:S01]  /*0ec0*/  ISETP.GE.AND P0, PT, R3, R2, PT ;  /* 0x000000020300720c */ /* 0x000fe20003f06270 */
[----:B------:R-:W-:Y:S04]  /*0ed0*/  BSSY B0, `(.L_x_613) ;  /* 0x0000017000007945 */ /* 0x000fe80003800000 */
[----:B------:R-:W-:Y:S08]  /*0ee0*/  BSSY B1, `(.L_x_614) ;  /* 0x000000f000017945 */ /* 0x000ff00003800000 */
[----:B------:R-:W-:Y:S05]  /*0ef0*/  @P0 BRA `(.L_x_615) ;  /* 0x0000000000340947 */ /* 0x000fea0003800000 */
[----:B------:R-:W0:Y:S01]  /*0f00*/  LDC.64 R10, c[0x0][0x218] ;  /* 0x00008600ff0a7b82 */ /* 0x000e220000000a00 */
[----:B------:R-:W-:-:S05]  /*0f10*/  LEA R3, R0, R3, 0x9 ;  /* 0x0000000300037211 */ /* 0x000fca00078e48ff */
[----:B0-----:R-:W-:Y:S01]  /*0f20*/  IMAD.WIDE.U32 R10, R3, 0x2, R10 ;  /* 0x00000002030a7825 */ /* 0x001fe200078e000a */
[----:B------:R-:W-:-:S04]  /*0f30*/  MOV R3, R5 ;  /* 0x0000000500037202 */ /* 0x000fc80000000f00 */
[----:B------:R0:W-:Y:S01]  /*0f40*/  STG.E.U16 desc[UR4][R10.64], R4 ;  /* 0x000000040a007986 */ /* 0x0001e2000c101504 */
[----:B------:R-:W-:-:S13]  /*0f50*/  ISETP.GE.AND P0, PT, R3, R2, PT ;  /* 0x000000020300720c */ /* 0x000fda0003f06270 */
[----:B------:R-:W-:Y:S05]  /*0f60*/  @P0 BREAK B1 ;  /* 0x0000000000010942 */ /* 0x000fea0003800000 */
[----:B0-----:R-:W-:Y:S05]  /*0f70*/  @P0 BRA `(.L_x_616) ;  /* 0x0000000000300947 */ /* 0x001fea0003800000 */
[----:B------:R-:W0:Y:S01]  /*0f80*/  LDC.64 R4, c[0x0][0x218] ;  /* 0x00008600ff047b82 */ /* 0x000e220000000a00 */
[----:B------:R-:W-:Y:S02]  /*0f90*/  LEA R9, R0, R3, 0x9 ;  /* 0x0000000300097211 */ /* 0x000fe400078e48ff */
[----:B------:R-:W-:-:S03]  /*0fa0*/  IADD3 R3, R3, 0x80, RZ ;  /* 0x0000008003037810 */ /* 0x000fc60007ffe0ff */
[----:B0-----:R-:W-:-:S05]  /*0fb0*/  IMAD.WIDE.U32 R4, R9, 0x2, R4 ;  /* 0x0000000209047825 */ /* 0x001fca00078e0004 */
[----:B------:R0:W-:Y:S02]  /*0fc0*/  STG.E.U16 desc[UR4][R4.64], R8 ;  /* 0x0000000804007986 */ /* 0x0001e4000c101504 */
.L_x_615:
[----:B------:R-:W-:Y:S05]  /*0fd0*/  BSYNC B1 ;  /* 0x0000000000017941 */ /* 0x000fea0003800000 */
.L_x_614:
[----:B------:R-:W-:-:S13]  /*0fe0*/  ISETP.GE.AND P0, PT, R3, R2, PT ;  /* 0x000000020300720c */ /* 0x000fda0003f06270 */
[----:B0-----:R-:W0:Y:S01]  /*0ff0*/  @!P0 LDC.64 R4, c[0x0][0x218] ;  /* 0x00008600ff048b82 */ /* 0x001e220000000a00 */
[----:B------:R-:W-:Y:S02]  /*1000*/  @!P0 LEA R9, R0, R3, 0x9 ;  /* 0x0000000300098211 */ /* 0x000fe400078e48ff */
[----:B------:R-:W-:-:S03]  /*1010*/  @!P0 IADD3 R3, R3, 0x80, RZ ;  /* 0x0000008003038810 */ /* 0x000fc60007ffe0ff */
[----:B0-----:R-:W-:-:S05]  /*1020*/  @!P0 IMAD.WIDE.U32 R4, R9, 0x2, R4 ;  /* 0x0000000209048825 */ /* 0x001fca00078e0004 */
[----:B------:R0:W-:Y:S02]  /*1030*/  @!P0 STG.E.U16 desc[UR4][R4.64], R7 ;  /* 0x0000000704008986 */ /* 0x0001e4000c101504 */
.L_x_616:
[----:B------:R-:W-:Y:S05]  /*1040*/  BSYNC B0 ;  /* 0x0000000000007941 */ /* 0x000fea0003800000 */
.L_x_613:
[----:B------:R-:W-:Y:S05]  /*1050*/  WARPSYNC.ALL ;  /* 0x0000000000007948 */ /* 0x000fea0003800000 */
[----:B------:R-:W-:-:S13]  /*1060*/  ISETP.GE.AND P0, PT, R3, R2, PT ;  /* 0x000000020300720c */ /* 0x000fda0003f06270 */
[----:B------:R-:W-:Y:S05]  /*1070*/  @P0 EXIT ;  /* 0x000000000000094d */ /* 0x000fea0003800000 */
[----:B0-----:R-:W0:Y:S01]  /*1080*/  LDC.64 R4, c[0x0][0x218] ;  /* 0x00008600ff047b82 */ /* 0x001e220000000a00 */
[----:B------:R-:W-:-:S05]  /*1090*/  LEA R3, R0, R3, 0x9 ;  /* 0x0000000300037211 */ /* 0x000fca00078e48ff */
[----:B0-----:R-:W-:-:S05]  /*10a0*/  IMAD.WIDE.U32 R2, R3, 0x2, R4 ;  /* 0x0000000203027825 */ /* 0x001fca00078e0004 */
[----:B------:R-:W-:Y:S01]  /*10b0*/  STG.E.U16 desc[UR4][R2.64], R6 ;  /* 0x0000000602007986 */ /* 0x000fe2000c101504 */
[----:B------:R-:W-:Y:S05]  /*10c0*/  EXIT ;  /* 0x000000000000794d */ /* 0x000fea0003800000 */
.L_x_617:
        /* <DEDUP_REMOVED lines=11> */
.L_x_21043:


//--------------------- .text._ZN2at6native29vectorized_elementwise_kernelILi2EZZZNS0_17acosh_kernel_cudaERNS_18TensorIteratorBaseEENKUlvE0_clEvENKUlvE2_clEvEUlN3c108BFloat16EE_St5arrayIPcLm2EEEEviT0_T1_ --------------------------
	.section	.text._ZN2at6native29vectorized_elementwise_kernelILi2EZZZNS0_17acosh_kernel_cudaERNS_18TensorIteratorBaseEENKUlvE0_clEvENKUlvE2_clEvEUlN3c108BFloat16EE_St5arrayIPcLm2EEEEviT0_T1_,"ax",@progbits
	.align	128
        .global         _ZN2at6native29vectorized_elementwise_kernelILi2EZZZNS0_17acosh_kernel_cudaERNS_18TensorIteratorBaseEENKUlvE0_clEvENKUlvE2_clEvEUlN3c108BFloat16EE_St5arrayIPcLm2EEEEviT0_T1_
        .type           _ZN2at6native29vectorized_elementwise_kernelILi2EZZZNS0_17acosh_kernel_cudaERNS_18TensorIteratorBaseEENKUlvE0_clEvENKUlvE2_clEvEUlN3c108BFloat16EE_St5arrayIPcLm2EEEEviT0_T1_,@function
        .size           _ZN2at6native29vectorized_elementwise_kernelILi2EZZZNS0_17acosh_kernel_cudaERNS_18TensorIteratorBaseEENKUlvE0_clEvENKUlvE2_clEvEUlN3c108BFloat16EE_St5arrayIPcLm2EEEEviT0_T1_,(.L_x_21044 - _ZN2at6native29vectorized_elementwise_kernelILi2EZZZNS0_17acosh_kernel_cudaERNS_18TensorIteratorBaseEENKUlvE0_clEvENKUlvE2_clEvEUlN3c108BFloat16EE_St5arrayIPcLm2EEEEviT0_T1_)
        .other          _ZN2at6native29vectorized_elementwise_kernelILi2EZZZNS0_17acosh_kernel_cudaERNS_18TensorIteratorBaseEENKUlvE0_clEvENKUlvE2_clEvEUlN3c108BFloat16EE_St5arrayIPcLm2EEEEviT0_T1_,@"STO_CUDA_ENTRY STV_DEFAULT"
_ZN2at6native29vectorized_elementwise_kernelILi2EZZZNS0_17acosh_kernel_cudaERNS_18TensorIteratorBaseEENKUlvE0_clEvENKUlvE2_clEvEUlN3c108BFloat16EE_St5arrayIPcLm2EEEEviT0_T1_:
.text._ZN2at6native29vectorized_elementwise_kernelILi2EZZZNS0_17acosh_kernel_cudaERNS_18TensorIteratorBaseEENKUlvE0_clEvENKUlvE2_clEvEUlN3c108BFloat16EE_St5arrayIPcLm2EEEEviT0_T1_:
[----:B------:R-:W-:Y:S01]  /*0000*/  LDC R1, c[0x0][0x28] ;  /* 0x00000a00ff017b82 */ /* 0x000fe20000000800 */
[----:B------:R-:W0:Y:S01]  /*0010*/  S2R R16, SR_CTAID.X ;  /* 0x0000000000107919 */ /* 0x000e220000002500 */
[----:B------:R-:W-:Y:S01]  /*0020*/  ULDC UR4, c[0x0][0x210] ;  /* 0x0000840000047ab9 */ /* 0x000fe20000000800 */
[----:B0-----:R-:W-:-:S04]  /*0030*/  SHF.L.U32 R16, R16, 0xa, RZ ;  /* 0x0000000a10107819 */ /* 0x001fc800000006ff */
[----:B------:R-:W-:Y:S01]  /*0040*/  IADD3 R17, -R16, UR4, RZ ;  /* 0x0000000410117c10 */ /* 0x000fe2000fffe1ff */
[----:B------:R-:W-:-:S03]  /*0050*/  ULDC.64 UR4, c[0x0][0x208] ;  /* 0x0000820000047ab9 */ /* 0x000fc60000000a00 */
[----:B------:R-:W-:-:S13]  /*0060*/  ISETP.GE.U32.AND P0, PT, R17, 0x400, PT ;  /* 0x000004001100780c */ /* 0x000fda0003f06070 */
[----:B------:R-:W-:Y:S05]  /*0070*/  @!P0 BRA `(.L_x_618) ;  /* 0x0000001400d08947 */ /* 0x000fea0003800000 */
[----:B------:R-:W0:Y:S01]  /*0080*/  S2R R5, SR_TID.X ;  /* 0x0000000000057919 */ /* 0x000e220000002100 */
[----:B------:R-:W1:Y:S02]  /*0090*/  LDC.64 R2, c[0x0][0x220] ;  /* 0x00008800ff027b82 */ /* 0x000e640000000a00 */
[----:B-1----:R-:W-:-:S04]  /*00a0*/  IMAD.WIDE R2, R16, 0x2, R2 ;  /* 0x0000000210027825 */ /* 0x002fc800078e0202 */
[----:B0-----:R-:W-:-:S05]  /*00b0*/  IMAD.WIDE.U32 R2, R5, 0x4, R2 ;  /* 0x0000000405027825 */ /* 0x001fca00078e0002 */
[----:B------:R-:W2:Y:S04]  /*00c0*/  LDG.E R9, desc[UR4][R2.64] ;  /* 0x0000000402097981 */ /* 0x000ea8000c1e1900 */
[----:B------:R-:W3:Y:S04]  /*00d0*/  LDG.E R0, desc[UR4][R2.64+0x200] ;  /* 0x0002000402007981 */ /* 0x000ee8000c1e1900 */
[----:B------:R-:W4:Y:S04]  /*00e0*/  LDG.E R6, desc[UR4][R2.64+0x400] ;  /* 0x0004000402067981 */ /* 0x000f28000c1e1900 */
[----:B------:R0:W5:Y:S01]  /*00f0*/  LDG.E R4, desc[UR4][R2.64+0x600] ;  /* 0x0006000402047981 */ /* 0x000162000c1e1900 */
[----:B------:R-:W-:Y:S01]  /*0100*/  BSSY B0, `(.L_x_619) ;  /* 0x0000077000007945 */ /* 0x000fe20003800000 */
[----:B--2---:R-:W-:-:S02]  /*0110*/  SHF.L.U32 R7, R9, 0x10, RZ ;  /* 0x0000001009077819 */ /* 0x004fc400000006ff */
[----:B------:R-:W-:-:S03]  /*0120*/  PRMT R9, R9, 0x7632, R9 ;  /* 0x0000763209097816 */ /* 0x000fc60000000009 */
[----:B------:R-:W-:Y:S01]  /*0130*/  FFMA.FTZ R8, R7, R7, -1 ;  /* 0xbf80000007087423 */ /* 0x000fe20000010007 */
[----:B------:R-:W-:Y:S01]  /*0140*/  SHF.L.U32 R13, R9, 0x10, RZ ;  /* 0x00000010090d7819 */ /* 0x000fe200000006ff */
[----:B------:R-:W-:Y:S02]  /*0150*/  FADD.FTZ R12, R7, -1 ;  /* 0xbf800000070c7421 */ /* 0x000fe40000010000 */
[----:B------:R-:W1:Y:S01]  /*0160*/  MUFU.RSQ R9, R8 ;  /* 0x0000000800097308 */ /* 0x000e620000001400 */
[----:B------:R-:W-:Y:S01]  /*0170*/  FSETP.NEU.FTZ.AND P1, PT, R8, RZ, PT ;  /* 0x000000ff0800720b */ /* 0x000fe20003f3d000 */
[C---:B------:R-:W-:Y:S01]  /*0180*/  FFMA.FTZ R14, R13.reuse, R13, -1 ;  /* 0xbf8000000d0e7423 */ /* 0x040fe2000001000d */
[----:B------:R-:W-:Y:S01]  /*0190*/  ISETP.GT.U32.AND P0, PT, R12, 0x4b000000, PT ;  /* 0x4b0000000c00780c */ /* 0x000fe20003f04070 */
[----:B------:R-:W-:-:S04]  /*01a0*/  FADD.FTZ R7, R13, -1 ;  /* 0xbf8000000d077421 */ /* 0x000fc80000010000 */
[----:B------:R-:W0:Y:S01]  /*01b0*/  MUFU.RSQ R15, R14 ;  /* 0x0000000e000f7308 */ /* 0x000e220000001400 */
[----:B------:R-:W-:Y:S01]  /*01c0*/  ISETP.GT.U32.AND P2, PT, R7, 0x4b000000, PT ;  /* 0x4b0000000700780c */ /* 0x000fe20003f44070 */
[----:B-1----:R-:W-:Y:S01]  /*01d0*/  FMUL.FTZ R11, R8, R9 ;  /* 0x00000009080b7220 */ /* 0x002fe20000410000 */
[----:B------:R-:W-:-:S03]  /*01e0*/  FMUL.FTZ R10, R9, 0.5 ;  /* 0x3f000000090a7820 */ /* 0x000fc60000410000 */
[----:B------:R-:W-:-:S04]  /*01f0*/  FFMA.FTZ R9, -R11, R11, R8 ;  /* 0x0000000b0b097223 */ /* 0x000fc80000010108 */
[----:B------:R-:W-:Y:S01]  /*0200*/  FFMA.FTZ R9, R10, R9, R11 ;  /* 0x000000090a097223 */ /* 0x000fe2000001000b */
[----:B0-----:R-:W-:Y:S01]  /*0210*/  FMUL.FTZ R3, R14, R15 ;  /* 0x0000000f0e037220 */ /* 0x001fe20000410000 */
[----:B------:R-:W-:-:S03]  /*0220*/  FMUL.FTZ R2, R15, 0.5 ;  /* 0x3f0000000f027820 */ /* 0x000fc60000410000 */
[----:B------:R-:W-:Y:S01]  /*0230*/  FFMA.FTZ R8, -R3, R3, R14 ;  /* 0x0000000303087223 */ /* 0x000fe2000001010e */
[----:B------:R-:W-:Y:S02]  /*0240*/  FSEL R9, R9, RZ, P1 ;  /* 0x000000ff09097208 */ /* 0x000fe40000800000 */
[----:B------:R-:W-:Y:S01]  /*0250*/  FSETP.NEU.FTZ.AND P1, PT, R14, RZ, PT ;  /* 0x000000ff0e00720b */ /* 0x000fe20003f3d000 */
[----:B------:R-:W-:Y:S01]  /*0260*/  FFMA.FTZ R2, R2, R8, R3 ;  /* 0x0000000802027223 */ /* 0x000fe20000010003 */
[----:B------:R-:W-:Y:S02]  /*0270*/  FSEL R9, R9, -1.0000001192092895508, !P0 ;  /* 0xbf80000109097808 */ /* 0x000fe40004000000 */
[----:B---3--:R-:W-:Y:S02]  /*0280*/  SHF.L.U32 R8, R0, 0x10, RZ ;  /* 0x0000001000087819 */ /* 0x008fe400000006ff */
[----:B------:R-:W-:Y:S01]  /*0290*/  FSEL R2, R2, RZ, P1 ;  /* 0x000000ff02027208 */ /* 0x000fe20000800000 */
[----:B------:R-:W-:Y:S01]  /*02a0*/  FADD.FTZ R12, R12, R9 ;  /* 0x000000090c0c7221 */ /* 0x000fe20000010000 */
[----:B------:R-:W-:-:S02]  /*02b0*/  P2R R3, PR, RZ, 0x4 ;  /* 0x00000004ff037803 */ /* 0x000fc40000000000 */
[----:B------:R-:W-:Y:S01]  /*02c0*/  FSEL R10, R2, -1.0000001192092895508, !P2 ;  /* 0xbf800001020a7808 */ /* 0x000fe20005000000 */
[----:B------:R-:W-:Y:S01]  /*02d0*/  FADD.FTZ.RZ R3, R12, 1 ;  /* 0x3f8000000c037421 */ /* 0x000fe2000001c000 */
[----:B------:R-:W-:Y:S01]  /*02e0*/  FFMA.FTZ R2, R8, R8, -1 ;  /* 0xbf80000008027423 */ /* 0x000fe20000010008 */
[----:B------:R-:W-:Y:S01]  /*02f0*/  PRMT R0, R0, 0x7632, R0 ;  /* 0x0000763200007816 */ /* 0x000fe20000000000 */
[----:B------:R-:W-:Y:S01]  /*0300*/  FADD.FTZ R8, R8, -1 ;  /* 0xbf80000008087421 */ /* 0x000fe20000010000 */
[----:B------:R-:W-:Y:S01]  /*0310*/  FADD.FTZ R10, R7, R10 ;  /* 0x0000000a070a7221 */ /* 0x000fe20000010000 */
[----:B------:R-:W-:Y:S01]  /*0320*/  IADD3 R3, R3, -0x3f400000, RZ ;  /* 0xc0c0000003037810 */ /* 0x000fe20007ffe0ff */
[----:B------:R-:W0:Y:S01]  /*0330*/  MUFU.RSQ R19, R2 ;  /* 0x0000000200137308 */ /* 0x000e220000001400 */
[----:B------:R-:W-:Y:S01]  /*0340*/  SHF.L.U32 R0, R0, 0x10, RZ ;  /* 0x0000001000007819 */ /* 0x000fe200000006ff */
[----:B------:R-:W-:Y:S01]  /*0350*/  FADD.FTZ.RZ R11, R10, 1 ;  /* 0x3f8000000a0b7421 */ /* 0x000fe2000001c000 */
[----:B------:R-:W-:Y:S01]  /*0360*/  LOP3.LUT R9, R3, 0xff800000, RZ, 0xc0, !PT ;  /* 0xff80000003097812 */ /* 0x000fe200078ec0ff */
[----:B------:R-:W-:Y:S01]  /*0370*/  HFMA2.MMA R3, -RZ, RZ, 1.625, 0 ;  /* 0x3e800000ff037435 */ /* 0x000fe200000001ff */
[----:B------:R-:W-:Y:S01]  /*0380*/  FSETP.NEU.FTZ.AND P2, PT, R2, RZ, PT ;  /* 0x000000ff0200720b */ /* 0x000fe20003f5d000 */
[----:B------:R-:W-:Y:S01]  /*0390*/  FFMA.FTZ R14, R0, R0, -1 ;  /* 0xbf800000000e7423 */ /* 0x000fe20000010000 */
[----:B------:R-:W-:-:S02]  /*03a0*/  IADD3 R11, R11, -0x3f400000, RZ ;  /* 0xc0c000000b0b7810 */ /* 0x000fc40007ffe0ff */
[----:B------:R-:W-:Y:S01]  /*03b0*/  IADD3 R18, -R9, 0x40800000, RZ ;  /* 0x4080000009127810 */ /* 0x000fe20007ffe1ff */
[----:B------:R-:W1:Y:S01]  /*03c0*/  MUFU.RSQ R15, R14 ;  /* 0x0000000e000f7308 */ /* 0x000e620000001400 */
[----:B------:R-:W-:Y:S02]  /*03d0*/  LOP3.LUT R13, R11, 0xff800000, RZ, 0xc0, !PT ;  /* 0xff8000000b0d7812 */ /* 0x000fe400078ec0ff */
[----:B------:R-:W-:Y:S01]  /*03e0*/  IADD3 R11, R12, -R9, RZ ;  /* 0x800000090c0b7210 */ /* 0x000fe20007ffe0ff */
[----:B------:R-:W-:Y:S01]  /*03f0*/  FFMA.FTZ R18, R18, R3, -1 ;  /* 0xbf80000012127423 */ /* 0x000fe20000010003 */
[----:B------:R-:W-:Y:S01]  /*0400*/  IADD3 R20, -R13, 0x40800000, RZ ;  /* 0x408000000d147810 */ /* 0x000fe20007ffe1ff */
[----:B0-----:R-:W-:Y:S02]  /*0410*/  FMUL.FTZ R21, R2, R19 ;  /* 0x0000001302157220 */ /* 0x001fe40000410000 */
[----:B------:R-:W-:Y:S01]  /*0420*/  FADD.FTZ R11, R11, R18 ;  /* 0x000000120b0b7221 */ /* 0x000fe20000010000 */
[----:B------:R-:W-:Y:S01]  /*0430*/  FMUL.FTZ R18, R19, 0.5 ;  /* 0x3f00000013127820 */ /* 0x000fe20000410000 */
[----:B------:R-:W-:Y:S01]  /*0440*/  IADD3 R17, R10, -R13, RZ ;  /* 0x8000000d0a117210 */ /* 0x000fe20007ffe0ff */
[----:B------:R-:W-:Y:S01]  /*0450*/  FFMA.FTZ R19, -R21, R21, R2 ;  /* 0x0000001515137223 */ /* 0x000fe20000010102 */
[----:B------:R-:W-:Y:S01]  /*0460*/  MOV R2, 0x3d39bf78 ;  /* 0x3d39bf7800027802 */ /* 0x000fe20000000f00 */
[----:B------:R-:W-:Y:S01]  /*0470*/  FFMA.FTZ R20, R20, R3, -1 ;  /* 0xbf80000014147423 */ /* 0x000fe20000010003 */
[----:B------:R-:W-:Y:S01]  /*0480*/  FSETP.NEU.FTZ.AND P3, PT, R14, RZ, PT ;  /* 0x000000ff0e00720b */ /* 0x000fe20003f7d000 */
[----:B------:R-:W-:Y:S01]  /*0490*/  FFMA.FTZ R19, R18, R19, R21 ;  /* 0x0000001312137223 */ /* 0x000fe20000010015 */
[----:B------:R-:W-:Y:S01]  /*04a0*/  ISETP.GT.U32.AND P1, PT, R8, 0x4b000000, PT ;  /* 0x4b0000000800780c */ /* 0x000fe20003f24070 */
[----:B------:R-:W-:Y:S01]  /*04b0*/  FFMA.FTZ R18, R11, -R2, 0.10546888411045074463 ;  /* 0x3dd800120b127423 */ /* 0x000fe20000010802 */
[----:B-1----:R-:W-:Y:S01]  /*04c0*/  FMUL.FTZ R21, R14, R15 ;  /* 0x0000000f0e157220 */ /* 0x002fe20000410000 */
[----:B------:R-:W-:Y:S01]  /*04d0*/  FADD.FTZ R17, R17, R20 ;  /* 0x0000001411117221 */ /* 0x000fe20000010000 */
[----:B------:R-:W-:Y:S01]  /*04e0*/  FMUL.FTZ R20, R15, 0.5 ;  /* 0x3f0000000f147820 */ /* 0x000fe20000410000 */
[----:B------:R-:W-:Y:S01]  /*04f0*/  FFMA.FTZ R18, R11, R18, -0.13229703903198242188 ;  /* 0xbe0778e00b127423 */ /* 0x000fe20000010012 */
[----:B------:R-:W-:Y:S01]  /*0500*/  FFMA.FTZ R15, -R21, R21, R14 ;  /* 0x00000015150f7223 */ /* 0x000fe2000001010e */
[----:B------:R-:W-:Y:S01]  /*0510*/  FADD.FTZ R14, R0, -1 ;  /* 0xbf800000000e7421 */ /* 0x000fe20000010000 */
[----:B------:R-:W-:Y:S01]  /*0520*/  FSEL R19, R19, RZ, P2 ;  /* 0x000000ff13137208 */ /* 0x000fe20001000000 */
[----:B------:R-:W-:Y:S01]  /*0530*/  FFMA.FTZ R18, R11, R18, 0.14491446316242218018 ;  /* 0x3e1464750b127423 */ /* 0x000fe20000010012 */
[----:B------:R-:W-:Y:S01]  /*0540*/  FFMA.FTZ R0, R17, -R2, 0.10546888411045074463 ;  /* 0x3dd8001211007423 */ /* 0x000fe20000010802 */
[----:B------:R-:W-:Y:S01]  /*0550*/  FFMA.FTZ R15, R20, R15, R21 ;  /* 0x0000000f140f7223 */ /* 0x000fe20000010015 */
[----:B------:R-:W-:Y:S01]  /*0560*/  FSEL R19, R19, -1.0000001192092895508, !P1 ;  /* 0xbf80000113137808 */ /* 0x000fe20004800000 */
[----:B------:R-:W-:Y:S01]  /*0570*/  FFMA.FTZ R18, R11, R18, -0.16641564667224884033 ;  /* 0xbe2a68dd0b127423 */ /* 0x000fe20000010012 */
[----:B------:R-:W-:Y:S01]  /*0580*/  FFMA.FTZ R20, R17, R0, -0.13229703903198242188 ;  /* 0xbe0778e011147423 */ /* 0x000fe20000010000 */
[----:B------:R-:W-:-:S02]  /*0590*/  ISETP.GT.U32.AND P2, PT, R14, 0x4b000000, PT ;  /* 0x4b0000000e00780c */ /* 0x000fc40003f44070 */
[----:B------:R-:W-:Y:S01]  /*05a0*/  FSEL R15, R15, RZ, P3 ;  /* 0x000000ff0f0f7208 */ /* 0x000fe20001800000 */
[----:B------:R-:W-:Y:S01]  /*05b0*/  FFMA.FTZ R18, R11, R18, 0.19988867640495300293 ;  /* 0x3e4caf9e0b127423 */ /* 0x000fe20000010012 */
[----:B------:R-:W-:Y:S01]  /*05c0*/  FFMA.FTZ R20, R17, R20, 0.14491446316242218018 ;  /* 0x3e14647511147423 */ /* 0x000fe20000010014 */
[----:B------:R-:W-:Y:S01]  /*05d0*/  FADD.FTZ R0, R8, R19 ;  /* 0x0000001308007221 */ /* 0x000fe20000010000 */
[----:B------:R-:W-:Y:S01]  /*05e0*/  FSEL R19, R15, -1.0000001192092895508, !P2 ;  /* 0xbf8000010f137808 */ /* 0x000fe20005000000 */
[----:B------:R-:W-:Y:S01]  /*05f0*/  FFMA.FTZ R8, R11, R18, -0.25000196695327758789 ;  /* 0xbe8000420b087423 */ /* 0x000fe20000010012 */
[C---:B----4-:R-:W-:Y:S01]  /*0600*/  PRMT R21, R6.reuse, 0x7632, R21 ;  /* 0x0000763206157816 */ /* 0x050fe20000000015 */
[----:B------:R-:W-:Y:S01]  /*0610*/  FFMA.FTZ R20, R17, R20, -0.16641564667224884033 ;  /* 0xbe2a68dd11147423 */ /* 0x000fe20000010014 */
[----:B------:R-:W-:Y:S01]  /*0620*/  SHF.L.U32 R15, R6, 0x10, RZ ;  /* 0x00000010060f7819 */ /* 0x000fe200000006ff */
[----:B------:R-:W-:Y:S01]  /*0630*/  FFMA.FTZ R8, R11, R8, 0.33333510160446166992 ;  /* 0x3eaaaae60b087423 */ /* 0x000fe20000010008 */
[----:B------:R-:W-:Y:S01]  /*0640*/  FADD.FTZ R6, R14, R19 ;  /* 0x000000130e067221 */ /* 0x000fe20000010000 */
[----:B------:R-:W-:Y:S01]  /*0650*/  SHF.L.U32 R18, R21, 0x10, RZ ;  /* 0x0000001015127819 */ /* 0x000fe200000006ff */
[----:B------:R-:W-:Y:S01]  /*0660*/  FFMA.FTZ R14, R17, R20, 0.19988867640495300293 ;  /* 0x3e4caf9e110e7423 */ /* 0x000fe20000010014 */
[----:B------:R-:W-:Y:S01]  /*0670*/  FADD.FTZ.RZ R19, R0, 1 ;  /* 0x3f80000000137421 */ /* 0x000fe2000001c000 */
[----:B------:R-:W-:Y:S01]  /*0680*/  FFMA.FTZ R8, R11, R8, -0.5 ;  /* 0xbf0000000b087423 */ /* 0x000fe20000010008 */
[----:B------:R-:W-:Y:S01]  /*0690*/  FFMA.FTZ R20, R15, R15, -1 ;  /* 0xbf8000000f147423 */ /* 0x000fe2000001000f */
[----:B------:R-:W-:Y:S01]  /*06a0*/  FFMA.FTZ R22, R17, R14, -0.25000196695327758789 ;  /* 0xbe80004211167423 */ /* 0x000fe2000001000e */
[----:B------:R-:W-:Y:S01]  /*06b0*/  FFMA.FTZ R14, R18, R18, -1 ;  /* 0xbf800000120e7423 */ /* 0x000fe20000010012 */
[----:B------:R-:W-:Y:S01]  /*06c0*/  FMUL.FTZ R8, R11, R8 ;  /* 0x000000080b087220 */ /* 0x000fe20000410000 */
[----:B------:R-:W-:Y:S01]  /*06d0*/  ISETP.GE.U32.AND P3, PT, R12, 0x7f800000, PT ;  /* 0x7f8000000c00780c */ /* 0x000fe20003f66070 */
[----:B------:R-:W-:Y:S01]  /*06e0*/  FFMA.FTZ R22, R17, R22, 0.33333510160446166992 ;  /* 0x3eaaaae611167423 */ /* 0x000fe20000010016 */
[----:B------:R-:W-:Y:S01]  /*06f0*/  IADD3 R19, R19, -0x3f400000, RZ ;  /* 0xc0c0000013137810 */ /* 0x000fe20007ffe0ff */
[----:B------:R-:W-:Y:S01]  /*0700*/  FADD.FTZ.RZ R24, R6, 1 ;  /* 0x3f80000006187421 */ /* 0x000fe2000001c000 */
[----:B------:R0:W1:Y:S01]  /*0710*/  MUFU.RSQ R23, R20 ;  /* 0x0000001400177308 */ /* 0x0000620000001400 */
[----:B------:R-:W-:Y:S01]  /*0720*/  FFMA.FTZ R8, R11, R8, R11 ;  /* 0x000000080b087223 */ /* 0x000fe2000001000b */
[----:B------:R-:W-:Y:S01]  /*0730*/  LOP3.LUT R11, R19, 0xff800000, RZ, 0xc0, !PT ;  /* 0xff800000130b7812 */ /* 0x000fe200078ec0ff */
[----:B------:R-:W-:Y:S01]  /*0740*/  FFMA.FTZ R22, R17, R22, -0.5 ;  /* 0xbf00000011167423 */ /* 0x000fe20000010016 */
[----:B------:R-:W-:-:S02]  /*0750*/  I2FP.F32.S32 R19, R9 ;  /* 0x0000000900137245 */ /* 0x000fc40000201400 */
[----:B------:R-:W-:Y:S01]  /*0760*/  IADD3 R24, R24, -0x3f400000, RZ ;  /* 0xc0c0000018187810 */ /* 0x000fe20007ffe0ff */
[----:B------:R-:W-:Y:S01]  /*0770*/  FMUL.FTZ R22, R17, R22 ;  /* 0x0000001611167220 */ /* 0x000fe20000410000 */
[----:B------:R0:W2:Y:S01]  /*0780*/  MUFU.RSQ R21, R14 ;  /* 0x0000000e00157308 */ /* 0x0000a20000001400 */
[----:B------:R-:W-:Y:S01]  /*0790*/  IADD3 R26, -R11, 0x40800000, RZ ;  /* 0x408000000b1a7810 */ /* 0x000fe20007ffe1ff */
[----:B------:R-:W-:Y:S01]  /*07a0*/  FMUL.FTZ R19, R19, 1.1920928955078125e-07 ;  /* 0x3400000013137820 */ /* 0x000fe20000410000 */
[----:B------:R-:W-:Y:S01]  /*07b0*/  LOP3.LUT R9, R24, 0xff800000, RZ, 0xc0, !PT ;  /* 0xff80000018097812 */ /* 0x000fe200078ec0ff */
[----:B------:R-:W-:Y:S01]  /*07c0*/  FFMA.FTZ R17, R17, R22, R17 ;  /* 0x0000001611117223 */ /* 0x000fe20000010011 */
[----:B------:R-:W-:Y:S01]  /*07d0*/  IADD3 R24, R0, -R11, RZ ;  /* 0x8000000b00187210 */ /* 0x000fe20007ffe0ff */
[----:B------:R-:W-:Y:S01]  /*07e0*/  FFMA.FTZ R25, R26, R3, -1 ;  /* 0xbf8000001a197423 */ /* 0x000fe20000010003 */
[----:B------:R-:W-:Y:S01]  /*07f0*/  IADD3 R22, -R9, 0x40800000, RZ ;  /* 0x4080000009167810 */ /* 0x000fe20007ffe1ff */
[----:B------:R-:W-:Y:S01]  /*0800*/  FFMA.FTZ R8, R19, 0.69314718246459960938, R8 ;  /* 0x3f31721813087823 */ /* 0x000fe20000010008 */
[----:B01----:R-:W-:Y:S06]  /*0810*/  @!P3 BRA `(.L_x_620) ;  /* 0x000000000014b947 */ /* 0x003fec0003800000 */
[C---:B------:R-:W-:Y:S02]  /*0820*/  ISETP.GE.AND P3, PT, R12.reuse, -0x407fffff, PT ;  /* 0xbf8000010c00780c */ /* 0x040fe40003f66270 */
[----:B------:R-:W-:-:S11]  /*0830*/  FSETP.NEU.FTZ.AND P4, PT, R12, RZ, PT ;  /* 0x000000ff0c00720b */ /* 0x000fd60003f9d000 */
[----:B------:R-:W-:-:S05]  /*0840*/  @P3 MOV R19, 0x7f800000 ;  /* 0x7f80000000133802 */ /* 0x000fca0000000f00 */
[----:B------:R-:W-:-:S05]  /*0850*/  @P3 FFMA.FTZ R8, R12, R19, +INF ;  /* 0x7f8000000c083423 */ /* 0x000fca0000010013 */
[----:B------:R-:W-:-:S07]  /*0860*/  FSEL R8, R8, -RZ, P4 ;  /* 0x800000ff08087208 */ /* 0x000fce0002000000 */
.L_x_620:
[----:B------:R-:W-:Y:S05]  /*0870*/  BSYNC B0 ;  /* 0x0000000000007941 */ /* 0x000fea0003800000 */
.L_x_619:
[----:B------:R-:W-:Y:S01]  /*0880*/  FADD.FTZ R19, R24, R25 ;  /* 0x0000001918137221 */ /* 0x000fe20000010000 */
[----:B------:R-:W-:Y:S01]  /*0890*/  FMUL.FTZ R25, R20, R23 ;  /* 0x0000001714197220 */ /* 0x000fe20000410000 */
[----:B------:R-:W-:Y:S01]  /*08a0*/  FMUL.FTZ R26, R23, 0.5 ;  /* 0x3f000000171a7820 */ /* 0x000fe20000410000 */
[----:B------:R-:W-:Y:S01]  /*08b0*/  FFMA.FTZ R27, R22, R3, -1 ;  /* 0xbf800000161b7423 */ /* 0x000fe20000010003 */
[----:B------:R-:W-:Y:S01]  /*08c0*/  FFMA.FTZ R22, R19, -R2, 0.10546888411045074463 ;  /* 0x3dd8001213167423 */ /* 0x000fe20000010802 */
[----:B------:R-:W-:Y:S01]  /*08d0*/  FFMA.FTZ R23, -R25, R25, R20 ;  /* 0x0000001919177223 */ /* 0x000fe20000010114 */
[----:B------:R-:W-:Y:S01]  /*08e0*/  IADD3 R24, R6, -R9, RZ ;  /* 0x8000000906187210 */ /* 0x000fe20007ffe0ff */
[----:B------:R-:W-:Y:S01]  /*08f0*/  FADD.FTZ R12, R15, -1 ;  /* 0xbf8000000f0c7421 */ /* 0x000fe20000010000 */
[----:B------:R-:W-:Y:S01]  /*0900*/  FFMA.FTZ R22, R19, R22, -0.13229703903198242188 ;  /* 0xbe0778e013167423 */ /* 0x000fe20000010016 */
[----:B------:R-:W-:Y:S01]  /*0910*/  FFMA.FTZ R26, R26, R23, R25 ;  /* 0x000000171a1a7223 */ /* 0x000fe20000010019 */
[----:B--2---:R-:W-:Y:S01]  /*0920*/  FMUL.FTZ R23, R14, R21 ;  /* 0x000000150e177220 */ /* 0x004fe20000410000 */
[----:B------:R-:W-:Y:S01]  /*0930*/  FADD.FTZ R15, R24, R27 ;  /* 0x0000001b180f7221 */ /* 0x000fe20000010000 */
[----:B------:R-:W-:Y:S01]  /*0940*/  FSETP.NEU.FTZ.AND P4, PT, R20, RZ, PT ;  /* 0x000000ff1400720b */ /* 0x000fe20003f9d000 */
[----:B------:R-:W-:Y:S01]  /*0950*/  FMUL.FTZ R20, R21, 0.5 ;  /* 0x3f00000015147820 */ /* 0x000fe20000410000 */
[----:B------:R-:W-:Y:S01]  /*0960*/  FFMA.FTZ R24, -R23, R23, R14 ;  /* 0x0000001717187223 */ /* 0x000fe2000001010e */
[C---:B------:R-:W-:Y:S01]  /*0970*/  FFMA.FTZ R22, R19.reuse, R22, 0.14491446316242218018 ;  /* 0x3e14647513167423 */ /* 0x040fe20000010016 */
[----:B------:R-:W-:Y:S01]  /*0980*/  FSETP.NEU.FTZ.AND P5, PT, R14, RZ, PT ;  /* 0x000000ff0e00720b */ /* 0x000fe20003fbd000 */
[----:B------:R-:W-:Y:S01]  /*0990*/  FADD.FTZ R18, R18, -1 ;  /* 0xbf80000012127421 */ /* 0x000fe20000010000 */
[----:B------:R-:W-:Y:S01]  /*09a0*/  FFMA.FTZ R20, R20, R24, R23 ;  /* 0x0000001814147223 */ /* 0x000fe20000010017 */
[----:B------:R-:W-:Y:S01]  /*09b0*/  FFMA.FTZ R22, R19, R22, -0.16641564667224884033 ;  /* 0xbe2a68dd13167423 */ /* 0x000fe20000010016 */
[----:B------:R-:W-:Y:S01]  /*09c0*/  ISETP.GT.U32.AND P3, PT, R12, 0x4b000000, PT ;  /* 0x4b0000000c00780c */ /* 0x000fe20003f64070 */
[----:B------:R-:W-:Y:S01]  /*09d0*/  FFMA.FTZ R14, R15, -R2, 0.10546888411045074463 ;  /* 0x3dd800120f0e7423 */ /* 0x000fe20000010802 */
[----:B------:R-:W-:Y:S01]  /*09e0*/  FSEL R26, R26, RZ, P4 ;  /* 0x000000ff1a1a7208 */ /* 0x000fe20002000000 */
[----:B------:R-:W-:Y:S01]  /*09f0*/  FFMA.FTZ R22, R19, R22, 0.19988867640495300293 ;  /* 0x3e4caf9e13167423 */ /* 0x000fe20000010016 */
[----:B------:R-:W-:Y:S01]  /*0a00*/  FSEL R20, R20, RZ, P5 ;  /* 0x000000ff14147208 */ /* 0x000fe20002800000 */
[----:B------:R-:W-:Y:S01]  /*0a10*/  FFMA.FTZ R14, R15, R14, -0.13229703903198242188 ;  /* 0xbe0778e00f0e7423 */ /* 0x000fe2000001000e */
[----:B------:R-:W-:Y:S01]  /*0a20*/  ISETP.GE.U32.AND P5, PT, R10, 0x7f800000, PT ;  /* 0x7f8000000a00780c */ /* 0x000fe20003fa6070 */
[C---:B------:R-:W-:Y:S01]  /*0a30*/  FFMA.FTZ R22, R19.reuse, R22, -0.25000196695327758789 ;  /* 0xbe80004213167423 */ /* 0x040fe20000010016 */
[----:B------:R-:W-:Y:S01]  /*0a40*/  FSEL R21, R26, -1.0000001192092895508, !P3 ;  /* 0xbf8000011a157808 */ /* 0x000fe20005800000 */
[----:B------:R-:W-:Y:S01]  /*0a50*/  BSSY B0, `(.L_x_621) ;  /* 0x0000014000007945 */ /* 0x000fe20003800000 */
[----:B------:R-:W-:Y:S01]  /*0a60*/  ISETP.GT.U32.AND P4, PT, R18, 0x4b000000, PT ;  /* 0x4b0000001200780c */ /* 0x000fe20003f84070 */
[----:B------:R-:W-:Y:S01]  /*0a70*/  FFMA.FTZ R22, R19, R22, 0.33333510160446166992 ;  /* 0x3eaaaae613167423 */ /* 0x000fe20000010016 */
[----:B------:R-:W-:Y:S01]  /*0a80*/  I2FP.F32.S32 R13, R13 ;  /* 0x0000000d000d7245 */ /* 0x000fe20000201400 */
[----:B------:R-:W-:Y:S01]  /*0a90*/  FADD.FTZ R12, R12, R21 ;  /* 0x000000150c0c7221 */ /* 0x000fe20000010000 */
[----:B------:R-:W-:Y:S01]  /*0aa0*/  FSEL R21, R20, -1.0000001192092895508, !P4 ;  /* 0xbf80000114157808 */ /* 0x000fe20006000000 */
[----:B------:R-:W-:Y:S01]  /*0ab0*/  FFMA.FTZ R20, R15, R14, 0.14491446316242218018 ;  /* 0x3e1464750f147423 */ /* 0x000fe2000001000e */
[----:B------:R-:W-:Y:S01]  /*0ac0*/  FFMA.FTZ R22, R19, R22, -0.5 ;  /* 0xbf00000013167423 */ /* 0x000fe20000010016 */
[----:B------:R-:W-:Y:S01]  /*0ad0*/  FADD.FTZ.RZ R23, R12, 1 ;  /* 0x3f8000000c177421 */ /* 0x000fe2000001c000 */
[----:B------:R-:W-:Y:S01]  /*0ae0*/  FMUL.FTZ R14, R13, 1.1920928955078125e-07 ;  /* 0x340000000d0e7820 */ /* 0x000fe20000410000 */
[----:B------:R-:W-:Y:S01]  /*0af0*/  FFMA.FTZ R24, R15, R20, -0.16641564667224884033 ;  /* 0xbe2a68dd0f187423 */ /* 0x000fe20000010014 */
[----:B------:R-:W-:-:S02]  /*0b00*/  FMUL.FTZ R20, R19, R22 ;  /* 0x0000001613147220 */ /* 0x000fc40000410000 */
[----:B------:R-:W-:Y:S01]  /*0b10*/  IADD3 R23, R23, -0x3f400000, RZ ;  /* 0xc0c0000017177810 */ /* 0x000fe20007ffe0ff */
[----:B------:R-:W-:Y:S01]  /*0b20*/  FFMA.FTZ R13, R14, 0.69314718246459960938, R17 ;  /* 0x3f3172180e0d7823 */ /* 0x000fe20000010011 */
[----:B------:R-:W-:Y:S06]  /*0b30*/  @!P5 BRA `(.L_x_622) ;  /* 0x000000000014d947 */ /* 0x000fec0003800000 */
[----:B------:R-:W-:-:S13]  /*0b40*/  ISETP.GE.AND P5, PT, R10, -0x407fffff, PT ;  /* 0xbf8000010a00780c */ /* 0x000fda0003fa6270 */
[----:B------:R-:W-:-:S05]  /*0b50*/  @P5 MOV R17, 0x7f800000 ;  /* 0x7f80000000115802 */ /* 0x000fca0000000f00 */
[C---:B------:R-:W-:Y:S01]  /*0b60*/  @P5 FFMA.FTZ R13, R10.reuse, R17, +INF ;  /* 0x7f8000000a0d5423 */ /* 0x040fe20000010011 */
[----:B------:R-:W-:-:S04]  /*0b70*/  FSETP.NEU.FTZ.AND P5, PT, R10, RZ, PT ;  /* 0x000000ff0a00720b */ /* 0x000fc80003fbd000 */
[----:B------:R-:W-:-:S09]  /*0b80*/  FSEL R13, R13, -RZ, P5 ;  /* 0x800000ff0d0d7208 */ /* 0x000fd20002800000 */
.L_x_622:
[----:B------:R-:W-:Y:S05]  /*0b90*/  BSYNC B0 ;  /* 0x0000000000007941 */ /* 0x000fea0003800000 */
.L_x_621:
[----:B------:R-:W-:Y:S01]  /*0ba0*/  LOP3.LUT R17, R23, 0xff800000, RZ, 0xc0, !PT ;  /* 0xff80000017117812 */ /* 0x000fe200078ec0ff */
[----:B------:R-:W-:Y:S01]  /*0bb0*/  FFMA.FTZ R20, R19, R20, R19 ;  /* 0x0000001413147223 */ /* 0x000fe20000010013 */
[----:B------:R-:W-:Y:S01]  /*0bc0*/  FADD.FTZ R19, R18, R21 ;  /* 0x0000001512137221 */ /* 0x000fe20000010000 */
[----:B-----5:R-:W-:Y:S01]  /*0bd0*/  SHF.L.U32 R14, R4, 0x10, RZ ;  /* 0x00000010040e7819 */ /* 0x020fe200000006ff */
[----:B------:R-:W-:Y:S01]  /*0be0*/  FFMA.FTZ R24, R15, R24, 0.19988867640495300293 ;  /* 0x3e4caf9e0f187423 */ /* 0x000fe20000010018 */
[----:B------:R-:W-:Y:S01]  /*0bf0*/  IADD3 R10, -R17, 0x40800000, RZ ;  /* 0x40800000110a7810 */ /* 0x000fe20007ffe1ff */
[----:B------:R-:W-:Y:S01]  /*0c00*/  FADD.FTZ.RZ R22, R19, 1 ;  /* 0x3f80000013167421 */ /* 0x000fe2000001c000 */
[----:B------:R-:W-:Y:S01]  /*0c10*/  IADD3 R21, R12, -R17, RZ ;  /* 0x800000110c157210 */ /* 0x000fe20007ffe0ff */
[C---:B------:R-:W-:Y:S01]  /*0c20*/  FFMA.FTZ R24, R15.reuse, R24, -0.25000196695327758789 ;  /* 0xbe8000420f187423 */ /* 0x040fe20000010018 */
[----:B------:R-:W-:Y:S01]  /*0c30*/  FFMA.FTZ R18, R14, R14, -1 ;  /* 0xbf8000000e127423 */ /* 0x000fe2000001000e */
[----:B------:R-:W-:Y:S01]  /*0c40*/  ISETP.GE.U32.AND P5, PT, R0, 0x7f800000, PT ;  /* 0x7f8000000000780c */ /* 0x000fe20003fa6070 */
[----:B------:R-:W-:Y:S01]  /*0c50*/  FFMA.FTZ R10, R10, R3, -1 ;  /* 0xbf8000000a0a7423 */ /* 0x000fe20000010003 */
[----:B------:R-:W-:Y:S01]  /*0c60*/  IADD3 R22, R22, -0x3f400000, RZ ;  /* 0xc0c0000016167810 */ /* 0x000fe20007ffe0ff */
[----:B------:R-:W-:Y:S01]  /*0c70*/  FFMA.FTZ R24, R15, R24, 0.33333510160446166992 ;  /* 0x3eaaaae60f187423 */ /* 0x000fe20000010018 */
[----:B------:R0:W1:Y:S01]  /*0c80*/  MUFU.RSQ R23, R18 ;  /* 0x0000001200177308 */ /* 0x0000620000001400 */
[----:B------:R-:W-:Y:S01]  /*0c90*/  FADD.FTZ R21, R21, R10 ;  /* 0x0000000a15157221 */ /* 0x000fe20000010000 */
[----:B------:R-:W-:Y:S01]  /*0ca0*/  LOP3.LUT R10, R22, 0xff800000, RZ, 0xc0, !PT ;  /* 0xff800000160a7812 */ /* 0x000fe200078ec0ff */
[----:B------:R-:W-:Y:S01]  /*0cb0*/  FFMA.FTZ R24, R15, R24, -0.5 ;  /* 0xbf0000000f187423 */ /* 0x000fe20000010018 */
[----:B------:R-:W-:Y:S01]  /*0cc0*/  I2FP.F32.S32 R11, R11 ;  /* 0x0000000b000b7245 */ /* 0x000fe20000201400 */
[----:B------:R-:W-:Y:S01]  /*0cd0*/  FFMA.FTZ R22, R21, -R2, 0.10546888411045074463 ;  /* 0x3dd8001215167423 */ /* 0x000fe20000010802 */
[----:B------:R-:W-:Y:S01]  /*0ce0*/  IADD3 R26, -R10, 0x40800000, RZ ;  /* 0x408000000a1a7810 */ /* 0x000fe20007ffe1ff */
[----:B------:R-:W-:Y:S01]  /*0cf0*/  FMUL.FTZ R24, R15, R24 ;  /* 0x000000180f187220 */ /* 0x000fe20000410000 */
[----:B------:R-:W-:Y:S01]  /*0d00*/  BSSY B0, `(.L_x_623) ;  /* 0x000000d000007945 */ /* 0x000fe20003800000 */
[----:B------:R-:W-:Y:S01]  /*0d10*/  FMUL.FTZ R11, R11, 1.1920928955078125e-07 ;  /* 0x340000000b0b7820 */ /* 0x000fe20000410000 */
[----:B------:R-:W-:Y:S01]  /*0d20*/  IADD3 R25, R19, -R10, RZ ;  /* 0x8000000a13197210 */ /* 0x000fe20007ffe0ff */
[----:B------:R-:W-:Y:S01]  /*0d30*/  FFMA.FTZ R15, R15, R24, R15 ;  /* 0x000000180f0f7223 */ /* 0x000fe2000001000f */
[----:B------:R-:W-:Y:S01]  /*0d40*/  FFMA.FTZ R26, R26, R3, -1 ;  /* 0xbf8000001a1a7423 */ /* 0x000fe20000010003 */
[----:B------:R-:W-:Y:S01]  /*0d50*/  FFMA.FTZ R22, R21, R22, -0.13229703903198242188 ;  /* 0xbe0778e015167423 */ /* 0x000fe20000010016 */
[----:B------:R-:W-:Y:S01]  /*0d60*/  FFMA.FTZ R11, R11, 0.69314718246459960938, R20 ;  /* 0x3f3172180b0b7823 */ /* 0x000fe20000010014 */
[----:B0-----:R-:W-:Y:S06]  /*0d70*/  @!P5 BRA `(.L_x_624) ;  /* 0x000000000014d947 */ /* 0x001fec0003800000 */
[----:B------:R-:W-:-:S13]  /*0d80*/  ISETP.GE.AND P5, PT, R0, -0x407fffff, PT ;  /* 0xbf8000010000780c */ /* 0x000fda0003fa6270 */
[----:B------:R-:W-:-:S05]  /*0d90*/  @P5 MOV R27, 0x7f800000 ;  /* 0x7f800000001b5802 */ /* 0x000fca0000000f00 */
[C---:B------:R-:W-:Y:S01]  /*0da0*/  @P5 FFMA.FTZ R11, R0.reuse, R27, +INF ;  /* 0x7f800000000b5423 */ /* 0x040fe2000001001b */
[----:B------:R-:W-:-:S04]  /*0db0*/  FSETP.NEU.FTZ.AND P5, PT, R0, RZ, PT ;  /* 0x000000ff0000720b */ /* 0x000fc80003fbd000 */
[----:B------:R-:W-:-:S09]  /*0dc0*/  FSEL R11, R11, -RZ, P5 ;  /* 0x800000ff0b0b7208 */ /* 0x000fd20002800000 */
.L_x_624:
[----:B------:R-:W-:Y:S05]  /*0dd0*/  BSYNC B0 ;  /* 0x0000000000007941 */ /* 0x000fea0003800000 */
.L_x_623:
[----:B------:R-:W-:Y:S01]  /*0de0*/  ISETP.GE.U32.AND P5, PT, R6, 0x7f800000, PT ;  /* 0x7f8000000600780c */ /* 0x000fe20003fa6070 */
[----:B------:R-:W-:Y:S01]  /*0df0*/  FADD.FTZ R25, R25, R26 ;  /* 0x0000001a19197221 */ /* 0x000fe20000010000 */
[----:B------:R-:W-:Y:S01]  /*0e00*/  FFMA.FTZ R22, R21, R22, 0.14491446316242218018 ;  /* 0x3e14647515167423 */ /* 0x000fe20000010016 */
[----:B------:R-:W-:Y:S01]  /*0e10*/  I2FP.F32.S32 R9, R9 ;  /* 0x0000000900097245 */ /* 0x000fe20000201400 */
[----:B-1----:R-:W-:Y:S01]  /*0e20*/  FMUL.FTZ R27, R18, R23 ;  /* 0x00000017121b7220 */ /* 0x002fe20000410000 */
[----:B------:R-:W-:Y:S01]  /*0e30*/  FFMA.FTZ R0, R25, -R2, 0.10546888411045074463 ;  /* 0x3dd8001219007423 */ /* 0x000fe20000010802 */
[----:B------:R-:W-:Y:S01]  /*0e40*/  FFMA.FTZ R22, R21, R22, -0.16641564667224884033 ;  /* 0xbe2a68dd15167423 */ /* 0x000fe20000010016 */
[----:B------:R-:W-:Y:S01]  /*0e50*/  BSSY B0, `(.L_x_625) ;  /* 0x000000f000007945 */ /* 0x000fe20003800000 */
[----:B------:R-:W-:Y:S01]  /*0e60*/  FMUL.FTZ R20, R23, 0.5 ;  /* 0x3f00000017147820 */ /* 0x000fe20000410000 */
[----:B------:R-:W-:Y:S01]  /*0e70*/  FFMA.FTZ R26, R25, R0, -0.13229703903198242188 ;  /* 0xbe0778e0191a7423 */ /* 0x000fe20000010000 */
[----:B------:R-:W-:Y:S01]  /*0e80*/  FFMA.FTZ R24, R21, R22, 0.19988867640495300293 ;  /* 0x3e4caf9e15187423 */ /* 0x000fe20000010016 */
[----:B------:R-:W-:Y:S01]  /*0e90*/  FMUL.FTZ R0, R9, 1.1920928955078125e-07 ;  /* 0x3400000009007820 */ /* 0x000fe20000410000 */
[----:B------:R-:W-:Y:S01]  /*0ea0*/  FFMA.FTZ R9, -R27, R27, R18 ;  /* 0x0000001b1b097223 */ /* 0x000fe20000010112 */
[----:B------:R-:W-:Y:S01]  /*0eb0*/  FFMA.FTZ R22, R25, R26, 0.14491446316242218018 ;  /* 0x3e14647519167423 */ /* 0x000fe2000001001a */
[----:B------:R-:W-:Y:S01]  /*0ec0*/  FFMA.FTZ R24, R21, R24, -0.25000196695327758789 ;  /* 0xbe80004215187423 */ /* 0x000fe20000010018 */
[----:B------:R-:W-:Y:S01]  /*0ed0*/  FFMA.FTZ R0, R0, 0.69314718246459960938, R15 ;  /* 0x3f31721800007823 */ /* 0x000fe2000001000f */
[----:B------:R-:W-:Y:S06]  /*0ee0*/  @!P5 BRA `(.L_x_626) ;  /* 0x000000000014d947 */ /* 0x000fec0003800000 */
[----:B------:R-:W-:-:S13]  /*0ef0*/  ISETP.GE.AND P5, PT, R6, -0x407fffff, PT ;  /* 0xbf8000010600780c */ /* 0x000fda0003fa6270 */
[----:B------:R-:W-:-:S05]  /*0f00*/  @P5 MOV R15, 0x7f800000 ;  /* 0x7f800000000f5802 */ /* 0x000fca0000000f00 */
[C---:B------:R-:W-:Y:S01]  /*0f10*/  @P5 FFMA.FTZ R0, R6.reuse, R15, +INF ;  /* 0x7f80000006005423 */ /* 0x040fe2000001000f */
[----:B------:R-:W-:-:S04]  /*0f20*/  FSETP.NEU.FTZ.AND P5, PT, R6, RZ, PT ;  /* 0x000000ff0600720b */ /* 0x000fc80003fbd000 */
[----:B------:R-:W-:-:S09]  /*0f30*/  FSEL R0, R0, -RZ, P5 ;  /* 0x800000ff00007208 */ /* 0x000fd20002800000 */
.L_x_626:
[----:B------:R-:W-:Y:S05]  /*0f40*/  BSYNC B0 ;  /* 0x0000000000007941 */ /* 0x000fea0003800000 */
.L_x_625:
[----:B------:R-:W-:Y:S01]  /*0f50*/  FFMA.FTZ R6, R20, R9, R27 ;  /* 0x0000000914067223 */ /* 0x000fe2000001001b */
[----:B------:R-:W-:Y:S01]  /*0f60*/  FSETP.NEU.FTZ.AND P5, PT, R18, RZ, PT ;  /* 0x000000ff1200720b */ /* 0x000fe20003fbd000 */
[----:B------:R-:W-:Y:S01]  /*0f70*/  FFMA.FTZ R24, R21, R24, 0.33333510160446166992 ;  /* 0x3eaaaae615187423 */ /* 0x000fe20000010018 */
[----:B------:R-:W-:Y:S01]  /*0f80*/  FFMA.FTZ R22, R25, R22, -0.16641564667224884033 ;  /* 0xbe2a68dd19167423 */ /* 0x000fe20000010016 */
[----:B------:R-:W-:Y:S01]  /*0f90*/  I2FP.F32.S32 R17, R17 ;  /* 0x0000001100117245 */ /* 0x000fe20000201400 */
[----:B------:R-:W-:Y:S01]  /*0fa0*/  BSSY B0, `(.L_x_627) ;  /* 0x0000012000007945 */ /* 0x000fe20003800000 */
[----:B------:R-:W-:Y:S01]  /*0fb0*/  FSEL R6, R6, RZ, P5 ;  /* 0x000000ff06067208 */ /* 0x000fe20002800000 */
[----:B------:R-:W-:Y:S01]  /*0fc0*/  FFMA.FTZ R24, R21, R24, -0.5 ;  /* 0xbf00000015187423 */ /* 0x000fe20000010018 */
[----:B------:R-:W-:Y:S01]  /*0fd0*/  ISETP.GE.U32.AND P5, PT, R12, 0x7f800000, PT ;  /* 0x7f8000000c00780c */ /* 0x000fe20003fa6070 */
[----:B------:R-:W-:Y:S01]  /*0fe0*/  FFMA.FTZ R22, R25, R22, 0.19988867640495300293 ;  /* 0x3e4caf9e19167423 */ /* 0x000fe20000010016 */
[----:B------:R-:W-:Y:S01]  /*0ff0*/  FMUL.FTZ R17, R17, 1.1920928955078125e-07 ;  /* 0x3400000011117820 */ /* 0x000fe20000410000 */
[----:B------:R-:W-:-:S02]  /*1000*/  FMUL.FTZ R24, R21, R24 ;  /* 0x0000001815187220 */ /* 0x000fc40000410000 */
[----:B------:R-:W-:Y:S02]  /*1010*/  FFMA.FTZ R22, R25, R22, -0.25000196695327758789 ;  /* 0xbe80004219167423 */ /* 0x000fe40000010016 */
[----:B------:R-:W-:Y:S02]  /*1020*/  FFMA.FTZ R24, R21, R24, R21 ;  /* 0x0000001815187223 */ /* 0x000fe40000010015 */
[----:B------:R-:W-:Y:S02]  /*1030*/  FFMA.FTZ R22, R25, R22, 0.33333510160446166992 ;  /* 0x3eaaaae619167423 */ /* 0x000fe40000010016 */
[----:B------:R-:W-:Y:S02]  /*1040*/  FFMA.FTZ R9, R17, 0.69314718246459960938, R24 ;  /* 0x3f31721811097823 */ /* 0x000fe40000010018 */
[----:B------:R-:W-:Y:S01]  /*1050*/  FFMA.FTZ R22, R25, R22, -0.5 ;  /* 0xbf00000019167423 */ /* 0x000fe20000010016 */
[----:B------:R-:W-:Y:S06]  /*1060*/  @!P5 BRA `(.L_x_628) ;  /* 0x000000000014d947 */ /* 0x000fec0003800000 */
[----:B------:R-:W-:-:S13]  /*1070*/  ISETP.GE.AND P5, PT, R12, -0x407fffff, PT ;  /* 0xbf8000010c00780c */ /* 0x000fda0003fa6270 */
[----:B------:R-:W-:-:S05]  /*1080*/  @P5 MOV R15, 0x7f800000 ;  /* 0x7f800000000f5802 */ /* 0x000fca0000000f00 */
[C---:B------:R-:W-:Y:S01]  /*1090*/  @P5 FFMA.FTZ R9, R12.reuse, R15, +INF ;  /* 0x7f8000000c095423 */ /* 0x040fe2000001000f */
[----:B------:R-:W-:-:S04]  /*10a0*/  FSETP.NEU.FTZ.AND P5, PT, R12, RZ, PT ;  /* 0x000000ff0c00720b */ /* 0x000fc80003fbd000 */
[----:B------:R-:W-:-:S09]  /*10b0*/  FSEL R9, R9, -RZ, P5 ;  /* 0x800000ff09097208 */ /* 0x000fd20002800000 */
.L_x_628:
[----:B------:R-:W-:Y:S05]  /*10c0*/  BSYNC B0 ;  /* 0x0000000000007941 */ /* 0x000fea0003800000 */
.L_x_627:
[----:B------:R-:W-:Y:S01]  /*10d0*/  ISETP.GE.U32.AND P5, PT, R19, 0x7f800000, PT ;  /* 0x7f8000001300780c */ /* 0x000fe20003fa6070 */
[C---:B------:R-:W-:Y:S01]  /*10e0*/  FMUL.FTZ R22, R25.reuse, R22 ;  /* 0x0000001619167220 */ /* 0x040fe20000410000 */
[----:B------:R-:W-:Y:S01]  /*10f0*/  I2FP.F32.S32 R10, R10 ;  /* 0x0000000a000a7245 */ /* 0x000fe20000201400 */
[----:B------:R-:W-:Y:S01]  /*1100*/  BSSY B0, `(.L_x_629) ;  /* 0x000000b000007945 */ /* 0x000fe20003800000 */
[----:B------:R-:W-:Y:S01]  /*1110*/  FADD.FTZ R14, R14, -1 ;  /* 0xbf8000000e0e7421 */ /* 0x000fe20000010000 */
[----:B------:R-:W-:Y:S02]  /*1120*/  FFMA.FTZ R25, R25, R22, R25 ;  /* 0x0000001619197223 */ /* 0x000fe40000010019 */
[----:B------:R-:W-:-:S04]  /*1130*/  FMUL.FTZ R10, R10, 1.1920928955078125e-07 ;  /* 0x340000000a0a7820 */ /* 0x000fc80000410000 */
[----:B------:R-:W-:Y:S02]  /*1140*/  FFMA.FTZ R10, R10, 0.69314718246459960938, R25 ;  /* 0x3f3172180a0a7823 */ /* 0x000fe40000010019 */
[----:B------:R-:W-:Y:S05]  /*1150*/  @!P5 BRA `(.L_x_630) ;  /* 0x000000000014d947 */ /* 0x000fea0003800000 */
[----:B------:R-:W-:-:S13]  /*1160*/  ISETP.GE.AND P5, PT, R19, -0x407fffff, PT ;  /* 0xbf8000011300780c */ /* 0x000fda0003fa6270 */
[----:B------:R-:W-:-:S05]  /*1170*/  @P5 MOV R12, 0x7f800000 ;  /* 0x7f800000000c5802 */ /* 0x000fca0000000f00 */
[C---:B------:R-:W-:Y:S01]  /*1180*/  @P5 FFMA.FTZ R10, R19.reuse, R12, +INF ;  /* 0x7f800000130a5423 */ /* 0x040fe2000001000c */
[----:B------:R-:W-:-:S04]  /*1190*/  FSETP.NEU.FTZ.AND P5, PT, R19, RZ, PT ;  /* 0x000000ff1300720b */ /* 0x000fc80003fbd000 */
[----:B------:R-:W-:-:S09]  /*11a0*/  FSEL R10, R10, -RZ, P5 ;  /* 0x800000ff0a0a7208 */ /* 0x000fd20002800000 */
.L_x_630:
[----:B------:R-:W-:Y:S05]  /*11b0*/  BSYNC B0 ;  /* 0x0000000000007941 */ /* 0x000fea0003800000 */
.L_x_629:
[----:B------:R-:W-:Y:S01]  /*11c0*/  ISETP.GT.U32.AND P5, PT, R14, 0x4b000000, PT ;  /* 0x4b0000000e00780c */ /* 0x000fe20003fa4070 */
[----:B------:R-:W-:Y:S03]  /*11d0*/  BSSY B0, `(.L_x_631) ;  /* 0x000001f000007945 */ /* 0x000fe60003800000 */
        /* <DEDUP_REMOVED lines=9> */
[----:B------:R-:W-:Y:S01]  /*1270*/  FFMA.FTZ R17, R14, R3, -1 ;  /* 0xbf8000000e117423 */ /* 0x000fe20000010003 */
[----:B------:R-:W-:-:S03]  /*1280*/  PRMT R14, R4, 0x7632, R14 ;  /* 0x00007632040e7816 */ /* 0x000fc6000000000e */
        /* <DEDUP_REMOVED lines=14> */
[----:B------:R-:W-:-:S13]  /*1370*/  ISETP.GE.AND P6, PT, R6, -0x407fffff, PT ;  /* 0xbf8000010600780c */ /* 0x000fda0003fc6270 */
[----:B------:R-:W-:-:S05]  /*1380*/  @P6 MOV R15, 0x7f800000 ;  /* 0x7f800000000f6802 */ /* 0x000fca0000000f00 */
[C---:B------:R-:W-:Y:S01]  /*1390*/  @P6 FFMA.FTZ R4, R6.reuse, R15, +INF ;  /* 0x7f80000006046423 */ /* 0x040fe2000001000f */
[----:B------:R-:W-:-:S04]  /*13a0*/  FSETP.NEU.FTZ.AND P6, PT, R6, RZ, PT ;  /* 0x000000ff0600720b */ /* 0x000fc80003fdd000 */
[----:B------:R-:W-:-:S09]  /*13b0*/  FSEL R4, R4, -RZ, P6 ;  /* 0x800000ff04047208 */ /* 0x000fd20003000000 */
.L_x_632:
[----:B------:R-:W-:Y:S05]  /*13c0*/  BSYNC B0 ;  /* 0x0000000000007941 */ /* 0x000fea0003800000 */
.L_x_631:
[----:B------:R-:W-:Y:S01]  /*13d0*/  SHF.L.U32 R6, R14, 0x10, RZ ;  /* 0x000000100e067819 */ /* 0x000fe200000006ff */
[----:B------:R-:W-:Y:S01]  /*13e0*/  @P0 FADD.FTZ R8, R8, 0.69314718246459960938 ;  /* 0x3f31721808080421 */ /* 0x000fe20000010000 */
[----:B------:R-:W-:Y:S03]  /*13f0*/  BSSY B0, `(.L_x_633) ;  /* 0x0000028000007945 */ /* 0x000fe60003800000 */
[C---:B------:R-:W-:Y:S01]  /*1400*/  FFMA.FTZ R12, R6.reuse, R6, -1 ;  /* 0xbf800000060c7423 */ /* 0x040fe20000010006 */
[----:B------:R-:W-:-:S03]  /*1410*/  FADD.FTZ R6, R6, -1 ;  /* 0xbf80000006067421 */ /* 0x000fc60000010000 */
[----:B------:R-:W0:Y:S01]  /*1420*/  MUFU.RSQ R15, R12 ;  /* 0x0000000c000f7308 */ /* 0x000e220000001400 */
[C---:B------:R-:W-:Y:S01]  /*1430*/  FSETP.NEU.FTZ.AND P0, PT, R12.reuse, RZ, PT ;  /* 0x000000ff0c00720b */ /* 0x040fe20003f1d000 */
[----:B0-----:R-:W-:Y:S01]  /*1440*/  FMUL.FTZ R17, R12, R15 ;  /* 0x0000000f0c117220 */ /* 0x001fe20000410000 */
[----:B------:R-:W-:-:S03]  /*1450*/  FMUL.FTZ R14, R15, 0.5 ;  /* 0x3f0000000f0e7820 */ /* 0x000fc60000410000 */
[----:B------:R-:W-:-:S04]  /*1460*/  FFMA.FTZ R15, -R17, R17, R12 ;  /* 0x00000011110f7223 */ /* 0x000fc8000001010c */
[----:B------:R-:W-:-:S05]  /*1470*/  FFMA.FTZ R14, R14, R15, R17 ;  /* 0x0000000f0e0e7223 */ /* 0x000fca0000010011 */
[----:B------:R-:W-:Y:S02]  /*1480*/  FSEL R14, R14, RZ, P0 ;  /* 0x000000ff0e0e7208 */ /* 0x000fe40000000000 */
[----:B------:R-:W-:-:S04]  /*1490*/  ISETP.GT.U32.AND P0, PT, R6, 0x4b000000, PT ;  /* 0x4b0000000600780c */ /* 0x000fc80003f04070 */
        /* <DEDUP_REMOVED lines=29> */
.L_x_634:
[----:B------:R-:W-:Y:S05]  /*1670*/  BSYNC B0 ;  /* 0x0000000000007941 */ /* 0x000fea0003800000 */
.L_x_633:
[----:B------:R-:W0:Y:S01]  /*1680*/  LDC.64 R2, c[0x0][0x218] ;  /* 0x00008600ff027b82 */ /* 0x000e220000000a00 */
[----:B------:R-:W-:Y:S01]  /*1690*/  ISETP.GT.U32.AND P6, PT, R7, 0x4b000000, PT ;  /* 0x4b0000000700780c */ /* 0x000fe20003fc4070 */
[----:B------:R-:W-:Y:S01]  /*16a0*/  @P3 FADD.FTZ R9, R9, 0.69314718246459960938 ;  /* 0x3f31721809093421 */ /* 0x000fe20000010000 */
[----:B------:R-:W-:Y:S01]  /*16b0*/  @P4 FADD.FTZ R10, R10, 0.69314718246459960938 ;  /* 0x3f3172180a0a4421 */ /* 0x000fe20000010000 */
[----:B------:R-:W-:Y:S01]  /*16c0*/  @P1 FADD.FTZ R11, R11, 0.69314718246459960938 ;  /* 0x3f3172180b0b1421 */ /* 0x000fe20000010000 */
[----:B------:R-:W-:Y:S01]  /*16d0*/  @P2 FADD.FTZ R0, R0, 0.69314718246459960938 ;  /* 0x3f31721800002421 */ /* 0x000fe20000010000 */
[----:B------:R-:W-:Y:S01]  /*16e0*/  @P5 FADD.FTZ R4, R4, 0.69314718246459960938 ;  /* 0x3f31721804045421 */ /* 0x000fe20000010000 */
[----:B------:R-:W-:Y:S01]  /*16f0*/  @P0 FADD.FTZ R15, R15, 0.69314718246459960938 ;  /* 0x3f3172180f0f0421 */ /* 0x000fe20000010000 */
[----:B------:R-:W-:-:S04]  /*1700*/  F2FP.BF16.F32.PACK_AB R7, R10, R9 ;  /* 0x000000090a07723e */ /* 0x000fc800000010ff */
[----:B------:R-:W-:Y:S02]  /*1710*/  F2FP.BF16.F32.PACK_AB R9, R15, R4 ;  /* 0x000000040f09723e */ /* 0x000fe400000010ff */
[----:B------:R-:W-:Y:S01]  /*1720*/  @P6 FADD.FTZ R13, R13, 0.69314718246459960938 ;  /* 0x3f3172180d0d6421 */ /* 0x000fe20000010000 */
[----:B0-----:R-:W-:-:S04]  /*1730*/  IMAD.WIDE.U32 R16, R16, 0x2, R2 ;  /* 0x0000000210107825 */ /* 0x001fc800078e0002 */
[----:B------:R-:W-:Y:S01]  /*1740*/  F2FP.BF16.F32.PACK_AB R3, R13, R8 ;  /* 0x000000080d03723e */ /* 0x000fe200000010ff */
[----:B------:R-:W-:Y:S01]  /*1750*/  IMAD.WIDE R16, R5, 0x4, R16 ;  /* 0x0000000405107825 */ /* 0x000fe200078e0210 */
[----:B------:R-:W-:-:S04]  /*1760*/  F2FP.BF16.F32.PACK_AB R5, R0, R11 ;  /* 0x0000000b0005723e */ /* 0x000fc800000010ff */
[----:B------:R-:W-:Y:S04]  /*1770*/  STG.E desc[UR4][R16.64], R3 ;  /* 0x0000000310007986 */ /* 0x000fe8000c101904 */
[----:B------:R-:W-:Y:S04]  /*1780*/  STG.E desc[UR4][R16.64+0x200], R5 ;  /* 0x0002000510007986 */ /* 0x000fe8000c101904 */
[----:B------:R-:W-:Y:S04]  /*1790*/  STG.E desc[UR4][R16.64+0x400], R7 ;  /* 0x0004000710007986 */ /* 0x000fe8000c101904 */
[----:B------:R-:W-:Y:S01]  /*17a0*/  STG.E desc[UR4][R16.64+0x600], R9 ;  /* 0x0006000910007986 */ /* 0x000fe2000c101904 */
[----:B------:R-:W-:Y:S05]  /*17b0*/  EXIT ;  /* 0x000000000000794d */ /* 0x000fea0003800000 */
.L_x_618:
[----:B------:R-:W0:Y:S01]  /*17c0*/  S2R R18, SR_TID.X ;  /* 0x0000000000127919 */ /* 0x000e220000002100 */
[----:B------:R-:W-:Y:S02]  /*17d0*/  PRMT R0, RZ, 0x7610, R0 ;  /* 0x00007610ff007816 */ /* 0x000fe40000000000 */
[----:B0-----:R-:W-:Y:S02]  /*17e0*/  ISETP.GE.AND P0, PT, R18, R17, PT ;  /* 0x000000111200720c */ /* 0x001fe40003f06270 */
[----:B------:R-:W-:-:S11]  /*17f0*/  MOV R25, R18 ;  /* 0x0000001200197202 */ /* 0x000fd60000000f00 */
[----:B------:R-:W-:Y:S01]  /*1800*/  @!P0 IADD3 R20, R16, R25, RZ ;  /* 0x0000001910148210 */ /* 0x000fe20007ffe0ff */
[----:B------:R-:W0:Y:S01]  /*1810*/  @!P0 LDC.64 R12, c[0x0][0x220] ;  /* 0x00008800ff0c8b82 */ /* 0x000e220000000a00 */
[----:B------:R-:W-:-:S04]  /*1820*/  @!P0 IADD3 R25, R25, 0x80, RZ ;  /* 0x0000008019198810 */ /* 0x000fc80007ffe0ff */
[----:B------:R-:W-:-:S13]  /*1830*/  ISETP.GE.AND P6, PT, R25, R17, PT ;  /* 0x000000111900720c */ /* 0x000fda0003fc6270 */
[----:B------:R-:W-:Y:S01]  /*1840*/  @!P6 IADD3 R5, R16, R25, RZ ;  /* 0x000000191005e210 */ /* 0x000fe20007ffe0ff */
[----:B------:R-:W1:Y:S01]  /*1850*/  @!P6 LDC.64 R2, c[0x0][0x220] ;  /* 0x00008800ff02eb82 */ /* 0x000e620000000a00 */
[----:B------:R-:W-:-:S04]  /*1860*/  @!P6 IADD3 R25, R25, 0x80, RZ ;  /* 0x000000801919e810 */ /* 0x000fc80007ffe0ff */
[----:B------:R-:W-:-:S13]  /*1870*/  ISETP.GE.AND P5, PT, R25, R17, PT ;  /* 0x000000111900720c */ /* 0x000fda0003fa6270 */
[----:B------:R-:W-:Y:S01]  /*1880*/  @!P5 IADD3 R29, R16, R25, RZ ;  /* 0x00000019101dd210 */ /* 0x000fe20007ffe0ff */
[----:B------:R-:W2:Y:S01]  /*1890*/  @!P5 LDC.64 R14, c[0x0][0x220] ;  /* 0x00008800ff0edb82 */ /* 0x000ea20000000a00 */
[----:B------:R-:W-:-:S04]  /*18a0*/  @!P5 IADD3 R25, R25, 0x80, RZ ;  /* 0x000000801919d810 */ /* 0x000fc80007ffe0ff */
[----:B------:R-:W-:Y:S01]  /*18b0*/  ISETP.GE.AND P4, PT, R25, R17, PT ;  /* 0x000000111900720c */ /* 0x000fe20003f86270 */
[----:B-1----:R-:W-:-:S05]  /*18c0*/  @!P6 IMAD.WIDE.U32 R2, R5, 0x2, R2 ;  /* 0x000000020502e825 */ /* 0x002fca00078e0002 */
[----:B------:R1:W5:Y:S07]  /*18d0*/  @!P6 LDG.E.U16 R0, desc[UR4][R2.64] ;  /* 0x000000040200e981 */ /* 0x00036e000c1e1500 */
[----:B------:R-:W-:Y:S01]  /*18e0*/  @!P4 IADD3 R27, R16, R25, RZ ;  /* 0x00000019101bc210 */ /* 0x000fe20007ffe0ff */
[----:B------:R-:W3:Y:S01]  /*18f0*/  @!P4 LDC.64 R10, c[0x0][0x220] ;  /* 0x00008800ff0acb82 */ /* 0x000ee20000000a00 */
[----:B------:R-:W-:-:S04]  /*1900*/  @!P4 IADD3 R25, R25, 0x80, RZ ;  /* 0x000000801919c810 */ /* 0x000fc80007ffe0ff */
[----:B------:R-:W-:-:S13]  /*1910*/  ISETP.GE.AND P3, PT, R25, R17, PT ;  /* 0x000000111900720c */ /* 0x000fda0003f66270 */
[----:B------:R-:W-:Y:S01]  /*1920*/  @!P3 IADD3 R23, R16, R25, RZ ;  /* 0x000000191017b210 */ /* 0x000fe20007ffe0ff */
[----:B-1----:R-:W1:Y:S01]  /*1930*/  @!P3 LDC.64 R2, c[0x0][0x220] ;  /* 0x00008800ff02bb82 */ /* 0x002e620000000a00 */
[----:B------:R-:W-:-:S04]  /*1940*/  @!P3 IADD3 R25, R25, 0x80, RZ ;  /* 0x000000801919b810 */ /* 0x000fc80007ffe0ff */
[----:B------:R-:W-:-:S13]  /*1950*/  ISETP.GE.AND P2, PT, R25, R17, PT ;  /* 0x000000111900720c */ /* 0x000fda0003f46270 */
[----:B------:R-:W-:Y:S01]  /*1960*/  @!P2 IADD3 R19, R16, R25, RZ ;  /* 0x000000191013a210 */ /* 0x000fe20007ffe0ff */
[----:B------:R-:W4:Y:S01]  /*1970*/  @!P2 LDC.64 R4, c[0x0][0x220] ;  /* 0x00008800ff04ab82 */ /* 0x000f220000000a00 */
[----:B------:R-:W-:-:S04]  /*1980*/  @!P2 IADD3 R25, R25, 0x80, RZ ;  /* 0x000000801919a810 */ /* 0x000fc80007ffe0ff */
[----:B------:R-:W-:-:S13]  /*1990*/  ISETP.GE.AND P1, PT, R25, R17, PT ;  /* 0x000000111900720c */ /* 0x000fda0003f26270 */
[----:B------:R-:W-:Y:S01]  /*19a0*/  @!P1 IADD3 R21, R16, R25, RZ ;  /* 0x0000001910159210 */ /* 0x000fe20007ffe0ff */
[----:B------:R-:W2:Y:S01]  /*19b0*/  @!P1 LDC.64 R6, c[0x0][0x220] ;  /* 0x00008800ff069b82 */ /* 0x000ea20000000a00 */
[----:B------:R-:W-:-:S04]  /*19c0*/  @!P1 IADD3 R25, R25, 0x80, RZ ;  /* 0x0000008019199810 */ /* 0x000fc80007ffe0ff */
[----:B------:R-:W-:-:S13]  /*19d0*/  ISETP.GE.AND P6, PT, R25, R17, PT ;  /* 0x000000111900720c */ /* 0x000fda0003fc6270 */
[----:B------:R-:W3:Y:S01]  /*19e0*/  @!P6 LDC.64 R8, c[0x0][0x220] ;  /* 0x00008800ff08eb82 */ /* 0x000ee20000000a00 */
[----:B0-----:R-:W-:Y:S01]  /*19f0*/  @!P0 IMAD.WIDE.U32 R12, R20, 0x2, R12 ;  /* 0x00000002140c8825 */ /* 0x001fe200078e000c */
[----:B------:R-:W-:Y:S02]  /*1a00*/  PRMT R20, RZ, 0x7610, R20 ;  /* 0x00007610ff147816 */ /* 0x000fe40000000014 */
[----:B------:R-:W-:Y:S01]  /*1a10*/  @!P6 IADD3 R25, R16, R25, RZ ;  /* 0x000000191019e210 */ /* 0x000fe20007ffe0ff */
[----:B-1----:R-:W-:Y:S01]  /*1a20*/  @!P3 IMAD.WIDE.U32 R2, R23, 0x2, R2 ;  /* 0x000000021702b825 */ /* 0x002fe200078e0002 */
[----:B------:R-:W-:Y:S02]  /*1a30*/  PRMT R22, RZ, 0x7610, R22 ;  /* 0x00007610ff167816 */ /* 0x000fe40000000016 */
[----:B------:R0:W5:Y:S01]  /*1a40*/  @!P0 LDG.E.U16 R20, desc[UR4][R12.64] ;  /* 0x000000040c148981 */ /* 0x000162000c1e1500 */
[----:B----4-:R-:W-:Y:S01]  /*1a50*/  @!P2 IMAD.WIDE.U32 R4, R19, 0x2, R4 ;  /* 0x000000021304a825 */ /* 0x010fe200078e0004 */
[----:B------:R-:W-:-:S02]  /*1a60*/  PRMT R23, RZ, 0x7610, R23 ;  /* 0x00007610ff177816 */ /* 0x000fc40000000017 */
[----:B------:R-:W-:Y:S01]  /*1a70*/  PRMT R19, RZ, 0x7610, R19 ;  /* 0x00007610ff137816 */ /* 0x000fe20000000013 */
[----:B--2---:R-:W-:Y:S01]  /*1a80*/  @!P1 IMAD.WIDE.U32 R6, R21, 0x2, R6 ;  /* 0x0000000215069825 */ /* 0x004fe200078e0006 */
[----:B------:R-:W-:-:S03]  /*1a90*/  PRMT R21, RZ, 0x7610, R21 ;  /* 0x00007610ff157816 */ /* 0x000fc60000000015 */
[----:B------:R-:W-:Y:S01]  /*1aa0*/  @!P5 IMAD.WIDE.U32 R14, R29, 0x2, R14 ;  /* 0x000000021d0ed825 */ /* 0x000fe200078e000e */
[----:B0-----:R-:W-:Y:S01]  /*1ab0*/  PRMT R13, RZ, 0x7610, R13 ;  /* 0x00007610ff0d7816 */ /* 0x001fe2000000000d */
[----:B------:R0:W5:Y:S01]  /*1ac0*/  @!P2 LDG.E.U16 R19, desc[UR4][R4.64] ;  /* 0x000000040413a981 */ /* 0x000162000c1e1500 */
[----:B------:R-:W-:Y:S01]  /*1ad0*/  PRMT R12, RZ, 0x7610, R12 ;  /* 0x00007610ff0c7816 */ /* 0x000fe2000000000c */
[----:B---3--:R-:W-:Y:S02]  /*1ae0*/  @!P4 IMAD.WIDE.U32 R10, R27, 0x2, R10 ;  /* 0x000000021b0ac825 */ /* 0x008fe400078e000a */
[----:B------:R0:W5:Y:S02]  /*1af0*/  @!P5 LDG.E.U16 R22, desc[UR4][R14.64] ;  /* 0x000000040e16d981 */ /* 0x000164000c1e1500 */
[----:B------:R-:W-:Y:S02]  /*1b00*/  @!P6 IMAD.WIDE.U32 R8, R25, 0x2, R8 ;  /* 0x000000021908e825 */ /* 0x000fe400078e0008 */
[----:B------:R0:W5:Y:S04]  /*1b10*/  @!P4 LDG.E.U16 R23, desc[UR4][R10.64] ;  /* 0x000000040a17c981 */ /* 0x000168000c1e1500 */
[----:B------:R0:W5:Y:S04]  /*1b20*/  @!P3 LDG.E.U16 R21, desc[UR4][R2.64] ;  /* 0x000000040215b981 */ /* 0x000168000c1e1500 */
[----:B------:R0:W5:Y:S04]  /*1b30*/  @!P1 LDG.E.U16 R13, desc[UR4][R6.64] ;  /* 0x00000004060d9981 */ /* 0x000168000c1e1500 */
[----:B------:R0:W5:Y:S01]  /*1b40*/  @!P6 LDG.E.U16 R12, desc[UR4][R8.64] ;  /* 0x00000004080ce981 */ /* 0x000162000c1e1500 */
[----:B------:R-:W-:Y:S04]  /*1b50*/  BSSY B0, `(.L_x_635) ;  /* 0x0000030000007945 */ /* 0x000fe80003800000 */
[----:B------:R-:W-:Y:S05]  /*1b60*/  @P0 BRA `(.L_x_636) ;  /* 0x0000000000b80947 */ /* 0x000fea0003800000 */
[----:B-----5:R-:W-:Y:S01]  /*1b70*/  SHF.L.U32 R20, R20, 0x10, RZ ;  /* 0x0000001014147819 */ /* 0x020fe200000006ff */
[----:B------:R-:W-:Y:S01]  /*1b80*/  BSSY B1, `(.L_x_637) ;  /* 0x000002a000017945 */ /* 0x000fe20003800000 */
[----:B0-----:R-:W-:-:S03]  /*1b90*/  MOV R7, 0x3d39bf78 ;  /* 0x3d39bf7800077802 */ /* 0x001fc60000000f00 */
[----:B------:R-:W-:-:S04]  /*1ba0*/  FFMA.FTZ R3, R20, R20, -1 ;  /* 0xbf80000014037423 */ /* 0x000fc80000010014 */
        /* <DEDUP_REMOVED lines=39> */
.L_x_638:
[----:B------:R-:W-:Y:S05]  /*1e20*/  BSYNC B1 ;  /* 0x0000000000017941 */ /* 0x000fea0003800000 */
.L_x_637:
[----:B------:R-:W-:-:S05]  /*1e30*/  @P2 FADD.FTZ R3, R3, 0.69314718246459960938 ;  /* 0x3f31721803032421 */ /* 0x000fca0000010000 */
[----:B------:R-:W-:-:S07]  /*1e40*/  F2FP.BF16.F32.PACK_AB R9, RZ, R3 ;  /* 0x00000003ff09723e */ /* 0x000fce00000010ff */
.L_x_636:
[----:B------:R-:W-:Y:S05]  /*1e50*/  BSYNC B0 ;  /* 0x0000000000007941 */ /* 0x000fea0003800000 */
.L_x_635:
        /* <DEDUP_REMOVED lines=47> */
.L_x_642:
[----:B------:R-:W-:Y:S05]  /*2150*/  BSYNC B1 ;  /* 0x0000000000017941 */ /* 0x000fea0003800000 */
.L_x_641:
[----:B------:R-:W-:-:S05]  /*2160*/  @P2 FADD.FTZ R3, R3, 0.69314718246459960938 ;  /* 0x3f31721803032421 */ /* 0x000fca0000010000 */
[----:B------:R-:W-:-:S07]  /*2170*/  F2FP.BF16.F32.PACK_AB R3, RZ, R3 ;  /* 0x00000003ff03723e */ /* 0x000fce00000010ff */
.L_x_640:
[----:B------:R-:W-:Y:S05]  /*2180*/  BSYNC B0 ;  /* 0x0000000000007941 */ /* 0x000fea0003800000 */
.L_x_639:
        /* <DEDUP_REMOVED lines=47> */
.L_x_646:
[----:B------:R-:W-:Y:S05]  /*2480*/  BSYNC B1 ;  /* 0x0000000000017941 */ /* 0x000fea0003800000 */
.L_x_645:
[----:B------:R-:W-:-:S05]  /*2490*/  @P2 FADD.FTZ R4, R4, 0.69314718246459960938 ;  /* 0x3f31721804042421 */ /* 0x000fca0000010000 */
[----:B------:R-:W-:-:S07]  /*24a0*/  F2FP.BF16.F32.PACK_AB R0, RZ, R4 ;  /* 0x00000004ff00723e */ /* 0x000fce00000010ff */
.L_x_644:
[----:B------:R-:W-:Y:S05]  /*24b0*/  BSYNC B0 ;  /* 0x0000000000007941 */ /* 0x000fea0003800000 */
.L_x_643:
[----:B------:R-:W-:Y:S01]  /*24c0*/  IADD3 R4, R18, 0x180, RZ ;  /* 0x0000018012047810 */ /* 0x000fe20007ffe0ff */
[----:B------:R-:W-:Y:S03]  /*24d0*/  BSSY B0, `(.L_x_647) ;  /* 0x0000031000007945 */ /* 0x000fe60003800000 */
[----:B------:R-:W-:-:S13]  /*24e0*/  ISETP.GE.AND P0, PT, R4, R17, PT ;  /* 0x000000110400720c */ /* 0x000fda0003f06270 */
[----:B------:R-:W-:Y:S05]  /*24f0*/  @P0 BRA `(.L_x_648) ;  /* 0x0000000000b80947 */ /* 0x000fea0003800000 */
[----:B------:R-:W-:Y:S01]  /*2500*/  SHF.L.U32 R23, R23, 0x10, RZ ;  /* 0x0000001017177819 */ /* 0x000fe200000006ff */
[----:B------:R-:W-:Y:S01]  /*2510*/  BSSY B1, `(.L_x_649) ;  /* 0x000002a000017945 */ /* 0x000fe20003800000 */
[----:B------:R-:W-:-:S03]  /*2520*/  MOV R11, 0x3d39bf78 ;  /* 0x3d39bf78000b7802 */ /* 0x000fc60000000f00 */
        /* <DEDUP_REMOVED lines=40> */
.L_x_650:
[----:B------:R-:W-:Y:S05]  /*27b0*/  BSYNC B1 ;  /* 0x0000000000017941 */ /* 0x000fea0003800000 */
.L_x_649:
[----:B------:R-:W-:-:S05]  /*27c0*/  @P2 FADD.FTZ R5, R5, 0.69314718246459960938 ;  /* 0x3f31721805052421 */ /* 0x000fca0000010000 */
[----:B------:R-:W-:-:S07]  /*27d0*/  F2FP.BF16.F32.PACK_AB R4, RZ, R5 ;  /* 0x00000005ff04723e */ /* 0x000fce00000010ff */
.L_x_648:
[----:B------:R-:W-:Y:S05]  /*27e0*/  BSYNC B0 ;  /* 0x0000000000007941 */ /* 0x000fea0003800000 */
.L_x_647:
[----:B------:R-:W-:Y:S01]  /*27f0*/  IADD3 R6, R18, 0x200, RZ ;  /* 0x0000020012067810 */ /* 0x000fe20007ffe0ff */
[----:B------:R-:W-:Y:S03]  /*2800*/  BSSY B0, `(.L_x_651) ;  /* 0x0000031000007945 */ /* 0x000fe60003800000 */
[----:B------:R-:W-:-:S13]  /*2810*/  ISETP.GE.AND P0, PT, R6, R17, PT ;  /* 0x000000110600720c */ /* 0x000fda0003f06270 */
[----:B------:R-:W-:Y:S05]  /*2820*/  @P0 BRA `(.L_x_652) ;  /* 0x0000000000b80947 */ /* 0x000fea0003800000 */
[----:B------:R-:W-:Y:S01]  /*2830*/  SHF.L.U32 R21, R21, 0x10, RZ ;  /* 0x0000001015157819 */ /* 0x000fe200000006ff */
[----:B------:R-:W-:Y:S01]  /*2840*/  HFMA2.MMA R11, -RZ, RZ, 1.625, 0 ;  /* 0x3e800000ff0b7435 */ /* 0x000fe200000001ff */
[----:B------:R-:W-:Y:S03]  /*2850*/  BSSY B1, `(.L_x_653) ;  /* 0x0000029000017945 */ /* 0x000fe60003800000 */
        /* <DEDUP_REMOVED lines=40> */
.L_x_654:
[----:B------:R-:W-:Y:S05]  /*2ae0*/  BSYNC B1 ;  /* 0x0000000000017941 */ /* 0x000fea0003800000 */
.L_x_653:
[----:B------:R-:W-:-:S05]  /*2af0*/  @P2 FADD.FTZ R6, R6, 0.69314718246459960938 ;  /* 0x3f31721806062421 */ /* 0x000fca0000010000 */
[----:B------:R-:W-:-:S07]  /*2b00*/  F2FP.BF16.F32.PACK_AB R5, RZ, R6 ;  /* 0x00000006ff05723e */ /* 0x000fce00000010ff */
.L_x_652:
[----:B------:R-:W-:Y:S05]  /*2b10*/  BSYNC B0 ;  /* 0x0000000000007941 */ /* 0x000fea0003800000 */
.L_x_651:
        /* <DEDUP_REMOVED lines=15> */
[----:B------:R-:W-:-:S05]  /*2c10*/  FFMA.FTZ R10, R11, R10, R8 ;  /* 0x0000000a0b0a7223 */ /* 0x000fca0000010008 */
        /* <DEDUP_REMOVED lines=31> */
.L_x_658:
[----:B------:R-:W-:Y:S05]  /*2e10*/  BSYNC B1 ;  /* 0x0000000000017941 */ /* 0x000fea0003800000 */
.L_x_657:
[----:B------:R-:W-:-:S05]  /*2e20*/  @P2 FADD.FTZ R7, R7, 0.69314718246459960938 ;  /* 0x3f31721807072421 */ /* 0x000fca0000010000 */
[----:B------:R-:W-:-:S07]  /*2e30*/  F2FP.BF16.F32.PACK_AB R6, RZ, R7 ;  /* 0x00000007ff06723e */ /* 0x000fce00000010ff */
.L_x_656:
[----:B------:R-:W-:Y:S05]  /*2e40*/  BSYNC B0 ;  /* 0x0000000000007941 */ /* 0x000fea0003800000 */
.L_x_655:
[----:B------:R-:W-:Y:S01]  /*2e50*/  IADD3 R8, R18, 0x300, RZ ;  /* 0x0000030012087810 */ /* 0x000fe20007ffe0ff */
[----:B------:R-:W-:Y:S03]  /*2e60*/  BSSY B0, `(.L_x_659) ;  /* 0x0000031000007945 */ /* 0x000fe60003800000 */
[----:B------:R-:W-:-:S13]  /*2e70*/  ISETP.GE.AND P0, PT, R8, R17, PT ;  /* 0x000000110800720c */ /* 0x000fda0003f06270 */
[----:B------:R-:W-:Y:S05]  /*2e80*/  @P0 BRA `(.L_x_660) ;  /* 0x0000000000b80947 */ /* 0x000fea0003800000 */
[----:B------:R-:W-:Y:S01]  /*2e90*/  SHF.L.U32 R13, R13, 0x10, RZ ;  /* 0x000000100d0d7819 */ /* 0x000fe200000006ff */
[----:B------:R-:W-:Y:S04]  /*2ea0*/  BSSY B1, `(.L_x_661) ;  /* 0x000002a000017945 */ /* 0x000fe80003800000 */
[----:B------:R-:W-:-:S04]  /*2eb0*/  FFMA.FTZ R8, R13, R13, -1 ;  /* 0xbf8000000d087423 */ /* 0x000fc8000001000d */
[----:B------:R-:W0:Y:S01]  /*2ec0*/  MUFU.RSQ R7, R8 ;  /* 0x0000000800077308 */ /* 0x000e220000001400 */
[C---:B------:R-:W-:Y:S01]  /*2ed0*/  FSETP.NEU.FTZ.AND P0, PT, R8.reuse, RZ, PT ;  /* 0x000000ff0800720b */ /* 0x040fe20003f1d000 */
[----:B0-----:R-:W-:Y:S01]  /*2ee0*/  FMUL.FTZ R11, R8, R7 ;  /* 0x00000007080b7220 */ /* 0x001fe20000410000 */
[----:B------:R-:W-:Y:S01]  /*2ef0*/  FMUL.FTZ R10, R7, 0.5 ;  /* 0x3f000000070a7820 */ /* 0x000fe20000410000 */
[----:B------:R-:W-:Y:S01]  /*2f00*/  FADD.FTZ R7, R13, -1 ;  /* 0xbf8000000d077421 */ /* 0x000fe20000010000 */
[----:B------:R-:W-:Y:S01]  /*2f10*/  MOV R13, 0x3d39bf78 ;  /* 0x3d39bf78000d7802 */ /* 0x000fe20000000f00 */
        /* <DEDUP_REMOVED lines=34> */
.L_x_662:
[----:B------:R-:W-:Y:S05]  /*3140*/  BSYNC B1 ;  /* 0x0000000000017941 */ /* 0x000fea0003800000 */
.L_x_661:
[----:B------:R-:W-:-:S05]  /*3150*/  @P2 FADD.FTZ R8, R8, 0.69314718246459960938 ;  /* 0x3f31721808082421 */ /* 0x000fca0000010000 */
[----:B------:R-:W-:-:S07]  /*3160*/  F2FP.BF16.F32.PACK_AB R7, RZ, R8 ;  /* 0x00000008ff07723e */ /* 0x000fce00000010ff */
.L_x_660:
[----:B------:R-:W-:Y:S05]  /*3170*/  BSYNC B0 ;  /* 0x0000000000007941 */ /* 0x000fea0003800000 */
.L_x_659:
        /* <DEDUP_REMOVED lines=47> */
.L_x_666:
[----:B------:R-:W-:Y:S05]  /*3470*/  BSYNC B1 ;  /* 0x0000000000017941 */ /* 0x000fea0003800000 */
.L_x_665:
[----:B------:R-:W-:-:S05]  /*3480*/  @P2 FADD.FTZ R10, R10, 0.69314718246459960938 ;  /* 0x3f3172180a0a2421 */ /* 0x000fca0000010000 */
[----:B------:R-:W-:-:S07]  /*3490*/  F2FP.BF16.F32.PACK_AB R8, RZ, R10 ;  /* 0x0000000aff08723e */ /* 0x000fce00000010ff */
.L_x_664:
[----:B------:R-:W-:Y:S05]  /*34a0*/  BSYNC B0 ;  /* 0x0000000000007941 */ /* 0x000fea0003800000 */
.L_x_663:
[----:B------:R-:W-:Y:S01]  /*34b0*/  ISETP.GE.AND P0, PT, R18, R17, PT ;  /* 0x000000111200720c */ /* 0x000fe20003f06270 */
[----:B------:R-:W-:Y:S04]  /*34c0*/  BSSY B0, `(.L_x_667) ;  /* 0x0000034000007945 */ /* 0x000fe80003800000 */
[----:B------:R-:W-:Y:S08]  /*34d0*/  BSSY B1, `(.L_x_668) ;  /* 0x000002c000017945 */ /* 0x000ff00003800000 */
[----:B------:R-:W-:Y:S05]  /*34e0*/  @P0 BRA `(.L_x_669) ;  /* 0x0000000000340947 */ /* 0x000fea0003800000 */
[----:B------:R-:W0:Y:S01]  /*34f0*/  LDC.64 R10, c[0x0][0x218] ;  /* 0x00008600ff0a7b82 */ /* 0x000e220000000a00 */
[----:B------:R-:W-:Y:S02]  /*3500*/  IADD3 R13, R16, R18, RZ ;  /* 0x00000012100d7210 */ /* 0x000fe40007ffe0ff */
[----:B------:R-:W-:-:S04]  /*3510*/  MOV R18, R2 ;  /* 0x0000000200127202 */ /* 0x000fc80000000f00 */
[----:B------:R-:W-:Y:S01]  /*3520*/  ISETP.GE.AND P0, PT, R18, R17, PT ;  /* 0x000000111200720c */ /* 0x000fe20003f06270 */
[----:B0-----:R-:W-:-:S05]  /*3530*/  IMAD.WIDE.U32 R10, R13, 0x2, R10 ;  /* 0x000000020d0a7825 */ /* 0x001fca00078e000a */
[----:B------:R0:W-:Y:S07]  /*3540*/  STG.E.U16 desc[UR4][R10.64], R9 ;  /* 0x000000090a007986 */ /* 0x0001ee000c101504 */
[----:B------:R-:W-:Y:S05]  /*3550*/  @P0 BRA `(.L_x_670) ;  /* 0x0000000000340947 */ /* 0x000fea0003800000 */
[----:B0-----:R-:W0:Y:S01]  /*3560*/  LDC.64 R10, c[0x0][0x218] ;  /* 0x00008600ff0a7b82 */ /* 0x001e220000000a00 */
[----:B------:R-:W-:Y:S02]  /*3570*/  IADD3 R9, R16, R18, RZ ;  /* 0x0000001210097210 */ /* 0x000fe40007ffe0ff */
[----:B------:R-:W-:Y:S02]  /*3580*/  PRMT R12, R3, 0x7610, R12 ;  /* 0x00007610030c7816 */ /* 0x000fe4000000000c */
[----:B------:R-:W-:Y:S01]  /*3590*/  IADD3 R18, R18, 0x80, RZ ;  /* 0x0000008012127810 */ /* 0x000fe20007ffe0ff */
[----:B0-----:R-:W-:-:S05]  /*35a0*/  IMAD.WIDE.U32 R2, R9, 0x2, R10 ;  /* 0x0000000209027825 */ /* 0x001fca00078e000a */
[----:B------:R0:W-:Y:S02]  /*35b0*/  STG.E.U16 desc[UR4][R2.64], R12 ;  /* 0x0000000c02007986 */ /* 0x0001e4000c101504 */
.L_x_669:
[----:B------:R-:W-:-:S13]  /*35c0*/  ISETP.GE.AND P0, PT, R18, R17, PT ;  /* 0x000000111200720c */ /* 0x000fda0003f06270 */
[----:B------:R-:W-:Y:S05]  /*35d0*/  @P0 BRA `(.L_x_671) ;  /* 0x0000000000300947 */ /* 0x000fea0003800000 */
[----:B0-----:R-:W0:Y:S01]  /*35e0*/  LDC.64 R2, c[0x0][0x218] ;  /* 0x00008600ff027b82 */ /* 0x001e220000000a00 */
[----:B------:R-:W-:Y:S02]  /*35f0*/  IADD3 R9, R16, R18, RZ ;  /* 0x0000001210097210 */ /* 0x000fe40007ffe0ff */
[----:B------:R-:W-:-:S03]  /*3600*/  IADD3 R18, R18, 0x80, RZ ;  /* 0x0000008012127810 */ /* 0x000fc60007ffe0ff */
[----:B0-----:R-:W-:-:S05]  /*3610*/  IMAD.WIDE.U32 R2, R9, 0x2, R2 ;  /* 0x0000000209027825 */ /* 0x001fca00078e0002 */
[----:B------:R1:W-:Y:S02]  /*3620*/  STG.E.U16 desc[UR4][R2.64], R0 ;  /* 0x0000000002007986 */ /* 0x0003e4000c101504 */
.L_x_670:
[----:B------:R-:W-:-:S13]  /*3630*/  ISETP.GE.AND P0, PT, R18, R17, PT ;  /* 0x000000111200720c */ /* 0x000fda0003f06270 */
[----:B------:R-:W-:Y:S05]  /*3640*/  @P0 BRA `(.L_x_672) ;  /* 0x0000000000300947 */ /* 0x000fea0003800000 */
[----:B-1----:R-:W1:Y:S01]  /*3650*/  LDC.64 R2, c[0x0][0x218] ;  /* 0x00008600ff027b82 */ /* 0x002e620000000a00 */
[----:B0-----:R-:W-:Y:S02]  /*3660*/  IADD3 R9, R16, R18, RZ ;  /* 0x0000001210097210 */ /* 0x001fe40007ffe0ff */
[----:B------:R-:W-:-:S03]  /*3670*/  IADD3 R18, R18, 0x80, RZ ;  /* 0x0000008012127810 */ /* 0x000fc60007ffe0ff */
[----:B-1----:R-:W-:-:S05]  /*3680*/  IMAD.WIDE.U32 R2, R9, 0x2, R2 ;  /* 0x0000000209027825 */ /* 0x002fca00078e0002 */
[----:B------:R1:W-:Y:S02]  /*3690*/  STG.E.U16 desc[UR4][R2.64], R4 ;  /* 0x0000000402007986 */ /* 0x0003e4000c101504 */
.L_x_671:
[----:B------:R-:W-:-:S13]  /*36a0*/  ISETP.GE.AND P0, PT, R18, R17, PT ;  /* 0x000000111200720c */ /* 0x000fda0003f06270 */
[----:B------:R-:W-:Y:S05]  /*36b0*/  @P0 BRA `(.L_x_673) ;  /* 0x0000000000340947 */ /* 0x000fea0003800000 */
[----:B01----:R-:W0:Y:S01]  /*36c0*/  LDC.64 R2, c[0x0][0x218] ;  /* 0x00008600ff027b82 */ /* 0x003e220000000a00 */
[----:B------:R-:W-:Y:S02]  /*36d0*/  IADD3 R9, R16, R18, RZ ;  /* 0x0000001210097210 */ /* 0x000fe40007ffe0ff */
[----:B------:R-:W-:-:S03]  /*36e0*/  IADD3 R18, R18, 0x80, RZ ;  /* 0x0000008012127810 */ /* 0x000fc60007ffe0ff */
[----:B0-----:R-:W-:-:S05]  /*36f0*/  IMAD.WIDE.U32 R2, R9, 0x2, R2 ;  /* 0x0000000209027825 */ /* 0x001fca00078e0002 */
[----:B------:R2:W-:Y:S02]  /*3700*/  STG.E.U16 desc[UR4][R2.64], R5 ;  /* 0x0000000502007986 */ /* 0x0005e4000c101504 */
.L_x_672:
[----:B------:R-:W-:-:S13]  /*3710*/  ISETP.GE.AND P0, PT, R18, R17, PT ;  /* 0x000000111200720c */ /* 0x000fda0003f06270 */
[----:B------:R-:W-:Y:S05]  /*3720*/  @P0 BREAK B1 ;  /* 0x0000000000010942 */ /* 0x000fea0003800000 */
[----:B------:R-:W-:Y:S05]  /*3730*/  @P0 BRA `(.L_x_674) ;  /* 0x0000000000300947 */ /* 0x000fea0003800000 */
[----:B-12---:R-:W1:Y:S01]  /*3740*/  LDC.64 R2, c[0x0][0x218] ;  /* 0x00008600ff027b82 */ /* 0x006e620000000a00 */
[----:B------:R-:W-:Y:S02]  /*3750*/  IADD3 R5, R16, R18, RZ ;  /* 0x0000001210057210 */ /* 0x000fe40007ffe0ff */
[----:B------:R-:W-:-:S03]  /*3760*/  IADD3 R18, R18, 0x80, RZ ;  /* 0x0000008012127810 */ /* 0x000fc60007ffe0ff */
[----:B-1----:R-:W-:-:S05]  /*3770*/  IMAD.WIDE.U32 R2, R5, 0x2, R2 ;  /* 0x0000000205027825 */ /* 0x002fca00078e0002 */
[----:B------:R2:W-:Y:S02]  /*3780*/  STG.E.U16 desc[UR4][R2.64], R6 ;  /* 0x0000000602007986 */ /* 0x0005e4000c101504 */
.L_x_673:
[----:B------:R-:W-:Y:S05]  /*3790*/  BSYNC B1 ;  /* 0x0000000000017941 */ /* 0x000fea0003800000 */
.L_x_668:
[----:B------:R-:W-:-:S13]  /*37a0*/  ISETP.GE.AND P0, PT, R18, R17, PT ;  /* 0x000000111200720c */ /* 0x000fda0003f06270 */
[----:B012---:R-:W0:Y:S01]  /*37b0*/  @!P0 LDC.64 R2, c[0x0][0x218] ;  /* 0x00008600ff028b82 */ /* 0x007e220000000a00 */
[----:B------:R-:W-:Y:S02]  /*37c0*/  @!P0 IADD3 R5, R16, R18, RZ ;  /* 0x0000001210058210 */ /* 0x000fe40007ffe0ff */
[----:B------:R-:W-:-:S03]  /*37d0*/  @!P0 IADD3 R18, R18, 0x80, RZ ;  /* 0x0000008012128810 */ /* 0x000fc60007ffe0ff */
[----:B0-----:R-:W-:-:S05]  /*37e0*/  @!P0 IMAD.WIDE.U32 R2, R5, 0x2, R2 ;  /* 0x0000000205028825 */ /* 0x001fca00078e0002 */
[----:B------:R3:W-:Y:S02]  /*37f0*/  @!P0 STG.E.U16 desc[UR4][R2.64], R7 ;  /* 0x0000000702008986 */ /* 0x0007e4000c101504 */
.L_x_674:
[----:B------:R-:W-:Y:S05]  /*3800*/  BSYNC B0 ;  /* 0x0000000000007941 */ /* 0x000fea0003800000 */
.L_x_667:
[----:B------:R-:W-:Y:S05]  /*3810*/  WARPSYNC.ALL ;  /* 0x0000000000007948 */ /* 0x000fea0003800000 */
[----:B------:R-:W-:-:S13]  /*3820*/  ISETP.GE.AND P0, PT, R18, R17, PT ;  /* 0x000000111200720c */ /* 0x000fda0003f06270 */
[----:B------:R-:W-:Y:S05]  /*3830*/  @P0 EXIT ;  /* 0x000000000000094d */ /* 0x000fea0003800000 */
[----:B-123--:R-:W1:Y:S01]  /*3840*/  LDC.64 R2, c[0x0][0x218] ;  /* 0x00008600ff027b82 */ /* 0x00ee620000000a00 */
[----:B------:R-:W-:-:S05]  /*3850*/  IADD3 R5, R16, R18, RZ ;  /* 0x0000001210057210 */ /* 0x000fca0007ffe0ff */
[----:B-1----:R-:W-:-:S05]  /*3860*/  IMAD.WIDE.U32 R2, R5, 0x2, R2 ;  /* 0x0000000205027825 */ /* 0x002fca00078e0002 */
[----:B------:R-:W-:Y:S01]  /*3870*/  STG.E.U16 desc[UR4][R2.64], R8 ;  /* 0x0000000802007986 */ /* 0x000fe2000c101504 */
[----:B------:R-:W-:Y:S05]  /*3880*/  EXIT ;  /* 0x000000000000794d */ /* 0x000fea0003800000 */
.L_x_675:
        /* <DEDUP_REMOVED lines=15> */
.L_x_21044:


//--------------------- .text._ZN2at6native29vectorized_elementwise_kernelILi4EZZZNS0_17acosh_kernel_cudaERNS_18TensorIteratorBaseEENKUlvE0_clEvENKUlvE2_clEvEUlN3c108BFloat16EE_St5arrayIPcLm2EEEEviT0_T1_ --------------------------
	.section	.text._ZN2at6native29vectorized_elementwise_kernelILi4EZZZNS0_17acosh_kernel_cudaERNS_18TensorIteratorBaseEENKUlvE0_clEvENKUlvE2_clEvEUlN3c108BFloat16EE_St5arrayIPcLm2EEEEviT0_T1_,"ax",@progbits
	.align	128
        .global         _ZN2at6native29vectorized_elementwise_kernelILi4EZZZNS0_17acosh_kernel_cudaERNS_18TensorIteratorBaseEENKUlvE0_clEvENKUlvE2_clEvEUlN3c108BFloat16EE_St5arrayIPcLm2EEEEviT0_T1_
        .type           _ZN2at6native29vectorized_elementwise_kernelILi4EZZZNS0_17acosh_kernel_cudaERNS_18TensorIteratorBaseEENKUlvE0_clEvENKUlvE2_clEvEUlN3c108BFloat16EE_St5arrayIPcLm2EEEEviT0_T1_,@function
        .size           _ZN2at6native29vectorized_elementwise_kernelILi4EZZZNS0_17acosh_kernel_cudaERNS_18TensorIteratorBaseEENKUlvE0_clEvENKUlvE2_clEvEUlN3c108BFloat16EE_St5arrayIPcLm2EEEEviT0_T1_,(.L_x_21045 - _ZN2at6native29vectorized_elementwise_kernelILi4EZZZNS0_17acosh_kernel_cudaERNS_18TensorIteratorBaseEENKUlvE0_clEvENKUlvE2_clEvEUlN3c108BFloat16EE_St5arrayIPcLm2EEEEviT0_T1_)
        .other          _ZN2at6native29vectorized_elementwise_kernelILi4EZZZNS0_17acosh_kernel_cudaERNS_18TensorIteratorBaseEENKUlvE0_clEvENKUlvE2_clEvEUlN3c108BFloat16EE_St5arrayIPcLm2EEEEviT0_T1_,@"STO_CUDA_ENTRY STV_DEFAULT"
_ZN2at6native29vectorized_elementwise_kernelILi4EZZZNS0_17acosh_kernel_cudaERNS_18TensorIteratorBaseEENKUlvE0_clEvENKUlvE2_clEvEUlN3c108BFloat16EE_St5arrayIPcLm2EEEEviT0_T1_:
.text._ZN2at6native29vectorized_elementwise_kernelILi4EZZZNS0_17acosh_kernel_cudaERNS_18TensorIteratorBaseEENKUlvE0_clEvENKUlvE2_clEvEUlN3c108BFloat16EE_St5arrayIPcLm2EEEEviT0_T1_:
        /* <DEDUP_REMOVED lines=12> */
[----:B------:R-:W2:Y:S04]  /*00c0*/  LDG.E.64 R18, desc[UR4][R4.64] ;  /* 0x0000000404127981 */ /* 0x000ea8000c1e1b00 */
[----:B------:R0:W3:Y:S01]  /*00d0*/  LDG.E.64 R2, desc[UR4][R4.64+0x400] ;  /* 0x0004000404027981 */ /* 0x0000e2000c1e1b00 */
[----:B------:R-:W-:Y:S01]  /*00e0*/  BSSY B0, `(.L_x_677) ;  /* 0x0000091000007945 */ /* 0x000fe20003800000 */
[C---:B--2---:R-:W-:Y:S02]  /*00f0*/  SHF.L.U32 R12, R18.reuse, 0x10, RZ ;  /* 0x00000010120c7819 */ /* 0x044fe400000006ff */
[C---:B------:R-:W-:Y:S02]  /*0100*/  SHF.L.U32 R8, R19.reuse, 0x10, RZ ;  /* 0x0000001013087819 */ /* 0x040fe400000006ff */
[----:B------:R-:W-:Y:S01]  /*0110*/  PRMT R9, R18, 0x7632, R9 ;  /* 0x0000763212097816 */ /* 0x000fe20000000009 */
[----:B------:R-:W-:Y:S01]  /*0120*/  FFMA.FTZ R0, R12, R12, -1 ;  /* 0xbf8000000c007423 */ /* 0x000fe2000001000c */
[----:B------:R-:W-:Y:S01]  /*0130*/  PRMT R19, R19, 0x7632, R19 ;  /* 0x0000763213137816 */ /* 0x000fe20000000013 */
[----:B------:R-:W-:Y:S01]  /*0140*/  FFMA.FTZ R10, R8, R8, -1 ;  /* 0xbf800000080a7423 */ /* 0x000fe20000010008 */
[----:B------:R-:W-:Y:S01]  /*0150*/  SHF.L.U32 R9, R9, 0x10, RZ ;  /* 0x0000001009097819 */ /* 0x000fe200000006ff */
[----:B------:R-:W0:Y:S01]  /*0160*/  MUFU.RSQ R11, R0 ;  /* 0x00000000000b7308 */ /* 0x000e220000001400 */
[----:B------:R-:W-:Y:S01]  /*0170*/  FSETP.NEU.FTZ.AND P1, PT, R0, RZ, PT ;  /* 0x000000ff0000720b */ /* 0x000fe20003f3d000 */
[----:B------:R-:W-:Y:S01]  /*0180*/  FADD.FTZ R12, R12, -1 ;  /* 0xbf8000000c0c7421 */ /* 0x000fe20000010000 */
[----:B------:R-:W-:Y:S01]  /*0190*/  FSETP.NEU.FTZ.AND P3, PT, R10, RZ, PT ;  /* 0x000000ff0a00720b */ /* 0x000fe20003f7d000 */
[C---:B------:R-:W-:Y:S01]  /*01a0*/  FFMA.FTZ R6, R9.reuse, R9, -1 ;  /* 0xbf80000009067423 */ /* 0x040fe20000010009 */
[----:B------:R-:W-:-:S02]  /*01b0*/  FADD.FTZ R9, R9, -1 ;  /* 0xbf80000009097421 */ /* 0x000fc40000010000 */
[----:B------:R-:W-:Y:S01]  /*01c0*/  ISETP.GT.U32.AND P0, PT, R12, 0x4b000000, PT ;  /* 0x4b0000000c00780c */ /* 0x000fe20003f04070 */
[----:B------:R-:W1:Y:S01]  /*01d0*/  MUFU.RSQ R15, R10 ;  /* 0x0000000a000f7308 */ /* 0x000e620000001400 */
[----:B------:R-:W-:Y:S02]  /*01e0*/  FSETP.NEU.FTZ.AND P2, PT, R6, RZ, PT ;  /* 0x000000ff0600720b */ /* 0x000fe40003f5d000 */
[----:B------:R-:W-:-:S05]  /*01f0*/  ISETP.GT.U32.AND P4, PT, R9, 0x4b000000, PT ;  /* 0x4b0000000900780c */ /* 0x000fca0003f84070 */
[----:B------:R-:W2:Y:S01]  /*0200*/  MUFU.RSQ R13, R6 ;  /* 0x00000006000d7308 */ /* 0x000ea20000001400 */
[----:B0-----:R-:W-:Y:S01]  /*0210*/  FMUL.FTZ R5, R0, R11 ;  /* 0x0000000b00057220 */ /* 0x001fe20000410000 */
[----:B------:R-:W-:-:S03]  /*0220*/  FMUL.FTZ R4, R11, 0.5 ;  /* 0x3f0000000b047820 */ /* 0x000fc60000410000 */
[----:B------:R-:W-:Y:S01]  /*0230*/  FFMA.FTZ R0, -R5, R5, R0 ;  /* 0x0000000505007223 */ /* 0x000fe20000010100 */
[----:B-1----:R-:W-:-:S03]  /*0240*/  FMUL.FTZ R17, R10, R15 ;  /* 0x0000000f0a117220 */ /* 0x002fc60000410000 */
[----:B------:R-:W-:Y:S01]  /*0250*/  FFMA.FTZ R5, R4, R0, R5 ;  /* 0x0000000004057223 */ /* 0x000fe20000010005 */
[----:B------:R-:W-:Y:S01]  /*0260*/  SHF.L.U32 R0, R19, 0x10, RZ ;  /* 0x0000001013007819 */ /* 0x000fe200000006ff */
[----:B------:R-:W-:Y:S01]  /*0270*/  FMUL.FTZ R14, R15, 0.5 ;  /* 0x3f0000000f0e7820 */ /* 0x000fe20000410000 */
[----:B------:R-:W-:Y:S02]  /*0280*/  FFMA.FTZ R10, -R17, R17, R10 ;  /* 0x00000011110a7223 */ /* 0x000fe4000001010a */
[----:B------:R-:W-:Y:S01]  /*0290*/  FSEL R5, R5, RZ, P1 ;  /* 0x000000ff05057208 */ /* 0x000fe20000800000 */
[----:B------:R-:W-:Y:S01]  /*02a0*/  FFMA.FTZ R4, R0, R0, -1 ;  /* 0xbf80000000047423 */ /* 0x000fe20000010000 */
[----:B------:R-:W-:Y:S01]  /*02b0*/  FFMA.FTZ R14, R14, R10, R17 ;  /* 0x0000000a0e0e7223 */ /* 0x000fe20000010011 */
[----:B--2---:R-:W-:Y:S01]  /*02c0*/  FMUL.FTZ R11, R6, R13 ;  /* 0x0000000d060b7220 */ /* 0x004fe20000410000 */
[----:B------:R-:W-:Y:S01]  /*02d0*/  FADD.FTZ R10, R8, -1 ;  /* 0xbf800000080a7421 */ /* 0x000fe20000010000 */
[----:B------:R-:W-:Y:S01]  /*02e0*/  FMUL.FTZ R8, R13, 0.5 ;  /* 0x3f0000000d087820 */ /* 0x000fe20000410000 */
[----:B------:R-:W-:Y:S01]  /*02f0*/  FSEL R5, R5, -1.0000001192092895508, !P0 ;  /* 0xbf80000105057808 */ /* 0x000fe20004000000 */
[----:B------:R-:W0:Y:S01]  /*0300*/  MUFU.RSQ R13, R4 ;  /* 0x00000004000d7308 */ /* 0x000e220000001400 */
[----:B------:R-:W-:Y:S01]  /*0310*/  FFMA.FTZ R6, -R11, R11, R6 ;  /* 0x0000000b0b067223 */ /* 0x000fe20000010106 */
[----:B------:R-:W-:Y:S01]  /*0320*/  ISETP.GT.U32.AND P1, PT, R10, 0x4b000000, PT ;  /* 0x4b0000000a00780c */ /* 0x000fe20003f24070 */
[----:B------:R-:W-:Y:S01]  /*0330*/  FADD.FTZ R0, R0, -1 ;  /* 0xbf80000000007421 */ /* 0x000fe20000010000 */
[----:B------:R-:W-:Y:S01]  /*0340*/  FSEL R14, R14, RZ, P3 ;  /* 0x000000ff0e0e7208 */ /* 0x000fe20001800000 */
[----:B------:R-:W-:Y:S01]  /*0350*/  FFMA.FTZ R6, R8, R6, R11 ;  /* 0x0000000608067223 */ /* 0x000fe2000001000b */
[----:B------:R-:W-:Y:S01]  /*0360*/  FADD.FTZ R12, R12, R5 ;  /* 0x000000050c0c7221 */ /* 0x000fe20000010000 */
[----:B------:R-:W-:-:S02]  /*0370*/  P2R R5, PR, RZ, 0x10 ;  /* 0x00000010ff057803 */ /* 0x000fc40000000000 */
[----:B------:R-:W-:Y:S01]  /*0380*/  FSEL R11, R14, -1.0000001192092895508, !P1 ;  /* 0xbf8000010e0b7808 */ /* 0x000fe20004800000 */
[----:B------:R-:W-:Y:S01]  /*0390*/  FADD.FTZ.RZ R5, R12, 1 ;  /* 0x3f8000000c057421 */ /* 0x000fe2000001c000 */
[----:B------:R-:W-:Y:S02]  /*03a0*/  FSEL R6, R6, RZ, P2 ;  /* 0x000000ff06067208 */ /* 0x000fe40001000000 */
[----:B------:R-:W-:Y:S01]  /*03b0*/  FSETP.NEU.FTZ.AND P3, PT, R4, RZ, PT ;  /* 0x000000ff0400720b */ /* 0x000fe20003f7d000 */
[----:B------:R-:W-:Y:S01]  /*03c0*/  FADD.FTZ R8, R10, R11 ;  /* 0x0000000b0a087221 */ /* 0x000fe20000010000 */
[----:B------:R-:W-:Y:S02]  /*03d0*/  FSEL R6, R6, -1.0000001192092895508, !P4 ;  /* 0xbf80000106067808 */ /* 0x000fe40006000000 */
[----:B------:R-:W-:Y:S01]  /*03e0*/  IADD3 R5, R5, -0x3f400000, RZ ;  /* 0xc0c0000005057810 */ /* 0x000fe20007ffe0ff */
[----:B0-----:R-:W-:Y:S01]  /*03f0*/  FMUL.FTZ R11, R4, R13 ;  /* 0x0000000d040b7220 */ /* 0x001fe20000410000 */
[----:B------:R-:W-:Y:S01]  /*0400*/  FMUL.FTZ R14, R13, 0.5 ;  /* 0x3f0000000d0e7820 */ /* 0x000fe20000410000 */
[----:B------:R-:W-:Y:S01]  /*0410*/  FADD.FTZ R10, R9, R6 ;  /* 0x00000006090a7221 */ /* 0x000fe20000010000 */
[----:B------:R-:W-:Y:S01]  /*0420*/  HFMA2.MMA R6, -RZ, RZ, 1.625, 0 ;  /* 0x3e800000ff067435 */ /* 0x000fe200000001ff */
[----:B------:R-:W-:Y:S01]  /*0430*/  LOP3.LUT R15, R5, 0xff800000, RZ, 0xc0, !PT ;  /* 0xff800000050f7812 */ /* 0x000fe200078ec0ff */
[----:B------:R-:W-:Y:S01]  /*0440*/  FFMA.FTZ R17, -R11, R11, R4 ;  /* 0x0000000b0b117223 */ /* 0x000fe20000010104 */
[----:B------:R-:W-:Y:S01]  /*0450*/  FADD.FTZ.RZ R4, R8, 1 ;  /* 0x3f80000008047421 */ /* 0x000fe2000001c000 */
[----:B------:R-:W-:Y:S01]  /*0460*/  FADD.FTZ.RZ R13, R10, 1 ;  /* 0x3f8000000a0d7421 */ /* 0x000fe2000001c000 */
[----:B------:R-:W-:Y:S01]  /*0470*/  IADD3 R5, -R15, 0x40800000, RZ ;  /* 0x408000000f057810 */ /* 0x000fe20007ffe1ff */
[----:B------:R-:W-:Y:S01]  /*0480*/  FFMA.FTZ R11, R14, R17, R11 ;  /* 0x000000110e0b7223 */ /* 0x000fe2000001000b */
[----:B------:R-:W-:-:S02]  /*0490*/  IADD3 R21, R12, -R15, RZ ;  /* 0x8000000f0c157210 */ /* 0x000fc40007ffe0ff */
[----:B------:R-:W-:Y:S01]  /*04a0*/  IADD3 R14, R4, -0x3f400000, RZ ;  /* 0xc0c00000040e7810 */ /* 0x000fe20007ffe0ff */
[----:B------:R-:W-:Y:S01]  /*04b0*/  FFMA.FTZ R4, R5, R6, -1 ;  /* 0xbf80000005047423 */ /* 0x000fe20000010006 */
[----:B------:R-:W-:Y:S02]  /*04c0*/  IADD3 R13, R13, -0x3f400000, RZ ;  /* 0xc0c000000d0d7810 */ /* 0x000fe40007ffe0ff */
[----:B------:R-:W-:Y:S01]  /*04d0*/  LOP3.LUT R5, R14, 0xff800000, RZ, 0xc0, !PT ;  /* 0xff8000000e057812 */ /* 0x000fe200078ec0ff */
[----:B------:R-:W-:Y:S01]  /*04e0*/  FADD.FTZ R21, R21, R4 ;  /* 0x0000000415157221 */ /* 0x000fe20000010000 */
[----:B------:R-:W-:Y:S02]  /*04f0*/  LOP3.LUT R13, R13, 0xff800000, RZ, 0xc0, !PT ;  /* 0xff8000000d0d7812 */ /* 0x000fe400078ec0ff */
[----:B------:R-:W-:Y:S02]  /*0500*/  IADD3 R23, -R5, 0x40800000, RZ ;  /* 0x4080000005177810 */ /* 0x000fe40007ffe1ff */
[----:B------:R-:W-:-:S02]  /*0510*/  IADD3 R17, -R13, 0x40800000, RZ ;  /* 0x408000000d117810 */ /* 0x000fc40007ffe1ff */
[----:B------:R-:W-:Y:S01]  /*0520*/  MOV R4, 0x3d39bf78 ;  /* 0x3d39bf7800047802 */ /* 0x000fe20000000f00 */
[-C--:B------:R-:W-:Y:S01]  /*0530*/  FFMA.FTZ R20, R23, R6.reuse, -1 ;  /* 0xbf80000017147423 */ /* 0x080fe20000010006 */
[----:B------:R-:W-:Y:S01]  /*0540*/  IADD3 R19, R8, -R5, RZ ;  /* 0x8000000508137210 */ /* 0x000fe20007ffe0ff */
[----:B------:R-:W-:Y:S01]  /*0550*/  FFMA.FTZ R18, R17, R6, -1 ;  /* 0xbf80000011127423 */ /* 0x000fe20000010006 */
[----:B------:R-:W-:Y:S01]  /*0560*/  IADD3 R25, R10, -R13, RZ ;  /* 0x8000000d0a197210 */ /* 0x000fe20007ffe0ff */
[----:B------:R-:W-:Y:S01]  /*0570*/  FFMA.FTZ R14, R21, -R4, 0.10546888411045074463 ;  /* 0x3dd80012150e7423 */ /* 0x000fe20000010804 */
[----:B---3--:R-:W-:Y:S01]  /*0580*/  SHF.L.U32 R17, R2, 0x10, RZ ;  /* 0x0000001002117819 */ /* 0x008fe200000006ff */
[----:B------:R-:W-:Y:S01]  /*0590*/  FADD.FTZ R19, R19, R20 ;  /* 0x0000001413137221 */ /* 0x000fe20000010000 */
[----:B------:R-:W-:Y:S01]  /*05a0*/  ISETP.GT.U32.AND P2, PT, R0, 0x4b000000, PT ;  /* 0x4b0000000000780c */ /* 0x000fe20003f44070 */
[----:B------:R-:W-:Y:S01]  /*05b0*/  FADD.FTZ R25, R25, R18 ;  /* 0x0000001219197221 */ /* 0x000fe20000010000 */
[----:B------:R-:W-:Y:S01]  /*05c0*/  FFMA.FTZ R14, R21, R14, -0.13229703903198242188 ;  /* 0xbe0778e0150e7423 */ /* 0x000fe2000001000e */
[-C--:B------:R-:W-:Y:S01]  /*05d0*/  FFMA.FTZ R20, R19, -R4.reuse, 0.10546888411045074463 ;  /* 0x3dd8001213147423 */ /* 0x080fe20000010804 */
[----:B------:R-:W-:Y:S01]  /*05e0*/  FSEL R11, R11, RZ, P3 ;  /* 0x000000ff0b0b7208 */ /* 0x000fe20001800000 */
[----:B------:R-:W-:Y:S01]  /*05f0*/  FFMA.FTZ R18, R25, -R4, 0.10546888411045074463 ;  /* 0x3dd8001219127423 */ /* 0x000fe20000010804 */
[----:B------:R-:W-:Y:S01]  /*0600*/  FFMA.FTZ R14, R21, R14, 0.14491446316242218018 ;  /* 0x3e146475150e7423 */ /* 0x000fe2000001000e */
[----:B------:R-:W-:Y:S01]  /*0610*/  FFMA.FTZ R22, R19, R20, -0.13229703903198242188 ;  /* 0xbe0778e013167423 */ /* 0x000fe20000010014 */
[----:B------:R-:W-:Y:S01]  /*0620*/  FSEL R11, R11, -1.0000001192092895508, !P2 ;  /* 0xbf8000010b0b7808 */ /* 0x000fe20005000000 */
[----:B------:R-:W-:Y:S01]  /*0630*/  FFMA.FTZ R20, R25, R18, -0.13229703903198242188 ;  /* 0xbe0778e019147423 */ /* 0x000fe20000010012 */
[----:B------:R-:W-:Y:S01]  /*0640*/  FFMA.FTZ R14, R21, R14, -0.16641564667224884033 ;  /* 0xbe2a68dd150e7423 */ /* 0x000fe2000001000e */
[----:B------:R-:W-:Y:S01]  /*0650*/  FFMA.FTZ R22, R19, R22, 0.14491446316242218018 ;  /* 0x3e14647513167423 */ /* 0x000fe20000010016 */
[----:B------:R-:W-:Y:S01]  /*0660*/  ISETP.GE.U32.AND P4, PT, R12, 0x7f800000, PT ;  /* 0x7f8000000c00780c */ /* 0x000fe20003f86070 */
[----:B------:R-:W-:Y:S01]  /*0670*/  FFMA.FTZ R20, R25, R20, 0.14491446316242218018 ;  /* 0x3e14647519147423 */ /* 0x000fe20000010014 */
[----:B------:R-:W-:Y:S01]  /*0680*/  FFMA.FTZ R18, R21, R14, 0.19988867640495300293 ;  /* 0x3e4caf9e15127423 */ /* 0x000fe2000001000e */
[----:B------:R-:W-:Y:S01]  /*0690*/  PRMT R14, R2, 0x7632, R14 ;  /* 0x00007632020e7816 */ /* 0x000fe2000000000e */
[----:B------:R-:W-:Y:S01]  /*06a0*/  FFMA.FTZ R22, R19, R22, -0.16641564667224884033 ;  /* 0xbe2a68dd13167423 */ /* 0x000fe20000010016 */
[----:B------:R-:W-:Y:S01]  /*06b0*/  FFMA.FTZ R2, R25, R20, -0.16641564667224884033 ;  /* 0xbe2a68dd19027423 */ /* 0x000fe20000010014 */
[----:B------:R-:W-:Y:S01]  /*06c0*/  FFMA.FTZ R18, R21, R18, -0.25000196695327758789 ;  /* 0xbe80004215127423 */ /* 0x000fe20000010012 */
[----:B------:R-:W-:Y:S01]  /*06d0*/  FFMA.FTZ R20, R17, R17, -1 ;  /* 0xbf80000011147423 */ /* 0x000fe20000010011 */
[----:B------:R-:W-:Y:S01]  /*06e0*/  FFMA.FTZ R22, R19, R22, 0.19988867640495300293 ;  /* 0x3e4caf9e13167423 */ /* 0x000fe20000010016 */
[----:B------:R-:W-:Y:S01]  /*06f0*/  FFMA.FTZ R2, R25, R2, 0.19988867640495300293 ;  /* 0x3e4caf9e19027423 */ /* 0x000fe20000010002 */
[----:B------:R-:W-:Y:S01]  /*0700*/  FFMA.FTZ R18, R21, R18, 0.33333510160446166992 ;  /* 0x3eaaaae615127423 */ /* 0x000fe20000010012 */
[----:B------:R-:W0:Y:S01]  /*0710*/  MUFU.RSQ R27, R20 ;  /* 0x00000014001b7308 */ /* 0x000e220000001400 */
[----:B------:R-:W-:Y:S01]  /*0720*/  FFMA.FTZ R24, R19, R22, -0.25000196695327758789 ;  /* 0xbe80004213187423 */ /* 0x000fe20000010016 */
[----:B------:R-:W-:Y:S01]  /*0730*/  FFMA.FTZ R22, R25, R2, -0.25000196695327758789 ;  /* 0xbe80004219167423 */ /* 0x000fe20000010002 */
[----:B------:R-:W-:Y:S01]  /*0740*/  FADD.FTZ R0, R0, R11 ;  /* 0x0000000b00007221 */ /* 0x000fe20000010000 */
[----:B------:R-:W-:Y:S01]  /*0750*/  FFMA.FTZ R18, R21, R18, -0.5 ;  /* 0xbf00000015127423 */ /* 0x000fe20000010012 */
[----:B------:R-:W-:Y:S01]  /*0760*/  FFMA.FTZ R24, R19, R24, 0.33333510160446166992 ;  /* 0x3eaaaae613187423 */ /* 0x000fe20000010018 */
[----:B------:R-:W-:Y:S01]  /*0770*/  FFMA.FTZ R22, R25, R22, 0.33333510160446166992 ;  /* 0x3eaaaae619167423 */ /* 0x000fe20000010016 */
[----:B------:R-:W-:Y:S01]  /*0780*/  FADD.FTZ.RZ R2, R0, 1 ;  /* 0x3f80000000027421 */ /* 0x000fe2000001c000 */
[----:B------:R-:W-:Y:S01]  /*0790*/  FMUL.FTZ R18, R21, R18 ;  /* 0x0000001215127220 */ /* 0x000fe20000410000 */
[----:B------:R-:W-:Y:S01]  /*07a0*/  SHF.L.U32 R14, R14, 0x10, RZ ;  /* 0x000000100e0e7819 */ /* 0x000fe200000006ff */
[----:B------:R-:W-:Y:S01]  /*07b0*/  FFMA.FTZ R24, R19, R24, -0.5 ;  /* 0xbf00000013187423 */ /* 0x000fe20000010018 */
[----:B------:R-:W-:Y:S01]  /*07c0*/  FFMA.FTZ R22, R25, R22, -0.5 ;  /* 0xbf00000019167423 */ /* 0x000fe20000010016 */
[----:B------:R-:W-:Y:S01]  /*07d0*/  FFMA.FTZ R21, R21, R18, R21 ;  /* 0x0000001215157223 */ /* 0x000fe20000010015 */
[----:B------:R-:W-:Y:S01]  /*07e0*/  IADD3 R11, R2, -0x3f400000, RZ ;  /* 0xc0c00000020b7810 */ /* 0x000fe20007ffe0ff */
[----:B------:R-:W-:Y:S01]  /*07f0*/  FFMA.FTZ R18, R14, R14, -1 ;  /* 0xbf8000000e127423 */ /* 0x000fe2000001000e */
[----:B------:R-:W-:Y:S01]  /*0800*/  FMUL.FTZ R2, R19, R24 ;  /* 0x0000001813027220 */ /* 0x000fe20000410000 */
[----:B------:R-:W-:Y:S01]  /*0810*/  FMUL.FTZ R22, R25, R22 ;  /* 0x0000001619167220 */ /* 0x000fe20000410000 */
[----:B------:R-:W-:Y:S01]  /*0820*/  LOP3.LUT R11, R11, 0xff800000, RZ, 0xc0, !PT ;  /* 0xff8000000b0b7812 */ /* 0x000fe200078ec0ff */
[----:B------:R-:W1:Y:S01]  /*0830*/  MUFU.RSQ R23, R18 ;  /* 0x0000001200177308 */ /* 0x000e620000001400 */
[----:B------:R-:W-:Y:S01]  /*0840*/  FFMA.FTZ R2, R19, R2, R19 ;  /* 0x0000000213027223 */ /* 0x000fe20000010013 */
[----:B------:R-:W-:Y:S01]  /*0850*/  FFMA.FTZ R19, R25, R22, R25 ;  /* 0x0000001619137223 */ /* 0x000fe20000010019 */
[----:B0-----:R-:W-:Y:S01]  /*0860*/  FMUL.FTZ R25, R20, R27 ;  /* 0x0000001b14197220 */ /* 0x001fe20000410000 */
[----:B------:R-:W-:Y:S01]  /*0870*/  IADD3 R29, -R11, 0x40800000, RZ ;  /* 0x408000000b1d7810 */ /* 0x000fe20007ffe1ff */
[----:B------:R-:W-:Y:S01]  /*0880*/  FMUL.FTZ R22, R27, 0.5 ;  /* 0x3f0000001b167820 */ /* 0x000fe20000410000 */
[----:B------:R-:W-:Y:S01]  /*0890*/  IADD3 R24, R0, -R11, RZ ;  /* 0x8000000b00187210 */ /* 0x000fe20007ffe0ff */
[----:B------:R-:W-:Y:S01]  /*08a0*/  FFMA.FTZ R26, -R25, R25, R20 ;  /* 0x00000019191a7223 */ /* 0x000fe20000010114 */
[----:B------:R-:W-:Y:S01]  /*08b0*/  FSETP.NEU.FTZ.AND P5, PT, R20, RZ, PT ;  /* 0x000000ff1400720b */ /* 0x000fe20003fbd000 */
[----:B------:R-:W-:Y:S01]  /*08c0*/  FFMA.FTZ R29, R29, R6, -1 ;  /* 0xbf8000001d1d7423 */ /* 0x000fe20000010006 */
[----:B------:R-:W-:Y:S01]  /*08d0*/  FADD.FTZ R20, R17, -1 ;  /* 0xbf80000011147421 */ /* 0x000fe20000010000 */
[----:B------:R-:W-:Y:S01]  /*08e0*/  FFMA.FTZ R22, R22, R26, R25 ;  /* 0x0000001a16167223 */ /* 0x000fe20000010019 */
[----:B------:R-:W-:Y:S01]  /*08f0*/  I2FP.F32.S32 R15, R15 ;  /* 0x0000000f000f7245 */ /* 0x000fe20000201400 */
[----:B------:R-:W-:-:S02]  /*0900*/  FADD.FTZ R17, R24, R29 ;  /* 0x0000001d18117221 */ /* 0x000fc40000010000 */
[----:B------:R-:W-:Y:S02]  /*0910*/  ISETP.GT.U32.AND P3, PT, R20, 0x4b000000, PT ;  /* 0x4b0000001400780c */ /* 0x000fe40003f64070 */
[----:B------:R-:W-:Y:S01]  /*0920*/  FSEL R24, R22, RZ, P5 ;  /* 0x000000ff16187208 */ /* 0x000fe20002800000 */
[----:B-1----:R-:W-:Y:S01]  /*0930*/  FMUL.FTZ R25, R18, R23 ;  /* 0x0000001712197220 */ /* 0x002fe20000410000 */
[----:B------:R-:W-:Y:S01]  /*0940*/  FMUL.FTZ R22, R15, 1.1920928955078125e-07 ;  /* 0x340000000f167820 */ /* 0x000fe20000410000 */
[----:B------:R-:W-:Y:S01]  /*0950*/  FMUL.FTZ R26, R23, 0.5 ;  /* 0x3f000000171a7820 */ /* 0x000fe20000410000 */
[----:B------:R-:W-:Y:S01]  /*0960*/  FSEL R23, R24, -1.0000001192092895508, !P3 ;  /* 0xbf80000118177808 */ /* 0x000fe20005800000 */
[----:B------:R-:W-:Y:S01]  /*0970*/  FFMA.FTZ R27, -R25, R25, R18 ;  /* 0x00000019191b7223 */ /* 0x000fe20000010112 */
[----:B------:R-:W-:Y:S01]  /*0980*/  FFMA.FTZ R15, R22, 0.69314718246459960938, R21 ;  /* 0x3f317218160f7823 */ /* 0x000fe20000010015 */
[----:B------:R-:W-:Y:S06]  /*0990*/  @!P4 BRA `(.L_x_678) ;  /* 0x000000000014c947 */ /* 0x000fec0003800000 */
[C---:B------:R-:W-:Y:S02]  /*09a0*/  ISETP.GE.AND P4, PT, R12.reuse, -0x407fffff, PT ;  /* 0xbf8000010c00780c */ /* 0x040fe40003f86270 */
[----:B------:R-:W-:-:S11]  /*09b0*/  FSETP.NEU.FTZ.AND P5, PT, R12, RZ, PT ;  /* 0x000000ff0c00720b */ /* 0x000fd60003fbd000 */
[----:B------:R-:W-:-:S05]  /*09c0*/  @P4 MOV R21, 0x7f800000 ;  /* 0x7f80000000154802 */ /* 0x000fca0000000f00 */
[----:B------:R-:W-:-:S05]  /*09d0*/  @P4 FFMA.FTZ R15, R12, R21, +INF ;  /* 0x7f8000000c0f4423 */ /* 0x000fca0000010015 */
[----:B------:R-:W-:-:S07]  /*09e0*/  FSEL R15, R15, -RZ, P5 ;  /* 0x800000ff0f0f7208 */ /* 0x000fce0002800000 */
.L_x_678:
[----:B------:R-:W-:Y:S05]  /*09f0*/  BSYNC B0 ;  /* 0x0000000000007941 */ /* 0x000fea0003800000 */
.L_x_677:
[C---:B------:R-:W-:Y:S01]  /*0a00*/  FFMA.FTZ R22, R17.reuse, -R4, 0.10546888411045074463 ;  /* 0x3dd8001211167423 */ /* 0x040fe20000010804 */
[----:B------:R-:W-:Y:S01]  /*0a10*/  ISETP.GE.U32.AND P5, PT, R10, 0x7f800000, PT ;  /* 0x7f8000000a00780c */ /* 0x000fe20003fa6070 */
[----:B------:R-:W-:Y:S01]  /*0a20*/  FADD.FTZ R12, R20, R23 ;  /* 0x00000017140c7221 */ /* 0x000fe20000010000 */
[----:B------:R-:W-:Y:S01]  /*0a30*/  FSETP.NEU.FTZ.AND P4, PT, R18, RZ, PT ;  /* 0x000000ff1200720b */ /* 0x000fe20003f9d000 */
[C---:B------:R-:W-:Y:S01]  /*0a40*/  FFMA.FTZ R22, R17.reuse, R22, -0.13229703903198242188 ;  /* 0xbe0778e011167423 */ /* 0x040fe20000010016 */
[----:B------:R-:W-:Y:S01]  /*0a50*/  FFMA.FTZ R26, R26, R27, R25 ;  /* 0x0000001b1a1a7223 */ /* 0x000fe20000010019 */
[----:B------:R-:W-:Y:S01]  /*0a60*/  FADD.FTZ.RZ R18, R12, 1 ;  /* 0x3f8000000c127421 */ /* 0x000fe2000001c000 */
[----:B------:R-:W-:Y:S01]  /*0a70*/  FADD.FTZ R14, R14, -1 ;  /* 0xbf8000000e0e7421 */ /* 0x000fe20000010000 */
[----:B------:R-:W-:Y:S01]  /*0a80*/  I2FP.F32.S32 R13, R13 ;  /* 0x0000000d000d7245 */ /* 0x000fe20000201400 */
[C---:B------:R-:W-:Y:S01]  /*0a90*/  FFMA.FTZ R22, R17.reuse, R22, 0.14491446316242218018 ;  /* 0x3e14647511167423 */ /* 0x040fe20000010016 */
[----:B------:R-:W-:Y:S01]  /*0aa0*/  FSEL R26, R26, RZ, P4 ;  /* 0x000000ff1a1a7208 */ /* 0x000fe20002000000 */
[----:B------:R-:W-:Y:S01]  /*0ab0*/  BSSY B0, `(.L_x_679) ;  /* 0x000000f000007945 */ /* 0x000fe20003800000 */
[----:B------:R-:W-:Y:S01]  /*0ac0*/  IADD3 R20, R18, -0x3f400000, RZ ;  /* 0xc0c0000012147810 */ /* 0x000fe20007ffe0ff */
[----:B------:R-:W-:Y:S01]  /*0ad0*/  FFMA.FTZ R22, R17, R22, -0.16641564667224884033 ;  /* 0xbe2a68dd11167423 */ /* 0x000fe20000010016 */
[----:B------:R-:W-:Y:S01]  /*0ae0*/  ISETP.GT.U32.AND P4, PT, R14, 0x4b000000, PT ;  /* 0x4b0000000e00780c */ /* 0x000fe20003f84070 */
[----:B------:R-:W-:Y:S01]  /*0af0*/  FMUL.FTZ R18, R13, 1.1920928955078125e-07 ;  /* 0x340000000d127820 */ /* 0x000fe20000410000 */
[----:B------:R-:W-:Y:S01]  /*0b00*/  LOP3.LUT R13, R20, 0xff800000, RZ, 0xc0, !PT ;  /* 0xff800000140d7812 */ /* 0x000fe200078ec0ff */
[----:B------:R-:W-:Y:S01]  /*0b10*/  FFMA.FTZ R22, R17, R22, 0.19988867640495300293 ;  /* 0x3e4caf9e11167423 */ /* 0x000fe20000010016 */
[----:B------:R-:W-:Y:S01]  /*0b20*/  FSEL R21, R26, -1.0000001192092895508, !P4 ;  /* 0xbf8000011a157808 */ /* 0x000fe20006000000 */
[----:B------:R-:W-:Y:S01]  /*0b30*/  FFMA.FTZ R19, R18, 0.69314718246459960938, R19 ;  /* 0x3f31721812137823 */ /* 0x000fe20000010013 */
[----:B------:R-:W-:Y:S07]  /*0b40*/  @!P5 BRA `(.L_x_680) ;  /* 0x000000000014d947 */ /* 0x000fee0003800000 */
[----:B------:R-:W-:-:S13]  /*0b50*/  ISETP.GE.AND P5, PT, R10, -0x407fffff, PT ;  /* 0xbf8000010a00780c */ /* 0x000fda0003fa6270 */
[----:B------:R-:W-:-:S05]  /*0b60*/  @P5 MOV R23, 0x7f800000 ;  /* 0x7f80000000175802 */ /* 0x000fca0000000f00 */
[C---:B------:R-:W-:Y:S01]  /*0b70*/  @P5 FFMA.FTZ R19, R10.reuse, R23, +INF ;  /* 0x7f8000000a135423 */ /* 0x040fe20000010017 */
[----:B------:R-:W-:-:S04]  /*0b80*/  FSETP.NEU.FTZ.AND P5, PT, R10, RZ, PT ;  /* 0x000000ff0a00720b */ /* 0x000fc80003fbd000 */
[----:B------:R-:W-:-:S09]  /*0b90*/  FSEL R19, R19, -RZ, P5 ;  /* 0x800000ff13137208 */ /* 0x000fd20002800000 */
.L_x_680:
[----:B------:R-:W-:Y:S05]  /*0ba0*/  BSYNC B0 ;  /* 0x0000000000007941 */ /* 0x000fea0003800000 */
.L_x_679:
[----:B------:R-:W-:Y:S01]  /*0bb0*/  FADD.FTZ R21, R14, R21 ;  /* 0x000000150e157221 */ /* 0x000fe20000010000 */
[----:B------:R-:W-:Y:S01]  /*0bc0*/  FFMA.FTZ R22, R17, R22, -0.25000196695327758789 ;  /* 0xbe80004211167423 */ /* 0x000fe20000010016 */
[----:B------:R-:W-:Y:S01]  /*0bd0*/  SHF.L.U32 R14, R3, 0x10, RZ ;  /* 0x00000010030e7819 */ /* 0x000fe200000006ff */
[----:B------:R-:W-:Y:S01]  /*0be0*/  BSSY B0, `(.L_x_681) ;  /* 0x000001d000007945 */ /* 0x000fe20003800000 */
[----:B------:R-:W-:Y:S01]  /*0bf0*/  IADD3 R25, -R13, 0x40800000, RZ ;  /* 0x408000000d197810 */ /* 0x000fe20007ffe1ff */
[----:B------:R-:W-:Y:S01]  /*0c00*/  FADD.FTZ.RZ R20, R21, 1 ;  /* 0x3f80000015147421 */ /* 0x000fe2000001c000 */
[----:B------:R-:W-:Y:S01]  /*0c10*/  FFMA.FTZ R22, R17, R22, 0.33333510160446166992 ;  /* 0x3eaaaae611167423 */ /* 0x000fe20000010016 */
[----:B------:R-:W-:Y:S01]  /*0c20*/  IADD3 R23, R12, -R13, RZ ;  /* 0x8000000d0c177210 */ /* 0x000fe20007ffe0ff */
[----:B------:R-:W-:Y:S01]  /*0c30*/  FFMA.FTZ R18, R14, R14, -1 ;  /* 0xbf8000000e127423 */ /* 0x000fe2000001000e */
[----:B------:R-:W-:Y:S01]  /*0c40*/  FFMA.FTZ R10, R25, R6, -1 ;  /* 0xbf800000190a7423 */ /* 0x000fe20000010006 */
[----:B------:R-:W-:Y:S01]  /*0c50*/  ISETP.GE.U32.AND P5, PT, R8, 0x7f800000, PT ;  /* 0x7f8000000800780c */ /* 0x000fe20003fa6070 */
[----:B------:R-:W-:Y:S01]  /*0c60*/  FFMA.FTZ R22, R17, R22, -0.5 ;  /* 0xbf00000011167423 */ /* 0x000fe20000010016 */
[----:B------:R-:W-:Y:S01]  /*0c70*/  IADD3 R20, R20, -0x3f400000, RZ ;  /* 0xc0c0000014147810 */ /* 0x000fe20007ffe0ff */
[----:B------:R0:W1:Y:S01]  /*0c80*/  MUFU.RSQ R25, R18 ;  /* 0x0000001200197308 */ /* 0x0000620000001400 */
[----:B------:R-:W-:Y:S01]  /*0c90*/  FADD.FTZ R23, R23, R10 ;  /* 0x0000000a17177221 */ /* 0x000fe20000010000 */
[----:B------:R-:W-:Y:S01]  /*0ca0*/  FMUL.FTZ R22, R17, R22 ;  /* 0x0000001611167220 */ /* 0x000fe20000410000 */
[----:B------:R-:W-:-:S02]  /*0cb0*/  LOP3.LUT R10, R20, 0xff800000, RZ, 0xc0, !PT ;  /* 0xff800000140a7812 */ /* 0x000fc400078ec0ff */
[----:B------:R-:W-:Y:S01]  /*0cc0*/  I2FP.F32.S32 R20, R5 ;  /* 0x0000000500147245 */ /* 0x000fe20000201400 */
[----:B------:R-:W-:Y:S01]  /*0cd0*/  FFMA.FTZ R5, R17, R22, R17 ;  /* 0x0000001611057223 */ /* 0x000fe20000010011 */
[----:B------:R-:W-:Y:S01]  /*0ce0*/  IADD3 R27, -R10, 0x40800000, RZ ;  /* 0x408000000a1b7810 */ /* 0x000fe20007ffe1ff */
[----:B------:R-:W-:Y:S02]  /*0cf0*/  FFMA.FTZ R22, R23, -R4, 0.10546888411045074463 ;  /* 0x3dd8001217167423 */ /* 0x000fe40000010804 */
[----:B------:R-:W-:Y:S01]  /*0d00*/  FMUL.FTZ R17, R20, 1.1920928955078125e-07 ;  /* 0x3400000014117820 */ /* 0x000fe20000410000 */
[----:B------:R-:W-:Y:S01]  /*0d10*/  IADD3 R20, R21, -R10, RZ ;  /* 0x8000000a15147210 */ /* 0x000fe20007ffe0ff */
        /* <DEDUP_REMOVED lines=9> */
.L_x_682:
[----:B------:R-:W-:Y:S05]  /*0db0*/  BSYNC B0 ;  /* 0x0000000000007941 */ /* 0x000fea0003800000 */
.L_x_681:
[----:B------:R-:W-:Y:S01]  /*0dc0*/  ISETP.GE.U32.AND P5, PT, R0, 0x7f800000, PT ;  /* 0x7f8000000000780c */ /* 0x000fe20003fa6070 */
[C---:B------:R-:W-:Y:S01]  /*0dd0*/  FFMA.FTZ R22, R23.reuse, R22, 0.14491446316242218018 ;  /* 0x3e14647517167423 */ /* 0x040fe20000010016 */
[----:B------:R-:W-:Y:S01]  /*0de0*/  FADD.FTZ R17, R20, R27 ;  /* 0x0000001b14117221 */ /* 0x000fe20000010000 */
[----:B------:R-:W-:Y:S01]  /*0df0*/  I2FP.F32.S32 R11, R11 ;  /* 0x0000000b000b7245 */ /* 0x000fe20000201400 */
[----:B-1----:R-:W-:Y:S01]  /*0e00*/  FMUL.FTZ R27, R18, R25 ;  /* 0x00000019121b7220 */ /* 0x002fe20000410000 */
[----:B------:R-:W-:Y:S01]  /*0e10*/  FFMA.FTZ R22, R23, R22, -0.16641564667224884033 ;  /* 0xbe2a68dd17167423 */ /* 0x000fe20000010016 */
[----:B------:R-:W-:Y:S01]  /*0e20*/  FFMA.FTZ R20, R17, -R4, 0.10546888411045074463 ;  /* 0x3dd8001211147423 */ /* 0x000fe20000010804 */
[----:B------:R-:W-:Y:S01]  /*0e30*/  BSSY B0, `(.L_x_683) ;  /* 0x000000f000007945 */ /* 0x000fe20003800000 */
[----:B------:R-:W-:Y:S01]  /*0e40*/  FMUL.FTZ R8, R25, 0.5 ;  /* 0x3f00000019087820 */ /* 0x000fe20000410000 */
[----:B------:R-:W-:Y:S01]  /*0e50*/  FFMA.FTZ R24, R23, R22, 0.19988867640495300293 ;  /* 0x3e4caf9e17187423 */ /* 0x000fe20000010016 */
[----:B------:R-:W-:Y:S01]  /*0e60*/  FFMA.FTZ R20, R17, R20, -0.13229703903198242188 ;  /* 0xbe0778e011147423 */ /* 0x000fe20000010014 */
[----:B------:R-:W-:Y:S01]  /*0e70*/  FMUL.FTZ R22, R11, 1.1920928955078125e-07 ;  /* 0x340000000b167820 */ /* 0x000fe20000410000 */
[----:B------:R-:W-:Y:S01]  /*0e80*/  FFMA.FTZ R11, -R27, R27, R18 ;  /* 0x0000001b1b0b7223 */ /* 0x000fe20000010112 */
[----:B------:R-:W-:Y:S01]  /*0e90*/  FFMA.FTZ R24, R23, R24, -0.25000196695327758789 ;  /* 0xbe80004217187423 */ /* 0x000fe20000010018 */
[----:B------:R-:W-:Y:S01]  /*0ea0*/  FFMA.FTZ R20, R17, R20, 0.14491446316242218018 ;  /* 0x3e14647511147423 */ /* 0x000fe20000010014 */
[----:B------:R-:W-:Y:S01]  /*0eb0*/  FFMA.FTZ R5, R22, 0.69314718246459960938, R5 ;  /* 0x3f31721816057823 */ /* 0x000fe20000010005 */
[----:B------:R-:W-:Y:S06]  /*0ec0*/  @!P5 BRA `(.L_x_684) ;  /* 0x000000000014d947 */ /* 0x000fec0003800000 */
[----:B------:R-:W-:-:S13]  /*0ed0*/  ISETP.GE.AND P5, PT, R0, -0x407fffff, PT ;  /* 0xbf8000010000780c */ /* 0x000fda0003fa6270 */
[----:B------:R-:W-:-:S05]  /*0ee0*/  @P5 MOV R25, 0x7f800000 ;  /* 0x7f80000000195802 */ /* 0x000fca0000000f00 */
[C---:B------:R-:W-:Y:S01]  /*0ef0*/  @P5 FFMA.FTZ R5, R0.reuse, R25, +INF ;  /* 0x7f80000000055423 */ /* 0x040fe20000010019 */
[----:B------:R-:W-:-:S04]  /*0f00*/  FSETP.NEU.FTZ.AND P5, PT, R0, RZ, PT ;  /* 0x000000ff0000720b */ /* 0x000fc80003fbd000 */
[----:B------:R-:W-:-:S09]  /*0f10*/  FSEL R5, R5, -RZ, P5 ;  /* 0x800000ff05057208 */ /* 0x000fd20002800000 */
.L_x_684:
[----:B------:R-:W-:Y:S05]  /*0f20*/  BSYNC B0 ;  /* 0x0000000000007941 */ /* 0x000fea0003800000 */
.L_x_683:
        /* <DEDUP_REMOVED lines=23> */
.L_x_686:
[----:B------:R-:W-:Y:S05]  /*10a0*/  BSYNC B0 ;  /* 0x0000000000007941 */ /* 0x000fea0003800000 */
.L_x_685:
        /* <DEDUP_REMOVED lines=14> */
.L_x_688:
[----:B------:R-:W-:Y:S05]  /*1190*/  BSYNC B0 ;  /* 0x0000000000007941 */ /* 0x000fea0003800000 */
.L_x_687:
        /* <DEDUP_REMOVED lines=23> */
[--C-:B------:R-:W-:Y:S01]  /*1310*/  FFMA.FTZ R12, R13, R12, R13.reuse ;  /* 0x0000000c0d0c7223 */ /* 0x100fe2000001000d */
[----:B------:R-:W-:-:S03]  /*1320*/  PRMT R13, R3, 0x7632, R13 ;  /* 0x00007632030d7816 */ /* 0x000fc6000000000d */
[----:B------:R-:W-:Y:S01]  /*1330*/  FFMA.FTZ R3, R11, 0.69314718246459960938, R12 ;  /* 0x3f3172180b037823 */ /* 0x000fe2000001000c */
[----:B------:R-:W-:Y:S06]  /*1340*/  @!P6 BRA `(.L_x_690) ;  /* 0x000000000014e947 */ /* 0x000fec0003800000 */
[----:B------:R-:W-:-:S13]  /*1350*/  ISETP.GE.AND P6, PT, R0, -0x407fffff, PT ;  /* 0xbf8000010000780c */ /* 0x000fda0003fc6270 */
[----:B------:R-:W-:-:S05]  /*1360*/  @P6 MOV R11, 0x7f800000 ;  /* 0x7f800000000b6802 */ /* 0x000fca0000000f00 */
[C---:B------:R-:W-:Y:S01]  /*1370*/  @P6 FFMA.FTZ R3, R0.reuse, R11, +INF ;  /* 0x7f80000000036423 */ /* 0x040fe2000001000b */
[----:B------:R-:W-:-:S04]  /*1380*/  FSETP.NEU.FTZ.AND P6, PT, R0, RZ, PT ;  /* 0x000000ff0000720b */ /* 0x000fc80003fdd000 */
[----:B------:R-:W-:-:S09]  /*1390*/  FSEL R3, R3, -RZ, P6 ;  /* 0x800000ff03037208 */ /* 0x000fd20003000000 */
.L_x_690:
[----:B------:R-:W-:Y:S05]  /*13a0*/  BSYNC B0 ;  /* 0x0000000000007941 */ /* 0x000fea0003800000 */
.L_x_689:
        /* <DEDUP_REMOVED lines=42> */
.L_x_692:
[----:B------:R-:W-:Y:S05]  /*1650*/  BSYNC B0 ;  /* 0x0000000000007941 */ /* 0x000fea0003800000 */
.L_x_691:
[----:B------:R-:W0:Y:S01]  /*1660*/  LDC.64 R12, c[0x0][0x218] ;  /* 0x00008600ff0c7b82 */ /* 0x000e220000000a00 */
[----:B------:R-:W-:Y:S01]  /*1670*/  ISETP.GT.U32.AND P6, PT, R9, 0x4b000000, PT ;  /* 0x4b0000000900780c */ /* 0x000fe20003fc4070 */
[----:B------:R-:W-:Y:S01]  /*1680*/  @P2 FADD.FTZ R5, R5, 0.69314718246459960938 ;  /* 0x3f31721805052421 */ /* 0x000fe20000010000 */
[----:B------:R-:W-:Y:S01]  /*1690*/  MOV R0, R2 ;  /* 0x0000000200007202 */ /* 0x000fe20000000f00 */
[----:B------:R-:W-:Y:S01]  /*16a0*/  @P3 FADD.FTZ R8, R8, 0.69314718246459960938 ;  /* 0x3f31721808083421 */ /* 0x000fe20000010000 */
[----:B------:R-:W-:Y:S01]  /*16b0*/  MOV R6, R3 ;  /* 0x0000000300067202 */ /* 0x000fe20000000f00 */
[----:B------:R-:W-:Y:S01]  /*16c0*/  @P4 FADD.FTZ R10, R10, 0.69314718246459960938 ;  /* 0x3f3172180a0a4421 */ /* 0x000fe20000010000 */
[----:B------:R-:W-:Y:S01]  /*16d0*/  MOV R9, R4 ;  /* 0x0000000400097202 */ /* 0x000fe20000000f00 */
[----:B------:R-:W-:Y:S02]  /*16e0*/  @P1 FADD.FTZ R0, R0, 0.69314718246459960938 ;  /* 0x3f31721800001421 */ /* 0x000fe40000010000 */
[----:B------:R-:W-:Y:S01]  /*16f0*/  @P5 FADD.FTZ R6, R6, 0.69314718246459960938 ;  /* 0x3f31721806065421 */ /* 0x000fe20000010000 */
[----:B------:R-:W-:Y:S01]  /*1700*/  F2FP.BF16.F32.PACK_AB R4, R10, R8 ;  /* 0x000000080a04723e */ /* 0x000fe200000010ff */
[----:B------:R-:W-:Y:S01]  /*1710*/  @P0 FADD.FTZ R9, R9, 0.69314718246459960938 ;  /* 0x3f31721809090421 */ /* 0x000fe20000010000 */
[----:B------:R-:W-:Y:S01]  /*1720*/  F2FP.BF16.F32.PACK_AB R3, R5, R0 ;  /* 0x000000000503723e */ /* 0x000fe200000010ff */
[----:B------:R-:W-:-:S03]  /*1730*/  @P6 FADD.FTZ R19, R19, 0.69314718246459960938 ;  /* 0x3f31721813136421 */ /* 0x000fc60000010000 */
[----:B------:R-:W-:Y:S02]  /*1740*/  F2FP.BF16.F32.PACK_AB R5, R9, R6 ;  /* 0x000000060905723e */ /* 0x000fe400000010ff */
[----:B------:R-:W-:Y:S01]  /*1750*/  F2FP.BF16.F32.PACK_AB R2, R19, R15 ;  /* 0x0000000f1302723e */ /* 0x000fe200000010ff */
[----:B0-----:R-:W-:-:S04]  /*1760*/  IMAD.WIDE.U32 R16, R16, 0x2, R12 ;  /* 0x0000000210107825 */ /* 0x001fc800078e000c */
[----:B------:R-:W-:-:S05]  /*1770*/  IMAD.WIDE R16, R7, 0x8, R16 ;  /* 0x0000000807107825 */ /* 0x000fca00078e0210 */
[----:B------:R-:W-:Y:S04]  /*1780*/  STG.E.64 desc[UR4][R16.64], R2 ;  /* 0x0000000210007986 */ /* 0x000fe8000c101b04 */
[----:B------:R-:W-:Y:S01]  /*1790*/  STG.E.64 desc[UR4][R16.64+0x400], R4 ;  /* 0x0004000410007986 */ /* 0x000fe2000c101b04 */
[----:B------:R-:W-:Y:S05]  /*17a0*/  EXIT ;  /* 0x000000000000794d */ /* 0x000fea0003800000 */
.L_x_676:
        /* <DEDUP_REMOVED lines=102> */
.L_x_696:
[----:B------:R-:W-:Y:S05]  /*1e10*/  BSYNC B1 ;  /* 0x0000000000017941 */ /* 0x000fea0003800000 */
.L_x_695:
[----:B------:R-:W-:-:S05]  /*1e20*/  @P2 FADD.FTZ R3, R3, 0.69314718246459960938 ;  /* 0x3f31721803032421 */ /* 0x000fca0000010000 */
[----:B------:R-:W-:-:S07]  /*1e30*/  F2FP.BF16.F32.PACK_AB R9, RZ, R3 ;  /* 0x00000003ff09723e */ /* 0x000fce00000010ff */
.L_x_694:
[----:B------:R-:W-:Y:S05]  /*1e40*/  BSYNC B0 ;  /* 0x0000000000007941 */ /* 0x000fea0003800000 */
.L_x_693:
        /* <DEDUP_REMOVED lines=47> */
.L_x_700:
[----:B------:R-:W-:Y:S05]  /*2140*/  BSYNC B1 ;  /* 0x0000000000017941 */ /* 0x000fea0003800000 */
.L_x_699:
[----:B------:R-:W-:-:S05]  /*2150*/  @P2 FADD.FTZ R3, R3, 0.69314718246459960938 ;  /* 0x3f31721803032421 */ /* 0x000fca0000010000 */
[----:B------:R-:W-:-:S07]  /*2160*/  F2FP.BF16.F32.PACK_AB R3, RZ, R3 ;  /* 0x00000003ff03723e */ /* 0x000fce00000010ff */
.L_x_698:
[----:B------:R-:W-:Y:S05]  /*2170*/  BSYNC B0 ;  /* 0x0000000000007941 */ /* 0x000fea0003800000 */
.L_x_697:
        /* <DEDUP_REMOVED lines=47> */
.L_x_704:
[----:B------:R-:W-:Y:S05]  /*2470*/  BSYNC B1 ;  /* 0x0000000000017941 */ /* 0x000fea0003800000 */
.L_x_703:
[----:B------:R-:W-:-:S05]  /*2480*/  @P2 FADD.FTZ R4, R4, 0.69314718246459960938 ;  /* 0x3f31721804042421 */ /* 0x000fca0000010000 */
[----:B------:R-:W-:-:S07]  /*2490*/  F2FP.BF16.F32.PACK_AB R0, RZ, R4 ;  /* 0x00000004ff00723e */ /* 0x000fce00000010ff */
.L_x_702:
[----:B------:R-:W-:Y:S05]  /*24a0*/  BSYNC B0 ;  /* 0x0000000000007941 */ /* 0x000fea0003800000 */
.L_x_701:
        /* <DEDUP_REMOVED lines=47> */
.L_x_708:
[----:B------:R-:W-:Y:S05]  /*27a0*/  BSYNC B1 ;  /* 0x0000000000017941 */ /* 0x000fea0003800000 */
.L_x_707:
[----:B------:R-:W-:-:S05]  /*27b0*/  @P2 FADD.FTZ R5, R5, 0.69314718246459960938 ;  /* 0x3f31721805052421 */ /* 0x000fca0000010000 */
[----:B------:R-:W-:-:S07]  /*27c0*/  F2FP.BF16.F32.PACK_AB R4, RZ, R5 ;  /* 0x00000005ff04723e */ /* 0x000fce00000010ff */
.L_x_706:
[----:B------:R-:W-:Y:S05]  /*27d0*/  BSYNC B0 ;  /* 0x0000000000007941 */ /* 0x000fea0003800000 */
.L_x_705:
        /* <DEDUP_REMOVED lines=47> */
.L_x_712:
[----:B------:R-:W-:Y:S05]  /*2ad0*/  BSYNC B1 ;  /* 0x0000000000017941 */ /* 0x000fea0003800000 */
.L_x_711:
[----:B------:R-:W-:-:S05]  /*2ae0*/  @P2 FADD.FTZ R6, R6, 0.69314718246459960938 ;  /* 0x3f31721806062421 */ /* 0x000fca0000010000 */
[----:B------:R-:W-:-:S07]  /*2af0*/  F2FP.BF16.F32.PACK_AB R5, RZ, R6 ;  /* 0x00000006ff05723e */ /* 0x000fce00000010ff */
.L_x_710:
[----:B------:R-:W-:Y:S05]  /*2b00*/  BSYNC B0 ;  /* 0x0000000000007941 */ /* 0x000fea0003800000 */
.L_x_709:
        /* <DEDUP_REMOVED lines=47> */
.L_x_716:
[----:B------:R-:W-:Y:S05]  /*2e00*/  BSYNC B1 ;  /* 0x0000000000017941 */ /* 0x000fea0003800000 */
.L_x_715:
[----:B------:R-:W-:-:S05]  /*2e10*/  @P2 FADD.FTZ R7, R7, 0.69314718246459960938 ;  /* 0x3f31721807072421 */ /* 0x000fca0000010000 */
[----:B------:R-:W-:-:S07]  /*2e20*/  F2FP.BF16.F32.PACK_AB R6, RZ, R7 ;  /* 0x00000007ff06723e */ /* 0x000fce00000010ff */
.L_x_714:
[----:B------:R-:W-:Y:S05]  /*2e30*/  BSYNC B0 ;  /* 0x0000000000007941 */ /* 0x000fea0003800000 */
.L_x_713:
        /* <DEDUP_REMOVED lines=47> */
.L_x_720:
[----:B------:R-:W-:Y:S05]  /*3130*/  BSYNC B1 ;  /* 0x0000000000017941 */ /* 0x000fea0003800000 */
.L_x_719:
[----:B------:R-:W-:-:S05]  /*3140*/  @P2 FADD.FTZ R8, R8, 0.69314718246459960938 ;  /* 0x3f31721808082421 */ /* 0x000fca0000010000 */
[----:B------:R-:W-:-:S07]  /*3150*/  F2FP.BF16.F32.PACK_AB R7, RZ, R8 ;  /* 0x00000008ff07723e */ /* 0x000fce00000010ff */
.L_x_718:
[----:B------:R-:W-:Y:S05]  /*3160*/  BSYNC B0 ;  /* 0x0000000000007941 */ /* 0x000fea0003800000 */
.L_x_717:
        /* <DEDUP_REMOVED lines=47> */
.L_x_724:
[----:B------:R-:W-:Y:S05]  /*3460*/  BSYNC B1 ;  /* 0x0000000000017941 */ /* 0x000fea0003800000 */
.L_x_723:
[----:B------:R-:W-:-:S05]  /*3470*/  @P2 FADD.FTZ R10, R10, 0.69314718246459960938 ;  /* 0x3f3172180a0a2421 */ /* 0x000fca0000010000 */
[----:B------:R-:W-:-:S07]  /*3480*/  F2FP.BF16.F32.PACK_AB R8, RZ, R10 ;  /* 0x0000000aff08723e */ /* 0x000fce00000010ff */
.L_x_722:
[----:B------:R-:W-:Y:S05]  /*3490*/  BSYNC B0 ;  /* 0x0000000000007941 */ /* 0x000fea0003800000 */
.L_x_721:
        /* <DEDUP_REMOVED lines=17> */
.L_x_727:
[----:B------:R-:W-:-:S13]  /*35b0*/  ISETP.GE.AND P0, PT, R18, R17, PT ;  /* 0x000000111200720c */ /* 0x000fda0003f06270 */
[----:B------:R-:W-:Y:S05]  /*35c0*/  @P0 BRA `(.L_x_729) ;  /* 0x0000000000300947 */ /* 0x000fea0003800000 */
[----:B0-----:R-:W0:Y:S01]  /*35d0*/  LDC.64 R2, c[0x0][0x218] ;  /* 0x00008600ff027b82 */ /* 0x001e220000000a00 */
[----:B------:R-:W-:Y:S02]  /*35e0*/  IADD3 R9, R16, R18, RZ ;  /* 0x0000001210097210 */ /* 0x000fe40007ffe0ff */
[----:B------:R-:W-:-:S03]  /*35f0*/  IADD3 R18, R18, 0x80, RZ ;  /* 0x0000008012127810 */ /* 0x000fc60007ffe0ff */
[----:B0-----:R-:W-:-:S05]  /*3600*/  IMAD.WIDE.U32 R2, R9, 0x2, R2 ;  /* 0x0000000209027825 */ /* 0x001fca00078e0002 */
[----:B------:R1:W-:Y:S02]  /*3610*/  STG.E.U16 desc[UR4][R2.64], R0 ;  /* 0x0000000002007986 */ /* 0x0003e4000c101504 */
.L_x_728:
[----:B------:R-:W-:-:S13]  /*3620*/  ISETP.GE.AND P0, PT, R18, R17, PT ;  /* 0x000000111200720c */ /* 0x000fda0003f06270 */
[----:B------:R-:W-:Y:S05]  /*3630*/  @P0 BRA `(.L_x_730) ;  /* 0x0000000000300947 */ /* 0x000fea0003800000 */
[----:B-1----:R-:W1:Y:S01]  /*3640*/  LDC.64 R2, c[0x0][0x218] ;  /* 0x00008600ff027b82 */ /* 0x002e620000000a00 */
[----:B0-----:R-:W-:Y:S02]  /*3650*/  IADD3 R9, R16, R18, RZ ;  /* 0x0000001210097210 */ /* 0x001fe40007ffe0ff */
[----:B------:R-:W-:-:S03]  /*3660*/  IADD3 R18, R18, 0x80, RZ ;  /* 0x0000008012127810 */ /* 0x000fc60007ffe0ff */
[----:B-1----:R-:W-:-:S05]  /*3670*/  IMAD.WIDE.U32 R2, R9, 0x2, R2 ;  /* 0x0000000209027825 */ /* 0x002fca00078e0002 */
[----:B------:R1:W-:Y:S02]  /*3680*/  STG.E.U16 desc[UR4][R2.64], R4 ;  /* 0x0000000402007986 */ /* 0x0003e4000c101504 */
.L_x_729:
[----:B------:R-:W-:-:S13]  /*3690*/  ISETP.GE.AND P0, PT, R18, R17, PT ;  /* 0x000000111200720c */ /* 0x000fda0003f06270 */
[----:B------:R-:W-:Y:S05]  /*36a0*/  @P0 BRA `(.L_x_731) ;  /* 0x0000000000340947 */ /* 0x000fea0003800000 */
[----:B01----:R-:W0:Y:S01]  /*36b0*/  LDC.64 R2, c[0x0][0x218] ;  /* 0x00008600ff027b82 */ /* 0x003e220000000a00 */
[----:B------:R-:W-:Y:S02]  /*36c0*/  IADD3 R9, R16, R18, RZ ;  /* 0x0000001210097210 */ /* 0x000fe40007ffe0ff */
[----:B------:R-:W-:-:S03]  /*36d0*/  IADD3 R18, R18, 0x80, RZ ;  /* 0x0000008012127810 */ /* 0x000fc60007ffe0ff */
[----:B0-----:R-:W-:-:S05]  /*36e0*/  IMAD.WIDE.U32 R2, R9, 0x2, R2 ;  /* 0x0000000209027825 */ /* 0x001fca00078e0002 */
[----:B------:R2:W-:Y:S02]  /*36f0*/  STG.E.U16 desc[UR4][R2.64], R5 ;  /* 0x0000000502007986 */ /* 0x0005e4000c101504 */
.L_x_730:
        /* <DEDUP_REMOVED lines=8> */
.L_x_731:
[----:B------:R-:W-:Y:S05]  /*3780*/  BSYNC B1 ;  /* 0x0000000000017941 */ /* 0x000fea0003800000 */
.L_x_726:
[----:B------:R-:W-:-:S13]  /*3790*/  ISETP.GE.AND P0, PT, R18, R17, PT ;  /* 0x000000111200720c */ /* 0x000fda0003f06270 */
[----:B012---:R-:W0:Y:S01]  /*37a0*/  @!P0 LDC.64 R2, c[0x0][0x218] ;  /* 0x00008600ff028b82 */ /* 0x007e220000000a00 */
[----:B------:R-:W-:Y:S02]  /*37b0*/  @!P0 IADD3 R5, R16, R18, RZ ;  /* 0x0000001210058210 */ /* 0x000fe40007ffe0ff */
[----:B------:R-:W-:-:S03]  /*37c0*/  @!P0 IADD3 R18, R18, 0x80, RZ ;  /* 0x0000008012128810 */ /* 0x000fc60007ffe0ff */
[----:B0-----:R-:W-:-:S05]  /*37d0*/  @!P0 IMAD.WIDE.U32 R2, R5, 0x2, R2 ;  /* 0x0000000205028825 */ /* 0x001fca00078e0002 */
[----:B------:R3:W-:Y:S02]  /*37e0*/  @!P0 STG.E.U16 desc[UR4][R2.64], R7 ;  /* 0x0000000702008986 */ /* 0x0007e4000c101504 */
.L_x_732:
[----:B------:R-:W-:Y:S05]  /*37f0*/  BSYNC B0 ;  /* 0x0000000000007941 */ /* 0x000fea0003800000 */
.L_x_725:
        /* <DEDUP_REMOVED lines=8> */
.L_x_733:
        /* <DEDUP_REMOVED lines=16> */
.L_x_21045:


//--------------------- .text._ZN2at6native29vectorized_elementwise_kernelILi8EZZZNS0_17acosh_kernel_cudaERNS_18TensorIteratorBaseEENKUlvE0_clEvENKUlvE2_clEvEUlN3c108BFloat16EE_St5arrayIPcLm2EEEEviT0_T1_ --------------------------
	.section	.text._ZN2at6native29vectorized_elementwise_kernelILi8EZZZNS0_17acosh_kernel_cudaERNS_18TensorIteratorBaseEENKUlvE0_clEvENKUlvE2_clEvEUlN3c108BFloat16EE_St5arrayIPcLm2EEEEviT0_T1_,"ax",@progbits
	.align	128
        .global         _ZN2at6native29vectorized_elementwise_kernelILi8EZZZNS0_17acosh_kernel_cudaERNS_18TensorIteratorBaseEENKUlvE0_clEvENKUlvE2_clEvEUlN3c108BFloat16EE_St5arrayIPcLm2EEEEviT0_T1_
        .type           _ZN2at6native29vectorized_elementwise_kernelILi8EZZZNS0_17acosh_kernel_cudaERNS_18TensorIteratorBaseEENKUlvE0_clEvENKUlvE2_clEvEUlN3c108BFloat16EE_St5arrayIPcLm2EEEEviT0_T1_,@function
        .size           _ZN2at6native29vectorized_elementwise_kernelILi8EZZZNS0_17acosh_kernel_cudaERNS_18TensorIteratorBaseEENKUlvE0_clEvENKUlvE2_clEvEUlN3c108BFloat16EE_St5arrayIPcLm2EEEEviT0_T1_,(.L_x_21046 - _ZN2at6native29vectorized_elementwise_kernelILi8EZZZNS0_17acosh_kernel_cudaERNS_18TensorIteratorBaseEENKUlvE0_clEvENKUlvE2_clEvEUlN3c108BFloat16EE_St5arrayIPcLm2EEEEviT0_T1_)
        .other          _ZN2at6native29vectorized_elementwise_kernelILi8EZZZNS0_17acosh_kernel_cudaERNS_18TensorIteratorBaseEENKUlvE0_clEvENKUlvE2_clEvEUlN3c108BFloat16EE_St5arrayIPcLm2EEEEviT0_T1_,@"STO_CUDA_ENTRY STV_DEFAULT"
_ZN2at6native29vectorized_elementwise_kernelILi8EZZZNS0_17acosh_kernel_cudaERNS_18TensorIteratorBaseEENKUlvE0_clEvENKUlvE2_clEvEUlN3c108BFloat16EE_St5arrayIPcLm2EEEEviT0_T1_:
.text._ZN2at6native29vectorized_elementwise_kernelILi8EZZZNS0_17acosh_kernel_cudaERNS_18TensorIteratorBaseEENKUlvE0_clEvENKUlvE2_clEvEUlN3c108BFloat16EE_St5arrayIPcLm2EEEEviT0_T1_:
        /* <DEDUP_REMOVED lines=11> */
[----:B0-----:R-:W-:-:S06]  /*00b0*/  IMAD.WIDE.U32 R4, R0, 0x10, R2 ;  /* 0x0000001000047825 */ /* 0x001fcc00078e0002 */
[----:B------:R-:W2:Y:S01]  /*00c0*/  LDG.E.128 R4, desc[UR4][R4.64] ;  /* 0x0000000404047981 */ /* 0x000ea2000c1e1d00 */
[----:B------:R-:W-:Y:S01]  /*00d0*/  BSSY B0, `(.L_x_735) ;  /* 0x000009f000007945 */ /* 0x000fe20003800000 */
[C---:B--2---:R-:W-:Y:S02]  /*00e0*/  SHF.L.U32 R14, R4.reuse, 0x10, RZ ;  /* 0x00000010040e7819 */ /* 0x044fe400000006ff */
[----:B------:R-:W-:Y:S02]  /*00f0*/  PRMT R3, R4, 0x7632, R3 ;  /* 0x0000763204037816 */ /* 0x000fe40000000003 */
[----:B------:R-:W-:Y:S01]  /*0100*/  SHF.L.U32 R8, R5, 0x10, RZ ;  /* 0x0000001005087819 */ /* 0x000fe200000006ff */
[----:B------:R-:W-:Y:S01]  /*0110*/  FFMA.FTZ R13, R14, R14, -1 ;  /* 0xbf8000000e0d7423 */ /* 0x000fe2000001000e */
[----:B------:R-:W-:Y:S01]  /*0120*/  SHF.L.U32 R2, R6, 0x10, RZ ;  /* 0x0000001006027819 */ /* 0x000fe200000006ff */
[----:B------:R-:W-:Y:S01]  /*0130*/  FADD.FTZ R14, R14, -1 ;  /* 0xbf8000000e0e7421 */ /* 0x000fe20000010000 */
[----:B------:R-:W-:Y:S01]  /*0140*/  SHF.L.U32 R3, R3, 0x10, RZ ;  /* 0x0000001003037819 */ /* 0x000fe200000006ff */
[----:B------:R-:W0:Y:S01]  /*0150*/  MUFU.RSQ R18, R13 ;  /* 0x0000000d00127308 */ /* 0x000e220000001400 */
[----:B------:R-:W-:Y:S01]  /*0160*/  PRMT R4, R5, 0x7632, R4 ;  /* 0x0000763205047816 */ /* 0x000fe20000000004 */
[----:B------:R-:W-:Y:S01]  /*0170*/  FFMA.FTZ R9, R8, R8, -1 ;  /* 0xbf80000008097423 */ /* 0x000fe20000010008 */
[----:B------:R-:W-:Y:S01]  /*0180*/  FFMA.FTZ R10, R2, R2, -1 ;  /* 0xbf800000020a7423 */ /* 0x000fe20000010002 */
[----:B------:R-:W-:Y:S01]  /*0190*/  FFMA.FTZ R11, R3, R3, -1 ;  /* 0xbf800000030b7423 */ /* 0x000fe20000010003 */
[----:B------:R-:W-:Y:S01]  /*01a0*/  SHF.L.U32 R4, R4, 0x10, RZ ;  /* 0x0000001004047819 */ /* 0x000fe200000006ff */
[----:B------:R-:W-:Y:S01]  /*01b0*/  FADD.FTZ R8, R8, -1 ;  /* 0xbf80000008087421 */ /* 0x000fe20000010000 */
[----:B------:R-:W-:Y:S01]  /*01c0*/  PRMT R19, R6, 0x7632, R19 ;  /* 0x0000763206137816 */ /* 0x000fe20000000013 */
[----:B------:R-:W1:Y:S01]  /*01d0*/  MUFU.RSQ R12, R9 ;  /* 0x00000009000c7308 */ /* 0x000e620000001400 */
[----:B------:R-:W-:Y:S01]  /*01e0*/  FSETP.NEU.FTZ.AND P5, PT, R13, RZ, PT ;  /* 0x000000ff0d00720b */ /* 0x000fe20003fbd000 */
[----:B------:R-:W-:Y:S01]  /*01f0*/  FFMA.FTZ R6, R4, R4, -1 ;  /* 0xbf80000004067423 */ /* 0x000fe20000010004 */
[----:B------:R-:W-:Y:S01]  /*0200*/  FSETP.NEU.FTZ.AND P2, PT, R9, RZ, PT ;  /* 0x000000ff0900720b */ /* 0x000fe20003f5d000 */
[----:B------:R-:W-:Y:S01]  /*0210*/  FADD.FTZ R3, R3, -1 ;  /* 0xbf80000003037421 */ /* 0x000fe20000010000 */
[----:B------:R-:W-:-:S02]  /*0220*/  FSETP.NEU.FTZ.AND P6, PT, R10, RZ, PT ;  /* 0x000000ff0a00720b */ /* 0x000fc40003fdd000 */
[----:B------:R-:W-:Y:S01]  /*0230*/  FSETP.NEU.FTZ.AND P3, PT, R11, RZ, PT ;  /* 0x000000ff0b00720b */ /* 0x000fe20003f7d000 */
[----:B------:R-:W2:Y:S01]  /*0240*/  MUFU.RSQ R17, R10 ;  /* 0x0000000a00117308 */ /* 0x000ea20000001400 */
[----:B0-----:R-:W-:Y:S01]  /*0250*/  FMUL.FTZ R20, R13, R18 ;  /* 0x000000120d147220 */ /* 0x001fe20000410000 */
[----:B------:R-:W-:Y:S01]  /*0260*/  FMUL.FTZ R15, R18, 0.5 ;  /* 0x3f000000120f7820 */ /* 0x000fe20000410000 */
[----:B------:R-:W-:Y:S02]  /*0270*/  FSETP.NEU.FTZ.AND P4, PT, R6, RZ, PT ;  /* 0x000000ff0600720b */ /* 0x000fe40003f9d000 */
[----:B------:R-:W-:Y:S01]  /*0280*/  FFMA.FTZ R5, -R20, R20, R13 ;  /* 0x0000001414057223 */ /* 0x000fe2000001010d */
[----:B------:R-:W-:Y:S02]  /*0290*/  ISETP.GT.U32.AND P1, PT, R8, 0x4b000000, PT ;  /* 0x4b0000000800780c */ /* 0x000fe40003f24070 */
[----:B------:R-:W0:Y:S01]  /*02a0*/  MUFU.RSQ R18, R11 ;  /* 0x0000000b00127308 */ /* 0x000e220000001400 */
[----:B------:R-:W-:Y:S01]  /*02b0*/  FFMA.FTZ R15, R15, R5, R20 ;  /* 0x000000050f0f7223 */ /* 0x000fe20000010014 */
[----:B------:R-:W-:Y:S01]  /*02c0*/  SHF.L.U32 R5, R19, 0x10, RZ ;  /* 0x0000001013057819 */ /* 0x000fe200000006ff */
[----:B-1----:R-:W-:Y:S01]  /*02d0*/  FMUL.FTZ R22, R9, R12 ;  /* 0x0000000c09167220 */ /* 0x002fe20000410000 */
[----:B------:R-:W-:Y:S01]  /*02e0*/  FMUL.FTZ R23, R12, 0.5 ;  /* 0x3f0000000c177820 */ /* 0x000fe20000410000 */
[----:B------:R-:W-:-:S02]  /*02f0*/  ISETP.GT.U32.AND P0, PT, R14, 0x4b000000, PT ;  /* 0x4b0000000e00780c */ /* 0x000fc40003f04070 */
[----:B------:R-:W-:Y:S01]  /*0300*/  FFMA.FTZ R19, R5, R5, -1 ;  /* 0xbf80000005137423 */ /* 0x000fe20000010005 */
[----:B------:R-:W1:Y:S01]  /*0310*/  MUFU.RSQ R13, R6 ;  /* 0x00000006000d7308 */ /* 0x000e620000001400 */
[----:B--2---:R-:W-:Y:S01]  /*0320*/  FMUL.FTZ R21, R10, R17 ;  /* 0x000000110a157220 */ /* 0x004fe20000410000 */
[----:B------:R-:W-:Y:S01]  /*0330*/  FMUL.FTZ R24, R17, 0.5 ;  /* 0x3f00000011187820 */ /* 0x000fe20000410000 */
[----:B------:R-:W-:Y:S01]  /*0340*/  FFMA.FTZ R9, -R22, R22, R9 ;  /* 0x0000001616097223 */ /* 0x000fe20000010109 */
[----:B------:R-:W-:Y:S02]  /*0350*/  FSEL R15, R15, RZ, P5 ;  /* 0x000000ff0f0f7208 */ /* 0x000fe40002800000 */
[----:B------:R-:W-:Y:S01]  /*0360*/  FSETP.NEU.FTZ.AND P5, PT, R19, RZ, PT ;  /* 0x000000ff1300720b */ /* 0x000fe20003fbd000 */
[----:B------:R-:W-:Y:S01]  /*0370*/  FFMA.FTZ R23, R23, R9, R22 ;  /* 0x0000000917177223 */ /* 0x000fe20000010016 */
[----:B------:R-:W2:Y:S01]  /*0380*/  MUFU.RSQ R12, R19 ;  /* 0x00000013000c7308 */ /* 0x000ea20000001400 */
[----:B0-----:R-:W-:Y:S01]  /*0390*/  FMUL.FTZ R20, R11, R18 ;  /* 0x000000120b147220 */ /* 0x001fe20000410000 */
[----:B------:R-:W-:Y:S01]  /*03a0*/  FMUL.FTZ R17, R18, 0.5 ;  /* 0x3f00000012117820 */ /* 0x000fe20000410000 */
[----:B------:R-:W-:Y:S01]  /*03b0*/  FFMA.FTZ R18, -R21, R21, R10 ;  /* 0x0000001515127223 */ /* 0x000fe2000001010a */
[----:B------:R-:W-:Y:S01]  /*03c0*/  FSEL R23, R23, RZ, P2 ;  /* 0x000000ff17177208 */ /* 0x000fe20001000000 */
[----:B------:R-:W-:Y:S01]  /*03d0*/  FFMA.FTZ R10, -R20, R20, R11 ;  /* 0x00000014140a7223 */ /* 0x000fe2000001010b */
[----:B------:R-:W-:Y:S01]  /*03e0*/  FSEL R15, R15, -1.0000001192092895508, !P0 ;  /* 0xbf8000010f0f7808 */ /* 0x000fe20004000000 */
[----:B------:R-:W-:Y:S01]  /*03f0*/  FFMA.FTZ R9, R24, R18, R21 ;  /* 0x0000001218097223 */ /* 0x000fe20000010015 */
[----:B------:R-:W-:Y:S01]  /*0400*/  FSEL R23, R23, -1.0000001192092895508, !P1 ;  /* 0xbf80000117177808 */ /* 0x000fe20004800000 */
[----:B-1----:R-:W-:Y:S01]  /*0410*/  FMUL.FTZ R11, R6, R13 ;  /* 0x0000000d060b7220 */ /* 0x002fe20000410000 */
[----:B------:R-:W-:Y:S01]  /*0420*/  FMUL.FTZ R18, R13, 0.5 ;  /* 0x3f0000000d127820 */ /* 0x000fe20000410000 */
[----:B------:R-:W-:Y:S01]  /*0430*/  FFMA.FTZ R10, R17, R10, R20 ;  /* 0x0000000a110a7223 */ /* 0x000fe20000010014 */
[----:B------:R-:W-:Y:S01]  /*0440*/  FADD.FTZ R14, R14, R15 ;  /* 0x0000000f0e0e7221 */ /* 0x000fe20000010000 */
[----:B------:R-:W-:-:S03]  /*0450*/  FFMA.FTZ R6, -R11, R11, R6 ;  /* 0x0000000b0b067223 */ /* 0x000fc60000010106 */
[----:B------:R-:W-:Y:S01]  /*0460*/  FSEL R10, R10, RZ, P3 ;  /* 0x000000ff0a0a7208 */ /* 0x000fe20001800000 */
[----:B------:R-:W-:Y:S01]  /*0470*/  FFMA.FTZ R18, R18, R6, R11 ;  /* 0x0000000612127223 */ /* 0x000fe2000001000b */
[----:B------:R-:W-:Y:S01]  /*0480*/  FADD.FTZ R11, R2, -1 ;  /* 0xbf800000020b7421 */ /* 0x000fe20000010000 */
[----:B--2---:R-:W-:Y:S01]  /*0490*/  FMUL.FTZ R20, R19, R12 ;  /* 0x0000000c13147220 */ /* 0x004fe20000410000 */
[----:B------:R-:W-:Y:S01]  /*04a0*/  FMUL.FTZ R13, R12, 0.5 ;  /* 0x3f0000000c0d7820 */ /* 0x000fe20000410000 */
[----:B------:R-:W-:Y:S01]  /*04b0*/  FSEL R12, R9, RZ, P6 ;  /* 0x000000ff090c7208 */ /* 0x000fe20003000000 */
[----:B------:R-:W-:Y:S01]  /*04c0*/  FADD.FTZ R2, R8, R23 ;  /* 0x0000001708027221 */ /* 0x000fe20000010000 */
[----:B------:R-:W-:Y:S01]  /*04d0*/  ISETP.GT.U32.AND P2, PT, R11, 0x4b000000, PT ;  /* 0x4b0000000b00780c */ /* 0x000fe20003f44070 */
[----:B------:R-:W-:Y:S01]  /*04e0*/  FADD.FTZ R8, R4, -1 ;  /* 0xbf80000004087421 */ /* 0x000fe20000010000 */
[----:B------:R-:W-:Y:S01]  /*04f0*/  ISETP.GT.U32.AND P6, PT, R3, 0x4b000000, PT ;  /* 0x4b0000000300780c */ /* 0x000fe20003fc4070 */
[----:B------:R-:W-:Y:S01]  /*0500*/  FFMA.FTZ R19, -R20, R20, R19 ;  /* 0x0000001414137223 */ /* 0x000fe20000010113 */
[----:B------:R-:W-:Y:S01]  /*0510*/  FSEL R12, R12, -1.0000001192092895508, !P2 ;  /* 0xbf8000010c0c7808 */ /* 0x000fe20005000000 */
[----:B------:R-:W-:Y:S01]  /*0520*/  FADD.FTZ R9, R5, -1 ;  /* 0xbf80000005097421 */ /* 0x000fe20000010000 */
[----:B------:R-:W-:Y:S01]  /*0530*/  P2R R4, PR, RZ, 0x40 ;  /* 0x00000040ff047803 */ /* 0x000fe20000000000 */
[----:B------:R-:W-:Y:S01]  /*0540*/  FADD.FTZ.RZ R4, R14, 1 ;  /* 0x3f8000000e047421 */ /* 0x000fe2000001c000 */
[----:B------:R-:W-:Y:S01]  /*0550*/  ISETP.GT.U32.AND P3, PT, R8, 0x4b000000, PT ;  /* 0x4b0000000800780c */ /* 0x000fe20003f64070 */
[----:B------:R-:W-:Y:S01]  /*0560*/  FFMA.FTZ R6, R13, R19, R20 ;  /* 0x000000130d067223 */ /* 0x000fe20000010014 */
[----:B------:R-:W-:Y:S01]  /*0570*/  FSEL R18, R18, RZ, P4 ;  /* 0x000000ff12127208 */ /* 0x000fe20002000000 */
[----:B------:R-:W-:Y:S01]  /*0580*/  FADD.FTZ R5, R11, R12 ;  /* 0x0000000c0b057221 */ /* 0x000fe20000010000 */
[----:B------:R-:W-:-:S02]  /*0590*/  IADD3 R4, R4, -0x3f400000, RZ ;  /* 0xc0c0000004047810 */ /* 0x000fc40007ffe0ff */
[----:B------:R-:W-:Y:S02]  /*05a0*/  FSEL R11, R18, -1.0000001192092895508, !P3 ;  /* 0xbf800001120b7808 */ /* 0x000fe40005800000 */
[----:B------:R-:W-:Y:S02]  /*05b0*/  FSEL R10, R10, -1.0000001192092895508, !P6 ;  /* 0xbf8000010a0a7808 */ /* 0x000fe40007000000 */
[----:B------:R-:W-:Y:S01]  /*05c0*/  FSEL R12, R6, RZ, P5 ;  /* 0x000000ff060c7208 */ /* 0x000fe20002800000 */
[----:B------:R-:W-:Y:S01]  /*05d0*/  FADD.FTZ R6, R8, R11 ;  /* 0x0000000b08067221 */ /* 0x000fe20000010000 */
[----:B------:R-:W-:Y:S01]  /*05e0*/  LOP3.LUT R19, R4, 0xff800000, RZ, 0xc0, !PT ;  /* 0xff80000004137812 */ /* 0x000fe200078ec0ff */
[----:B------:R-:W-:Y:S01]  /*05f0*/  FADD.FTZ.RZ R4, R2, 1 ;  /* 0x3f80000002047421 */ /* 0x000fe2000001c000 */
[----:B------:R-:W-:Y:S01]  /*0600*/  HFMA2.MMA R8, -RZ, RZ, 1.625, 0 ;  /* 0x3e800000ff087435 */ /* 0x000fe200000001ff */
[----:B------:R-:W-:Y:S01]  /*0610*/  FADD.FTZ R15, R3, R10 ;  /* 0x0000000a030f7221 */ /* 0x000fe20000010000 */
[----:B------:R-:W-:Y:S01]  /*0620*/  FADD.FTZ.RZ R10, R5, 1 ;  /* 0x3f800000050a7421 */ /* 0x000fe2000001c000 */
[----:B------:R-:W-:-:S02]  /*0630*/  IADD3 R11, -R19, 0x40800000, RZ ;  /* 0x40800000130b7810 */ /* 0x000fc40007ffe1ff */
[----:B------:R-:W-:Y:S02]  /*0640*/  IADD3 R4, R4, -0x3f400000, RZ ;  /* 0xc0c0000004047810 */ /* 0x000fe40007ffe0ff */
[----:B------:R-:W-:Y:S02]  /*0650*/  IADD3 R10, R10, -0x3f400000, RZ ;  /* 0xc0c000000a0a7810 */ /* 0x000fe40007ffe0ff */
[----:B------:R-:W-:Y:S01]  /*0660*/  LOP3.LUT R17, R4, 0xff800000, RZ, 0xc0, !PT ;  /* 0xff80000004117812 */ /* 0x000fe200078ec0ff */
[----:B------:R-:W-:Y:S01]  /*0670*/  FFMA.FTZ R11, R11, R8, -1 ;  /* 0xbf8000000b0b7423 */ /* 0x000fe20000010008 */
[----:B------:R-:W-:Y:S01]  /*0680*/  ISETP.GT.U32.AND P4, PT, R9, 0x4b000000, PT ;  /* 0x4b0000000900780c */ /* 0x000fe20003f84070 */
[----:B------:R-:W-:Y:S01]  /*0690*/  FADD.FTZ.RZ R4, R15, 1 ;  /* 0x3f8000000f047421 */ /* 0x000fe2000001c000 */
[----:B------:R-:W-:Y:S02]  /*06a0*/  IADD3 R24, R14, -R19, RZ ;  /* 0x800000130e187210 */ /* 0x000fe40007ffe0ff */
[----:B------:R-:W-:-:S02]  /*06b0*/  LOP3.LUT R10, R10, 0xff800000, RZ, 0xc0, !PT ;  /* 0xff8000000a0a7812 */ /* 0x000fc400078ec0ff */
[----:B------:R-:W-:Y:S01]  /*06c0*/  IADD3 R13, -R17, 0x40800000, RZ ;  /* 0x40800000110d7810 */ /* 0x000fe20007ffe1ff */
[----:B------:R-:W-:Y:S01]  /*06d0*/  FADD.FTZ R24, R24, R11 ;  /* 0x0000000b18187221 */ /* 0x000fe20000010000 */
[----:B------:R-:W-:Y:S02]  /*06e0*/  FSEL R12, R12, -1.0000001192092895508, !P4 ;  /* 0xbf8000010c0c7808 */ /* 0x000fe40006000000 */
[----:B------:R-:W-:Y:S01]  /*06f0*/  MOV R11, 0x3d39bf78 ;  /* 0x3d39bf78000b7802 */ /* 0x000fe20000000f00 */
[-C--:B------:R-:W-:Y:S01]  /*0700*/  FFMA.FTZ R21, R13, R8.reuse, -1 ;  /* 0xbf8000000d157423 */ /* 0x080fe20000010008 */
[----:B------:R-:W-:Y:S01]  /*0710*/  IADD3 R23, -R10, 0x40800000, RZ ;  /* 0x408000000a177810 */ /* 0x000fe20007ffe1ff */
[----:B------:R-:W-:Y:S01]  /*0720*/  FADD.FTZ R9, R9, R12 ;  /* 0x0000000c09097221 */ /* 0x000fe20000010000 */
[----:B------:R-:W-:Y:S01]  /*0730*/  IADD3 R18, R2, -R17, RZ ;  /* 0x8000001102127210 */ /* 0x000fe20007ffe0ff */
[----:B------:R-:W-:Y:S01]  /*0740*/  FFMA.FTZ R13, R24, -R11, 0.10546888411045074463 ;  /* 0x3dd80012180d7423 */ /* 0x000fe2000001080b */
[----:B------:R-:W-:Y:S01]  /*0750*/  IADD3 R4, R4, -0x3f400000, RZ ;  /* 0xc0c0000004047810 */ /* 0x000fe20007ffe0ff */
[----:B------:R-:W-:Y:S01]  /*0760*/  FFMA.FTZ R23, R23, R8, -1 ;  /* 0xbf80000017177423 */ /* 0x000fe20000010008 */
[----:B------:R-:W-:Y:S01]  /*0770*/  IADD3 R12, R5, -R10, RZ ;  /* 0x8000000a050c7210 */ /* 0x000fe20007ffe0ff */
[----:B------:R-:W-:Y:S01]  /*0780*/  FADD.FTZ R18, R18, R21 ;  /* 0x0000001512127221 */ /* 0x000fe20000010000 */
[----:B------:R-:W-:Y:S01]  /*0790*/  LOP3.LUT R20, R4, 0xff800000, RZ, 0xc0, !PT ;  /* 0xff80000004147812 */ /* 0x000fe200078ec0ff */
[----:B------:R-:W-:Y:S01]  /*07a0*/  FFMA.FTZ R13, R24, R13, -0.13229703903198242188 ;  /* 0xbe0778e0180d7423 */ /* 0x000fe2000001000d */
[----:B------:R-:W-:Y:S01]  /*07b0*/  ISETP.GE.U32.AND P5, PT, R14, 0x7f800000, PT ;  /* 0x7f8000000e00780c */ /* 0x000fe20003fa6070 */
[----:B------:R-:W-:Y:S01]  /*07c0*/  FADD.FTZ R4, R12, R23 ;  /* 0x000000170c047221 */ /* 0x000fe20000010000 */
[----:B------:R-:W-:Y:S01]  /*07d0*/  FFMA.FTZ R23, R18, -R11, 0.10546888411045074463 ;  /* 0x3dd8001212177423 */ /* 0x000fe2000001080b */
[----:B------:R-:W-:Y:S01]  /*07e0*/  IADD3 R21, -R20, 0x40800000, RZ ;  /* 0x4080000014157810 */ /* 0x000fe20007ffe1ff */
[----:B------:R-:W-:Y:S01]  /*07f0*/  FFMA.FTZ R13, R24, R13, 0.14491446316242218018 ;  /* 0x3e146475180d7423 */ /* 0x000fe2000001000d */
[----:B------:R-:W-:Y:S01]  /*0800*/  IADD3 R22, R15, -R20, RZ ;  /* 0x800000140f167210 */ /* 0x000fe20007ffe0ff */
[----:B------:R-:W-:Y:S01]  /*0810*/  FFMA.FTZ R23, R18, R23, -0.13229703903198242188 ;  /* 0xbe0778e012177423 */ /* 0x000fe20000010017 */
[----:B------:R-:W-:Y:S01]  /*0820*/  FADD.FTZ.RZ R12, R6, 1 ;  /* 0x3f800000060c7421 */ /* 0x000fe2000001c000 */
[-C--:B------:R-:W-:Y:S01]  /*0830*/  FFMA.FTZ R21, R21, R8.reuse, -1 ;  /* 0xbf80000015157423 */ /* 0x080fe20000010008 */
[----:B------:R-:W-:Y:S01]  /*0840*/  FFMA.FTZ R13, R24, R13, -0.16641564667224884033 ;  /* 0xbe2a68dd180d7423 */ /* 0x000fe2000001000d */
[----:B------:R-:W-:Y:S01]  /*0850*/  FFMA.FTZ R23, R18, R23, 0.14491446316242218018 ;  /* 0x3e14647512177423 */ /* 0x000fe20000010017 */
[----:B------:R-:W-:Y:S01]  /*0860*/  I2FP.F32.S32 R19, R19 ;  /* 0x0000001300137245 */ /* 0x000fe20000201400 */
[----:B------:R-:W-:Y:S01]  /*0870*/  FADD.FTZ R22, R22, R21 ;  /* 0x0000001516167221 */ /* 0x000fe20000010000 */
[----:B------:R-:W-:Y:S01]  /*0880*/  FFMA.FTZ R13, R24, R13, 0.19988867640495300293 ;  /* 0x3e4caf9e180d7423 */ /* 0x000fe2000001000d */
[----:B------:R-:W-:Y:S01]  /*0890*/  IADD3 R12, R12, -0x3f400000, RZ ;  /* 0xc0c000000c0c7810 */ /* 0x000fe20007ffe0ff */
[----:B------:R-:W-:Y:S01]  /*08a0*/  FFMA.FTZ R23, R18, R23, -0.16641564667224884033 ;  /* 0xbe2a68dd12177423 */ /* 0x000fe20000010017 */
[----:B------:R-:W-:Y:S01]  /*08b0*/  FFMA.FTZ R25, R22, -R11, 0.10546888411045074463 ;  /* 0x3dd8001216197423 */ /* 0x000fe2000001080b */
[----:B------:R-:W-:Y:S01]  /*08c0*/  FFMA.FTZ R21, R24, R13, -0.25000196695327758789 ;  /* 0xbe80004218157423 */ /* 0x000fe2000001000d */
[----:B------:R-:W-:Y:S01]  /*08d0*/  LOP3.LUT R13, R12, 0xff800000, RZ, 0xc0, !PT ;  /* 0xff8000000c0d7812 */ /* 0x000fe200078ec0ff */
[----:B------:R-:W-:Y:S01]  /*08e0*/  FFMA.FTZ R27, R18, R23, 0.19988867640495300293 ;  /* 0x3e4caf9e121b7423 */ /* 0x000fe20000010017 */
[----:B------:R-:W-:Y:S01]  /*08f0*/  FFMA.FTZ R25, R22, R25, -0.13229703903198242188 ;  /* 0xbe0778e016197423 */ /* 0x000fe20000010019 */
[----:B------:R-:W-:Y:S01]  /*0900*/  FFMA.FTZ R23, R24, R21, 0.33333510160446166992 ;  /* 0x3eaaaae618177423 */ /* 0x000fe20000010015 */
[----:B------:R-:W-:Y:S01]  /*0910*/  IADD3 R29, -R13, 0x40800000, RZ ;  /* 0x408000000d1d7810 */ /* 0x000fe20007ffe1ff */
[----:B------:R-:W-:Y:S01]  /*0920*/  FFMA.FTZ R21, R18, R27, -0.25000196695327758789 ;  /* 0xbe80004212157423 */ /* 0x000fe2000001001b */
[----:B------:R-:W-:Y:S01]  /*0930*/  FFMA.FTZ R25, R22, R25, 0.14491446316242218018 ;  /* 0x3e14647516197423 */ /* 0x000fe20000010019 */
[----:B------:R-:W-:Y:S01]  /*0940*/  IADD3 R12, R6, -R13, RZ ;  /* 0x8000000d060c7210 */ /* 0x000fe20007ffe0ff */
[----:B------:R-:W-:Y:S01]  /*0950*/  FFMA.FTZ R23, R24, R23, -0.5 ;  /* 0xbf00000018177423 */ /* 0x000fe20000010017 */
[----:B------:R-:W-:Y:S01]  /*0960*/  FFMA.FTZ R21, R18, R21, 0.33333510160446166992 ;  /* 0x3eaaaae612157423 */ /* 0x000fe20000010015 */
[----:B------:R-:W-:Y:S01]  /*0970*/  FFMA.FTZ R29, R29, R8, -1 ;  /* 0xbf8000001d1d7423 */ /* 0x000fe20000010008 */
[----:B------:R-:W-:Y:S01]  /*0980*/  FFMA.FTZ R25, R22, R25, -0.16641564667224884033 ;  /* 0xbe2a68dd16197423 */ /* 0x000fe20000010019 */
[----:B------:R-:W-:Y:S01]  /*0990*/  FMUL.FTZ R23, R24, R23 ;  /* 0x0000001718177220 */ /* 0x000fe20000410000 */
[----:B------:R-:W-:Y:S01]  /*09a0*/  FFMA.FTZ R21, R18, R21, -0.5 ;  /* 0xbf00000012157423 */ /* 0x000fe20000010015 */
[----:B------:R-:W-:Y:S01]  /*09b0*/  FADD.FTZ R12, R12, R29 ;  /* 0x0000001d0c0c7221 */ /* 0x000fe20000010000 */
[----:B------:R-:W-:Y:S01]  /*09c0*/  FFMA.FTZ R25, R22, R25, 0.19988867640495300293 ;  /* 0x3e4caf9e16197423 */ /* 0x000fe20000010019 */
[----:B------:R-:W-:Y:S01]  /*09d0*/  FFMA.FTZ R24, R24, R23, R24 ;  /* 0x0000001718187223 */ /* 0x000fe20000010018 */
[----:B------:R-:W-:Y:S01]  /*09e0*/  FMUL.FTZ R21, R18, R21 ;  /* 0x0000001512157220 */ /* 0x000fe20000410000 */
[----:B------:R-:W-:Y:S01]  /*09f0*/  FFMA.FTZ R27, R12, -R11, 0.10546888411045074463 ;  /* 0x3dd800120c1b7423 */ /* 0x000fe2000001080b */
[----:B------:R-:W-:Y:S01]  /*0a00*/  FFMA.FTZ R25, R22, R25, -0.25000196695327758789 ;  /* 0xbe80004216197423 */ /* 0x000fe20000010019 */
[----:B------:R-:W-:Y:S01]  /*0a10*/  FMUL.FTZ R19, R19, 1.1920928955078125e-07 ;  /* 0x3400000013137820 */ /* 0x000fe20000410000 */
[----:B------:R-:W-:Y:S01]  /*0a20*/  FFMA.FTZ R23, R18, R21, R18 ;  /* 0x0000001512177223 */ /* 0x000fe20000010012 */
[----:B------:R-:W-:Y:S01]  /*0a30*/  FFMA.FTZ R27, R12, R27, -0.13229703903198242188 ;  /* 0xbe0778e00c1b7423 */ /* 0x000fe2000001001b */
[----:B------:R-:W-:Y:S01]  /*0a40*/  FFMA.FTZ R25, R22, R25, 0.33333510160446166992 ;  /* 0x3eaaaae616197423 */ /* 0x000fe20000010019 */
[----:B------:R-:W-:Y:S01]  /*0a50*/  FFMA.FTZ R18, R19, 0.69314718246459960938, R24 ;  /* 0x3f31721813127823 */ /* 0x000fe20000010018 */
[----:B------:R-:W-:Y:S06]  /*0a60*/  @!P5 BRA `(.L_x_736) ;  /* 0x000000000014d947 */ /* 0x000fec0003800000 */
[----:B------:R-:W-:-:S13]  /*0a70*/  ISETP.GE.AND P5, PT, R14, -0x407fffff, PT ;  /* 0xbf8000010e00780c */ /* 0x000fda0003fa6270 */
[----:B------:R-:W-:-:S05]  /*0a80*/  @P5 MOV R19, 0x7f800000 ;  /* 0x7f80000000135802 */ /* 0x000fca0000000f00 */
[C---:B------:R-:W-:Y:S01]  /*0a90*/  @P5 FFMA.FTZ R18, R14.reuse, R19, +INF ;  /* 0x7f8000000e125423 */ /* 0x040fe20000010013 */
[----:B------:R-:W-:-:S04]  /*0aa0*/  FSETP.NEU.FTZ.AND P5, PT, R14, RZ, PT ;  /* 0x000000ff0e00720b */ /* 0x000fc80003fbd000 */
[----:B------:R-:W-:-:S09]  /*0ab0*/  FSEL R18, R18, -RZ, P5 ;  /* 0x800000ff12127208 */ /* 0x000fd20002800000 */
.L_x_736:
[----:B------:R-:W-:Y:S05]  /*0ac0*/  BSYNC B0 ;  /* 0x0000000000007941 */ /* 0x000fea0003800000 */
.L_x_735:
[----:B------:R-:W-:Y:S01]  /*0ad0*/  ISETP.GE.U32.AND P5, PT, R15, 0x7f800000, PT ;  /* 0x7f8000000f00780c */ /* 0x000fe20003fa6070 */
[----:B------:R-:W-:Y:S01]  /*0ae0*/  FFMA.FTZ R25, R22, R25, -0.5 ;  /* 0xbf00000016197423 */ /* 0x000fe20000010019 */
[----:B------:R-:W-:Y:S01]  /*0af0*/  FFMA.FTZ R27, R12, R27, 0.14491446316242218018 ;  /* 0x3e1464750c1b7423 */ /* 0x000fe2000001001b */
[----:B------:R-:W-:Y:S01]  /*0b00*/  FADD.FTZ.RZ R19, R9, 1 ;  /* 0x3f80000009137421 */ /* 0x000fe2000001c000 */
[----:B------:R-:W-:Y:S01]  /*0b10*/  I2FP.F32.S32 R20, R20 ;  /* 0x0000001400147245 */ /* 0x000fe20000201400 */
[----:B------:R-:W-:Y:S01]  /*0b20*/  FMUL.FTZ R25, R22, R25 ;  /* 0x0000001916197220 */ /* 0x000fe20000410000 */
[----:B------:R-:W-:Y:S01]  /*0b30*/  FFMA.FTZ R27, R12, R27, -0.16641564667224884033 ;  /* 0xbe2a68dd0c1b7423 */ /* 0x000fe2000001001b */
[----:B------:R-:W-:Y:S01]  /*0b40*/  SHF.L.U32 R14, R7, 0x10, RZ ;  /* 0x00000010070e7819 */ /* 0x000fe200000006ff */
[----:B------:R-:W-:Y:S01]  /*0b50*/  BSSY B0, `(.L_x_737) ;  /* 0x000000f000007945 */ /* 0x000fe20003800000 */
[----:B------:R-:W-:Y:S01]  /*0b60*/  IADD3 R24, R19, -0x3f400000, RZ ;  /* 0xc0c0000013187810 */ /* 0x000fe20007ffe0ff */
[----:B------:R-:W-:Y:S01]  /*0b70*/  FFMA.FTZ R22, R22, R25, R22 ;  /* 0x0000001916167223 */ /* 0x000fe20000010016 */
[----:B------:R-:W-:Y:S01]  /*0b80*/  FFMA.FTZ R27, R12, R27, 0.19988867640495300293 ;  /* 0x3e4caf9e0c1b7423 */ /* 0x000fe2000001001b */
[----:B------:R-:W-:Y:S01]  /*0b90*/  FMUL.FTZ R19, R20, 1.1920928955078125e-07 ;  /* 0x3400000014137820 */ /* 0x000fe20000410000 */
[----:B------:R-:W-:Y:S01]  /*0ba0*/  FFMA.FTZ R21, R14, R14, -1 ;  /* 0xbf8000000e157423 */ /* 0x000fe2000001000e */
[----:B------:R-:W-:Y:S01]  /*0bb0*/  LOP3.LUT R20, R24, 0xff800000, RZ, 0xc0, !PT ;  /* 0xff80000018147812 */ /* 0x000fe200078ec0ff */
        /* <DEDUP_REMOVED lines=8> */
.L_x_738:
[----:B------:R-:W-:Y:S05]  /*0c40*/  BSYNC B0 ;  /* 0x0000000000007941 */ /* 0x000fea0003800000 */
.L_x_737:
[----:B------:R-:W-:Y:S01]  /*0c50*/  ISETP.GE.U32.AND P5, PT, R2, 0x7f800000, PT ;  /* 0x7f8000000200780c */ /* 0x000fe20003fa6070 */
[----:B------:R-:W-:Y:S01]  /*0c60*/  FFMA.FTZ R27, R12, R27, 0.33333510160446166992 ;  /* 0x3eaaaae60c1b7423 */ /* 0x000fe2000001001b */
[----:B------:R0:W1:Y:S01]  /*0c70*/  MUFU.RSQ R24, R21 ;  /* 0x0000001500187308 */ /* 0x0000620000001400 */
[----:B------:R-:W-:Y:S01]  /*0c80*/  IADD3 R15, -R20, 0x40800000, RZ ;  /* 0x40800000140f7810 */ /* 0x000fe20007ffe1ff */
[----:B------:R-:W-:Y:S01]  /*0c90*/  FFMA.FTZ R25, R4, -R11, 0.10546888411045074463 ;  /* 0x3dd8001204197423 */ /* 0x000fe2000001080b */
[C---:B------:R-:W-:Y:S01]  /*0ca0*/  FFMA.FTZ R27, R12.reuse, R27, -0.5 ;  /* 0xbf0000000c1b7423 */ /* 0x040fe2000001001b */
[----:B------:R-:W-:Y:S01]  /*0cb0*/  I2FP.F32.S32 R17, R17 ;  /* 0x0000001100117245 */ /* 0x000fe20000201400 */
[----:B------:R-:W-:Y:S01]  /*0cc0*/  BSSY B0, `(.L_x_739) ;  /* 0x000000f000007945 */ /* 0x000fe20003800000 */
[----:B------:R-:W-:Y:S01]  /*0cd0*/  FFMA.FTZ R29, R15, R8, -1 ;  /* 0xbf8000000f1d7423 */ /* 0x000fe20000010008 */
[----:B------:R-:W-:Y:S01]  /*0ce0*/  IADD3 R22, R9, -R20, RZ ;  /* 0x8000001409167210 */ /* 0x000fe20007ffe0ff */
[----:B------:R-:W-:Y:S01]  /*0cf0*/  FMUL.FTZ R15, R12, R27 ;  /* 0x0000001b0c0f7220 */ /* 0x000fe20000410000 */
[----:B------:R-:W-:Y:S01]  /*0d00*/  FMUL.FTZ R26, R17, 1.1920928955078125e-07 ;  /* 0x34000000111a7820 */ /* 0x000fe20000410000 */
[----:B------:R-:W-:-:S02]  /*0d10*/  FFMA.FTZ R25, R4, R25, -0.13229703903198242188 ;  /* 0xbe0778e004197423 */ /* 0x000fc40000010019 */
[----:B------:R-:W-:Y:S01]  /*0d20*/  FFMA.FTZ R15, R12, R15, R12 ;  /* 0x0000000f0c0f7223 */ /* 0x000fe2000001000c */
[----:B------:R-:W-:Y:S01]  /*0d30*/  FADD.FTZ R22, R22, R29 ;  /* 0x0000001d16167221 */ /* 0x000fe20000010000 */
[----:B------:R-:W-:Y:S01]  /*0d40*/  FFMA.FTZ R12, R26, 0.69314718246459960938, R23 ;  /* 0x3f3172181a0c7823 */ /* 0x000fe20000010017 */
[----:B0-----:R-:W-:Y:S06]  /*0d50*/  @!P5 BRA `(.L_x_740) ;  /* 0x000000000014d947 */ /* 0x001fec0003800000 */
[----:B------:R-:W-:-:S13]  /*0d60*/  ISETP.GE.AND P5, PT, R2, -0x407fffff, PT ;  /* 0xbf8000010200780c */ /* 0x000fda0003fa6270 */
[----:B------:R-:W-:-:S05]  /*0d70*/  @P5 MOV R17, 0x7f800000 ;  /* 0x7f80000000115802 */ /* 0x000fca0000000f00 */
[C---:B------:R-:W-:Y:S01]  /*0d80*/  @P5 FFMA.FTZ R12, R2.reuse, R17, +INF ;  /* 0x7f800000020c5423 */ /* 0x040fe20000010011 */
[----:B------:R-:W-:-:S04]  /*0d90*/  FSETP.NEU.FTZ.AND P5, PT, R2, RZ, PT ;  /* 0x000000ff0200720b */ /* 0x000fc80003fbd000 */
[----:B------:R-:W-:-:S09]  /*0da0*/  FSEL R12, R12, -RZ, P5 ;  /* 0x800000ff0c0c7208 */ /* 0x000fd20002800000 */
.L_x_740:
[----:B------:R-:W-:Y:S05]  /*0db0*/  BSYNC B0 ;  /* 0x0000000000007941 */ /* 0x000fea0003800000 */
.L_x_739:
[----:B------:R-:W-:Y:S01]  /*0dc0*/  ISETP.GE.U32.AND P5, PT, R6, 0x7f800000, PT ;  /* 0x7f8000000600780c */ /* 0x000fe20003fa6070 */
[----:B------:R-:W-:Y:S01]  /*0dd0*/  FFMA.FTZ R25, R4, R25, 0.14491446316242218018 ;  /* 0x3e14647504197423 */ /* 0x000fe20000010019 */
[----:B-1----:R-:W-:Y:S01]  /*0de0*/  FMUL.FTZ R2, R21, R24 ;  /* 0x0000001815027220 */ /* 0x002fe20000410000 */
[----:B------:R-:W-:Y:S01]  /*0df0*/  I2FP.F32.S32 R13, R13 ;  /* 0x0000000d000d7245 */ /* 0x000fe20000201400 */
[----:B------:R-:W-:Y:S01]  /*0e00*/  FFMA.FTZ R23, R22, -R11, 0.10546888411045074463 ;  /* 0x3dd8001216177423 */ /* 0x000fe2000001080b */
[----:B------:R-:W-:Y:S01]  /*0e10*/  FFMA.FTZ R25, R4, R25, -0.16641564667224884033 ;  /* 0xbe2a68dd04197423 */ /* 0x000fe20000010019 */
[----:B------:R-:W-:Y:S01]  /*0e20*/  FMUL.FTZ R17, R24, 0.5 ;  /* 0x3f00000018117820 */ /* 0x000fe20000410000 */
[----:B------:R-:W-:Y:S01]  /*0e30*/  FFMA.FTZ R26, -R2, R2, R21 ;  /* 0x00000002021a7223 */ /* 0x000fe20000010115 */
[----:B------:R-:W-:Y:S01]  /*0e40*/  FFMA.FTZ R23, R22, R23, -0.13229703903198242188 ;  /* 0xbe0778e016177423 */ /* 0x000fe20000010017 */
[----:B------:R-:W-:Y:S01]  /*0e50*/  FFMA.FTZ R25, R4, R25, 0.19988867640495300293 ;  /* 0x3e4caf9e04197423 */ /* 0x000fe20000010019 */
[----:B------:R-:W-:Y:S01]  /*0e60*/  FMUL.FTZ R24, R13, 1.1920928955078125e-07 ;  /* 0x340000000d187820 */ /* 0x000fe20000410000 */
[----:B------:R-:W-:Y:S01]  /*0e70*/  BSSY B0, `(.L_x_741) ;  /* 0x000000b000007945 */ /* 0x000fe20003800000 */
[----:B------:R-:W-:Y:S01]  /*0e80*/  FFMA.FTZ R13, R17, R26, R2 ;  /* 0x0000001a110d7223 */ /* 0x000fe20000010002 */
        /* <DEDUP_REMOVED lines=9> */
.L_x_742:
[----:B------:R-:W-:Y:S05]  /*0f20*/  BSYNC B0 ;  /* 0x0000000000007941 */ /* 0x000fea0003800000 */
.L_x_741:
        /* <DEDUP_REMOVED lines=22> */
.L_x_744:
[----:B------:R-:W-:Y:S05]  /*1090*/  BSYNC B0 ;  /* 0x0000000000007941 */ /* 0x000fea0003800000 */
.L_x_743:
[----:B------:R-:W-:Y:S01]  /*10a0*/  ISETP.GE.U32.AND P5, PT, R9, 0x7f800000, PT ;  /* 0x7f8000000900780c */ /* 0x000fe20003fa6070 */
[----:B------:R-:W-:Y:S01]  /*10b0*/  FMUL.FTZ R23, R22, R23 ;  /* 0x0000001716177220 */ /* 0x000fe20000410000 */
        /* <DEDUP_REMOVED lines=12> */
.L_x_746:
[----:B------:R-:W-:Y:S05]  /*1180*/  BSYNC B0 ;  /* 0x0000000000007941 */ /* 0x000fea0003800000 */
.L_x_745:
        /* <DEDUP_REMOVED lines=32> */
.L_x_748:
[----:B------:R-:W-:Y:S05]  /*1390*/  BSYNC B0 ;  /* 0x0000000000007941 */ /* 0x000fea0003800000 */
.L_x_747:
[----:B------:R-:W-:Y:S01]  /*13a0*/  SHF.L.U32 R13, R13, 0x10, RZ ;  /* 0x000000100d0d7819 */ /* 0x000fe200000006ff */
[----:B------:R-:W-:Y:S01]  /*13b0*/  @P0 FADD.FTZ R18, R18, 0.69314718246459960938 ;  /* 0x3f31721812120421 */ /* 0x000fe20000010000 */
[----:B------:R-:W-:Y:S03]  /*13c0*/  BSSY B0, `(.L_x_749) ;  /* 0x0000028000007945 */ /* 0x000fe60003800000 */
[----:B------:R-:W-:-:S04]  /*13d0*/  FFMA.FTZ R9, R13, R13, -1 ;  /* 0xbf8000000d097423 */ /* 0x000fc8000001000d */
[----:B------:R-:W0:Y:S01]  /*13e0*/  MUFU.RSQ R6, R9 ;  /* 0x0000000900067308 */ /* 0x000e220000001400 */
[C---:B------:R-:W-:Y:S01]  /*13f0*/  FSETP.NEU.FTZ.AND P0, PT, R9.reuse, RZ, PT ;  /* 0x000000ff0900720b */ /* 0x040fe20003f1d000 */
[----:B0-----:R-:W-:Y:S01]  /*1400*/  FMUL.FTZ R10, R9, R6 ;  /* 0x00000006090a7220 */ /* 0x001fe20000410000 */
[----:B------:R-:W-:-:S03]  /*1410*/  FMUL.FTZ R15, R6, 0.5 ;  /* 0x3f000000060f7820 */ /* 0x000fc60000410000 */
[----:B------:R-:W-:-:S04]  /*1420*/  FFMA.FTZ R6, -R10, R10, R9 ;  /* 0x0000000a0a067223 */ /* 0x000fc80000010109 */
[----:B------:R-:W-:Y:S01]  /*1430*/  FFMA.FTZ R15, R15, R6, R10 ;  /* 0x000000060f0f7223 */ /* 0x000fe2000001000a */
[----:B------:R-:W-:-:S04]  /*1440*/  FADD.FTZ R6, R13, -1 ;  /* 0xbf8000000d067421 */ /* 0x000fc80000010000 */
        /* <DEDUP_REMOVED lines=31> */
.L_x_750:
[----:B------:R-:W-:Y:S05]  /*1640*/  BSYNC B0 ;  /* 0x0000000000007941 */ /* 0x000fea0003800000 */
.L_x_749:
[----:B------:R-:W0:Y:S01]  /*1650*/  LDC.64 R8, c[0x0][0x218] ;  /* 0x00008600ff087b82 */ /* 0x000e220000000a00 */
[----:B------:R-:W-:Y:S01]  /*1660*/  ISETP.GT.U32.AND P6, PT, R3, 0x4b000000, PT ;  /* 0x4b0000000300780c */ /* 0x000fe20003fc4070 */
[----:B------:R-:W-:Y:S01]  /*1670*/  @P1 FADD.FTZ R12, R12, 0.69314718246459960938 ;  /* 0x3f3172180c0c1421 */ /* 0x000fe20000010000 */
[----:B------:R-:W-:Y:S01]  /*1680*/  MOV R6, R4 ;  /* 0x0000000400067202 */ /* 0x000fe20000000f00 */
[----:B------:R-:W-:Y:S01]  /*1690*/  @P3 FADD.FTZ R2, R2, 0.69314718246459960938 ;  /* 0x3f31721802023421 */ /* 0x000fe20000010000 */
[----:B------:R-:W-:Y:S01]  /*16a0*/  MOV R3, R5 ;  /* 0x0000000500037202 */ /* 0x000fe20000000f00 */
[----:B------:R-:W-:Y:S01]  /*16b0*/  @P5 FADD.FTZ R7, R7, 0.69314718246459960938 ;  /* 0x3f31721807075421 */ /* 0x000fe20000010000 */
[----:B------:R-:W-:Y:S01]  /*16c0*/  @P0 FADD.FTZ R10, R10, 0.69314718246459960938 ;  /* 0x3f3172180a0a0421 */ /* 0x000fe20000010000 */
[----:B------:R-:W-:Y:S01]  /*16d0*/  @P2 FADD.FTZ R6, R6, 0.69314718246459960938 ;  /* 0x3f31721806062421 */ /* 0x000fe20000010000 */
[----:B------:R-:W-:Y:S01]  /*16e0*/  F2FP.BF16.F32.PACK_AB R5, R2, R12 ;  /* 0x0000000c0205723e */ /* 0x000fe200000010ff */
[----:B------:R-:W-:-:S02]  /*16f0*/  @P4 FADD.FTZ R3, R3, 0.69314718246459960938 ;  /* 0x3f31721803034421 */ /* 0x000fc40000010000 */
[----:B------:R-:W-:Y:S02]  /*1700*/  F2FP.BF16.F32.PACK_AB R7, R10, R7 ;  /* 0x000000070a07723e */ /* 0x000fe400000010ff */
[----:B------:R-:W-:Y:S01]  /*1710*/  @P6 FADD.FTZ R19, R19, 0.69314718246459960938 ;  /* 0x3f31721813136421 */ /* 0x000fe20000010000 */
[----:B------:R-:W-:-:S04]  /*1720*/  F2FP.BF16.F32.PACK_AB R6, R3, R6 ;  /* 0x000000060306723e */ /* 0x000fc800000010ff */
[----:B------:R-:W-:Y:S01]  /*1730*/  F2FP.BF16.F32.PACK_AB R4, R19, R18 ;  /* 0x000000121304723e */ /* 0x000fe200000010ff */
[----:B0-----:R-:W-:-:S04]  /*1740*/  IMAD.WIDE.U32 R16, R16, 0x2, R8 ;  /* 0x0000000210107825 */ /* 0x001fc800078e0008 */
[----:B------:R-:W-:-:S05]  /*1750*/  IMAD.WIDE R16, R0, 0x10, R16 ;  /* 0x0000001000107825 */ /* 0x000fca00078e0210 */
[----:B------:R-:W-:Y:S01]  /*1760*/  STG.E.128 desc[UR4][R16.64], R4 ;  /* 0x0000000410007986 */ /* 0x000fe2000c101d04 */
[----:B------:R-:W-:Y:S05]  /*1770*/  EXIT ;  /* 0x000000000000794d */ /* 0x000fea0003800000 */
.L_x_734:
        /* <DEDUP_REMOVED lines=102> */
.L_x_754:
[----:B------:R-:W-:Y:S05]  /*1de0*/  BSYNC B1 ;  /* 0x0000000000017941 */ /* 0x000fea0003800000 */
.L_x_753:
[----:B------:R-:W-:-:S05]  /*1df0*/  @P2 FADD.FTZ R3, R3, 0.69314718246459960938 ;  /* 0x3f31721803032421 */ /* 0x000fca0000010000 */
[----:B------:R-:W-:-:S07]  /*1e00*/  F2FP.BF16.F32.PACK_AB R9, RZ, R3 ;  /* 0x00000003ff09723e */ /* 0x000fce00000010ff */
.L_x_752:
[----:B------:R-:W-:Y:S05]  /*1e10*/  BSYNC B0 ;  /* 0x0000000000007941 */ /* 0x000fea0003800000 */
.L_x_751:
        /* <DEDUP_REMOVED lines=47> */
.L_x_758:
[----:B------:R-:W-:Y:S05]  /*2110*/  BSYNC B1 ;  /* 0x0000000000017941 */ /* 0x000fea0003800000 */
.L_x_757:
[----:B------:R-:W-:-:S05]  /*2120*/  @P2 FADD.FTZ R3, R3, 0.69314718246459960938 ;  /* 0x3f31721803032421 */ /* 0x000fca0000010000 */
[----:B------:R-:W-:-:S07]  /*2130*/  F2FP.BF16.F32.PACK_AB R3, RZ, R3 ;  /* 0x00000003ff03723e */ /* 0x000fce00000010ff */
.L_x_756:
[----:B------:R-:W-:Y:S05]  /*2140*/  BSYNC B0 ;  /* 0x0000000000007941 */ /* 0x000fea0003800000 */
.L_x_755:
        /* <DEDUP_REMOVED lines=47> */
.L_x_762:
[----:B------:R-:W-:Y:S05]  /*2440*/  BSYNC B1 ;  /* 0x0000000000017941 */ /* 0x000fea0003800000 */
.L_x_761:
[----:B------:R-:W-:-:S05]  /*2450*/  @P2 FADD.FTZ R4, R4, 0.69314718246459960938 ;  /* 0x3f31721804042421 */ /* 0x000fca0000010000 */
[----:B------:R-:W-:-:S07]  /*2460*/  F2FP.BF16.F32.PACK_AB R0, RZ, R4 ;  /* 0x00000004ff00723e */ /* 0x000fce00000010ff */
.L_x_760:
[----:B------:R-:W-:Y:S05]  /*2470*/  BSYNC B0 ;  /* 0x0000000000007941 */ /* 0x000fea0003800000 */
.L_x_759:
        /* <DEDUP_REMOVED lines=47> */
.L_x_766:
[----:B------:R-:W-:Y:S05]  /*2770*/  BSYNC B1 ;  /* 0x0000000000017941 */ /* 0x000fea0003800000 */
.L_x_765:
[----:B------:R-:W-:-:S05]  /*2780*/  @P2 FADD.FTZ R5, R5, 0.69314718246459960938 ;  /* 0x3f31721805052421 */ /* 0x000fca0000010000 */
[----:B------:R-:W-:-:S07]  /*2790*/  F2FP.BF16.F32.PACK_AB R4, RZ, R5 ;  /* 0x00000005ff04723e */ /* 0x000fce00000010ff */
.L_x_764:
[----:B------:R-:W-:Y:S05]  /*27a0*/  BSYNC B0 ;  /* 0x0000000000007941 */ /* 0x000fea0003800000 */
.L_x_763:
        /* <DEDUP_REMOVED lines=47> */
.L_x_770:
[----:B------:R-:W-:Y:S05]  /*2aa0*/  BSYNC B1 ;  /* 0x0000000000017941 */ /* 0x000fea0003800000 */
.L_x_769:
[----:B------:R-:W-:-:S05]  /*2ab0*/  @P2 FADD.FTZ R6, R6, 0.69314718246459960938 ;  /* 0x3f31721806062421 */ /* 0x000fca0000010000 */
[----:B------:R-:W-:-:S07]  /*2ac0*/  F2FP.BF16.F32.PACK_AB R5, RZ, R6 ;  /* 0x00000006ff05723e */ /* 0x000fce00000010ff */
.L_x_768:
[----:B------:R-:W-:Y:S05]  /*2ad0*/  BSYNC B0 ;  /* 0x0000000000007941 */ /* 0x000fea0003800000 */
.L_x_767:
        /* <DEDUP_REMOVED lines=47> */
.L_x_774:
[----:B------:R-:W-:Y:S05]  /*2dd0*/  BSYNC B1 ;  /* 0x0000000000017941 */ /* 0x000fea0003800000 */
.L_x_773:
[----:B------:R-:W-:-:S05]  /*2de0*/  @P2 FADD.FTZ R7, R7, 0.69314718246459960938 ;  /* 0x3f31721807072421 */ /* 0x000fca0000010000 */
[----:B------:R-:W-:-:S07]  /*2df0*/  F2FP.BF16.F32.PACK_AB R6, RZ, R7 ;  /* 0x00000007ff06723e */ /* 0x000fce00000010ff */
.L_x_772:
[----:B------:R-:W-:Y:S05]  /*2e00*/  BSYNC B0 ;  /* 0x0000000000007941 */ /* 0x000fea0003800000 */
.L_x_771:
        /* <DEDUP_REMOVED lines=47> */
.L_x_778:
[----:B------:R-:W-:Y:S05]  /*3100*/  BSYNC B1 ;  /* 0x0000000000017941 */ /* 0x000fea0003800000 */
.L_x_777:
[----:B------:R-:W-:-:S05]  /*3110*/  @P2 FADD.FTZ R8, R8, 0.69314718246459960938 ;  /* 0x3f31721808082421 */ /* 0x000fca0000010000 */
[----:B------:R-:W-:-:S07]  /*3120*/  F2FP.BF16.F32.PACK_AB R7, RZ, R8 ;  /* 0x00000008ff07723e */ /* 0x000fce00000010ff */
.L_x_776:
[----:B------:R-:W-:Y:S05]  /*3130*/  BSYNC B0 ;  /* 0x0000000000007941 */ /* 0x000fea0003800000 */
.L_x_775:
        /* <DEDUP_REMOVED lines=47> */
.L_x_782:
[----:B------:R-:W-:Y:S05]  /*3430*/  BSYNC B1 ;  /* 0x0000000000017941 */ /* 0x000fea0003800000 */
.L_x_781:
[----:B------:R-:W-:-:S05]  /*3440*/  @P2 FADD.FTZ R10, R10, 0.69314718246459960938 ;  /* 0x3f3172180a0a2421 */ /* 0x000fca0000010000 */
[----:B------:R-:W-:-:S07]  /*3450*/  F2FP.BF16.F32.PACK_AB R8, RZ, R10 ;  /* 0x0000000aff08723e */ /* 0x000fce00000010ff */
.L_x_780:
[----:B------:R-:W-:Y:S05]  /*3460*/  BSYNC B0 ;  /* 0x0000000000007941 */ /* 0x000fea0003800000 */
.L_x_779:
        /* <DEDUP_REMOVED lines=17> */
.L_x_785:
[----:B------:R-:W-:-:S13]  /*3580*/  ISETP.GE.AND P0, PT, R18, R17, PT ;  /* 0x000000111200720c */ /* 0x000fda0003f06270 */
[----:B------:R-:W-:Y:S05]  /*3590*/  @P0 BRA `(.L_x_787) ;  /* 0x0000000000300947 */ /* 0x000fea0003800000 */
[----:B0-----:R-:W0:Y:S01]  /*35a0*/  LDC.64 R2, c[0x0][0x218] ;  /* 0x00008600ff027b82 */ /* 0x001e220000000a00 */
[----:B------:R-:W-:Y:S02]  /*35b0*/  IADD3 R9, R16, R18, RZ ;  /* 0x0000001210097210 */ /* 0x000fe40007ffe0ff */
[----:B------:R-:W-:-:S03]  /*35c0*/  IADD3 R18, R18, 0x80, RZ ;  /* 0x0000008012127810 */ /* 0x000fc60007ffe0ff */
[----:B0-----:R-:W-:-:S05]  /*35d0*/  IMAD.WIDE.U32 R2, R9, 0x2, R2 ;  /* 0x0000000209027825 */ /* 0x001fca00078e0002 */
[----:B------:R1:W-:Y:S02]  /*35e0*/  STG.E.U16 desc[UR4][R2.64], R0 ;  /* 0x0000000002007986 */ /* 0x0003e4000c101504 */
.L_x_786:
[----:B------:R-:W-:-:S13]  /*35f0*/  ISETP.GE.AND P0, PT, R18, R17, PT ;  /* 0x000000111200720c */ /* 0x000fda0003f06270 */
[----:B------:R-:W-:Y:S05]  /*3600*/  @P0 BRA `(.L_x_788) ;  /* 0x0000000000300947 */ /* 0x000fea0003800000 */
[----:B-1----:R-:W1:Y:S01]  /*3610*/  LDC.64 R2, c[0x0][0x218] ;  /* 0x00008600ff027b82 */ /* 0x002e620000000a00 */
[----:B0-----:R-:W-:Y:S02]  /*3620*/  IADD3 R9, R16, R18, RZ ;  /* 0x0000001210097210 */ /* 0x001fe40007ffe0ff */
[----:B------:R-:W-:-:S03]  /*3630*/  IADD3 R18, R18, 0x80, RZ ;  /* 0x0000008012127810 */ /* 0x000fc60007ffe0ff */
[----:B-1----:R-:W-:-:S05]  /*3640*/  IMAD.WIDE.U32 R2, R9, 0x2, R2 ;  /* 0x0000000209027825 */ /* 0x002fca00078e0002 */
[----:B------:R1:W-:Y:S02]  /*3650*/  STG.E.U16 desc[UR4][R2.64], R4 ;  /* 0x0000000402007986 */ /* 0x0003e4000c101504 */
.L_x_787:
[----:B------:R-:W-:-:S13]  /*3660*/  ISETP.GE.AND P0, PT, R18, R17, PT ;  /* 0x000000111200720c */ /* 0x000fda0003f06270 */
[----:B------:R-:W-:Y:S05]  /*3670*/  @P0 BRA `(.L_x_789) ;  /* 0x0000000000340947 */ /* 0x000fea0003800000 */
[----:B01----:R-:W0:Y:S01]  /*3680*/  LDC.64 R2, c[0x0][0x218] ;  /* 0x00008600ff027b82 */ /* 0x003e220000000a00 */
[----:B------:R-:W-:Y:S02]  /*3690*/  IADD3 R9, R16, R18, RZ ;  /* 0x0000001210097210 */ /* 0x000fe40007ffe0ff */
[----:B------:R-:W-:-:S03]  /*36a0*/  IADD3 R18, R18, 0x80, RZ ;  /* 0x0000008012127810 */ /* 0x000fc60007ffe0ff */
[----:B0-----:R-:W-:-:S05]  /*36b0*/  IMAD.WIDE.U32 R2, R9, 0x2, R2 ;  /* 0x0000000209027825 */ /* 0x001fca00078e0002 */
[----:B------:R2:W-:Y:S02]  /*36c0*/  STG.E.U16 desc[UR4][R2.64], R5 ;  /* 0x0000000502007986 */ /* 0x0005e4000c101504 */
.L_x_788:
        /* <DEDUP_REMOVED lines=8> */
.L_x_789:
[----:B------:R-:W-:Y:S05]  /*3750*/  BSYNC B1 ;  /* 0x0000000000017941 */ /* 0x000fea0003800000 */
.L_x_784:
[----:B------:R-:W-:-:S13]  /*3760*/  ISETP.GE.AND P0, PT, R18, R17, PT ;  /* 0x000000111200720c */ /* 0x000fda0003f06270 */
[----:B012---:R-:W0:Y:S01]  /*3770*/  @!P0 LDC.64 R2, c[0x0][0x218] ;  /* 0x00008600ff028b82 */ /* 0x007e220000000a00 */
[----:B------:R-:W-:Y:S02]  /*3780*/  @!P0 IADD3 R5, R16, R18, RZ ;  /* 0x0000001210058210 */ /* 0x000fe40007ffe0ff */
[----:B------:R-:W-:-:S03]  /*3790*/  @!P0 IADD3 R18, R18, 0x80, RZ ;  /* 0x0000008012128810 */ /* 0x000fc60007ffe0ff */
[----:B0-----:R-:W-:-:S05]  /*37a0*/  @!P0 IMAD.WIDE.U32 R2, R5, 0x2, R2 ;  /* 0x0000000205028825 */ /* 0x001fca00078e0002 */
[----:B------:R3:W-:Y:S02]  /*37b0*/  @!P0 STG.E.U16 desc[UR4][R2.64], R7 ;  /* 0x0000000702008986 */ /* 0x0007e4000c101504 */
.L_x_790:
[----:B------:R-:W-:Y:S05]  /*37c0*/  BSYNC B0 ;  /* 0x0000000000007941 */ /* 0x000fea0003800000 */
.L_x_783:
        /* <DEDUP_REMOVED lines=8> */
.L_x_791:
        /* <DEDUP_REMOVED lines=11> */
.L_x_21046:


//--------------------- .text._ZN2at6native18elementwise_kernelILi128ELi4EZNS0_15gpu_kernel_implIZZZNS0_17acosh_kernel_cudaERNS_18TensorIteratorBaseEENKUlvE0_clEvENKUlvE1_clEvEUlN3c104HalfEE_EEvS4_RKT_EUliE_EEviT1_ --------------------------
	.section	.text._ZN2at6native18elementwise_kernelILi128ELi4EZNS0_15gpu_kernel_implIZZZNS0_17acosh_kernel_cudaERNS_18TensorIteratorBaseEENKUlvE0_clEvENKUlvE1_clEvEUlN3c104HalfEE_EEvS4_RKT_EUliE_EEviT1_,"ax",@progbits
	.align	128
        .global         _ZN2at6native18elementwise_kernelILi128ELi4EZNS0_15gpu_kernel_implIZZZNS0_17acosh_kernel_cudaERNS_18TensorIteratorBaseEENKUlvE0_clEvENKUlvE1_clEvEUlN3c104HalfEE_EEvS4_RKT_EUliE_EEviT1_
        .type           _ZN2at6native18elementwise_kernelILi128ELi4EZNS0_15gpu_kernel_implIZZZNS0_17acosh_kernel_cudaERNS_18TensorIteratorBaseEENKUlvE0_clEvENKUlvE1_clEvEUlN3c104HalfEE_EEvS4_RKT_EUliE_EEviT1_,@function
        .size           _ZN2at6native18elementwise_kernelILi128ELi4EZNS0_15gpu_kernel_implIZZZNS0_17acosh_kernel_cudaERNS_18TensorIteratorBaseEENKUlvE0_clEvENKUlvE1_clEvEUlN3c104HalfEE_EEvS4_RKT_EUliE_EEviT1_,(.L_x_21047 - _ZN2at6native18elementwise_kernelILi128ELi4EZNS0_15gpu_kernel_implIZZZNS0_17acosh_kernel_cudaERNS_18TensorIteratorBaseEENKUlvE0_clEvENKUlvE1_clEvEUlN3c104HalfEE_EEvS4_RKT_EUliE_EEviT1_)
        .other          _ZN2at6native18elementwise_kernelILi128ELi4EZNS0_15gpu_kernel_implIZZZNS0_17acosh_kernel_cudaERNS_18TensorIteratorBaseEENKUlvE0_clEvENKUlvE1_clEvEUlN3c104HalfEE_EEvS4_RKT_EUliE_EEviT1_,@"STO_CUDA_ENTRY STV_DEFAULT"
_ZN2at6native18elementwise_kernelILi128ELi4EZNS0_15gpu_kernel_implIZZZNS0_17acosh_kernel_cudaERNS_18TensorIteratorBaseEENKUlvE0_clEvENKUlvE1_clEvEUlN3c104HalfEE_EEvS4_RKT_EUliE_EEviT1_:
.text._ZN2at6native18elementwise_kernelILi128ELi4EZNS0_15gpu_kernel_implIZZZNS0_17acosh_kernel_cudaERNS_18TensorIteratorBaseEENKUlvE0_clEvENKUlvE1_clEvEUlN3c104HalfEE_EEvS4_RKT_EUliE_EEviT1_:
        /* <DEDUP_REMOVED lines=315> */
.L_x_794:
        /* <DEDUP_REMOVED lines=20> */
[----:B0-----:R-:W-:Y:S01]  /*14f0*/  F2FP.F16.F32.PACK_AB R0, RZ, R0 ;  /* 0x00000000ff00723e */ /* 0x001fe200000000ff */
[----:B------:R-:W-:Y:S06]  /*1500*/  BRA `(.L_x_800) ;  /* 0x0000000c00987947 */ /* 0x000fec0003800000 */
.L_x_798:
[----:B------:R-:W2:Y:S02]  /*1510*/  LDG.E.U8 R2, desc[UR36][R2.64] ;  /* 0x0000002402027981 */ /* 0x000ea4000c1e1100 */
[----:B--2---:R-:W-:-:S04]  /*1520*/  I2FP.F32.U32 R0, R2 ;  /* 0x0000000200007245 */ /* 0x004fc80000201000 */
[----:B------:R-:W-:Y:S01]  /*1530*/  F2FP.F16.F32.PACK_AB R0, RZ, R0 ;  /* 0x00000000ff00723e */ /* 0x000fe200000000ff */
[----:B------:R-:W-:Y:S06]  /*1540*/  BRA `(.L_x_800) ;  /* 0x0000000c00887947 */ /* 0x000fec0003800000 */
.L_x_797:
        /* <DEDUP_REMOVED lines=8> */
[----:B0-----:R-:W-:Y:S01]  /*15d0*/  F2FP.F16.F32.PACK_AB R0, RZ, R0 ;  /* 0x00000000ff00723e */ /* 0x001fe200000000ff */
[----:B------:R-:W-:Y:S06]  /*15e0*/  BRA `(.L_x_800) ;  /* 0x0000000c00607947 */ /* 0x000fec0003800000 */
.L_x_802:
[----:B------:R-:W2:Y:S02]  /*15f0*/  LDG.E R2, desc[UR36][R2.64] ;  /* 0x0000002402027981 */ /* 0x000ea4000c1e1900 */
[----:B--2---:R-:W-:-:S04]  /*1600*/  I2FP.F32.S32 R0, R2 ;  /* 0x0000000200007245 */ /* 0x004fc80000201400 */
[----:B------:R-:W-:Y:S01]  /*1610*/  F2FP.F16.F32.PACK_AB R0, RZ, R0 ;  /* 0x00000000ff00723e */ /* 0x000fe200000000ff */
[----:B------:R-:W-:Y:S06]  /*1620*/  BRA `(.L_x_800) ;  /* 0x0000000c00507947 */ /* 0x000fec0003800000 */
.L_x_801:
[----:B------:R-:W2:Y:S02]  /*1630*/  LDG.E.U16 R2, desc[UR36][R2.64] ;  /* 0x0000002402027981 */ /* 0x000ea4000c1e1500 */
[----:B--2---:R-:W0:Y:S02]  /*1640*/  I2F.S16 R0, R2 ;  /* 0x0000000200007306 */ /* 0x004e240000101400 */
[----:B0-----:R-:W-:Y:S01]  /*1650*/  F2FP.F16.F32.PACK_AB R0, RZ, R0 ;  /* 0x00000000ff00723e */ /* 0x001fe200000000ff */
[----:B------:R-:W-:Y:S06]  /*1660*/  BRA `(.L_x_800) ;  /* 0x0000000c00407947 */ /* 0x000fec0003800000 */
.L_x_796:
[----:B------:R-:W-:-:S13]  /*1670*/  ISETP.GT.AND P0, PT, R4, 0x6, PT ;  /* 0x000000060400780c */ /* 0x000fda0003f04270 */
[----:B------:R-:W-:Y:S05]  /*1680*/  @P0 BRA `(.L_x_803) ;  /* 0x0000000000240947 */ /* 0x000fea0003800000 */
[----:B------:R-:W-:-:S13]  /*1690*/  ISETP.NE.AND P0, PT, R4, 0x5, PT ;  /* 0x000000050400780c */ /* 0x000fda0003f05270 */
[----:B------:R-:W-:Y:S05]  /*16a0*/  @!P0 BRA `(.L_x_804) ;  /* 0x0000000000148947 */ /* 0x000fea0003800000 */
[----:B------:R-:W-:-:S13]  /*16b0*/  ISETP.NE.AND P0, PT, R4, 0x6, PT ;  /* 0x000000060400780c */ /* 0x000fda0003f05270 */
[----:B------:R-:W-:Y:S05]  /*16c0*/  @P0 BRA `(.L_x_799) ;  /* 0x0000000800c40947 */ /* 0x000fea0003800000 */
[----:B------:R-:W2:Y:S02]  /*16d0*/  LDG.E R2, desc[UR36][R2.64] ;  /* 0x0000002402027981 */ /* 0x000ea4000c1e1900 */
[----:B--2---:R-:W-:Y:S01]  /*16e0*/  F2FP.F16.F32.PACK_AB R0, RZ, R2 ;  /* 0x00000002ff00723e */ /* 0x004fe200000000ff */
[----:B------:R-:W-:Y:S06]  /*16f0*/  BRA `(.L_x_800) ;  /* 0x0000000c001c7947 */ /* 0x000fec0003800000 */
.L_x_804:
[----:B------:R0:W5:Y:S01]  /*1700*/  LDG.E.U16 R0, desc[UR36][R2.64] ;  /* 0x0000002402007981 */ /* 0x000162000c1e1500 */
[----:B------:R-:W-:Y:S05]  /*1710*/  BRA `(.L_x_800) ;  /* 0x0000000c00147947 */ /* 0x000fea0003800000 */
.L_x_803:
[----:B------:R-:W-:-:S13]  /*1720*/  ISETP.NE.AND P0, PT, R4, 0x7, PT ;  /* 0x000000070400780c */ /* 0x000fda0003f05270 */
[----:B------:R-:W-:Y:S05]  /*1730*/  @!P0 BRA `(.L_x_805) ;  /* 0x0000000000248947 */ /* 0x000fea0003800000 */
[----:B------:R-:W-:-:S13]  /*1740*/  ISETP.NE.AND P0, PT, R4, 0x8, PT ;  /* 0x000000080400780c */ /* 0x000fda0003f05270 */
[----:B------:R-:W-:Y:S05]  /*1750*/  @!P0 BRA `(.L_x_806) ;  /* 0x0000000000148947 */ /* 0x000fea0003800000 */
[----:B------:R-:W-:-:S13]  /*1760*/  ISETP.NE.AND P0, PT, R4, 0x9, PT ;  /* 0x000000090400780c */ /* 0x000fda0003f05270 */
[----:B------:R-:W-:Y:S05]  /*1770*/  @P0 BRA `(.L_x_799) ;  /* 0x0000000800980947 */ /* 0x000fea0003800000 */
[----:B------:R-:W2:Y:S02]  /*1780*/  LDG.E R2, desc[UR36][R2.64] ;  /* 0x0000002402027981 */ /* 0x000ea4000c1e1900 */
[----:B--2---:R-:W-:Y:S01]  /*1790*/  F2FP.F16.F32.PACK_AB R0, RZ, R2 ;  /* 0x00000002ff00723e */ /* 0x004fe200000000ff */
[----:B------:R-:W-:Y:S06]  /*17a0*/  BRA `(.L_x_800) ;  /* 0x0000000800f07947 */ /* 0x000fec0003800000 */
.L_x_806:
[----:B------:R1:W5:Y:S01]  /*17b0*/  LDG.E.U16 R0, desc[UR36][R2.64] ;  /* 0x0000002402007981 */ /* 0x000362000c1e1500 */
[----:B------:R-:W-:Y:S05]  /*17c0*/  BRA `(.L_x_800) ;  /* 0x0000000800e87947 */ /* 0x000fea0003800000 */
.L_x_805:
[----:B------:R-:W2:Y:S01]  /*17d0*/  LDG.E.64 R2, desc[UR36][R2.64] ;  /* 0x0000002402027981 */ /* 0x000ea2000c1e1b00 */
[----:B------:R-:W-:Y:S01]  /*17e0*/  UMOV UR4, 0xf0000000 ;  /* 0xf000000000047882 */ /* 0x000fe20000000000 */
[----:B------:R-:W-:Y:S01]  /*17f0*/  UMOV UR5, 0x380fffff ;  /* 0x380fffff00057882 */ /* 0x000fe20000000000 */
[----:B--2---:R-:W0:Y:S01]  /*1800*/  F2F.F32.F64 R0, R2 ;  /* 0x0000000200007310 */ /* 0x004e220000301000 */
[----:B------:R-:W-:-:S14]  /*1810*/  DSETP.GEU.AND P0, PT, |R2|, UR4, PT ;  /* 0x0000000402007e2a */ /* 0x000fdc000bf0e200 */
[----:B0-----:R-:W-:-:S05]  /*1820*/  @!P0 FMUL R0, R0, 1.175494350822287508e-38 ;  /* 0x0080000000008820 */ /* 0x001fca0000400000 */
[----:B------:R-:W-:Y:S01]  /*1830*/  F2FP.F16.F32.PACK_AB R0, RZ, R0 ;  /* 0x00000000ff00723e */ /* 0x000fe200000000ff */
[----:B------:R-:W-:Y:S06]  /*1840*/  BRA `(.L_x_800) ;  /* 0x0000000800c87947 */ /* 0x000fec0003800000 */
.L_x_795:
        /* <DEDUP_REMOVED lines=11> */
[----:B------:R-:W-:Y:S01]  /*1900*/  F2FP.F16.F32.PACK_AB R0, RZ, R0 ;  /* 0x00000000ff00723e */ /* 0x000fe200000000ff */
[----:B------:R-:W-:Y:S06]  /*1910*/  BRA `(.L_x_800) ;  /* 0x0000000800947947 */ /* 0x000fec0003800000 */
.L_x_809:
        /* <DEDUP_REMOVED lines=8> */
.L_x_808:
        /* <DEDUP_REMOVED lines=11> */
[C---:B------:R-:W-:Y:S01]  /*1a50*/  IADD3 R6, R4.reuse, 0x1000000, RZ ;  /* 0x0100000004067810 */ /* 0x040fe20007ffe0ff */
        /* <DEDUP_REMOVED lines=13> */
[----:B------:R-:W-:-:S04]  /*1b30*/  F2FP.F16.F32.PACK_AB R5, RZ, R5 ;  /* 0x00000005ff05723e */ /* 0x000fc800000000ff */
[----:B------:R-:W-:Y:S01]  /*1b40*/  PRMT R0, R5, 0x7610, R0 ;  /* 0x0000761005007816 */ /* 0x000fe20000000000 */
[----:B------:R-:W-:Y:S06]  /*1b50*/  BRA `(.L_x_800) ;  /* 0x0000000800047947 */ /* 0x000fec0003800000 */
.L_x_811:
        /* <DEDUP_REMOVED lines=12> */
[----:B------:R-:W-:-:S04]  /*1c20*/  F2FP.F16.F32.PACK_AB R4, RZ, R4 ;  /* 0x00000004ff04723e */ /* 0x000fc800000000ff */
[----:B------:R-:W-:Y:S01]  /*1c30*/  PRMT R0, R4, 0x7610, R0 ;  /* 0x0000761004007816 */ /* 0x000fe20000000000 */
[----:B------:R-:W-:Y:S06]  /*1c40*/  BRA `(.L_x_800) ;  /* 0x0000000400c87947 */ /* 0x000fec0003800000 */
.L_x_810:
[----:B------:R-:W2:Y:S02]  /*1c50*/  LDG.E.U16 R0, desc[UR36][R2.64] ;  /* 0x0000002402007981 */ /* 0x000ea4000c1e1500 */
[----:B--2---:R-:W-:-:S05]  /*1c60*/  IMAD.U32 R0, R0, 0x10000, RZ ;  /* 0x0001000000007824 */ /* 0x004fca00078e00ff */
[----:B------:R-:W-:Y:S01]  /*1c70*/  F2FP.F16.F32.PACK_AB R0, RZ, R0 ;  /* 0x00000000ff00723e */ /* 0x000fe200000000ff */
[----:B------:R-:W-:Y:S06]  /*1c80*/  BRA `(.L_x_800) ;  /* 0x0000000400b87947 */ /* 0x000fec0003800000 */
.L_x_807:
        /* <DEDUP_REMOVED lines=10> */
[----:B------:R-:W-:Y:S01]  /*1d30*/  F2FP.F16.F32.PACK_AB R0, RZ, R0 ;  /* 0x00000000ff00723e */ /* 0x000fe200000000ff */
[----:B------:R-:W-:Y:S06]  /*1d40*/  BRA `(.L_x_800) ;  /* 0x0000000400887947 */ /* 0x000fec0003800000 */
.L_x_814:
        /* <DEDUP_REMOVED lines=21> */
.L_x_818:
[----:B------:R-:W-:Y:S05]  /*1ea0*/  BSYNC B1 ;  /* 0x0000000000017941 */ /* 0x000fea0003800000 */
.L_x_817:
[----:B------:R-:W-:Y:S01]  /*1eb0*/  LEA R3, R0, 0x3b800000, 0x17 ;  /* 0x3b80000000037811 */ /* 0x000fe200078eb8ff */
[----:B------:R-:W-:-:S05]  /*1ec0*/  IMAD.SHL.U32 R0, R2, 0x100000, RZ ;  /* 0x0010000002007824 */ /* 0x000fca00078e00ff */
[----:B------:R-:W-:-:S07]  /*1ed0*/  LOP3.LUT R0, R3, R0, R4, 0xfe, !PT ;  /* 0x0000000003007212 */ /* 0x000fce00078efe04 */
.L_x_816:
[----:B------:R-:W-:Y:S05]  /*1ee0*/  BSYNC B0 ;  /* 0x0000000000007941 */ /* 0x000fea0003800000 */
.L_x_815:
[----:B------:R-:W-:Y:S01]  /*1ef0*/  F2FP.F16.F32.PACK_AB R0, RZ, R0 ;  /* 0x00000000ff00723e */ /* 0x000fe200000000ff */
[----:B------:R-:W-:Y:S06]  /*1f00*/  BRA `(.L_x_800) ;  /* 0x0000000400187947 */ /* 0x000fec0003800000 */
.L_x_813:
        /* <DEDUP_REMOVED lines=21> */
.L_x_822:
[----:B------:R-:W-:Y:S05]  /*2060*/  BSYNC B1 ;  /* 0x0000000000017941 */ /* 0x000fea0003800000 */
.L_x_821:
[----:B------:R-:W-:Y:S01]  /*2070*/  LEA R3, R0, 0x37800000, 0x17 ;  /* 0x3780000000037811 */ /* 0x000fe200078eb8ff */
[----:B------:R-:W-:-:S05]  /*2080*/  IMAD.SHL.U32 R0, R2, 0x200000, RZ ;  /* 0x0020000002007824 */ /* 0x000fca00078e00ff */
[----:B------:R-:W-:-:S07]  /*2090*/  LOP3.LUT R0, R3, R0, R4, 0xfe, !PT ;  /* 0x0000000003007212 */ /* 0x000fce00078efe04 */
.L_x_820:
[----:B------:R-:W-:Y:S05]  /*20a0*/  BSYNC B0 ;  /* 0x0000000000007941 */ /* 0x000fea0003800000 */
.L_x_819:
[----:B------:R-:W-:Y:S01]  /*20b0*/  F2FP.F16.F32.PACK_AB R0, RZ, R0 ;  /* 0x00000000ff00723e */ /* 0x000fe200000000ff */
[----:B------:R-:W-:Y:S06]  /*20c0*/  BRA `(.L_x_800) ;  /* 0x0000000000a87947 */ /* 0x000fec0003800000 */
.L_x_812:
        /* <DEDUP_REMOVED lines=14> */
.L_x_826:
[----:B------:R-:W-:Y:S05]  /*21b0*/  BSYNC B0 ;  /* 0x0000000000007941 */ /* 0x000fea0003800000 */
.L_x_825:
[----:B------:R-:W-:Y:S01]  /*21c0*/  F2FP.F16.F32.PACK_AB R0, RZ, R0 ;  /* 0x00000000ff00723e */ /* 0x000fe200000000ff */
[----:B------:R-:W-:Y:S06]  /*21d0*/  BRA `(.L_x_800) ;  /* 0x0000000000647947 */ /* 0x000fec0003800000 */
.L_x_799:
[----:B------:R-:W-:Y:S01]  /*21e0*/  MOV R2, 0x0 ;  /* 0x0000000000027802 */ /* 0x000fe20000000f00 */
[----:B------:R-:W-:Y:S01]  /*21f0*/  ULDC.64 UR4, c[0x4][0x158] ;  /* 0x0100560000047ab9 */ /* 0x000fe20000000a00 */
[----:B------:R-:W-:Y:S01]  /*2200*/  ULDC.64 UR6, c[0x4][0x58] ;  /* 0x0100160000067ab9 */ /* 0x000fe20000000a00 */
[----:B------:R-:W-:Y:S01]  /*2210*/  IMAD.U32 R4, RZ, RZ, UR4 ;  /* 0x00000004ff047e24 */ /* 0x000fe2000f8e00ff */
[----:B------:R-:W-:Y:S01]  /*2220*/  HFMA2.MMA R13, -RZ, RZ, 0, 0 ;  /* 0x00000000ff0d7435 */ /* 0x000fe200000001ff */
        /* <DEDUP_REMOVED lines=8> */
[----:B------:R-:W-:-:S07]  /*22b0*/  IMAD.MOV.U32 R12, RZ, RZ, 0x1 ;  /* 0x00000001ff0c7424 */ /* 0x000fce00078e00ff */
[----:B------:R-:W-:-:S07]  /*22c0*/  LEPC R20, `(.L_x_827) ;  /* 0x000000001014794e */ /* 0x000fce0000000000 */
[----:B0-----:R-:W-:Y:S05]  /*22d0*/  CALL.ABS.NOINC R2 ;  /* 0x0000000002007343 */ /* 0x001fea0003c00000 */
.L_x_827:
[----:B------:R-:W-:Y:S01]  /*22e0*/  PRMT R0, RZ, 0x7610, R0 ;  /* 0x00007610ff007816 */ /* 0x000fe20000000000 */
[----:B------:R-:W-:Y:S06]  /*22f0*/  BRA `(.L_x_800) ;  /* 0x00000000001c7947 */ /* 0x000fec0003800000 */
.L_x_824:
[----:B------:R-:W2:Y:S02]  /*2300*/  LDG.E.64 R2, desc[UR36][R2.64] ;  /* 0x0000002402027981 */ /* 0x000ea4000c1e1b00 */
[----:B--2---:R-:W0:Y:S02]  /*2310*/  I2F.U64 R0, R2 ;  /* 0x0000000200007312 */ /* 0x004e240000301000 */
[----:B0-----:R-:W-:Y:S01]  /*2320*/  F2FP.F16.F32.PACK_AB R0, RZ, R0 ;  /* 0x00000000ff00723e */ /* 0x001fe200000000ff */
[----:B------:R-:W-:Y:S06]  /*2330*/  BRA `(.L_x_800) ;  /* 0x00000000000c7947 */ /* 0x000fec0003800000 */
.L_x_823:
[----:B------:R-:W2:Y:S02]  /*2340*/  LDG.E R2, desc[UR36][R2.64] ;  /* 0x0000002402027981 */ /* 0x000ea4000c1e1900 */
[----:B--2---:R-:W-:-:S04]  /*2350*/  I2FP.F32.U32 R0, R2 ;  /* 0x0000000200007245 */ /* 0x004fc80000201000 */
[----:B------:R-:W-:-:S07]  /*2360*/  F2FP.F16.F32.PACK_AB R0, RZ, R0 ;  /* 0x00000000ff00723e */ /* 0x000fce00000000ff */
.L_x_800:
[----:B-----5:R-:W-:Y:S01]  /*2370*/  HADD2.F32 R0, -RZ, R0.H0_H0 ;  /* 0x20000000ff007230 */ /* 0x020fe20000004100 */
[----:B------:R-:W2:Y:S01]  /*2380*/  LDC.U8 R6, c[0x0][0x421] ;  /* 0x00010840ff067b82 */ /* 0x000ea20000000000 */
[----:B------:R-:W-:Y:S01]  /*2390*/  IMAD.MOV.U32 R7, RZ, RZ, 0x3d39bf78 ;  /* 0x3d39bf78ff077424 */ /* 0x000fe200078e00ff */
[----:B------:R-:W-:Y:S02]  /*23a0*/  BSSY B0, `(.L_x_828) ;  /* 0x000002a000007945 */ /* 0x000fe40003800000 */
        /* <DEDUP_REMOVED lines=20> */
[----:B------:R-:W-:Y:S01]  /*24f0*/  FFMA.FTZ R5, R4, R5, -1 ;  /* 0xbf80000004057423 */ /* 0x000fe20000010005 */
[----:B--2---:R-:W-:Y:S01]  /*2500*/  PRMT R4, R6, 0x9910, RZ ;  /* 0x0000991006047816 */ /* 0x004fe200000000ff */
        /* <DEDUP_REMOVED lines=19> */
.L_x_829:
[----:B------:R-:W-:Y:S05]  /*2640*/  BSYNC B0 ;  /* 0x0000000000007941 */ /* 0x000fea0003800000 */
.L_x_828:
[----:B------:R-:W-:Y:S01]  /*2650*/  ISETP.GT.AND P1, PT, R4, 0x9, PT ;  /* 0x000000090400780c */ /* 0x000fe20003f24270 */
[----:B------:R-:W-:-:S05]  /*2660*/  @P0 FADD.FTZ R2, R2, 0.69314718246459960938 ;  /* 0x3f31721802020421 */ /* 0x000fca0000010000 */
[----:B------:R-:W-:-:S07]  /*2670*/  F2FP.F16.F32.PACK_AB R0, RZ, R2 ;  /* 0x00000002ff00723e */ /* 0x000fce00000000ff */
        /* <DEDUP_REMOVED lines=9> */
[----:B------:R-:W-:-:S04]  /*2710*/  HADD2.F32 R0, -RZ, R0.H0_H0 ;  /* 0x20000000ff007230 */ /* 0x000fc80000004100 */
[----:B------:R-:W0:Y:S02]  /*2720*/  F2I.FTZ.TRUNC.NTZ R3, R0 ;  /* 0x0000000000037305 */ /* 0x000e24000021f100 */
[----:B0-----:R0:W-:Y:S01]  /*2730*/  STG.E.U8 desc[UR36][R16.64], R3 ;  /* 0x0000000310007986 */ /* 0x0011e2000c101124 */
[----:B------:R-:W-:Y:S05]  /*2740*/  BRA `(.L_x_835) ;  /* 0x0000000c00947947 */ /* 0x000fea0003800000 */
.L_x_833:
[----:B------:R-:W-:-:S06]  /*2750*/  HADD2.F32 R3, -RZ, R0.H0_H0 ;  /* 0x20000000ff037230 */ /* 0x000fcc0000004100 */
[----:B------:R-:W0:Y:S02]  /*2760*/  F2I.S64.TRUNC R2, R3 ;  /* 0x0000000300027311 */ /* 0x000e24000020d900 */
[----:B0-----:R0:W-:Y:S01]  /*2770*/  STG.E.U8 desc[UR36][R16.64], R2 ;  /* 0x0000000210007986 */ /* 0x0011e2000c101124 */
[----:B------:R-:W-:Y:S05]  /*2780*/  BRA `(.L_x_835) ;  /* 0x0000000c00847947 */ /* 0x000fea0003800000 */
.L_x_832:
[----:B------:R-:W-:-:S13]  /*2790*/  ISETP.NE.AND P0, PT, R4, 0x2, PT ;  /* 0x000000020400780c */ /* 0x000fda0003f05270 */
[----:B------:R-:W-:Y:S05]  /*27a0*/  @!P0 BRA `(.L_x_836) ;  /* 0x0000000000308947 */ /* 0x000fea0003800000 */
[----:B------:R-:W-:-:S13]  /*27b0*/  ISETP.NE.AND P0, PT, R4, 0x3, PT ;  /* 0x000000030400780c */ /* 0x000fda0003f05270 */
[----:B------:R-:W-:Y:S05]  /*27c0*/  @!P0 BRA `(.L_x_837) ;  /* 0x0000000000188947 */ /* 0x000fea0003800000 */
[----:B------:R-:W-:-:S13]  /*27d0*/  ISETP.NE.AND P0, PT, R4, 0x4, PT ;  /* 0x000000040400780c */ /* 0x000fda0003f05270 */
[----:B------:R-:W-:Y:S05]  /*27e0*/  @P0 BRA `(.L_x_834) ;  /* 0x0000000c000c0947 */ /* 0x000fea0003800000 */
[----:B------:R-:W-:-:S06]  /*27f0*/  HADD2.F32 R2, -RZ, R0.H0_H0 ;  /* 0x20000000ff027230 */ /* 0x000fcc0000004100 */
[----:B------:R-:W0:Y:S02]  /*2800*/  F2I.S64.TRUNC R2, R2 ;  /* 0x0000000200027311 */ /* 0x000e24000020d900 */
[----:B0-----:R0:W-:Y:S01]  /*2810*/  STG.E.64 desc[UR36][R16.64], R2 ;  /* 0x0000000210007986 */ /* 0x0011e2000c101b24 */
[----:B------:R-:W-:Y:S05]  /*2820*/  BRA `(.L_x_835) ;  /* 0x0000000c005c7947 */ /* 0x000fea0003800000 */
.L_x_837:
[----:B------:R-:W-:-:S04]  /*2830*/  HADD2.F32 R0, -RZ, R0.H0_H0 ;  /* 0x20000000ff007230 */ /* 0x000fc80000004100 */
[----:B------:R-:W0:Y:S02]  /*2840*/  F2I.FTZ.TRUNC.NTZ R3, R0 ;  /* 0x0000000000037305 */ /* 0x000e24000021f100 */
[----:B0-----:R0:W-:Y:S01]  /*2850*/  STG.E desc[UR36][R16.64], R3 ;  /* 0x0000000310007986 */ /* 0x0011e2000c101924 */
[----:B------:R-:W-:Y:S05]  /*2860*/  BRA `(.L_x_835) ;  /* 0x0000000c004c7947 */ /* 0x000fea0003800000 */
.L_x_836:
[----:B------:R-:W-:-:S04]  /*2870*/  HADD2.F32 R0, -RZ, R0.H0_H0 ;  /* 0x20000000ff007230 */ /* 0x000fc80000004100 */
[----:B------:R-:W0:Y:S02]  /*2880*/  F2I.FTZ.TRUNC.NTZ R3, R0 ;  /* 0x0000000000037305 */ /* 0x000e24000021f100 */
[----:B0-----:R0:W-:Y:S01]  /*2890*/  STG.E.U16 desc[UR36][R16.64], R3 ;  /* 0x0000000310007986 */ /* 0x0011e2000c101524 */
[----:B------:R-:W-:Y:S05]  /*28a0*/  BRA `(.L_x_835) ;  /* 0x0000000c003c7947 */ /* 0x000fea0003800000 */
.L_x_831:
[----:B------:R-:W-:-:S13]  /*28b0*/  ISETP.GT.AND P0, PT, R4, 0x6, PT ;  /* 0x000000060400780c */ /* 0x000fda0003f04270 */
[----:B------:R-:W-:Y:S05]  /*28c0*/  @P0 BRA `(.L_x_838) ;  /* 0x0000000000240947 */ /* 0x000fea0003800000 */
[----:B------:R-:W-:-:S13]  /*28d0*/  ISETP.NE.AND P0, PT, R4, 0x5, PT ;  /* 0x000000050400780c */ /* 0x000fda0003f05270 */
[----:B------:R-:W-:Y:S05]  /*28e0*/  @!P0 BRA `(.L_x_839) ;  /* 0x0000000000148947 */ /* 0x000fea0003800000 */
[----:B------:R-:W-:-:S13]  /*28f0*/  ISETP.NE.AND P0, PT, R4, 0x6, PT ;  /* 0x000000060400780c */ /* 0x000fda0003f05270 */
[----:B------:R-:W-:Y:S05]  /*2900*/  @P0 BRA `(.L_x_834) ;  /* 0x0000000800c40947 */ /* 0x000fea0003800000 */
[----:B------:R-:W-:-:S05]  /*2910*/  HADD2.F32 R3, -RZ, R0.H0_H0 ;  /* 0x20000000ff037230 */ /* 0x000fca0000004100 */
[----:B------:R0:W-:Y:S01]  /*2920*/  STG.E desc[UR36][R16.64], R3 ;  /* 0x0000000310007986 */ /* 0x0001e2000c101924 */
[----:B------:R-:W-:Y:S05]  /*2930*/  BRA `(.L_x_835) ;  /* 0x0000000c00187947 */ /* 0x000fea0003800000 */
.L_x_839:
[----:B------:R0:W-:Y:S01]  /*2940*/  STG.E.U16 desc[UR36][R16.64], R0 ;  /* 0x0000000010007986 */ /* 0x0001e2000c101524 */
[----:B------:R-:W-:Y:S05]  /*2950*/  BRA `(.L_x_835) ;  /* 0x0000000c00107947 */ /* 0x000fea0003800000 */
.L_x_838:
[----:B------:R-:W-:-:S13]  /*2960*/  ISETP.NE.AND P0, PT, R4, 0x7, PT ;  /* 0x000000070400780c */ /* 0x000fda0003f05270 */
[----:B------:R-:W-:Y:S05]  /*2970*/  @!P0 BRA `(.L_x_840) ;  /* 0x0000000000348947 */ /* 0x000fea0003800000 */
[----:B------:R-:W-:-:S13]  /*2980*/  ISETP.NE.AND P0, PT, R4, 0x8, PT ;  /* 0x000000080400780c */ /* 0x000fda0003f05270 */
[----:B------:R-:W-:Y:S05]  /*2990*/  @!P0 BRA `(.L_x_841) ;  /* 0x0000000000188947 */ /* 0x000fea0003800000 */
[----:B------:R-:W-:-:S13]  /*29a0*/  ISETP.NE.AND P0, PT, R4, 0x9, PT ;  /* 0x000000090400780c */ /* 0x000fda0003f05270 */
[----:B------:R-:W-:Y:S05]  /*29b0*/  @P0 BRA `(.L_x_834) ;  /* 0x0000000800980947 */ /* 0x000fea0003800000 */
[----:B------:R-:W-:Y:S02]  /*29c0*/  HADD2.F32 R2, -RZ, R0.H0_H0 ;  /* 0x20000000ff027230 */ /* 0x000fe40000004100 */
[----:B------:R-:W-:-:S05]  /*29d0*/  IMAD.MOV.U32 R3, RZ, RZ, RZ ;  /* 0x000000ffff037224 */ /* 0x000fca00078e00ff */
[----:B------:R0:W-:Y:S01]  /*29e0*/  STG.E.64 desc[UR36][R16.64], R2 ;  /* 0x0000000210007986 */ /* 0x0001e2000c101b24 */
[----:B------:R-:W-:Y:S05]  /*29f0*/  BRA `(.L_x_835) ;  /* 0x0000000800e87947 */ /* 0x000fea0003800000 */
.L_x_841:
[----:B------:R-:W-:-:S05]  /*2a00*/  HADD2.F32 R0, -RZ, R0.H0_H0 ;  /* 0x20000000ff007230 */ /* 0x000fca0000004100 */
[----:B------:R-:W-:-:S04]  /*2a10*/  F2FP.F16.F32.PACK_AB R0, RZ, R0 ;  /* 0x00000000ff00723e */ /* 0x000fc800000000ff */
[----:B------:R-:W-:-:S05]  /*2a20*/  PRMT R0, R0, 0x5410, RZ ;  /* 0x0000541000007816 */ /* 0x000fca00000000ff */
[----:B------:R0:W-:Y:S01]  /*2a30*/  STG.E desc[UR36][R16.64], R0 ;  /* 0x0000000010007986 */ /* 0x0001e2000c101924 */
[----:B------:R-:W-:Y:S05]  /*2a40*/  BRA `(.L_x_835) ;  /* 0x0000000800d47947 */ /* 0x000fea0003800000 */
.L_x_840:
[----:B------:R-:W-:-:S05]  /*2a50*/  HADD2.F32 R2, -RZ, R0.H0_H0 ;  /* 0x20000000ff027230 */ /* 0x000fca0000004100 */
[----:B------:R-:W-:-:S06]  /*2a60*/  FMUL.FTZ R2, R2, 1 ;  /* 0x3f80000002027820 */ /* 0x000fcc0000410000 */
[----:B------:R-:W0:Y:S02]  /*2a70*/  F2F.F64.F32 R2, R2 ;  /* 0x0000000200027310 */ /* 0x000e240000201800 */
[----:B0-----:R0:W-:Y:S01]  /*2a80*/  STG.E.64 desc[UR36][R16.64], R2 ;  /* 0x0000000210007986 */ /* 0x0011e2000c101b24 */
[----:B------:R-:W-:Y:S05]  /*2a90*/  BRA `(.L_x_835) ;  /* 0x0000000800c07947 */ /* 0x000fea0003800000 */
.L_x_830:
        /* <DEDUP_REMOVED lines=8> */
[----:B------:R-:W-:-:S05]  /*2b20*/  HADD2.F32 R0, -RZ, R0.H0_H0 ;  /* 0x20000000ff007230 */ /* 0x000fca0000004100 */
[----:B------:R-:W-:-:S04]  /*2b30*/  FSETP.NEU.FTZ.AND P0, PT, R0, RZ, PT ;  /* 0x000000ff0000720b */ /* 0x000fc80003f1d000 */
[----:B------:R-:W-:-:S05]  /*2b40*/  SEL R3, RZ, 0x1, !P0 ;  /* 0x00000001ff037807 */ /* 0x000fca0004000000 */
[----:B------:R0:W-:Y:S01]  /*2b50*/  STG.E.U8 desc[UR36][R16.64], R3 ;  /* 0x0000000310007986 */ /* 0x0001e2000c101124 */
[----:B------:R-:W-:Y:S05]  /*2b60*/  BRA `(.L_x_835) ;  /* 0x00000008008c7947 */ /* 0x000fea0003800000 */
.L_x_844:
[----:B------:R-:W-:Y:S01]  /*2b70*/  HADD2.F32 R0, -RZ, R0.H0_H0 ;  /* 0x20000000ff007230 */ /* 0x000fe20000004100 */
[----:B------:R-:W-:-:S04]  /*2b80*/  CS2R R6, SRZ ;  /* 0x0000000000067805 */ /* 0x000fc8000001ff00 */
[----:B------:R-:W-:-:S04]  /*2b90*/  FMUL.FTZ R0, R0, 1 ;  /* 0x3f80000000007820 */ /* 0x000fc80000410000 */
[----:B------:R-:W0:Y:S02]  /*2ba0*/  F2F.F64.F32 R4, R0 ;  /* 0x0000000000047310 */ /* 0x000e240000201800 */
[----:B0-----:R0:W-:Y:S01]  /*2bb0*/  STG.E.128 desc[UR36][R16.64], R4 ;  /* 0x0000000410007986 */ /* 0x0011e2000c101d24 */
[----:B------:R-:W-:Y:S05]  /*2bc0*/  BRA `(.L_x_835) ;  /* 0x0000000800747947 */ /* 0x000fea0003800000 */
.L_x_843:
[----:B------:R-:W-:-:S13]  /*2bd0*/  ISETP.NE.AND P0, PT, R4, 0xf, PT ;  /* 0x0000000f0400780c */ /* 0x000fda0003f05270 */
[----:B------:R-:W-:Y:S05]  /*2be0*/  @!P0 BRA `(.L_x_845) ;  /* 0x0000000000b48947 */ /* 0x000fea0003800000 */
[----:B------:R-:W-:-:S13]  /*2bf0*/  ISETP.NE.AND P0, PT, R4, 0x17, PT ;  /* 0x000000170400780c */ /* 0x000fda0003f05270 */
[----:B------:R-:W-:Y:S05]  /*2c00*/  @!P0 BRA `(.L_x_846) ;  /* 0x0000000000548947 */ /* 0x000fea0003800000 */
[----:B------:R-:W-:-:S13]  /*2c10*/  ISETP.NE.AND P0, PT, R4, 0x18, PT ;  /* 0x000000180400780c */ /* 0x000fda0003f05270 */
[----:B------:R-:W-:Y:S05]  /*2c20*/  @P0 BRA `(.L_x_834) ;  /* 0x0000000400fc0947 */ /* 0x000fea0003800000 */
[----:B------:R-:W-:Y:S01]  /*2c30*/  HADD2.F32 R5, -RZ, R0.H0_H0 ;  /* 0x20000000ff057230 */ /* 0x000fe20000004100 */
        /* <DEDUP_REMOVED lines=14> */
.L_x_848:
[----:B------:R-:W-:Y:S05]  /*2d20*/  BSYNC B0 ;  /* 0x0000000000007941 */ /* 0x000fea0003800000 */
.L_x_847:
[----:B------:R-:W-:-:S05]  /*2d30*/  LOP3.LUT R3, R0, R3, RZ, 0xfc, !PT ;  /* 0x0000000300037212 */ /* 0x000fca00078efcff */
[----:B------:R0:W-:Y:S01]  /*2d40*/  STG.E.U8 desc[UR36][R16.64], R3 ;  /* 0x0000000310007986 */ /* 0x0001e2000c101124 */
[----:B------:R-:W-:Y:S05]  /*2d50*/  BRA `(.L_x_835) ;  /* 0x0000000800107947 */ /* 0x000fea0003800000 */
.L_x_846:
[----:B------:R-:W-:Y:S01]  /*2d60*/  HADD2.F32 R3, -RZ, R0.H0_H0 ;  /* 0x20000000ff037230 */ /* 0x000fe20000004100 */
        /* <DEDUP_REMOVED lines=12> */
.L_x_850:
[----:B------:R-:W-:Y:S01]  /*2e30*/  IMAD.MOV.U32 R0, RZ, RZ, 0x7f ;  /* 0x0000007fff007424 */ /* 0x000fe200078e00ff */
[----:B------:R-:W-:-:S04]  /*2e40*/  ISETP.GT.U32.AND P0, PT, R2, 0x7f800000, PT ;  /* 0x7f8000000200780c */ /* 0x000fc80003f04070 */
[----:B------:R-:W-:-:S09]  /*2e50*/  SEL R0, R0, 0x7c, P0 ;  /* 0x0000007c00007807 */ /* 0x000fd20000000000 */
.L_x_851:
[----:B------:R-:W-:Y:S05]  /*2e60*/  BSYNC B0 ;  /* 0x0000000000007941 */ /* 0x000fea0003800000 */
.L_x_849:
[----:B------:R-:W-:-:S04]  /*2e70*/  LOP3.LUT R2, R3, 0x80000000, RZ, 0xc0, !PT ;  /* 0x8000000003027812 */ /* 0x000fc800078ec0ff */
[----:B------:R-:W-:-:S04]  /*2e80*/  SHF.R.U32.HI R3, RZ, 0x18, R2 ;  /* 0x00000018ff037819 */ /* 0x000fc80000011602 */
[----:B------:R-:W-:-:S05]  /*2e90*/  LOP3.LUT R3, R0, R3, RZ, 0xfc, !PT ;  /* 0x0000000300037212 */ /* 0x000fca00078efcff */
[----:B------:R0:W-:Y:S01]  /*2ea0*/  STG.E.U8 desc[UR36][R16.64], R3 ;  /* 0x0000000310007986 */ /* 0x0001e2000c101124 */
[----:B------:R-:W-:Y:S05]  /*2eb0*/  BRA `(.L_x_835) ;  /* 0x0000000400b87947 */ /* 0x000fea0003800000 */
.L_x_845:
[----:B------:R-:W-:-:S05]  /*2ec0*/  HADD2.F32 R0, -RZ, R0.H0_H0 ;  /* 0x20000000ff007230 */ /* 0x000fca0000004100 */
[----:B------:R-:W-:-:S05]  /*2ed0*/  F2FP.BF16.F32.PACK_AB R0, RZ, R0 ;  /* 0x00000000ff00723e */ /* 0x000fca00000010ff */
[----:B------:R0:W-:Y:S01]  /*2ee0*/  STG.E.U16 desc[UR36][R16.64], R0 ;  /* 0x0000000010007986 */ /* 0x0001e2000c101524 */
[----:B------:R-:W-:Y:S05]  /*2ef0*/  BRA `(.L_x_835) ;  /* 0x0000000400a87947 */ /* 0x000fea0003800000 */
.L_x_842:
        /* <DEDUP_REMOVED lines=8> */
[----:B------:R-:W-:-:S06]  /*2f80*/  HADD2.F32 R3, -RZ, R0.H0_H0 ;  /* 0x20000000ff037230 */ /* 0x000fcc0000004100 */
[----:B------:R-:W0:Y:S02]  /*2f90*/  F2I.FTZ.U32.TRUNC.NTZ R3, R3 ;  /* 0x0000000300037305 */ /* 0x000e24000021f000 */
[----:B0-----:R4:W-:Y:S01]  /*2fa0*/  STG.E.U16 desc[UR36][R16.64], R3 ;  /* 0x0000000310007986 */ /* 0x0019e2000c101524 */
[----:B------:R-:W-:Y:S05]  /*2fb0*/  BRA `(.L_x_835) ;  /* 0x0000000400787947 */ /* 0x000fea0003800000 */
.L_x_854:
[----:B------:R-:W-:Y:S01]  /*2fc0*/  HADD2.F32 R3, -RZ, R0.H0_H0 ;  /* 0x20000000ff037230 */ /* 0x000fe20000004100 */
        /* <DEDUP_REMOVED lines=16> */
.L_x_857:
[----:B------:R-:W-:-:S04]  /*30d0*/  LOP3.LUT R2, R3, 0x80000000, RZ, 0xc0, !PT ;  /* 0x8000000003027812 */ /* 0x000fc800078ec0ff */
[----:B------:R-:W-:-:S04]  /*30e0*/  SHF.R.U32.HI R3, RZ, 0x18, R2 ;  /* 0x00000018ff037819 */ /* 0x000fc80000011602 */
[----:B------:R-:W-:-:S04]  /*30f0*/  LOP3.LUT R0, R0, R3, RZ, 0xfc, !PT ;  /* 0x0000000300007212 */ /* 0x000fc800078efcff */
[----:B------:R-:W-:-:S07]  /*3100*/  PRMT R8, R0, 0x7610, R8 ;  /* 0x0000761000087816 */ /* 0x000fce0000000008 */
.L_x_856:
[----:B------:R-:W-:Y:S05]  /*3110*/  BSYNC B0 ;  /* 0x0000000000007941 */ /* 0x000fea0003800000 */
.L_x_855:
[----:B------:R0:W-:Y:S01]  /*3120*/  STG.E.U8 desc[UR36][R16.64], R8 ;  /* 0x0000000810007986 */ /* 0x0001e2000c101124 */
[----:B------:R-:W-:Y:S05]  /*3130*/  BRA `(.L_x_835) ;  /* 0x0000000400187947 */ /* 0x000fea0003800000 */
.L_x_853:
        /* <DEDUP_REMOVED lines=17> */
.L_x_860:
[----:B------:R-:W-:-:S04]  /*3250*/  LOP3.LUT R2, R3, 0x80000000, RZ, 0xc0, !PT ;  /* 0x8000000003027812 */ /* 0x000fc800078ec0ff */
[----:B------:R-:W-:-:S04]  /*3260*/  SHF.R.U32.HI R3, RZ, 0x18, R2 ;  /* 0x00000018ff037819 */ /* 0x000fc80000011602 */
[----:B------:R-:W-:-:S04]  /*3270*/  LOP3.LUT R0, R0, R3, RZ, 0xfc, !PT ;  /* 0x0000000300007212 */ /* 0x000fc800078efcff */
[----:B------:R-:W-:-:S07]  /*3280*/  PRMT R8, R0, 0x7610, R8 ;  /* 0x0000761000087816 */ /* 0x000fce0000000008 */
.L_x_859:
[----:B------:R-:W-:Y:S05]  /*3290*/  BSYNC B0 ;  /* 0x0000000000007941 */ /* 0x000fea0003800000 */
.L_x_858:
[----:B------:R3:W-:Y:S01]  /*32a0*/  STG.E.U8 desc[UR36][R16.64], R8 ;  /* 0x0000000810007986 */ /* 0x0007e2000c101124 */
[----:B------:R-:W-:Y:S05]  /*32b0*/  BRA `(.L_x_835) ;  /* 0x0000000000b87947 */ /* 0x000fea0003800000 */
.L_x_852:
[----:B------:R-:W-:-:S13]  /*32c0*/  ISETP.NE.AND P0, PT, R4, 0x1c, PT ;  /* 0x0000001c0400780c */ /* 0x000fda0003f05270 */
[----:B------:R-:W-:Y:S05]  /*32d0*/  @!P0 BRA `(.L_x_861) ;  /* 0x0000000000a48947 */ /* 0x000fea0003800000 */
[----:B------:R-:W-:-:S13]  /*32e0*/  ISETP.NE.AND P0, PT, R4, 0x1d, PT ;  /* 0x0000001d0400780c */ /* 0x000fda0003f05270 */
[----:B------:R-:W-:Y:S05]  /*32f0*/  @!P0 BRA `(.L_x_862) ;  /* 0x00000000008c8947 */ /* 0x000fea0003800000 */
[----:B------:R-:W-:-:S13]  /*3300*/  ISETP.NE.AND P0, PT, R4, 0x2c, PT ;  /* 0x0000002c0400780c */ /* 0x000fda0003f05270 */
[----:B------:R-:W-:Y:S05]  /*3310*/  @P0 BRA `(.L_x_834) ;  /* 0x0000000000400947 */ /* 0x000fea0003800000 */
[----:B------:R-:W-:-:S05]  /*3320*/  HADD2.F32 R3, -RZ, R0.H0_H0 ;  /* 0x20000000ff037230 */ /* 0x000fca0000004100 */
        /* <DEDUP_REMOVED lines=15> */
.L_x_834:
        /* <DEDUP_REMOVED lines=16> */
.L_x_863:
[----:B------:R-:W-:Y:S05]  /*3520*/  BRA `(.L_x_835) ;  /* 0x00000000001c7947 */ /* 0x000fea0003800000 */
.L_x_862:
[----:B------:R-:W-:-:S06]  /*3530*/  HADD2.F32 R2, -RZ, R0.H0_H0 ;  /* 0x20000000ff027230 */ /* 0x000fcc0000004100 */
[----:B------:R-:W0:Y:S02]  /*3540*/  F2I.U64.TRUNC R2, R2 ;  /* 0x0000000200027311 */ /* 0x000e24000020d800 */
[----:B0-----:R2:W-:Y:S01]  /*3550*/  STG.E.64 desc[UR36][R16.64], R2 ;  /* 0x0000000210007986 */ /* 0x0015e2000c101b24 */
[----:B------:R-:W-:Y:S05]  /*3560*/  BRA `(.L_x_835) ;  /* 0x00000000000c7947 */ /* 0x000fea0003800000 */
.L_x_861:
[----:B------:R-:W-:-:S04]  /*3570*/  HADD2.F32 R0, -RZ, R0.H0_H0 ;  /* 0x20000000ff007230 */ /* 0x000fc80000004100 */
[----:B------:R-:W0:Y:S02]  /*3580*/  F2I.FTZ.U32.TRUNC.NTZ R3, R0 ;  /* 0x0000000000037305 */ /* 0x000e24000021f000 */
[----:B0-----:R0:W-:Y:S02]  /*3590*/  STG.E desc[UR36][R16.64], R3 ;  /* 0x0000000310007986 */ /* 0x0011e4000c101924 */
.L_x_835:
[----:B------:R-:W-:-:S04]  /*35a0*/  IMAD R18, R23, 0x200, R18 ;  /* 0x0000020017127824 */ /* 0x000fc800078e0212 */
[----:B------:R-:W-:-:S07]  /*35b0*/  VIADD R19, R18, 0x80 ;  /* 0x0000008012137836 */ /* 0x000fce0000000000 */
.L_x_793:
[----:B------:R-:W-:Y:S05]  /*35c0*/  BSYNC B6 ;  /* 0x0000000000067941 */ /* 0x000fea0003800000 */
.L_x_792:
[----:B------:R-:W-:Y:S01]  /*35d0*/  ULDC UR4, c[0x0][0x210] ;  /* 0x0000840000047ab9 */ /* 0x000fe20000000800 */
[----:B------:R-:W-:Y:S01]  /*35e0*/  BSSY B6, `(.L_x_864) ;  /* 0x0000352000067945 */ /* 0x000fe20003800000 */
[----:B------:R-:W-:-:S13]  /*35f0*/  ISETP.GE.AND P0, PT, R19, UR4, PT ;  /* 0x0000000413007c0c */ /* 0x000fda000bf06270 */
[----:B------:R-:W-:Y:S05]  /*3600*/  @P0 BRA `(.L_x_865) ;  /* 0x00000034003c0947 */ /* 0x000fea0003800000 */
[----:B0-----:R-:W0:Y:S01]  /*3610*/  LDC R6, c[0x0][0x218] ;  /* 0x00008600ff067b82 */ /* 0x001e220000000800 */
[----:B------:R-:W-:Y:S01]  /*3620*/  HFMA2.MMA R0, -RZ, RZ, 0, 0 ;  /* 0x00000000ff007435 */ /* 0x000fe200000001ff */
        /* <DEDUP_REMOVED lines=301> */
.L_x_866:
        /* <DEDUP_REMOVED lines=22> */
.L_x_870:
[----:B------:R-:W2:Y:S02]  /*4a60*/  LDG.E.U8 R2, desc[UR36][R2.64] ;  /* 0x0000002402027981 */ /* 0x000ea4000c1e1100 */
[----:B--2---:R-:W-:-:S04]  /*4a70*/  I2FP.F32.U32 R0, R2 ;  /* 0x0000000200007245 */ /* 0x004fc80000201000 */
[----:B------:R-:W-:Y:S01]  /*4a80*/  F2FP.F16.F32.PACK_AB R0, RZ, R0 ;  /* 0x00000000ff00723e */ /* 0x000fe200000000ff */
[----:B------:R-:W-:Y:S06]  /*4a90*/  BRA `(.L_x_872) ;  /* 0x0000000c00887947 */ /* 0x000fec0003800000 */
.L_x_869:
        /* <DEDUP_REMOVED lines=10> */
.L_x_874:
[----:B------:R-:W2:Y:S02]  /*4b40*/  LDG.E R2, desc[UR36][R2.64] ;  /* 0x0000002402027981 */ /* 0x000ea4000c1e1900 */
[----:B--2---:R-:W-:-:S04]  /*4b50*/  I2FP.F32.S32 R0, R2 ;  /* 0x0000000200007245 */ /* 0x004fc80000201400 */
[----:B------:R-:W-:Y:S01]  /*4b60*/  F2FP.F16.F32.PACK_AB R0, RZ, R0 ;  /* 0x00000000ff00723e */ /* 0x000fe200000000ff */
[----:B------:R-:W-:Y:S06]  /*4b70*/  BRA `(.L_x_872) ;  /* 0x0000000c00507947 */ /* 0x000fec0003800000 */
.L_x_873:
[----:B------:R-:W2:Y:S02]  /*4b80*/  LDG.E.U16 R2, desc[UR36][R2.64] ;  /* 0x0000002402027981 */ /* 0x000ea4000c1e1500 */
[----:B--2---:R-:W0:Y:S02]  /*4b90*/  I2F.S16 R0, R2 ;  /* 0x0000000200007306 */ /* 0x004e240000101400 */
[----:B0-----:R-:W-:Y:S01]  /*4ba0*/  F2FP.F16.F32.PACK_AB R0, RZ, R0 ;  /* 0x00000000ff00723e */ /* 0x001fe200000000ff */
[----:B------:R-:W-:Y:S06]  /*4bb0*/  BRA `(.L_x_872) ;  /* 0x0000000c00407947 */ /* 0x000fec0003800000 */
.L_x_868:
        /* <DEDUP_REMOVED lines=9> */
.L_x_876:
[----:B------:R1:W5:Y:S01]  /*4c50*/  LDG.E.U16 R0, desc[UR36][R2.64] ;  /* 0x0000002402007981 */ /* 0x000362000c1e1500 */
[----:B------:R-:W-:Y:S05]  /*4c60*/  BRA `(.L_x_872) ;  /* 0x0000000c00147947 */ /* 0x000fea0003800000 */
.L_x_875:
        /* <DEDUP_REMOVED lines=9> */
.L_x_878:
[----:B------:R0:W5:Y:S01]  /*4d00*/  LDG.E.U16 R0, desc[UR36][R2.64] ;  /* 0x0000002402007981 */ /* 0x000162000c1e1500 */
[----:B------:R-:W-:Y:S05]  /*4d10*/  BRA `(.L_x_872) ;  /* 0x0000000800e87947 */ /* 0x000fea0003800000 */
.L_x_877:
        /* <DEDUP_REMOVED lines=8> */
.L_x_867:
        /* <DEDUP_REMOVED lines=13> */
.L_x_881:
        /* <DEDUP_REMOVED lines=8> */
.L_x_880:
[----:B------:R-:W-:-:S13]  /*4ef0*/  ISETP.NE.AND P0, PT, R4, 0xf, PT ;  /* 0x0000000f0400780c */ /* 0x000fda0003f05270 */
[----:B------:R-:W-:Y:S05]  /*4f00*/  @!P0 BRA `(.L_x_882) ;  /* 0x0000000000a48947 */ /* 0x000fea0003800000 */
[----:B------:R-:W-:-:S13]  /*4f10*/  ISETP.NE.AND P0, PT, R4, 0x17, PT ;  /* 0x000000170400780c */ /* 0x000fda0003f05270 */
[----:B------:R-:W-:Y:S05]  /*4f20*/  @!P0 BRA `(.L_x_883) ;  /* 0x0000000000608947 */ /* 0x000fea0003800000 */
[----:B------:R-:W-:-:S13]  /*4f30*/  ISETP.NE.AND P0, PT, R4, 0x18, PT ;  /* 0x000000180400780c */ /* 0x000fda0003f05270 */
[----:B------:R-:W-:Y:S05]  /*4f40*/  @P0 BRA `(.L_x_871) ;  /* 0x0000000400f80947 */ /* 0x000fea0003800000 */
[----:B------:R-:W2:Y:S01]  /*4f50*/  LDG.E.U8 R0, desc[UR36][R2.64] ;  /* 0x0000002402007981 */ /* 0x000ea2000c1e1100 */
[----:B------:R-:W-:Y:S01]  /*4f60*/  MOV R8, 0xff800000 ;  /* 0xff80000000087802 */ /* 0x000fe20000000f00 */
        /* <DEDUP_REMOVED lines=20> */
.L_x_883:
        /* <DEDUP_REMOVED lines=15> */
.L_x_882:
[----:B------:R-:W2:Y:S02]  /*51a0*/  LDG.E.U16 R0, desc[UR36][R2.64] ;  /* 0x0000002402007981 */ /* 0x000ea4000c1e1500 */
[----:B--2---:R-:W-:-:S05]  /*51b0*/  IMAD.U32 R0, R0, 0x10000, RZ ;  /* 0x0001000000007824 */ /* 0x004fca00078e00ff */
[----:B------:R-:W-:Y:S01]  /*51c0*/  F2FP.F16.F32.PACK_AB R0, RZ, R0 ;  /* 0x00000000ff00723e */ /* 0x000fe200000000ff */
[----:B------:R-:W-:Y:S06]  /*51d0*/  BRA `(.L_x_872) ;  /* 0x0000000400b87947 */ /* 0x000fec0003800000 */
.L_x_879:
        /* <DEDUP_REMOVED lines=12> */
.L_x_886:
        /* <DEDUP_REMOVED lines=21> */
.L_x_890:
[----:B------:R-:W-:Y:S05]  /*53f0*/  BSYNC B1 ;  /* 0x0000000000017941 */ /* 0x000fea0003800000 */
.L_x_889:
[----:B------:R-:W-:Y:S01]  /*5400*/  LEA R3, R0, 0x3b800000, 0x17 ;  /* 0x3b80000000037811 */ /* 0x000fe200078eb8ff */
[----:B------:R-:W-:-:S05]  /*5410*/  IMAD.SHL.U32 R0, R2, 0x100000, RZ ;  /* 0x0010000002007824 */ /* 0x000fca00078e00ff */
[----:B------:R-:W-:-:S07]  /*5420*/  LOP3.LUT R0, R3, R0, R4, 0xfe, !PT ;  /* 0x0000000003007212 */ /* 0x000fce00078efe04 */
.L_x_888:
[----:B------:R-:W-:Y:S05]  /*5430*/  BSYNC B0 ;  /* 0x0000000000007941 */ /* 0x000fea0003800000 */
.L_x_887:
[----:B------:R-:W-:Y:S01]  /*5440*/  F2FP.F16.F32.PACK_AB R0, RZ, R0 ;  /* 0x00000000ff00723e */ /* 0x000fe200000000ff */
[----:B------:R-:W-:Y:S06]  /*5450*/  BRA `(.L_x_872) ;  /* 0x0000000400187947 */ /* 0x000fec0003800000 */
.L_x_885:
        /* <DEDUP_REMOVED lines=21> */
.L_x_894:
[----:B------:R-:W-:Y:S05]  /*55b0*/  BSYNC B1 ;  /* 0x0000000000017941 */ /* 0x000fea0003800000 */
.L_x_893:
[----:B------:R-:W-:Y:S01]  /*55c0*/  LEA R3, R0, 0x37800000, 0x17 ;  /* 0x3780000000037811 */ /* 0x000fe200078eb8ff */
[----:B------:R-:W-:-:S05]  /*55d0*/  IMAD.SHL.U32 R0, R2, 0x200000, RZ ;  /* 0x0020000002007824 */ /* 0x000fca00078e00ff */
[----:B------:R-:W-:-:S07]  /*55e0*/  LOP3.LUT R0, R3, R0, R4, 0xfe, !PT ;  /* 0x0000000003007212 */ /* 0x000fce00078efe04 */
.L_x_892:
[----:B------:R-:W-:Y:S05]  /*55f0*/  BSYNC B0 ;  /* 0x0000000000007941 */ /* 0x000fea0003800000 */
.L_x_891:
[----:B------:R-:W-:Y:S01]  /*5600*/  F2FP.F16.F32.PACK_AB R0, RZ, R0 ;  /* 0x00000000ff00723e */ /* 0x000fe200000000ff */
[----:B------:R-:W-:Y:S06]  /*5610*/  BRA `(.L_x_872) ;  /* 0x0000000000a87947 */ /* 0x000fec0003800000 */
.L_x_884:
        /* <DEDUP_REMOVED lines=14> */
.L_x_898:
[----:B------:R-:W-:Y:S05]  /*5700*/  BSYNC B0 ;  /* 0x0000000000007941 */ /* 0x000fea0003800000 */
.L_x_897:
[----:B------:R-:W-:Y:S01]  /*5710*/  F2FP.F16.F32.PACK_AB R0, RZ, R0 ;  /* 0x00000000ff00723e */ /* 0x000fe200000000ff */
[----:B------:R-:W-:Y:S06]  /*5720*/  BRA `(.L_x_872) ;  /* 0x0000000000647947 */ /* 0x000fec0003800000 */
.L_x_871:
        /* <DEDUP_REMOVED lines=16> */
.L_x_899:
[----:B------:R-:W-:Y:S01]  /*5830*/  PRMT R0, RZ, 0x7610, R0 ;  /* 0x00007610ff007816 */ /* 0x000fe20000000000 */
[----:B------:R-:W-:Y:S06]  /*5840*/  BRA `(.L_x_872) ;  /* 0x00000000001c7947 */ /* 0x000fec0003800000 */
.L_x_896:
[----:B------:R-:W2:Y:S02]  /*5850*/  LDG.E.64 R2, desc[UR36][R2.64] ;  /* 0x0000002402027981 */ /* 0x000ea4000c1e1b00 */
[----:B--2---:R-:W0:Y:S02]  /*5860*/  I2F.U64 R0, R2 ;  /* 0x0000000200007312 */ /* 0x004e240000301000 */
[----:B0-----:R-:W-:Y:S01]  /*5870*/  F2FP.F16.F32.PACK_AB R0, RZ, R0 ;  /* 0x00000000ff00723e */ /* 0x001fe200000000ff */
[----:B------:R-:W-:Y:S06]  /*5880*/  BRA `(.L_x_872) ;  /* 0x00000000000c7947 */ /* 0x000fec0003800000 */
.L_x_895:
[----:B------:R-:W2:Y:S02]  /*5890*/  LDG.E R2, desc[UR36][R2.64] ;  /* 0x0000002402027981 */ /* 0x000ea4000c1e1900 */
[----:B--2---:R-:W-:-:S04]  /*58a0*/  I2FP.F32.U32 R0, R2 ;  /* 0x0000000200007245 */ /* 0x004fc80000201000 */
[----:B------:R-:W-:-:S07]  /*58b0*/  F2FP.F16.F32.PACK_AB R0, RZ, R0 ;  /* 0x00000000ff00723e */ /* 0x000fce00000000ff */
.L_x_872:
        /* <DEDUP_REMOVED lines=45> */
.L_x_901:
[----:B------:R-:W-:Y:S05]  /*5b90*/  BSYNC B0 ;  /* 0x0000000000007941 */ /* 0x000fea0003800000 */
.L_x_900:
        /* <DEDUP_REMOVED lines=16> */
.L_x_905:
[----:B------:R-:W-:-:S06]  /*5ca0*/  HADD2.F32 R3, -RZ, R0.H0_H0 ;  /* 0x20000000ff037230 */ /* 0x000fcc0000004100 */
[----:B------:R-:W0:Y:S02]  /*5cb0*/  F2I.S64.TRUNC R2, R3 ;  /* 0x0000000300027311 */ /* 0x000e24000020d900 */
[----:B0-----:R4:W-:Y:S01]  /*5cc0*/  STG.E.U8 desc[UR36][R16.64], R2 ;  /* 0x0000000210007986 */ /* 0x0019e2000c101124 */
[----:B------:R-:W-:Y:S05]  /*5cd0*/  BRA `(.L_x_907) ;  /* 0x0000000c00847947 */ /* 0x000fea0003800000 */
.L_x_904:
        /* <DEDUP_REMOVED lines=10> */
.L_x_909:
[----:B------:R-:W-:-:S04]  /*5d80*/  HADD2.F32 R0, -RZ, R0.H0_H0 ;  /* 0x20000000ff007230 */ /* 0x000fc80000004100 */
[----:B------:R-:W0:Y:S02]  /*5d90*/  F2I.FTZ.TRUNC.NTZ R3, R0 ;  /* 0x0000000000037305 */ /* 0x000e24000021f100 */
[----:B0-----:R2:W-:Y:S01]  /*5da0*/  STG.E desc[UR36][R16.64], R3 ;  /* 0x0000000310007986 */ /* 0x0015e2000c101924 */
[----:B------:R-:W-:Y:S05]  /*5db0*/  BRA `(.L_x_907) ;  /* 0x0000000c004c7947 */ /* 0x000fea0003800000 */
.L_x_908:
[----:B------:R-:W-:-:S04]  /*5dc0*/  HADD2.F32 R0, -RZ, R0.H0_H0 ;  /* 0x20000000ff007230 */ /* 0x000fc80000004100 */
[----:B------:R-:W0:Y:S02]  /*5dd0*/  F2I.FTZ.TRUNC.NTZ R3, R0 ;  /* 0x0000000000037305 */ /* 0x000e24000021f100 */
[----:B0-----:R0:W-:Y:S01]  /*5de0*/  STG.E.U16 desc[UR36][R16.64], R3 ;  /* 0x0000000310007986 */ /* 0x0011e2000c101524 */
[----:B------:R-:W-:Y:S05]  /*5df0*/  BRA `(.L_x_907) ;  /* 0x0000000c003c7947 */ /* 0x000fea0003800000 */
.L_x_903:
        /* <DEDUP_REMOVED lines=9> */
.L_x_911:
[----:B------:R0:W-:Y:S01]  /*5e90*/  STG.E.U16 desc[UR36][R16.64], R0 ;  /* 0x0000000010007986 */ /* 0x0001e2000c101524 */
[----:B------:R-:W-:Y:S05]  /*5ea0*/  BRA `(.L_x_907) ;  /* 0x0000000c00107947 */ /* 0x000fea0003800000 */
.L_x_910:
        /* <DEDUP_REMOVED lines=10> */
.L_x_913:
[----:B------:R-:W-:-:S05]  /*5f50*/  HADD2.F32 R0, -RZ, R0.H0_H0 ;  /* 0x20000000ff007230 */ /* 0x000fca0000004100 */
[----:B------:R-:W-:-:S04]  /*5f60*/  F2FP.F16.F32.PACK_AB R0, RZ, R0 ;  /* 0x00000000ff00723e */ /* 0x000fc800000000ff */
[----:B------:R-:W-:-:S05]  /*5f70*/  PRMT R0, R0, 0x5410, RZ ;  /* 0x0000541000007816 */ /* 0x000fca00000000ff */
[----:B------:R0:W-:Y:S01]  /*5f80*/  STG.E desc[UR36][R16.64], R0 ;  /* 0x0000000010007986 */ /* 0x0001e2000c101924 */
[----:B------:R-:W-:Y:S05]  /*5f90*/  BRA `(.L_x_907) ;  /* 0x0000000800d47947 */ /* 0x000fea0003800000 */
.L_x_912:
[----:B------:R-:W-:-:S05]  /*5fa0*/  HADD2.F32 R2, -RZ, R0.H0_H0 ;  /* 0x20000000ff027230 */ /* 0x000fca0000004100 */
[----:B------:R-:W-:-:S06]  /*5fb0*/  FMUL.FTZ R2, R2, 1 ;  /* 0x3f80000002027820 */ /* 0x000fcc0000410000 */
[----:B------:R-:W0:Y:S02]  /*5fc0*/  F2F.F64.F32 R2, R2 ;  /* 0x0000000200027310 */ /* 0x000e240000201800 */
[----:B0-----:R0:W-:Y:S01]  /*5fd0*/  STG.E.64 desc[UR36][R16.64], R2 ;  /* 0x0000000210007986 */ /* 0x0011e2000c101b24 */
[----:B------:R-:W-:Y:S05]  /*5fe0*/  BRA `(.L_x_907) ;  /* 0x0000000800c07947 */ /* 0x000fea0003800000 */
.L_x_902:
        /* <DEDUP_REMOVED lines=13> */
.L_x_916:
[----:B------:R-:W-:Y:S01]  /*60c0*/  HADD2.F32 R0, -RZ, R0.H0_H0 ;  /* 0x20000000ff007230 */ /* 0x000fe20000004100 */
[----:B------:R-:W-:-:S04]  /*60d0*/  CS2R R6, SRZ ;  /* 0x0000000000067805 */ /* 0x000fc8000001ff00 */
[----:B------:R-:W-:-:S04]  /*60e0*/  FMUL.FTZ R0, R0, 1 ;  /* 0x3f80000000007820 */ /* 0x000fc80000410000 */
[----:B------:R-:W0:Y:S02]  /*60f0*/  F2F.F64.F32 R4, R0 ;  /* 0x0000000000047310 */ /* 0x000e240000201800 */
[----:B0-----:R0:W-:Y:S01]  /*6100*/  STG.E.128 desc[UR36][R16.64], R4 ;  /* 0x0000000410007986 */ /* 0x0011e2000c101d24 */
[----:B------:R-:W-:Y:S05]  /*6110*/  BRA `(.L_x_907) ;  /* 0x0000000800747947 */ /* 0x000fea0003800000 */
.L_x_915:
        /* <DEDUP_REMOVED lines=21> */
.L_x_920:
[----:B------:R-:W-:Y:S05]  /*6270*/  BSYNC B0 ;  /* 0x0000000000007941 */ /* 0x000fea0003800000 */
.L_x_919:
[----:B------:R-:W-:-:S05]  /*6280*/  LOP3.LUT R3, R0, R3, RZ, 0xfc, !PT ;  /* 0x0000000300037212 */ /* 0x000fca00078efcff */
[----:B------:R0:W-:Y:S01]  /*6290*/  STG.E.U8 desc[UR36][R16.64], R3 ;  /* 0x0000000310007986 */ /* 0x0001e2000c101124 */
[----:B------:R-:W-:Y:S05]  /*62a0*/  BRA `(.L_x_907) ;  /* 0x0000000800107947 */ /* 0x000fea0003800000 */
.L_x_918:
        /* <DEDUP_REMOVED lines=13> */
.L_x_922:
[----:B------:R-:W-:Y:S01]  /*6380*/  IMAD.MOV.U32 R0, RZ, RZ, 0x7f ;  /* 0x0000007fff007424 */ /* 0x000fe200078e00ff */
[----:B------:R-:W-:-:S04]  /*6390*/  ISETP.GT.U32.AND P0, PT, R2, 0x7f800000, PT ;  /* 0x7f8000000200780c */ /* 0x000fc80003f04070 */
[----:B------:R-:W-:-:S09]  /*63a0*/  SEL R0, R0, 0x7c, P0 ;  /* 0x0000007c00007807 */ /* 0x000fd20000000000 */
.L_x_923:
[----:B------:R-:W-:Y:S05]  /*63b0*/  BSYNC B0 ;  /* 0x0000000000007941 */ /* 0x000fea0003800000 */
.L_x_921:
[----:B------:R-:W-:-:S04]  /*63c0*/  LOP3.LUT R2, R3, 0x80000000, RZ, 0xc0, !PT ;  /* 0x8000000003027812 */ /* 0x000fc800078ec0ff */
[----:B------:R-:W-:-:S04]  /*63d0*/  SHF.R.U32.HI R3, RZ, 0x18, R2 ;  /* 0x00000018ff037819 */ /* 0x000fc80000011602 */
[----:B------:R-:W-:-:S05]  /*63e0*/  LOP3.LUT R3, R0, R3, RZ, 0xfc, !PT ;  /* 0x0000000300037212 */ /* 0x000fca00078efcff */
[----:B------:R0:W-:Y:S01]  /*63f0*/  STG.E.U8 desc[UR36][R16.64], R3 ;  /* 0x0000000310007986 */ /* 0x0001e2000c101124 */
[----:B------:R-:W-:Y:S05]  /*6400*/  BRA `(.L_x_907) ;  /* 0x0000000400b87947 */ /* 0x000fea0003800000 */
.L_x_917:
[----:B------:R-:W-:-:S05]  /*6410*/  HADD2.F32 R0, -RZ, R0.H0_H0 ;  /* 0x20000000ff007230 */ /* 0x000fca0000004100 */
[----:B------:R-:W-:-:S05]  /*6420*/  F2FP.BF16.F32.PACK_AB R0, RZ, R0 ;  /* 0x00000000ff00723e */ /* 0x000fca00000010ff */
[----:B------:R0:W-:Y:S01]  /*6430*/  STG.E.U16 desc[UR36][R16.64], R0 ;  /* 0x0000000010007986 */ /* 0x0001e2000c101524 */
[----:B------:R-:W-:Y:S05]  /*6440*/  BRA `(.L_x_907) ;  /* 0x0000000400a87947 */ /* 0x000fea0003800000 */
.L_x_914:
        /* <DEDUP_REMOVED lines=12> */
.L_x_926:
        /* <DEDUP_REMOVED lines=17> */
.L_x_929:
[----:B------:R-:W-:-:S04]  /*6620*/  LOP3.LUT R2, R3, 0x80000000, RZ, 0xc0, !PT ;  /* 0x8000000003027812 */ /* 0x000fc800078ec0ff */
[----:B------:R-:W-:-:S04]  /*6630*/  SHF.R.U32.HI R3, RZ, 0x18, R2 ;  /* 0x00000018ff037819 */ /* 0x000fc80000011602 */
[----:B------:R-:W-:-:S04]  /*6640*/  LOP3.LUT R0, R0, R3, RZ, 0xfc, !PT ;  /* 0x0000000300007212 */ /* 0x000fc800078efcff */
[----:B------:R-:W-:-:S07]  /*6650*/  PRMT R8, R0, 0x7610, R8 ;  /* 0x0000761000087816 */ /* 0x000fce0000000008 */
.L_x_928:
[----:B------:R-:W-:Y:S05]  /*6660*/  BSYNC B0 ;  /* 0x0000000000007941 */ /* 0x000fea0003800000 */
.L_x_927:
[----:B------:R0:W-:Y:S01]  /*6670*/  STG.E.U8 desc[UR36][R16.64], R8 ;  /* 0x0000000810007986 */ /* 0x0001e2000c101124 */
[----:B------:R-:W-:Y:S05]  /*6680*/  BRA `(.L_x_907) ;  /* 0x0000000400187947 */ /* 0x000fea0003800000 */
.L_x_925:
        /* <DEDUP_REMOVED lines=17> */
.L_x_932:
[----:B------:R-:W-:-:S04]  /*67a0*/  LOP3.LUT R2, R3, 0x80000000, RZ, 0xc0, !PT ;  /* 0x8000000003027812 */ /* 0x000fc800078ec0ff */
[----:B------:R-:W-:-:S04]  /*67b0*/  SHF.R.U32.HI R3, RZ, 0x18, R2 ;  /* 0x00000018ff037819 */ /* 0x000fc80000011602 */
[----:B------:R-:W-:-:S04]  /*67c0*/  LOP3.LUT R0, R0, R3, RZ, 0xfc, !PT ;  /* 0x0000000300007212 */ /* 0x000fc800078efcff */
[----:B------:R-:W-:-:S07]  /*67d0*/  PRMT R8, R0, 0x7610, R8 ;  /* 0x0000761000087816 */ /* 0x000fce0000000008 */
.L_x_931:
[----:B------:R-:W-:Y:S05]  /*67e0*/  BSYNC B0 ;  /* 0x0000000000007941 */ /* 0x000fea0003800000 */
.L_x_930:
[----:B------:R0:W-:Y:S01]  /*67f0*/  STG.E.U8 desc[UR36][R16.64], R8 ;  /* 0x0000000810007986 */ /* 0x0001e2000c101124 */
[----:B------:R-:W-:Y:S05]  /*6800*/  BRA `(.L_x_907) ;  /* 0x0000000000b87947 */ /* 0x000fea0003800000 */
.L_x_924:
        /* <DEDUP_REMOVED lines=22> */
.L_x_906:
        /* <DEDUP_REMOVED lines=16> */
.L_x_935:
[----:B------:R-:W-:Y:S05]  /*6a70*/  BRA `(.L_x_907) ;  /* 0x00000000001c7947 */ /* 0x000fea0003800000 */
.L_x_934:
[----:B------:R-:W-:-:S06]  /*6a80*/  HADD2.F32 R2, -RZ, R0.H0_H0 ;  /* 0x20000000ff027230 */ /* 0x000fcc0000004100 */
[----:B------:R-:W0:Y:S02]  /*6a90*/  F2I.U64.TRUNC R2, R2 ;  /* 0x0000000200027311 */ /* 0x000e24000020d800 */
[----:B0-----:R0:W-:Y:S01]  /*6aa0*/  STG.E.64 desc[UR36][R16.64], R2 ;  /* 0x0000000210007986 */ /* 0x0011e2000c101b24 */
[----:B------:R-:W-:Y:S05]  /*6ab0*/  BRA `(.L_x_907) ;  /* 0x00000000000c7947 */ /* 0x000fea0003800000 */
.L_x_933:
[----:B------:R-:W-:-:S04]  /*6ac0*/  HADD2.F32 R0, -RZ, R0.H0_H0 ;  /* 0x20000000ff007230 */ /* 0x000fc80000004100 */
[----:B------:R-:W0:Y:S02]  /*6ad0*/  F2I.FTZ.U32.TRUNC.NTZ R3, R0 ;  /* 0x0000000000037305 */ /* 0x000e24000021f000 */
[----:B0-----:R0:W-:Y:S02]  /*6ae0*/  STG.E desc[UR36][R16.64], R3 ;  /* 0x0000000310007986 */ /* 0x0011e4000c101924 */
.L_x_907:
[----:B------:R-:W-:-:S07]  /*6af0*/  VIADD R19, R19, 0x80 ;  /* 0x0000008013137836 */ /* 0x000fce0000000000 */
.L_x_865:
[----:B------:R-:W-:Y:S05]  /*6b00*/  BSYNC B6 ;  /* 0x0000000000067941 */ /* 0x000fea0003800000 */
.L_x_864:
        /* <DEDUP_REMOVED lines=307> */
.L_x_938:
        /* <DEDUP_REMOVED lines=22> */
.L_x_942:
[----:B------:R-:W2:Y:S02]  /*7fa0*/  LDG.E.U8 R2, desc[UR36][R2.64] ;  /* 0x0000002402027981 */ /* 0x000ea4000c1e1100 */
[----:B--2---:R-:W-:-:S04]  /*7fb0*/  I2FP.F32.U32 R0, R2 ;  /* 0x0000000200007245 */ /* 0x004fc80000201000 */
[----:B------:R-:W-:Y:S01]  /*7fc0*/  F2FP.F16.F32.PACK_AB R0, RZ, R0 ;  /* 0x00000000ff00723e */ /* 0x000fe200000000ff */
[----:B------:R-:W-:Y:S06]  /*7fd0*/  BRA `(.L_x_944) ;  /* 0x0000000c00887947 */ /* 0x000fec0003800000 */
.L_x_941:
        /* <DEDUP_REMOVED lines=10> */
.L_x_946:
[----:B------:R-:W2:Y:S02]  /*8080*/  LDG.E R2, desc[UR36][R2.64] ;  /* 0x0000002402027981 */ /* 0x000ea4000c1e1900 */
[----:B--2---:R-:W-:-:S04]  /*8090*/  I2FP.F32.S32 R0, R2 ;  /* 0x0000000200007245 */ /* 0x004fc80000201400 */
[----:B------:R-:W-:Y:S01]  /*80a0*/  F2FP.F16.F32.PACK_AB R0, RZ, R0 ;  /* 0x00000000ff00723e */ /* 0x000fe200000000ff */
[----:B------:R-:W-:Y:S06]  /*80b0*/  BRA `(.L_x_944) ;  /* 0x0000000c00507947 */ /* 0x000fec0003800000 */
.L_x_945:
[----:B------:R-:W2:Y:S02]  /*80c0*/  LDG.E.U16 R2, desc[UR36][R2.64] ;  /* 0x0000002402027981 */ /* 0x000ea4000c1e1500 */
[----:B--2---:R-:W0:Y:S02]  /*80d0*/  I2F.S16 R0, R2 ;  /* 0x0000000200007306 */ /* 0x004e240000101400 */
[----:B0-----:R-:W-:Y:S01]  /*80e0*/  F2FP.F16.F32.PACK_AB R0, RZ, R0 ;  /* 0x00000000ff00723e */ /* 0x001fe200000000ff */
[----:B------:R-:W-:Y:S06]  /*80f0*/  BRA `(.L_x_944) ;  /* 0x0000000c00407947 */ /* 0x000fec0003800000 */
.L_x_940:
        /* <DEDUP_REMOVED lines=9> */
.L_x_948:
[----:B------:R0:W5:Y:S01]  /*8190*/  LDG.E.U16 R0, desc[UR36][R2.64] ;  /* 0x0000002402007981 */ /* 0x000162000c1e1500 */
[----:B------:R-:W-:Y:S05]  /*81a0*/  BRA `(.L_x_944) ;  /* 0x0000000c00147947 */ /* 0x000fea0003800000 */
.L_x_947:
        /* <DEDUP_REMOVED lines=9> */
.L_x_950:
[----:B------:R1:W5:Y:S01]  /*8240*/  LDG.E.U16 R0, desc[UR36][R2.64] ;  /* 0x0000002402007981 */ /* 0x000362000c1e1500 */
[----:B------:R-:W-:Y:S05]  /*8250*/  BRA `(.L_x_944) ;  /* 0x0000000800e87947 */ /* 0x000fea0003800000 */
.L_x_949:
        /* <DEDUP_REMOVED lines=8> */
.L_x_939:
        /* <DEDUP_REMOVED lines=13> */
.L_x_953:
        /* <DEDUP_REMOVED lines=8> */
.L_x_952:
        /* <DEDUP_REMOVED lines=28> */
.L_x_955:
        /* <DEDUP_REMOVED lines=15> */
.L_x_954:
[----:B------:R-:W2:Y:S02]  /*86e0*/  LDG.E.U16 R0, desc[UR36][R2.64] ;  /* 0x0000002402007981 */ /* 0x000ea4000c1e1500 */
[----:B--2---:R-:W-:-:S05]  /*86f0*/  IMAD.U32 R0, R0, 0x10000, RZ ;  /* 0x0001000000007824 */ /* 0x004fca00078e00ff */
[----:B------:R-:W-:Y:S01]  /*8700*/  F2FP.F16.F32.PACK_AB R0, RZ, R0 ;  /* 0x00000000ff00723e */ /* 0x000fe200000000ff */
[----:B------:R-:W-:Y:S06]  /*8710*/  BRA `(.L_x_944) ;  /* 0x0000000400b87947 */ /* 0x000fec0003800000 */
.L_x_951:
        /* <DEDUP_REMOVED lines=12> */
.L_x_958:
        /* <DEDUP_REMOVED lines=21> */
.L_x_962:
[----:B------:R-:W-:Y:S05]  /*8930*/  BSYNC B1 ;  /* 0x0000000000017941 */ /* 0x000fea0003800000 */
.L_x_961:
[----:B------:R-:W-:Y:S01]  /*8940*/  LEA R3, R0, 0x3b800000, 0x17 ;  /* 0x3b80000000037811 */ /* 0x000fe200078eb8ff */
[----:B------:R-:W-:-:S05]  /*8950*/  IMAD.SHL.U32 R0, R2, 0x100000, RZ ;  /* 0x0010000002007824 */ /* 0x000fca00078e00ff */
[----:B------:R-:W-:-:S07]  /*8960*/  LOP3.LUT R0, R3, R0, R4, 0xfe, !PT ;  /* 0x0000000003007212 */ /* 0x000fce00078efe04 */
.L_x_960:
[----:B------:R-:W-:Y:S05]  /*8970*/  BSYNC B0 ;  /* 0x0000000000007941 */ /* 0x000fea0003800000 */
.L_x_959:
[----:B------:R-:W-:Y:S01]  /*8980*/  F2FP.F16.F32.PACK_AB R0, RZ, R0 ;  /* 0x00000000ff00723e */ /* 0x000fe200000000ff */
[----:B------:R-:W-:Y:S06]  /*8990*/  BRA `(.L_x_944) ;  /* 0x0000000400187947 */ /* 0x000fec0003800000 */
.L_x_957:
        /* <DEDUP_REMOVED lines=21> */
.L_x_966:
[----:B------:R-:W-:Y:S05]  /*8af0*/  BSYNC B1 ;  /* 0x0000000000017941 */ /* 0x000fea0003800000 */
.L_x_965:
[----:B------:R-:W-:Y:S01]  /*8b00*/  LEA R3, R0, 0x37800000, 0x17 ;  /* 0x3780000000037811 */ /* 0x000fe200078eb8ff */
[----:B------:R-:W-:-:S05]  /*8b10*/  IMAD.SHL.U32 R0, R2, 0x200000, RZ ;  /* 0x0020000002007824 */ /* 0x000fca00078e00ff */
[----:B------:R-:W-:-:S07]  /*8b20*/  LOP3.LUT R0, R3, R0, R4, 0xfe, !PT ;  /* 0x0000000003007212 */ /* 0x000fce00078efe04 */
.L_x_964:
[----:B------:R-:W-:Y:S05]  /*8b30*/  BSYNC B0 ;  /* 0x0000000000007941 */ /* 0x000fea0003800000 */
.L_x_963:
[----:B------:R-:W-:Y:S01]  /*8b40*/  F2FP.F16.F32.PACK_AB R0, RZ, R0 ;  /* 0x00000000ff00723e */ /* 0x000fe200000000ff */
[----:B------:R-:W-:Y:S06]  /*8b50*/  BRA `(.L_x_944) ;  /* 0x0000000000a87947 */ /* 0x000fec0003800000 */
.L_x_956:
        /* <DEDUP_REMOVED lines=14> */
.L_x_970:
[----:B------:R-:W-:Y:S05]  /*8c40*/  BSYNC B0 ;  /* 0x0000000000007941 */ /* 0x000fea0003800000 */
.L_x_969:
[----:B------:R-:W-:Y:S01]  /*8c50*/  F2FP.F16.F32.PACK_AB R0, RZ, R0 ;  /* 0x00000000ff00723e */ /* 0x000fe200000000ff */
[----:B------:R-:W-:Y:S06]  /*8c60*/  BRA `(.L_x_944) ;  /* 0x0000000000647947 */ /* 0x000fec0003800000 */
.L_x_943:
        /* <DEDUP_REMOVED lines=16> */
.L_x_971:
[----:B------:R-:W-:Y:S01]  /*8d70*/  PRMT R0, RZ, 0x7610, R0 ;  /* 0x00007610ff007816 */ /* 0x000fe20000000000 */
[----:B------:R-:W-:Y:S06]  /*8d80*/  BRA `(.L_x_944) ;  /* 0x00000000001c7947 */ /* 0x000fec0003800000 */
.L_x_968:
[----:B------:R-:W2:Y:S02]  /*8d90*/  LDG.E.64 R2, desc[UR36][R2.64] ;  /* 0x0000002402027981 */ /* 0x000ea4000c1e1b00 */
[----:B--2---:R-:W0:Y:S02]  /*8da0*/  I2F.U64 R0, R2 ;  /* 0x0000000200007312 */ /* 0x004e240000301000 */
[----:B0-----:R-:W-:Y:S01]  /*8db0*/  F2FP.F16.F32.PACK_AB R0, RZ, R0 ;  /* 0x00000000ff00723e */ /* 0x001fe200000000ff */
[----:B------:R-:W-:Y:S06]  /*8dc0*/  BRA `(.L_x_944) ;  /* 0x00000000000c7947 */ /* 0x000fec0003800000 */
.L_x_967:
[----:B------:R-:W2:Y:S02]  /*8dd0*/  LDG.E R2, desc[UR36][R2.64] ;  /* 0x0000002402027981 */ /* 0x000ea4000c1e1900 */
[----:B--2---:R-:W-:-:S04]  /*8de0*/  I2FP.F32.U32 R0, R2 ;  /* 0x0000000200007245 */ /* 0x004fc80000201000 */
[----:B------:R-:W-:-:S07]  /*8df0*/  F2FP.F16.F32.PACK_AB R0, RZ, R0 ;  /* 0x00000000ff00723e */ /* 0x000fce00000000ff */
.L_x_944:
        /* <DEDUP_REMOVED lines=45> */
.L_x_973:
[----:B------:R-:W-:Y:S05]  /*90d0*/  BSYNC B0 ;  /* 0x0000000000007941 */ /* 0x000fea0003800000 */
.L_x_972:
        /* <DEDUP_REMOVED lines=16> */
.L_x_977:
[----:B------:R-:W-:-:S06]  /*91e0*/  HADD2.F32 R3, -RZ, R0.H0_H0 ;  /* 0x20000000ff037230 */ /* 0x000fcc0000004100 */
[----:B------:R-:W0:Y:S02]  /*91f0*/  F2I.S64.TRUNC R2, R3 ;  /* 0x0000000300027311 */ /* 0x000e24000020d900 */
[----:B0-----:R0:W-:Y:S01]  /*9200*/  STG.E.U8 desc[UR36][R16.64], R2 ;  /* 0x0000000210007986 */ /* 0x0011e2000c101124 */
[----:B------:R-:W-:Y:S05]  /*9210*/  BRA `(.L_x_979) ;  /* 0x0000000c00847947 */ /* 0x000fea0003800000 */
.L_x_976:
        /* <DEDUP_REMOVED lines=10> */
.L_x_981:
[----:B------:R-:W-:-:S04]  /*92c0*/  HADD2.F32 R0, -RZ, R0.H0_H0 ;  /* 0x20000000ff007230 */ /* 0x000fc80000004100 */
[----:B------:R-:W0:Y:S02]  /*92d0*/  F2I.FTZ.TRUNC.NTZ R3, R0 ;  /* 0x0000000000037305 */ /* 0x000e24000021f100 */
[----:B0-----:R0:W-:Y:S01]  /*92e0*/  STG.E desc[UR36][R16.64], R3 ;  /* 0x0000000310007986 */ /* 0x0011e2000c101924 */
[----:B------:R-:W-:Y:S05]  /*92f0*/  BRA `(.L_x_979) ;  /* 0x0000000c004c7947 */ /* 0x000fea0003800000 */
.L_x_980:
[----:B------:R-:W-:-:S04]  /*9300*/  HADD2.F32 R0, -RZ, R0.H0_H0 ;  /* 0x20000000ff007230 */ /* 0x000fc80000004100 */
[----:B------:R-:W0:Y:S02]  /*9310*/  F2I.FTZ.TRUNC.NTZ R3, R0 ;  /* 0x0000000000037305 */ /* 0x000e24000021f100 */
[----:B0-----:R0:W-:Y:S01]  /*9320*/  STG.E.U16 desc[UR36][R16.64], R3 ;  /* 0x0000000310007986 */ /* 0x0011e2000c101524 */
[----:B------:R-:W-:Y:S05]  /*9330*/  BRA `(.L_x_979) ;  /* 0x0000000c003c7947 */ /* 0x000fea0003800000 */
.L_x_975:
        /* <DEDUP_REMOVED lines=9> */
.L_x_983:
[----:B------:R0:W-:Y:S01]  /*93d0*/  STG.E.U16 desc[UR36][R16.64], R0 ;  /* 0x0000000010007986 */ /* 0x0001e2000c101524 */
[----:B------:R-:W-:Y:S05]  /*93e0*/  BRA `(.L_x_979) ;  /* 0x0000000c00107947 */ /* 0x000fea0003800000 */
.L_x_982:
        /* <DEDUP_REMOVED lines=10> */
.L_x_985:
[----:B------:R-:W-:-:S05]  /*9490*/  HADD2.F32 R0, -RZ, R0.H0_H0 ;  /* 0x20000000ff007230 */ /* 0x000fca0000004100 */
[----:B------:R-:W-:-:S04]  /*94a0*/  F2FP.F16.F32.PACK_AB R0, RZ, R0 ;  /* 0x00000000ff00723e */ /* 0x000fc800000000ff */
[----:B------:R-:W-:-:S05]  /*94b0*/  PRMT R0, R0, 0x5410, RZ ;  /* 0x0000541000007816 */ /* 0x000fca00000000ff */
[----:B------:R0:W-:Y:S01]  /*94c0*/  STG.E desc[UR36][R16.64], R0 ;  /* 0x0000000010007986 */ /* 0x0001e2000c101924 */
[----:B------:R-:W-:Y:S05]  /*94d0*/  BRA `(.L_x_979) ;  /* 0x0000000800d47947 */ /* 0x000fea0003800000 */
.L_x_984:
[----:B------:R-:W-:-:S05]  /*94e0*/  HADD2.F32 R2, -RZ, R0.H0_H0 ;  /* 0x20000000ff027230 */ /* 0x000fca0000004100 */
[----:B------:R-:W-:-:S06]  /*94f0*/  FMUL.FTZ R2, R2, 1 ;  /* 0x3f80000002027820 */ /* 0x000fcc0000410000 */
[----:B------:R-:W0:Y:S02]  /*9500*/  F2F.F64.F32 R2, R2 ;  /* 0x0000000200027310 */ /* 0x000e240000201800 */
[----:B0-----:R0:W-:Y:S01]  /*9510*/  STG.E.64 desc[UR36][R16.64], R2 ;  /* 0x0000000210007986 */ /* 0x0011e2000c101b24 */
[----:B------:R-:W-:Y:S05]  /*9520*/  BRA `(.L_x_979) ;  /* 0x0000000800c07947 */ /* 0x000fea0003800000 */
.L_x_974:
        /* <DEDUP_REMOVED lines=13> */
.L_x_988:
[----:B------:R-:W-:Y:S01]  /*9600*/  HADD2.F32 R0, -RZ, R0.H0_H0 ;  /* 0x20000000ff007230 */ /* 0x000fe20000004100 */
[----:B------:R-:W-:-:S04]  /*9610*/  CS2R R6, SRZ ;  /* 0x0000000000067805 */ /* 0x000fc8000001ff00 */
[----:B------:R-:W-:-:S04]  /*9620*/  FMUL.FTZ R0, R0, 1 ;  /* 0x3f80000000007820 */ /* 0x000fc80000410000 */
[----:B------:R-:W0:Y:S02]  /*9630*/  F2F.F64.F32 R4, R0 ;  /* 0x0000000000047310 */ /* 0x000e240000201800 */
[----:B0-----:R0:W-:Y:S01]  /*9640*/  STG.E.128 desc[UR36][R16.64], R4 ;  /* 0x0000000410007986 */ /* 0x0011e2000c101d24 */
[----:B------:R-:W-:Y:S05]  /*9650*/  BRA `(.L_x_979) ;  /* 0x0000000800747947 */ /* 0x000fea0003800000 */
.L_x_987:
        /* <DEDUP_REMOVED lines=21> */
.L_x_992:
[----:B------:R-:W-:Y:S05]  /*97b0*/  BSYNC B0 ;  /* 0x0000000000007941 */ /* 0x000fea0003800000 */
.L_x_991:
[----:B------:R-:W-:-:S05]  /*97c0*/  LOP3.LUT R3, R0, R3, RZ, 0xfc, !PT ;  /* 0x0000000300037212 */ /* 0x000fca00078efcff */
[----:B------:R0:W-:Y:S01]  /*97d0*/  STG.E.U8 desc[UR36][R16.64], R3 ;  /* 0x0000000310007986 */ /* 0x0001e2000c101124 */
[----:B------:R-:W-:Y:S05]  /*97e0*/  BRA `(.L_x_979) ;  /* 0x0000000800107947 */ /* 0x000fea0003800000 */
.L_x_990:
        /* <DEDUP_REMOVED lines=13> */
.L_x_994:
[----:B------:R-:W-:Y:S01]  /*98c0*/  IMAD.MOV.U32 R0, RZ, RZ, 0x7f ;  /* 0x0000007fff007424 */ /* 0x000fe200078e00ff */
[----:B------:R-:W-:-:S04]  /*98d0*/  ISETP.GT.U32.AND P0, PT, R2, 0x7f800000, PT ;  /* 0x7f8000000200780c */ /* 0x000fc80003f04070 */
[----:B------:R-:W-:-:S09]  /*98e0*/  SEL R0, R0, 0x7c, P0 ;  /* 0x0000007c00007807 */ /* 0x000fd20000000000 */
.L_x_995:
[----:B------:R-:W-:Y:S05]  /*98f0*/  BSYNC B0 ;  /* 0x0000000000007941 */ /* 0x000fea0003800000 */
.L_x_993:
[----:B------:R-:W-:-:S04]  /*9900*/  LOP3.LUT R2, R3, 0x80000000, RZ, 0xc0, !PT ;  /* 0x8000000003027812 */ /* 0x000fc800078ec0ff */
[----:B------:R-:W-:-:S04]  /*9910*/  SHF.R.U32.HI R3, RZ, 0x18, R2 ;  /* 0x00000018ff037819 */ /* 0x000fc80000011602 */
[----:B------:R-:W-:-:S05]  /*9920*/  LOP3.LUT R3, R0, R3, RZ, 0xfc, !PT ;  /* 0x0000000300037212 */ /* 0x000fca00078efcff */
[----:B------:R0:W-:Y:S01]  /*9930*/  STG.E.U8 desc[UR36][R16.64], R3 ;  /* 0x0000000310007986 */ /* 0x0001e2000c101124 */
[----:B------:R-:W-:Y:S05]  /*9940*/  BRA `(.L_x_979) ;  /* 0x0000000400b87947 */ /* 0x000fea0003800000 */
.L_x_989:
[----:B------:R-:W-:-:S05]  /*9950*/  HADD2.F32 R0, -RZ, R0.H0_H0 ;  /* 0x20000000ff007230 */ /* 0x000fca0000004100 */
[----:B------:R-:W-:-:S05]  /*9960*/  F2FP.BF16.F32.PACK_AB R0, RZ, R0 ;  /* 0x00000000ff00723e */ /* 0x000fca00000010ff */
[----:B------:R0:W-:Y:S01]  /*9970*/  STG.E.U16 desc[UR36][R16.64], R0 ;  /* 0x0000000010007986 */ /* 0x0001e2000c101524 */
[----:B------:R-:W-:Y:S05]  /*9980*/  BRA `(.L_x_979) ;  /* 0x0000000400a87947 */ /* 0x000fea0003800000 */
.L_x_986:
        /* <DEDUP_REMOVED lines=12> */
.L_x_998:
        /* <DEDUP_REMOVED lines=17> */
.L_x_1001:
[----:B------:R-:W-:-:S04]  /*9b60*/  LOP3.LUT R2, R3, 0x80000000, RZ, 0xc0, !PT ;  /* 0x8000000003027812 */ /* 0x000fc800078ec0ff */
[----:B------:R-:W-:-:S04]  /*9b70*/  SHF.R.U32.HI R3, RZ, 0x18, R2 ;  /* 0x00000018ff037819 */ /* 0x000fc80000011602 */
[----:B------:R-:W-:-:S04]  /*9b80*/  LOP3.LUT R0, R0, R3, RZ, 0xfc, !PT ;  /* 0x0000000300007212 */ /* 0x000fc800078efcff */
[----:B------:R-:W-:-:S07]  /*9b90*/  PRMT R8, R0, 0x7610, R8 ;  /* 0x0000761000087816 */ /* 0x000fce0000000008 */
.L_x_1000:
[----:B------:R-:W-:Y:S05]  /*9ba0*/  BSYNC B0 ;  /* 0x0000000000007941 */ /* 0x000fea0003800000 */
.L_x_999:
[----:B------:R3:W-:Y:S01]  /*9bb0*/  STG.E.U8 desc[UR36][R16.64], R8 ;  /* 0x0000000810007986 */ /* 0x0007e2000c101124 */
[----:B------:R-:W-:Y:S05]  /*9bc0*/  BRA `(.L_x_979) ;  /* 0x0000000400187947 */ /* 0x000fea0003800000 */
.L_x_997:
        /* <DEDUP_REMOVED lines=17> */
.L_x_1004:
[----:B------:R-:W-:-:S04]  /*9ce0*/  LOP3.LUT R2, R3, 0x80000000, RZ, 0xc0, !PT ;  /* 0x8000000003027812 */ /* 0x000fc800078ec0ff */
[----:B------:R-:W-:-:S04]  /*9cf0*/  SHF.R.U32.HI R3, RZ, 0x18, R2 ;  /* 0x00000018ff037819 */ /* 0x000fc80000011602 */
[----:B------:R-:W-:-:S04]  /*9d00*/  LOP3.LUT R0, R0, R3, RZ, 0xfc, !PT ;  /* 0x0000000300007212 */ /* 0x000fc800078efcff */
[----:B------:R-:W-:-:S07]  /*9d10*/  PRMT R8, R0, 0x7610, R8 ;  /* 0x0000761000087816 */ /* 0x000fce0000000008 */
.L_x_1003:
[----:B------:R-:W-:Y:S05]  /*9d20*/  BSYNC B0 ;  /* 0x0000000000007941 */ /* 0x000fea0003800000 */
.L_x_1002:
[----:B------:R0:W-:Y:S01]  /*9d30*/  STG.E.U8 desc[UR36][R16.64], R8 ;  /* 0x0000000810007986 */ /* 0x0001e2000c101124 */
[----:B------:R-:W-:Y:S05]  /*9d40*/  BRA `(.L_x_979) ;  /* 0x0000000000b87947 */ /* 0x000fea0003800000 */
.L_x_996:
        /* <DEDUP_REMOVED lines=22> */
.L_x_978:
        /* <DEDUP_REMOVED lines=16> */
.L_x_1007:
[----:B------:R-:W-:Y:S05]  /*9fb0*/  BRA `(.L_x_979) ;  /* 0x00000000001c7947 */ /* 0x000fea0003800000 */
.L_x_1006:
[----:B------:R-:W-:-:S06]  /*9fc0*/  HADD2.F32 R2, -RZ, R0.H0_H0 ;  /* 0x20000000ff027230 */ /* 0x000fcc0000004100 */
[----:B------:R-:W0:Y:S02]  /*9fd0*/  F2I.U64.TRUNC R2, R2 ;  /* 0x0000000200027311 */ /* 0x000e24000020d800 */
[----:B0-----:R0:W-:Y:S01]  /*9fe0*/  STG.E.64 desc[UR36][R16.64], R2 ;  /* 0x0000000210007986 */ /* 0x0011e2000c101b24 */
[----:B------:R-:W-:Y:S05]  /*9ff0*/  BRA `(.L_x_979) ;  /* 0x00000000000c7947 */ /* 0x000fea0003800000 */
.L_x_1005:
[----:B------:R-:W-:-:S04]  /*a000*/  HADD2.F32 R0, -RZ, R0.H0_H0 ;  /* 0x20000000ff007230 */ /* 0x000fc80000004100 */
[----:B------:R-:W0:Y:S02]  /*a010*/  F2I.FTZ.U32.TRUNC.NTZ R3, R0 ;  /* 0x0000000000037305 */ /* 0x000e24000021f000 */
[----:B0-----:R2:W-:Y:S02]  /*a020*/  STG.E desc[UR36][R16.64], R3 ;  /* 0x0000000310007986 */ /* 0x0015e4000c101924 */
.L_x_979:
[----:B------:R-:W-:-:S07]  /*a030*/  VIADD R19, R19, 0x80 ;  /* 0x0000008013137836 */ /* 0x000fce0000000000 */
.L_x_937:
[----:B------:R-:W-:Y:S05]  /*a040*/  BSYNC B6 ;  /* 0x0000000000067941 */ /* 0x000fea0003800000 */
.L_x_936:
[----:B------:R-:W-:Y:S02]  /*a050*/  ULDC UR4, c[0x0][0x210] ;  /* 0x0000840000047ab9 */ /* 0x000fe40000000800 */
[----:B------:R-:W-:-:S13]  /*a060*/  ISETP.GE.AND P0, PT, R19, UR4, PT ;  /* 0x0000000413007c0c */ /* 0x000fda000bf06270 */
[----:B------:R-:W-:Y:S05]  /*a070*/  @P0 EXIT ;  /* 0x000000000000094d */ /* 0x000fea0003800000 */
        /* <DEDUP_REMOVED lines=303> */
.L_x_1008:
        /* <DEDUP_REMOVED lines=22> */
.L_x_1012:
[----:B------:R-:W2:Y:S02]  /*b4d0*/  LDG.E.U8 R2, desc[UR36][R2.64] ;  /* 0x0000002402027981 */ /* 0x000ea4000c1e1100 */
[----:B--2---:R-:W-:-:S04]  /*b4e0*/  I2FP.F32.U32 R0, R2 ;  /* 0x0000000200007245 */ /* 0x004fc80000201000 */
[----:B------:R-:W-:Y:S01]  /*b4f0*/  F2FP.F16.F32.PACK_AB R0, RZ, R0 ;  /* 0x00000000ff00723e */ /* 0x000fe200000000ff */
[----:B------:R-:W-:Y:S06]  /*b500*/  BRA `(.L_x_1014) ;  /* 0x0000000c00887947 */ /* 0x000fec0003800000 */
.L_x_1011:
        /* <DEDUP_REMOVED lines=10> */
.L_x_1016:
[----:B------:R-:W2:Y:S02]  /*b5b0*/  LDG.E R2, desc[UR36][R2.64] ;  /* 0x0000002402027981 */ /* 0x000ea4000c1e1900 */
[----:B--2---:R-:W-:-:S04]  /*b5c0*/  I2FP.F32.S32 R0, R2 ;  /* 0x0000000200007245 */ /* 0x004fc80000201400 */
[----:B------:R-:W-:Y:S01]  /*b5d0*/  F2FP.F16.F32.PACK_AB R0, RZ, R0 ;  /* 0x00000000ff00723e */ /* 0x000fe200000000ff */
[----:B------:R-:W-:Y:S06]  /*b5e0*/  BRA `(.L_x_1014) ;  /* 0x0000000c00507947 */ /* 0x000fec0003800000 */
.L_x_1015:
[----:B------:R-:W2:Y:S02]  /*b5f0*/  LDG.E.U16 R2, desc[UR36][R2.64] ;  /* 0x0000002402027981 */ /* 0x000ea4000c1e1500 */
[----:B--2---:R-:W0:Y:S02]  /*b600*/  I2F.S16 R0, R2 ;  /* 0x0000000200007306 */ /* 0x004e240000101400 */
[----:B0-----:R-:W-:Y:S01]  /*b610*/  F2FP.F16.F32.PACK_AB R0, RZ, R0 ;  /* 0x00000000ff00723e */ /* 0x001fe200000000ff */
[----:B------:R-:W-:Y:S06]  /*b620*/  BRA `(.L_x_1014) ;  /* 0x0000000c00407947 */ /* 0x000fec0003800000 */
.L_x_1010:
        /* <DEDUP_REMOVED lines=9> */
.L_x_1018:
[----:B------:R0:W5:Y:S01]  /*b6c0*/  LDG.E.U16 R0, desc[UR36][R2.64] ;  /* 0x0000002402007981 */ /* 0x000162000c1e1500 */
[----:B------:R-:W-:Y:S05]  /*b6d0*/  BRA `(.L_x_1014) ;  /* 0x0000000c00147947 */ /* 0x000fea0003800000 */
.L_x_1017:
        /* <DEDUP_REMOVED lines=9> */
.L_x_1020:
[----:B------:R1:W5:Y:S01]  /*b770*/  LDG.E.U16 R0, desc[UR36][R2.64] ;  /* 0x0000002402007981 */ /* 0x000362000c1e1500 */
[----:B------:R-:W-:Y:S05]  /*b780*/  BRA `(.L_x_1014) ;  /* 0x0000000800e87947 */ /* 0x000fea0003800000 */
.L_x_1019:
        /* <DEDUP_REMOVED lines=8> */
.L_x_1009:
        /* <DEDUP_REMOVED lines=13> */
.L_x_1023:
        /* <DEDUP_REMOVED lines=8> */
.L_x_1022:
        /* <DEDUP_REMOVED lines=28> */
.L_x_1025:
        /* <DEDUP_REMOVED lines=15> */
.L_x_1024:
[----:B------:R-:W2:Y:S02]  /*bc10*/  LDG.E.U16 R0, desc[UR36][R2.64] ;  /* 0x0000002402007981 */ /* 0x000ea4000c1e1500 */
[----:B--2---:R-:W-:-:S05]  /*bc20*/  IMAD.U32 R0, R0, 0x10000, RZ ;  /* 0x0001000000007824 */ /* 0x004fca00078e00ff */
[----:B------:R-:W-:Y:S01]  /*bc30*/  F2FP.F16.F32.PACK_AB R0, RZ, R0 ;  /* 0x00000000ff00723e */ /* 0x000fe200000000ff */
[----:B------:R-:W-:Y:S06]  /*bc40*/  BRA `(.L_x_1014) ;  /* 0x0000000400b87947 */ /* 0x000fec0003800000 */
.L_x_1021:
        /* <DEDUP_REMOVED lines=12> */
.L_x_1028:
        /* <DEDUP_REMOVED lines=21> */
.L_x_1032:
[----:B------:R-:W-:Y:S05]  /*be60*/  BSYNC B1 ;  /* 0x0000000000017941 */ /* 0x000fea0003800000 */
.L_x_1031:
[----:B------:R-:W-:Y:S01]  /*be70*/  LEA R3, R0, 0x3b800000, 0x17 ;  /* 0x3b80000000037811 */ /* 0x000fe200078eb8ff */
[----:B------:R-:W-:-:S05]  /*be80*/  IMAD.SHL.U32 R0, R2, 0x100000, RZ ;  /* 0x0010000002007824 */ /* 0x000fca00078e00ff */
[----:B------:R-:W-:-:S07]  /*be90*/  LOP3.LUT R0, R3, R0, R4, 0xfe, !PT ;  /* 0x0000000003007212 */ /* 0x000fce00078efe04 */
.L_x_1030:
[----:B------:R-:W-:Y:S05]  /*bea0*/  BSYNC B0 ;  /* 0x0000000000007941 */ /* 0x000fea0003800000 */
.L_x_1029:
[----:B------:R-:W-:Y:S01]  /*beb0*/  F2FP.F16.F32.PACK_AB R0, RZ, R0 ;  /* 0x00000000ff00723e */ /* 0x000fe200000000ff */
[----:B------:R-:W-:Y:S06]  /*bec0*/  BRA `(.L_x_1014) ;  /* 0x0000000400187947 */ /* 0x000fec0003800000 */
.L_x_1027:
        /* <DEDUP_REMOVED lines=21> */
.L_x_1036:
[----:B------:R-:W-:Y:S05]  /*c020*/  BSYNC B1 ;  /* 0x0000000000017941 */ /* 0x000fea0003800000 */
.L_x_1035:
[----:B------:R-:W-:Y:S01]  /*c030*/  LEA R3, R0, 0x37800000, 0x17 ;  /* 0x3780000000037811 */ /* 0x000fe200078eb8ff */
[----:B------:R-:W-:-:S05]  /*c040*/  IMAD.SHL.U32 R0, R2, 0x200000, RZ ;  /* 0x0020000002007824 */ /* 0x000fca00078e00ff */
[----:B------:R-:W-:-:S07]  /*c050*/  LOP3.LUT R0, R3, R0, R4, 0xfe, !PT ;  /* 0x0000000003007212 */ /* 0x000fce00078efe04 */
.L_x_1034:
[----:B------:R-:W-:Y:S05]  /*c060*/  BSYNC B0 ;  /* 0x0000000000007941 */ /* 0x000fea0003800000 */
.L_x_1033:
[----:B------:R-:W-:Y:S01]  /*c070*/  F2FP.F16.F32.PACK_AB R0, RZ, R0 ;  /* 0x00000000ff00723e */ /* 0x000fe200000000ff */
[----:B------:R-:W-:Y:S06]  /*c080*/  BRA `(.L_x_1014) ;  /* 0x0000000000a87947 */ /* 0x000fec0003800000 */
.L_x_1026:
        /* <DEDUP_REMOVED lines=14> */
.L_x_1040:
[----:B------:R-:W-:Y:S05]  /*c170*/  BSYNC B0 ;  /* 0x0000000000007941 */ /* 0x000fea0003800000 */
.L_x_1039:
[----:B------:R-:W-:Y:S01]  /*c180*/  F2FP.F16.F32.PACK_AB R0, RZ, R0 ;  /* 0x00000000ff00723e */ /* 0x000fe200000000ff */
[----:B------:R-:W-:Y:S06]  /*c190*/  BRA `(.L_x_1014) ;  /* 0x0000000000647947 */ /* 0x000fec0003800000 */
.L_x_1013:
[----:B------:R-:W-:Y:S01]  /*c1a0*/  MOV R0, 0x0 ;  /* 0x0000000000007802 */ /* 0x000fe20000000f00 */
[----:B------:R-:W-:Y:S01]  /*c1b0*/  ULDC.64 UR4, c[0x4][0x158] ;  /* 0x0100560000047ab9 */ /* 0x000fe20000000a00 */
[----:B------:R-:W-:Y:S01]  /*c1c0*/  ULDC.64 UR6, c[0x4][0x58] ;  /* 0x0100160000067ab9 */ /* 0x000fe20000000a00 */
[----:B------:R-:W-:Y:S01]  /*c1d0*/  IMAD.U32 R4, RZ, RZ, UR4 ;  /* 0x00000004ff047e24 */ /* 0x000fe2000f8e00ff */
[----:B------:R0:W1:Y:S01]  /*c1e0*/  LDC.64 R2, c[0x4][R0] ;  /* 0x0100000000027b82 */ /* 0x0000620000000a00 */
[----:B------:R-:W-:Y:S01]  /*c1f0*/  IMAD.U32 R5, RZ, RZ, UR5 ;  /* 0x00000005ff057e24 */ /* 0x000fe2000f8e00ff */
[----:B------:R-:W-:Y:S01]  /*c200*/  ULDC.64 UR4, c[0x4][0x160] ;  /* 0x0100580000047ab9 */ /* 0x000fe20000000a00 */
[----:B------:R-:W-:Y:S01]  /*c210*/  HFMA2.MMA R12, -RZ, RZ, 0, 5.9604644775390625e-08 ;  /* 0x00000001ff0c7435 */ /* 0x000fe200000001ff */
[----:B------:R-:W-:Y:S02]  /*c220*/  IMAD.U32 R6, RZ, RZ, UR4 ;  /* 0x00000004ff067e24 */ /* 0x000fe4000f8e00ff */
[----:B------:R-:W-:-:S02]  /*c230*/  IMAD.U32 R7, RZ, RZ, UR5 ;  /* 0x00000005ff077e24 */ /* 0x000fc4000f8e00ff */
[----:B------:R-:W-:Y:S02]  /*c240*/  IMAD.U32 R10, RZ, RZ, UR6 ;  /* 0x00000006ff0a7e24 */ /* 0x000fe4000f8e00ff */
[----:B------:R-:W-:Y:S02]  /*c250*/  IMAD.U32 R11, RZ, RZ, UR7 ;  /* 0x00000007ff0b7e24 */ /* 0x000fe4000f8e00ff */
[----:B------:R-:W-:Y:S02]  /*c260*/  IMAD.MOV.U32 R8, RZ, RZ, 0x4e ;  /* 0x0000004eff087424 */ /* 0x000fe400078e00ff */
[----:B0-----:R-:W-:-:S07]  /*c270*/  IMAD.MOV.U32 R13, RZ, RZ, RZ ;  /* 0x000000ffff0d7224 */ /* 0x001fce00078e00ff */
[----:B------:R-:W-:-:S07]  /*c280*/  LEPC R20, `(.L_x_1041) ;  /* 0x000000001014794e */ /* 0x000fce0000000000 */
[----:B-1----:R-:W-:Y:S05]  /*c290*/  CALL.ABS.NOINC R2 ;  /* 0x0000000002007343 */ /* 0x002fea0003c00000 */
.L_x_1041:
[----:B------:R-:W-:Y:S01]  /*c2a0*/  PRMT R0, RZ, 0x7610, R0 ;  /* 0x00007610ff007816 */ /* 0x000fe20000000000 */
[----:B------:R-:W-:Y:S06]  /*c2b0*/  BRA `(.L_x_1014) ;  /* 0x00000000001c7947 */ /* 0x000fec0003800000 */
.L_x_1038:
[----:B------:R-:W2:Y:S02]  /*c2c0*/  LDG.E.64 R2, desc[UR36][R2.64] ;  /* 0x0000002402027981 */ /* 0x000ea4000c1e1b00 */
[----:B--2---:R-:W0:Y:S02]  /*c2d0*/  I2F.U64 R0, R2 ;  /* 0x0000000200007312 */ /* 0x004e240000301000 */
[----:B0-----:R-:W-:Y:S01]  /*c2e0*/  F2FP.F16.F32.PACK_AB R0, RZ, R0 ;  /* 0x00000000ff00723e */ /* 0x001fe200000000ff */
[----:B------:R-:W-:Y:S06]  /*c2f0*/  BRA `(.L_x_1014) ;  /* 0x00000000000c7947 */ /* 0x000fec0003800000 */
.L_x_1037:
[----:B------:R-:W2:Y:S02]  /*c300*/  LDG.E R2, desc[UR36][R2.64] ;  /* 0x0000002402027981 */ /* 0x000ea4000c1e1900 */
[----:B--2---:R-:W-:-:S04]  /*c310*/  I2FP.F32.U32 R0, R2 ;  /* 0x0000000200007245 */ /* 0x004fc80000201000 */
[----:B------:R-:W-:-:S07]  /*c320*/  F2FP.F16.F32.PACK_AB R0, RZ, R0 ;  /* 0x00000000ff00723e */ /* 0x000fce00000000ff */
.L_x_1014:
        /* <DEDUP_REMOVED lines=45> */
.L_x_1043:
[----:B------:R-:W-:Y:S05]  /*c600*/  BSYNC B0 ;  /* 0x0000000000007941 */ /* 0x000fea0003800000 */
.L_x_1042:
        /* <DEDUP_REMOVED lines=14> */
[----:B0-----:R-:W-:Y:S01]  /*c6f0*/  STG.E.U8 desc[UR36][R16.64], R3 ;  /* 0x0000000310007986 */ /* 0x001fe2000c101124 */
[----:B------:R-:W-:Y:S05]  /*c700*/  EXIT ;  /* 0x000000000000794d */ /* 0x000fea0003800000 */
.L_x_1047:
[----:B------:R-:W-:-:S06]  /*c710*/  HADD2.F32 R3, -RZ, R0.H0_H0 ;  /* 0x20000000ff037230 */ /* 0x000fcc0000004100 */
[----:B------:R-:W0:Y:S02]  /*c720*/  F2I.S64.TRUNC R2, R3 ;  /* 0x0000000300027311 */ /* 0x000e24000020d900 */
[----:B0-----:R-:W-:Y:S01]  /*c730*/  STG.E.U8 desc[UR36][R16.64], R2 ;  /* 0x0000000210007986 */ /* 0x001fe2000c101124 */
[----:B------:R-:W-:Y:S05]  /*c740*/  EXIT ;  /* 0x000000000000794d */ /* 0x000fea0003800000 */
.L_x_1046:
        /* <DEDUP_REMOVED lines=8> */
[----:B0-----:R-:W-:Y:S01]  /*c7d0*/  STG.E.64 desc[UR36][R16.64], R2 ;  /* 0x0000000210007986 */ /* 0x001fe2000c101b24 */
[----:B------:R-:W-:Y:S05]  /*c7e0*/  EXIT ;  /* 0x000000000000794d */ /* 0x000fea0003800000 */
.L_x_1050:
[----:B------:R-:W-:-:S04]  /*c7f0*/  HADD2.F32 R0, -RZ, R0.H0_H0 ;  /* 0x20000000ff007230 */ /* 0x000fc80000004100 */
[----:B------:R-:W0:Y:S02]  /*c800*/  F2I.FTZ.TRUNC.NTZ R3, R0 ;  /* 0x0000000000037305 */ /* 0x000e24000021f100 */
[----:B0-----:R-:W-:Y:S01]  /*c810*/  STG.E desc[UR36][R16.64], R3 ;  /* 0x0000000310007986 */ /* 0x001fe2000c101924 */
[----:B------:R-:W-:Y:S05]  /*c820*/  EXIT ;  /* 0x000000000000794d */ /* 0x000fea0003800000 */
.L_x_1049:
[----:B------:R-:W-:-:S04]  /*c830*/  HADD2.F32 R0, -RZ, R0.H0_H0 ;  /* 0x20000000ff007230 */ /* 0x000fc80000004100 */
[----:B------:R-:W0:Y:S02]  /*c840*/  F2I.FTZ.TRUNC.NTZ R3, R0 ;  /* 0x0000000000037305 */ /* 0x000e24000021f100 */
[----:B0-----:R-:W-:Y:S01]  /*c850*/  STG.E.U16 desc[UR36][R16.64], R3 ;  /* 0x0000000310007986 */ /* 0x001fe2000c101524 */
[----:B------:R-:W-:Y:S05]  /*c860*/  EXIT ;  /* 0x000000000000794d */ /* 0x000fea0003800000 */
.L_x_1045:
[----:B------:R-:W-:-:S13]  /*c870*/  ISETP.GT.AND P0, PT, R4, 0x6, PT ;  /* 0x000000060400780c */ /* 0x000fda0003f04270 */
[----:B------:R-:W-:Y:S05]  /*c880*/  @P0 BRA `(.L_x_1051) ;  /* 0x0000000000240947 */ /* 0x000fea0003800000 */
[----:B------:R-:W-:-:S13]  /*c890*/  ISETP.NE.AND P0, PT, R4, 0x5, PT ;  /* 0x000000050400780c */ /* 0x000fda0003f05270 */
[----:B------:R-:W-:Y:S05]  /*c8a0*/  @!P0 BRA `(.L_x_1052) ;  /* 0x0000000000148947 */ /* 0x000fea0003800000 */
[----:B------:R-:W-:-:S13]  /*c8b0*/  ISETP.NE.AND P0, PT, R4, 0x6, PT ;  /* 0x000000060400780c */ /* 0x000fda0003f05270 */
[----:B------:R-:W-:Y:S05]  /*c8c0*/  @P0 BRA `(.L_x_1048) ;  /* 0x0000000800c40947 */ /* 0x000fea0003800000 */
[----:B------:R-:W-:-:S05]  /*c8d0*/  HADD2.F32 R3, -RZ, R0.H0_H0 ;  /* 0x20000000ff037230 */ /* 0x000fca0000004100 */
[----:B------:R-:W-:Y:S01]  /*c8e0*/  STG.E desc[UR36][R16.64], R3 ;  /* 0x0000000310007986 */ /* 0x000fe2000c101924 */
[----:B------:R-:W-:Y:S05]  /*c8f0*/  EXIT ;  /* 0x000000000000794d */ /* 0x000fea0003800000 */
.L_x_1052:
[----:B------:R-:W-:Y:S01]  /*c900*/  STG.E.U16 desc[UR36][R16.64], R0 ;  /* 0x0000000010007986 */ /* 0x000fe2000c101524 */
[----:B------:R-:W-:Y:S05]  /*c910*/  EXIT ;  /* 0x000000000000794d */ /* 0x000fea0003800000 */
.L_x_1051:
        /* <DEDUP_REMOVED lines=8> */
[----:B------:R-:W-:Y:S01]  /*c9a0*/  STG.E.64 desc[UR36][R16.64], R2 ;  /* 0x0000000210007986 */ /* 0x000fe2000c101b24 */
[----:B------:R-:W-:Y:S05]  /*c9b0*/  EXIT ;  /* 0x000000000000794d */ /* 0x000fea0003800000 */
.L_x_1054:
[----:B------:R-:W-:-:S05]  /*c9c0*/  HADD2.F32 R0, -RZ, R0.H0_H0 ;  /* 0x20000000ff007230 */ /* 0x000fca0000004100 */
[----:B------:R-:W-:-:S04]  /*c9d0*/  F2FP.F16.F32.PACK_AB R0, RZ, R0 ;  /* 0x00000000ff00723e */ /* 0x000fc800000000ff */
[----:B------:R-:W-:-:S05]  /*c9e0*/  PRMT R0, R0, 0x5410, RZ ;  /* 0x0000541000007816 */ /* 0x000fca00000000ff */
[----:B------:R-:W-:Y:S01]  /*c9f0*/  STG.E desc[UR36][R16.64], R0 ;  /* 0x0000000010007986 */ /* 0x000fe2000c101924 */
[----:B------:R-:W-:Y:S05]  /*ca00*/  EXIT ;  /* 0x000000000000794d */ /* 0x000fea0003800000 */
.L_x_1053:
[----:B------:R-:W-:-:S05]  /*ca10*/  HADD2.F32 R2, -RZ, R0.H0_H0 ;  /* 0x20000000ff027230 */ /* 0x000fca0000004100 */
[----:B------:R-:W-:-:S06]  /*ca20*/  FMUL.FTZ R2, R2, 1 ;  /* 0x3f80000002027820 */ /* 0x000fcc0000410000 */
[----:B------:R-:W0:Y:S02]  /*ca30*/  F2F.F64.F32 R2, R2 ;  /* 0x0000000200027310 */ /* 0x000e240000201800 */
[----:B0-----:R-:W-:Y:S01]  /*ca40*/  STG.E.64 desc[UR36][R16.64], R2 ;  /* 0x0000000210007986 */ /* 0x001fe2000c101b24 */
[----:B------:R-:W-:Y:S05]  /*ca50*/  EXIT ;  /* 0x000000000000794d */ /* 0x000fea0003800000 */
.L_x_1044:
        /* <DEDUP_REMOVED lines=11> */
[----:B------:R-:W-:Y:S01]  /*cb10*/  STG.E.U8 desc[UR36][R16.64], R3 ;  /* 0x0000000310007986 */ /* 0x000fe2000c101124 */
[----:B------:R-:W-:Y:S05]  /*cb20*/  EXIT ;  /* 0x000000000000794d */ /* 0x000fea0003800000 */
.L_x_1057:
[----:B------:R-:W-:Y:S01]  /*cb30*/  HADD2.F32 R0, -RZ, R0.H0_H0 ;  /* 0x20000000ff007230 */ /* 0x000fe20000004100 */
[----:B------:R-:W-:-:S04]  /*cb40*/  CS2R R6, SRZ ;  /* 0x0000000000067805 */ /* 0x000fc8000001ff00 */
[----:B------:R-:W-:-:S04]  /*cb50*/  FMUL.FTZ R0, R0, 1 ;  /* 0x3f80000000007820 */ /* 0x000fc80000410000 */
[----:B------:R-:W0:Y:S02]  /*cb60*/  F2F.F64.F32 R4, R0 ;  /* 0x0000000000047310 */ /* 0x000e240000201800 */
[----:B0-----:R-:W-:Y:S01]  /*cb70*/  STG.E.128 desc[UR36][R16.64], R4 ;  /* 0x0000000410007986 */ /* 0x001fe2000c101d24 */
[----:B------:R-:W-:Y:S05]  /*cb80*/  EXIT ;  /* 0x000000000000794d */ /* 0x000fea0003800000 */
.L_x_1056:
        /* <DEDUP_REMOVED lines=21> */
.L_x_1061:
[----:B------:R-:W-:Y:S05]  /*cce0*/  BSYNC B0 ;  /* 0x0000000000007941 */ /* 0x000fea0003800000 */
.L_x_1060:
[----:B------:R-:W-:-:S05]  /*ccf0*/  LOP3.LUT R3, R0, R3, RZ, 0xfc, !PT ;  /* 0x0000000300037212 */ /* 0x000fca00078efcff */
[----:B------:R-:W-:Y:S01]  /*cd00*/  STG.E.U8 desc[UR36][R16.64], R3 ;  /* 0x0000000310007986 */ /* 0x000fe2000c101124 */
[----:B------:R-:W-:Y:S05]  /*cd10*/  EXIT ;  /* 0x000000000000794d */ /* 0x000fea0003800000 */
.L_x_1059:
        /* <DEDUP_REMOVED lines=13> */
.L_x_1063:
[----:B------:R-:W-:Y:S01]  /*cdf0*/  IMAD.MOV.U32 R0, RZ, RZ, 0x7f ;  /* 0x0000007fff007424 */ /* 0x000fe200078e00ff */
[----:B------:R-:W-:-:S04]  /*ce00*/  ISETP.GT.U32.AND P0, PT, R2, 0x7f800000, PT ;  /* 0x7f8000000200780c */ /* 0x000fc80003f04070 */
[----:B------:R-:W-:-:S09]  /*ce10*/  SEL R0, R0, 0x7c, P0 ;  /* 0x0000007c00007807 */ /* 0x000fd20000000000 */
.L_x_1064:
[----:B------:R-:W-:Y:S05]  /*ce20*/  BSYNC B0 ;  /* 0x0000000000007941 */ /* 0x000fea0003800000 */
.L_x_1062:
[----:B------:R-:W-:-:S04]  /*ce30*/  LOP3.LUT R2, R3, 0x80000000, RZ, 0xc0, !PT ;  /* 0x8000000003027812 */ /* 0x000fc800078ec0ff */
[----:B------:R-:W-:-:S04]  /*ce40*/  SHF.R.U32.HI R3, RZ, 0x18, R2 ;  /* 0x00000018ff037819 */ /* 0x000fc80000011602 */
[----:B------:R-:W-:-:S05]  /*ce50*/  LOP3.LUT R3, R0, R3, RZ, 0xfc, !PT ;  /* 0x0000000300037212 */ /* 0x000fca00078efcff */
[----:B------:R-:W-:Y:S01]  /*ce60*/  STG.E.U8 desc[UR36][R16.64], R3 ;  /* 0x0000000310007986 */ /* 0x000fe2000c101124 */
[----:B------:R-:W-:Y:S05]  /*ce70*/  EXIT ;  /* 0x000000000000794d */ /* 0x000fea0003800000 */
.L_x_1058:
[----:B------:R-:W-:-:S05]  /*ce80*/  HADD2.F32 R0, -RZ, R0.H0_H0 ;  /* 0x20000000ff007230 */ /* 0x000fca0000004100 */
[----:B------:R-:W-:-:S05]  /*ce90*/  F2FP.BF16.F32.PACK_AB R0, RZ, R0 ;  /* 0x00000000ff00723e */ /* 0x000fca00000010ff */
[----:B------:R-:W-:Y:S01]  /*cea0*/  STG.E.U16 desc[UR36][R16.64], R0 ;  /* 0x0000000010007986 */ /* 0x000fe2000c101524 */
[----:B------:R-:W-:Y:S05]  /*ceb0*/  EXIT ;  /* 0x000000000000794d */ /* 0x000fea0003800000 */
.L_x_1055:
        /* <DEDUP_REMOVED lines=10> */
[----:B0-----:R-:W-:Y:S01]  /*cf60*/  STG.E.U16 desc[UR36][R16.64], R3 ;  /* 0x0000000310007986 */ /* 0x001fe2000c101524 */
[----:B------:R-:W-:Y:S05]  /*cf70*/  EXIT ;  /* 0x000000000000794d */ /* 0x000fea0003800000 */
.L_x_1067:
        /* <DEDUP_REMOVED lines=17> */
.L_x_1070:
[----:B------:R-:W-:-:S04]  /*d090*/  LOP3.LUT R2, R3, 0x80000000, RZ, 0xc0, !PT ;  /* 0x8000000003027812 */ /* 0x000fc800078ec0ff */
[----:B------:R-:W-:-:S04]  /*d0a0*/  SHF.R.U32.HI R3, RZ, 0x18, R2 ;  /* 0x00000018ff037819 */ /* 0x000fc80000011602 */
[----:B------:R-:W-:-:S04]  /*d0b0*/  LOP3.LUT R0, R0, R3, RZ, 0xfc, !PT ;  /* 0x0000000300007212 */ /* 0x000fc800078efcff */
[----:B------:R-:W-:-:S07]  /*d0c0*/  PRMT R8, R0, 0x7610, R8 ;  /* 0x0000761000087816 */ /* 0x000fce0000000008 */
.L_x_1069:
[----:B------:R-:W-:Y:S05]  /*d0d0*/  BSYNC B0 ;  /* 0x0000000000007941 */ /* 0x000fea0003800000 */
.L_x_1068:
[----:B------:R-:W-:Y:S01]  /*d0e0*/  STG.E.U8 desc[UR36][R16.64], R8 ;  /* 0x0000000810007986 */ /* 0x000fe2000c101124 */
[----:B------:R-:W-:Y:S05]  /*d0f0*/  EXIT ;  /* 0x000000000000794d */ /* 0x000fea0003800000 */
.L_x_1066:
        /* <DEDUP_REMOVED lines=17> */
.L_x_1073:
[----:B------:R-:W-:-:S04]  /*d210*/  LOP3.LUT R2, R3, 0x80000000, RZ, 0xc0, !PT ;  /* 0x8000000003027812 */ /* 0x000fc800078ec0ff */
[----:B------:R-:W-:-:S04]  /*d220*/  SHF.R.U32.HI R3, RZ, 0x18, R2 ;  /* 0x00000018ff037819 */ /* 0x000fc80000011602 */
[----:B------:R-:W-:-:S04]  /*d230*/  LOP3.LUT R0, R0, R3, RZ, 0xfc, !PT ;  /* 0x0000000300007212 */ /* 0x000fc800078efcff */
[----:B------:R-:W-:-:S07]  /*d240*/  PRMT R8, R0, 0x7610, R8 ;  /* 0x0000761000087816 */ /* 0x000fce0000000008 */
.L_x_1072:
[----:B------:R-:W-:Y:S05]  /*d250*/  BSYNC B0 ;  /* 0x0000000000007941 */ /* 0x000fea0003800000 */
.L_x_1071:
[----:B------:R-:W-:Y:S01]  /*d260*/  STG.E.U8 desc[UR36][R16.64], R8 ;  /* 0x0000000810007986 */ /* 0x000fe2000c101124 */
[----:B------:R-:W-:Y:S05]  /*d270*/  EXIT ;  /* 0x000000000000794d */ /* 0x000fea0003800000 */
.L_x_1065:
        /* <DEDUP_REMOVED lines=22> */
.L_x_1048:
        /* <DEDUP_REMOVED lines=16> */
.L_x_1076:
[----:B------:R-:W-:Y:S05]  /*d4e0*/  EXIT ;  /* 0x000000000000794d */ /* 0x000fea0003800000 */
.L_x_1075:
[----:B------:R-:W-:-:S06]  /*d4f0*/  HADD2.F32 R2, -RZ, R0.H0_H0 ;  /* 0x20000000ff027230 */ /* 0x000fcc0000004100 */
[----:B------:R-:W0:Y:S02]  /*d500*/  F2I.U64.TRUNC R2, R2 ;  /* 0x0000000200027311 */ /* 0x000e24000020d800 */
[----:B0-----:R-:W-:Y:S01]  /*d510*/  STG.E.64 desc[UR36][R16.64], R2 ;  /* 0x0000000210007986 */ /* 0x001fe2000c101b24 */
[----:B------:R-:W-:Y:S05]  /*d520*/  EXIT ;  /* 0x000000000000794d */ /* 0x000fea0003800000 */
.L_x_1074:
[----:B------:R-:W-:-:S04]  /*d530*/  HADD2.F32 R0, -RZ, R0.H0_H0 ;  /* 0x20000000ff007230 */ /* 0x000fc80000004100 */
[----:B------:R-:W0:Y:S02]  /*d540*/  F2I.FTZ.U32.TRUNC.NTZ R3, R0 ;  /* 0x0000000000037305 */ /* 0x000e24000021f000 */
[----:B0-----:R-:W-:Y:S01]  /*d550*/  STG.E desc[UR36][R16.64], R3 ;  /* 0x0000000310007986 */ /* 0x001fe2000c101924 */
[----:B------:R-:W-:Y:S05]  /*d560*/  EXIT ;  /* 0x000000000000794d */ /* 0x000fea0003800000 */
.L_x_1077:
        /* <DEDUP_REMOVED lines=9> */
.L_x_21047:


//--------------------- .text._ZN2at6native27unrolled_elementwise_kernelIZZZNS0_17acosh_kernel_cudaERNS_18TensorIteratorBaseEENKUlvE0_clEvENKUlvE1_clEvEUlN3c104HalfEE_St5arrayIPcLm2EELi4E23TrivialOffsetCalculatorILi1EjESD_NS0_6memory12LoadWithCastILi1EEENSE_13StoreWithCastILi1EEEEEviT_T0_T2_T3_T4_T5_ --------------------------
	.section	.text._ZN2at6native27unrolled_elementwise_kernelIZZZNS0_17acosh_kernel_cudaERNS_18TensorIteratorBaseEENKUlvE0_clEvENKUlvE1_clEvEUlN3c104HalfEE_St5arrayIPcLm2EELi4E23TrivialOffsetCalculatorILi1EjESD_NS0_6memory12LoadWithCastILi1EEENSE_13StoreWithCastILi1EEEEEviT_T0_T2_T3_T4_T5_,"ax",@progbits
	.align	128
        .global         _ZN2at6native27unrolled_elementwise_kernelIZZZNS0_17acosh_kernel_cudaERNS_18TensorIteratorBaseEENKUlvE0_clEvENKUlvE1_clEvEUlN3c104HalfEE_St5arrayIPcLm2EELi4E23TrivialOffsetCalculatorILi1EjESD_NS0_6memory12LoadWithCastILi1EEENSE_13StoreWithCastILi1EEEEEviT_T0_T2_T3_T4_T5_
        .type           _ZN2at6native27unrolled_elementwise_kernelIZZZNS0_17acosh_kernel_cudaERNS_18TensorIteratorBaseEENKUlvE0_clEvENKUlvE1_clEvEUlN3c104HalfEE_St5arrayIPcLm2EELi4E23TrivialOffsetCalculatorILi1EjESD_NS0_6memory12LoadWithCastILi1EEENSE_13StoreWithCastILi1EEEEEviT_T0_T2_T3_T4_T5_,@function
        .size           _ZN2at6native27unrolled_elementwise_kernelIZZZNS0_17acosh_kernel_cudaERNS_18TensorIteratorBaseEENKUlvE0_clEvENKUlvE1_clEvEUlN3c104HalfEE_St5arrayIPcLm2EELi4E23TrivialOffsetCalculatorILi1EjESD_NS0_6memory12LoadWithCastILi1EEENSE_13StoreWithCastILi1EEEEEviT_T0_T2_T3_T4_T5_,(.L_x_21048 - _ZN2at6native27unrolled_elementwise_kernelIZZZNS0_17acosh_kernel_cudaERNS_18TensorIteratorBaseEENKUlvE0_clEvENKUlvE1_clEvEUlN3c104HalfEE_St5arrayIPcLm2EELi4E23TrivialOffsetCalculatorILi1EjESD_NS0_6memory12LoadWithCastILi1EEENSE_13StoreWithCastILi1EEEEEviT_T0_T2_T3_T4_T5_)
        .other          _ZN2at6native27unrolled_elementwise_kernelIZZZNS0_17acosh_kernel_cudaERNS_18TensorIteratorBaseEENKUlvE0_clEvENKUlvE1_clEvEUlN3c104HalfEE_St5arrayIPcLm2EELi4E23TrivialOffsetCalculatorILi1EjESD_NS0_6memory12LoadWithCastILi1EEENSE_13StoreWithCastILi1EEEEEviT_T0_T2_T3_T4_T5_,@"STO_CUDA_ENTRY STV_DEFAULT"
_ZN2at6native27unrolled_elementwise_kernelIZZZNS0_17acosh_kernel_cudaERNS_18TensorIteratorBaseEENKUlvE0_clEvENKUlvE1_clEvEUlN3c104HalfEE_St5arrayIPcLm2EELi4E23TrivialOffsetCalculatorILi1EjESD_NS0_6memory12LoadWithCastILi1EEENSE_13StoreWithCastILi1EEEEEviT_T0_T2_T3_T4_T5_:
.text._ZN2at6native27unrolled_elementwise_kernelIZZZNS0_17acosh_kernel_cudaERNS_18TensorIteratorBaseEENKUlvE0_clEvENKUlvE1_clEvEUlN3c104HalfEE_St5arrayIPcLm2EELi4E23TrivialOffsetCalculatorILi1EjESD_NS0_6memory12LoadWithCastILi1EEENSE_13StoreWithCastILi1EEEEEviT_T0_T2_T3_T4_T5_:
        /* <DEDUP_REMOVED lines=31> */
[----:B0-----:R-:W-:-:S04]  /*01f0*/  F2FP.F16.F32.PACK_AB R0, RZ, R0 ;  /* 0x00000000ff00723e */ /* 0x001fc800000000ff */
[----:B------:R-:W-:Y:S01]  /*0200*/  PRMT R23, R0, 0x7610, R23 ;  /* 0x0000761000177816 */ /* 0x000fe20000000017 */
[----:B------:R-:W-:Y:S06]  /*0210*/  BRA `(.L_x_1085) ;  /* 0x0000000c00d47947 */ /* 0x000fec0003800000 */
.L_x_1083:
[----:B------:R-:W2:Y:S02]  /*0220*/  LDG.E.U8 R2, desc[UR36][R2.64] ;  /* 0x0000002402027981 */ /* 0x000ea4000c1e1100 */
[----:B--2---:R-:W-:-:S04]  /*0230*/  I2FP.F32.U32 R0, R2 ;  /* 0x0000000200007245 */ /* 0x004fc80000201000 */
[----:B------:R-:W-:-:S04]  /*0240*/  F2FP.F16.F32.PACK_AB R0, RZ, R0 ;  /* 0x00000000ff00723e */ /* 0x000fc800000000ff */
[----:B------:R-:W-:Y:S01]  /*0250*/  PRMT R23, R0, 0x7610, R23 ;  /* 0x0000761000177816 */ /* 0x000fe20000000017 */
[----:B------:R-:W-:Y:S06]  /*0260*/  BRA `(.L_x_1085) ;  /* 0x0000000c00c07947 */ /* 0x000fec0003800000 */
.L_x_1082:
        /* <DEDUP_REMOVED lines=8> */
[----:B0-----:R-:W-:-:S04]  /*02f0*/  F2FP.F16.F32.PACK_AB R0, RZ, R0 ;  /* 0x00000000ff00723e */ /* 0x001fc800000000ff */
[----:B------:R-:W-:Y:S01]  /*0300*/  PRMT R23, R0, 0x7610, R23 ;  /* 0x0000761000177816 */ /* 0x000fe20000000017 */
[----:B------:R-:W-:Y:S06]  /*0310*/  BRA `(.L_x_1085) ;  /* 0x0000000c00947947 */ /* 0x000fec0003800000 */
.L_x_1087:
[----:B------:R-:W2:Y:S02]  /*0320*/  LDG.E R2, desc[UR36][R2.64] ;  /* 0x0000002402027981 */ /* 0x000ea4000c1e1900 */
[----:B--2---:R-:W-:-:S04]  /*0330*/  I2FP.F32.S32 R0, R2 ;  /* 0x0000000200007245 */ /* 0x004fc80000201400 */
[----:B------:R-:W-:-:S04]  /*0340*/  F2FP.F16.F32.PACK_AB R0, RZ, R0 ;  /* 0x00000000ff00723e */ /* 0x000fc800000000ff */
[----:B------:R-:W-:Y:S01]  /*0350*/  PRMT R23, R0, 0x7610, R23 ;  /* 0x0000761000177816 */ /* 0x000fe20000000017 */
[----:B------:R-:W-:Y:S06]  /*0360*/  BRA `(.L_x_1085) ;  /* 0x0000000c00807947 */ /* 0x000fec0003800000 */
.L_x_1086:
[----:B------:R-:W2:Y:S02]  /*0370*/  LDG.E.U16 R2, desc[UR36][R2.64] ;  /* 0x0000002402027981 */ /* 0x000ea4000c1e1500 */
[----:B--2---:R-:W0:Y:S02]  /*0380*/  I2F.S16 R0, R2 ;  /* 0x0000000200007306 */ /* 0x004e240000101400 */
[----:B0-----:R-:W-:-:S04]  /*0390*/  F2FP.F16.F32.PACK_AB R0, RZ, R0 ;  /* 0x00000000ff00723e */ /* 0x001fc800000000ff */
[----:B------:R-:W-:Y:S01]  /*03a0*/  PRMT R23, R0, 0x7610, R23 ;  /* 0x0000761000177816 */ /* 0x000fe20000000017 */
[----:B------:R-:W-:Y:S06]  /*03b0*/  BRA `(.L_x_1085) ;  /* 0x0000000c006c7947 */ /* 0x000fec0003800000 */
.L_x_1081:
        /* <DEDUP_REMOVED lines=9> */
.L_x_1089:
[----:B------:R1:W5:Y:S01]  /*0450*/  LDG.E.U16 R23, desc[UR36][R2.64] ;  /* 0x0000002402177981 */ /* 0x000362000c1e1500 */
[----:B------:R-:W-:Y:S05]  /*0460*/  BRA `(.L_x_1085) ;  /* 0x0000000c00407947 */ /* 0x000fea0003800000 */
.L_x_1088:
        /* <DEDUP_REMOVED lines=9> */
.L_x_1091:
[----:B------:R0:W5:Y:S01]  /*0500*/  LDG.E.U16 R23, desc[UR36][R2.64] ;  /* 0x0000002402177981 */ /* 0x000162000c1e1500 */
[----:B------:R-:W-:Y:S05]  /*0510*/  BRA `(.L_x_1085) ;  /* 0x0000000c00147947 */ /* 0x000fea0003800000 */
.L_x_1090:
[----:B------:R-:W2:Y:S01]  /*0520*/  LDG.E.64 R2, desc[UR36][R2.64] ;  /* 0x0000002402027981 */ /* 0x000ea2000c1e1b00 */
[----:B------:R-:W-:Y:S01]  /*0530*/  UMOV UR4, 0xf0000000 ;  /* 0xf000000000047882 */ /* 0x000fe20000000000 */
[----:B------:R-:W-:Y:S01]  /*0540*/  UMOV UR5, 0x380fffff ;  /* 0x380fffff00057882 */ /* 0x000fe20000000000 */
[----:B--2---:R-:W0:Y:S01]  /*0550*/  F2F.F32.F64 R0, R2 ;  /* 0x0000000200007310 */ /* 0x004e220000301000 */
[----:B------:R-:W-:-:S14]  /*0560*/  DSETP.GEU.AND P0, PT, |R2|, UR4, PT ;  /* 0x0000000402007e2a */ /* 0x000fdc000bf0e200 */
[----:B0-----:R-:W-:-:S05]  /*0570*/  @!P0 FMUL R0, R0, 1.175494350822287508e-38 ;  /* 0x0080000000008820 */ /* 0x001fca0000400000 */
[----:B------:R-:W-:-:S04]  /*0580*/  F2FP.F16.F32.PACK_AB R0, RZ, R0 ;  /* 0x00000000ff00723e */ /* 0x000fc800000000ff */
[----:B------:R-:W-:Y:S01]  /*0590*/  PRMT R23, R0, 0x7610, R23 ;  /* 0x0000761000177816 */ /* 0x000fe20000000017 */
[----:B------:R-:W-:Y:S06]  /*05a0*/  BRA `(.L_x_1085) ;  /* 0x0000000800f07947 */ /* 0x000fec0003800000 */
.L_x_1080:
        /* <DEDUP_REMOVED lines=11> */
[----:B------:R-:W-:-:S04]  /*0660*/  F2FP.F16.F32.PACK_AB R0, RZ, R0 ;  /* 0x00000000ff00723e */ /* 0x000fc800000000ff */
[----:B------:R-:W-:Y:S01]  /*0670*/  PRMT R23, R0, 0x7610, R23 ;  /* 0x0000761000177816 */ /* 0x000fe20000000017 */
[----:B------:R-:W-:Y:S06]  /*0680*/  BRA `(.L_x_1085) ;  /* 0x0000000800b87947 */ /* 0x000fec0003800000 */
.L_x_1094:
        /* <DEDUP_REMOVED lines=9> */
.L_x_1093:
        /* <DEDUP_REMOVED lines=28> */
.L_x_1096:
[----:B------:R-:W2:Y:S02]  /*08e0*/  LDG.E.U8 R3, desc[UR36][R2.64] ;  /* 0x0000002402037981 */ /* 0x000ea4000c1e1100 */
[----:B--2---:R-:W-:-:S05]  /*08f0*/  IMAD.SHL.U32 R0, R3, 0x2000000, RZ ;  /* 0x0200000003007824 */ /* 0x004fca00078e00ff */
[----:B------:R-:W-:-:S13]  /*0900*/  ISETP.GE.U32.AND P0, PT, R0, 0x8000000, PT ;  /* 0x080000000000780c */ /* 0x000fda0003f06070 */
[C---:B------:R-:W-:Y:S02]  /*0910*/  @P0 IMAD.SHL.U32 R4, R3.reuse, 0x200000, RZ ;  /* 0x0020000003040824 */ /* 0x040fe400078e00ff */
[C---:B------:R-:W-:Y:S02]  /*0920*/  @!P0 IMAD.SHL.U32 R0, R3.reuse, 0x100, RZ ;  /* 0x0000010003008824 */ /* 0x040fe400078e00ff */
[----:B------:R-:W-:Y:S01]  /*0930*/  IMAD.SHL.U32 R3, R3, 0x1000000, RZ ;  /* 0x0100000003037824 */ /* 0x000fe200078e00ff */
[----:B------:R-:W-:Y:S02]  /*0940*/  @P0 LOP3.LUT R4, R4, 0xfe00000, RZ, 0xc0, !PT ;  /* 0x0fe0000004040812 */ /* 0x000fe400078ec0ff */
        /* <DEDUP_REMOVED lines=9> */
.L_x_1095:
[----:B------:R-:W2:Y:S02]  /*09e0*/  LDG.E.U16 R0, desc[UR36][R2.64] ;  /* 0x0000002402007981 */ /* 0x000ea4000c1e1500 */
[----:B--2---:R-:W-:-:S05]  /*09f0*/  IMAD.U32 R0, R0, 0x10000, RZ ;  /* 0x0001000000007824 */ /* 0x004fca00078e00ff */
[----:B------:R-:W-:-:S04]  /*0a00*/  F2FP.F16.F32.PACK_AB R0, RZ, R0 ;  /* 0x00000000ff00723e */ /* 0x000fc800000000ff */
[----:B------:R-:W-:Y:S01]  /*0a10*/  PRMT R23, R0, 0x7610, R23 ;  /* 0x0000761000177816 */ /* 0x000fe20000000017 */
[----:B------:R-:W-:Y:S06]  /*0a20*/  BRA `(.L_x_1085) ;  /* 0x0000000400d07947 */ /* 0x000fec0003800000 */
.L_x_1092:
        /* <DEDUP_REMOVED lines=10> */
[----:B------:R-:W-:-:S04]  /*0ad0*/  F2FP.F16.F32.PACK_AB R0, RZ, R0 ;  /* 0x00000000ff00723e */ /* 0x000fc800000000ff */
[----:B------:R-:W-:Y:S01]  /*0ae0*/  PRMT R23, R0, 0x7610, R23 ;  /* 0x0000761000177816 */ /* 0x000fe20000000017 */
[----:B------:R-:W-:Y:S06]  /*0af0*/  BRA `(.L_x_1085) ;  /* 0x00000004009c7947 */ /* 0x000fec0003800000 */
.L_x_1099:
        /* <DEDUP_REMOVED lines=21> */
.L_x_1103:
[----:B------:R-:W-:Y:S05]  /*0c50*/  BSYNC B1 ;  /* 0x0000000000017941 */ /* 0x000fea0003800000 */
.L_x_1102:
[----:B------:R-:W-:Y:S01]  /*0c60*/  LEA R3, R0, 0x3b800000, 0x17 ;  /* 0x3b80000000037811 */ /* 0x000fe200078eb8ff */
[----:B------:R-:W-:-:S05]  /*0c70*/  IMAD.SHL.U32 R0, R2, 0x100000, RZ ;  /* 0x0010000002007824 */ /* 0x000fca00078e00ff */
[----:B------:R-:W-:-:S07]  /*0c80*/  LOP3.LUT R0, R3, R0, R4, 0xfe, !PT ;  /* 0x0000000003007212 */ /* 0x000fce00078efe04 */
.L_x_1101:
[----:B------:R-:W-:Y:S05]  /*0c90*/  BSYNC B0 ;  /* 0x0000000000007941 */ /* 0x000fea0003800000 */
.L_x_1100:
[----:B------:R-:W-:-:S04]  /*0ca0*/  F2FP.F16.F32.PACK_AB R0, RZ, R0 ;  /* 0x00000000ff00723e */ /* 0x000fc800000000ff */
[----:B------:R-:W-:Y:S01]  /*0cb0*/  PRMT R23, R0, 0x7610, R23 ;  /* 0x0000761000177816 */ /* 0x000fe20000000017 */
[----:B------:R-:W-:Y:S06]  /*0cc0*/  BRA `(.L_x_1085) ;  /* 0x0000000400287947 */ /* 0x000fec0003800000 */
.L_x_1098:
        /* <DEDUP_REMOVED lines=21> */
.L_x_1107:
[----:B------:R-:W-:Y:S05]  /*0e20*/  BSYNC B1 ;  /* 0x0000000000017941 */ /* 0x000fea0003800000 */
.L_x_1106:
[----:B------:R-:W-:Y:S01]  /*0e30*/  LEA R3, R0, 0x37800000, 0x17 ;  /* 0x3780000000037811 */ /* 0x000fe200078eb8ff */
[----:B------:R-:W-:-:S05]  /*0e40*/  IMAD.SHL.U32 R0, R2, 0x200000, RZ ;  /* 0x0020000002007824 */ /* 0x000fca00078e00ff */
[----:B------:R-:W-:-:S07]  /*0e50*/  LOP3.LUT R0, R3, R0, R4, 0xfe, !PT ;  /* 0x0000000003007212 */ /* 0x000fce00078efe04 */
.L_x_1105:
[----:B------:R-:W-:Y:S05]  /*0e60*/  BSYNC B0 ;  /* 0x0000000000007941 */ /* 0x000fea0003800000 */
.L_x_1104:
[----:B------:R-:W-:-:S04]  /*0e70*/  F2FP.F16.F32.PACK_AB R0, RZ, R0 ;  /* 0x00000000ff00723e */ /* 0x000fc800000000ff */
[----:B------:R-:W-:Y:S01]  /*0e80*/  PRMT R23, R0, 0x7610, R23 ;  /* 0x0000761000177816 */ /* 0x000fe20000000017 */
[----:B------:R-:W-:Y:S06]  /*0e90*/  BRA `(.L_x_1085) ;  /* 0x0000000000b47947 */ /* 0x000fec0003800000 */
.L_x_1097:
        /* <DEDUP_REMOVED lines=14> */
.L_x_1111:
[----:B------:R-:W-:Y:S05]  /*0f80*/  BSYNC B0 ;  /* 0x0000000000007941 */ /* 0x000fea0003800000 */
.L_x_1110:
[----:B------:R-:W-:-:S04]  /*0f90*/  F2FP.F16.F32.PACK_AB R0, RZ, R0 ;  /* 0x00000000ff00723e */ /* 0x000fc800000000ff */
[----:B------:R-:W-:Y:S01]  /*0fa0*/  PRMT R23, R0, 0x7610, R23 ;  /* 0x0000761000177816 */ /* 0x000fe20000000017 */
[----:B------:R-:W-:Y:S06]  /*0fb0*/  BRA `(.L_x_1085) ;  /* 0x00000000006c7947 */ /* 0x000fec0003800000 */
.L_x_1084:
        /* <DEDUP_REMOVED lines=16> */
.L_x_1112:
[----:B------:R-:W-:Y:S01]  /*10c0*/  PRMT R23, RZ, 0x7610, R23 ;  /* 0x00007610ff177816 */ /* 0x000fe20000000017 */
[----:B------:R-:W-:Y:S06]  /*10d0*/  BRA `(.L_x_1085) ;  /* 0x0000000000247947 */ /* 0x000fec0003800000 */
.L_x_1109:
[----:B------:R-:W2:Y:S02]  /*10e0*/  LDG.E.64 R2, desc[UR36][R2.64] ;  /* 0x0000002402027981 */ /* 0x000ea4000c1e1b00 */
[----:B--2---:R-:W0:Y:S02]  /*10f0*/  I2F.U64 R0, R2 ;  /* 0x0000000200007312 */ /* 0x004e240000301000 */
[----:B0-----:R-:W-:-:S04]  /*1100*/  F2FP.F16.F32.PACK_AB R0, RZ, R0 ;  /* 0x00000000ff00723e */ /* 0x001fc800000000ff */
[----:B------:R-:W-:Y:S01]  /*1110*/  PRMT R23, R0, 0x7610, R23 ;  /* 0x0000761000177816 */ /* 0x000fe20000000017 */
[----:B------:R-:W-:Y:S06]  /*1120*/  BRA `(.L_x_1085) ;  /* 0x0000000000107947 */ /* 0x000fec0003800000 */
.L_x_1108:
[----:B------:R-:W2:Y:S02]  /*1130*/  LDG.E R2, desc[UR36][R2.64] ;  /* 0x0000002402027981 */ /* 0x000ea4000c1e1900 */
[----:B--2---:R-:W-:-:S04]  /*1140*/  I2FP.F32.U32 R0, R2 ;  /* 0x0000000200007245 */ /* 0x004fc80000201000 */
[----:B------:R-:W-:-:S04]  /*1150*/  F2FP.F16.F32.PACK_AB R0, RZ, R0 ;  /* 0x00000000ff00723e */ /* 0x000fc800000000ff */
[----:B------:R-:W-:-:S07]  /*1160*/  PRMT R23, R0, 0x7610, R23 ;  /* 0x0000761000177816 */ /* 0x000fce0000000017 */
.L_x_1085:
[----:B------:R-:W2:Y:S02]  /*1170*/  S2R R24, SR_TID.X ;  /* 0x0000000000187919 */ /* 0x000ea40000002100 */
[----:B--2---:R-:W-:-:S07]  /*1180*/  VIADD R24, R24, 0x80 ;  /* 0x0000008018187836 */ /* 0x004fce0000000000 */
.L_x_1079:
[----:B------:R-:W-:Y:S05]  /*1190*/  BSYNC B6 ;  /* 0x0000000000067941 */ /* 0x000fea0003800000 */
.L_x_1078:
[----:B------:R-:W-:Y:S01]  /*11a0*/  ISETP.GE.AND P0, PT, R24, R16, PT ;  /* 0x000000101800720c */ /* 0x000fe20003f06270 */
[----:B------:R-:W-:-:S12]  /*11b0*/  BSSY B6, `(.L_x_1113) ;  /* 0x000010e000067945 */ /* 0x000fd80003800000 */
[----:B------:R-:W-:Y:S05]  /*11c0*/  @P0 BRA `(.L_x_1114) ;  /* 0x0000001000300947 */ /* 0x000fea0003800000 */
[----:B01----:R-:W0:Y:S01]  /*11d0*/  LDC.64 R2, c[0x0][0x220] ;  /* 0x00008800ff027b82 */ /* 0x003e220000000a00 */
        /* <DEDUP_REMOVED lines=22> */
.L_x_1118:
[----:B------:R-:W2:Y:S02]  /*1340*/  LDG.E.U8 R2, desc[UR36][R2.64] ;  /* 0x0000002402027981 */ /* 0x000ea4000c1e1100 */
[----:B--2---:R-:W-:-:S04]  /*1350*/  I2FP.F32.U32 R0, R2 ;  /* 0x0000000200007245 */ /* 0x004fc80000201000 */
[----:B------:R-:W-:-:S04]  /*1360*/  F2FP.F16.F32.PACK_AB R0, RZ, R0 ;  /* 0x00000000ff00723e */ /* 0x000fc800000000ff */
[----:B------:R-:W-:Y:S01]  /*1370*/  PRMT R22, R0, 0x7610, R22 ;  /* 0x0000761000167816 */ /* 0x000fe20000000016 */
[----:B------:R-:W-:Y:S06]  /*1380*/  BRA `(.L_x_1120) ;  /* 0x0000000c00bc7947 */ /* 0x000fec0003800000 */
.L_x_1117:
        /* <DEDUP_REMOVED lines=11> */
.L_x_1122:
[----:B------:R-:W2:Y:S02]  /*1440*/  LDG.E R2, desc[UR36][R2.64] ;  /* 0x0000002402027981 */ /* 0x000ea4000c1e1900 */
[----:B--2---:R-:W-:-:S04]  /*1450*/  I2FP.F32.S32 R0, R2 ;  /* 0x0000000200007245 */ /* 0x004fc80000201400 */
[----:B------:R-:W-:-:S04]  /*1460*/  F2FP.F16.F32.PACK_AB R0, RZ, R0 ;  /* 0x00000000ff00723e */ /* 0x000fc800000000ff */
[----:B------:R-:W-:Y:S01]  /*1470*/  PRMT R22, R0, 0x7610, R22 ;  /* 0x0000761000167816 */ /* 0x000fe20000000016 */
[----:B------:R-:W-:Y:S06]  /*1480*/  BRA `(.L_x_1120) ;  /* 0x0000000c007c7947 */ /* 0x000fec0003800000 */
.L_x_1121:
[----:B------:R-:W2:Y:S02]  /*1490*/  LDG.E.U16 R2, desc[UR36][R2.64] ;  /* 0x0000002402027981 */ /* 0x000ea4000c1e1500 */
[----:B--2---:R-:W0:Y:S02]  /*14a0*/  I2F.S16 R0, R2 ;  /* 0x0000000200007306 */ /* 0x004e240000101400 */
[----:B0-----:R-:W-:-:S04]  /*14b0*/  F2FP.F16.F32.PACK_AB R0, RZ, R0 ;  /* 0x00000000ff00723e */ /* 0x001fc800000000ff */
[----:B------:R-:W-:Y:S01]  /*14c0*/  PRMT R22, R0, 0x7610, R22 ;  /* 0x0000761000167816 */ /* 0x000fe20000000016 */
[----:B------:R-:W-:Y:S06]  /*14d0*/  BRA `(.L_x_1120) ;  /* 0x0000000c00687947 */ /* 0x000fec0003800000 */
.L_x_1116:
        /* <DEDUP_REMOVED lines=9> */
.L_x_1124:
[----:B------:R0:W5:Y:S01]  /*1570*/  LDG.E.U16 R22, desc[UR36][R2.64] ;  /* 0x0000002402167981 */ /* 0x000162000c1e1500 */
[----:B------:R-:W-:Y:S05]  /*1580*/  BRA `(.L_x_1120) ;  /* 0x0000000c003c7947 */ /* 0x000fea0003800000 */
.L_x_1123:
        /* <DEDUP_REMOVED lines=9> */
.L_x_1126:
[----:B------:R1:W5:Y:S01]  /*1620*/  LDG.E.U16 R22, desc[UR36][R2.64] ;  /* 0x0000002402167981 */ /* 0x000362000c1e1500 */
[----:B------:R-:W-:Y:S05]  /*1630*/  BRA `(.L_x_1120) ;  /* 0x0000000c00107947 */ /* 0x000fea0003800000 */
.L_x_1125:
        /* <DEDUP_REMOVED lines=9> */
.L_x_1115:
        /* <DEDUP_REMOVED lines=14> */
.L_x_1129:
        /* <DEDUP_REMOVED lines=9> */
.L_x_1128:
        /* <DEDUP_REMOVED lines=28> */
.L_x_1131:
        /* <DEDUP_REMOVED lines=15> */
.L_x_1130:
[----:B------:R-:W2:Y:S02]  /*1af0*/  LDG.E.U16 R0, desc[UR36][R2.64] ;  /* 0x0000002402007981 */ /* 0x000ea4000c1e1500 */
[----:B--2---:R-:W-:-:S05]  /*1b00*/  IMAD.U32 R0, R0, 0x10000, RZ ;  /* 0x0001000000007824 */ /* 0x004fca00078e00ff */
[----:B------:R-:W-:-:S04]  /*1b10*/  F2FP.F16.F32.PACK_AB R0, RZ, R0 ;  /* 0x00000000ff00723e */ /* 0x000fc800000000ff */
[----:B------:R-:W-:Y:S01]  /*1b20*/  PRMT R22, R0, 0x7610, R22 ;  /* 0x0000761000167816 */ /* 0x000fe20000000016 */
[----:B------:R-:W-:Y:S06]  /*1b30*/  BRA `(.L_x_1120) ;  /* 0x0000000400d07947 */ /* 0x000fec0003800000 */
.L_x_1127:
        /* <DEDUP_REMOVED lines=13> */
.L_x_1134:
        /* <DEDUP_REMOVED lines=21> */
.L_x_1138:
[----:B------:R-:W-:Y:S05]  /*1d60*/  BSYNC B1 ;  /* 0x0000000000017941 */ /* 0x000fea0003800000 */
.L_x_1137:
[----:B------:R-:W-:Y:S01]  /*1d70*/  LEA R3, R0, 0x3b800000, 0x17 ;  /* 0x3b80000000037811 */ /* 0x000fe200078eb8ff */
[----:B------:R-:W-:-:S05]  /*1d80*/  IMAD.SHL.U32 R0, R2, 0x100000, RZ ;  /* 0x0010000002007824 */ /* 0x000fca00078e00ff */
[----:B------:R-:W-:-:S07]  /*1d90*/  LOP3.LUT R0, R3, R0, R4, 0xfe, !PT ;  /* 0x0000000003007212 */ /* 0x000fce00078efe04 */
.L_x_1136:
[----:B------:R-:W-:Y:S05]  /*1da0*/  BSYNC B0 ;  /* 0x0000000000007941 */ /* 0x000fea0003800000 */
.L_x_1135:
[----:B------:R-:W-:-:S04]  /*1db0*/  F2FP.F16.F32.PACK_AB R0, RZ, R0 ;  /* 0x00000000ff00723e */ /* 0x000fc800000000ff */
[----:B------:R-:W-:Y:S01]  /*1dc0*/  PRMT R22, R0, 0x7610, R22 ;  /* 0x0000761000167816 */ /* 0x000fe20000000016 */
[----:B------:R-:W-:Y:S06]  /*1dd0*/  BRA `(.L_x_1120) ;  /* 0x0000000400287947 */ /* 0x000fec0003800000 */
.L_x_1133:
        /* <DEDUP_REMOVED lines=21> */
.L_x_1142:
[----:B------:R-:W-:Y:S05]  /*1f30*/  BSYNC B1 ;  /* 0x0000000000017941 */ /* 0x000fea0003800000 */
.L_x_1141:
[----:B------:R-:W-:Y:S01]  /*1f40*/  LEA R3, R0, 0x37800000, 0x17 ;  /* 0x3780000000037811 */ /* 0x000fe200078eb8ff */
[----:B------:R-:W-:-:S05]  /*1f50*/  IMAD.SHL.U32 R0, R2, 0x200000, RZ ;  /* 0x0020000002007824 */ /* 0x000fca00078e00ff */
[----:B------:R-:W-:-:S07]  /*1f60*/  LOP3.LUT R0, R3, R0, R4, 0xfe, !PT ;  /* 0x0000000003007212 */ /* 0x000fce00078efe04 */
.L_x_1140:
[----:B------:R-:W-:Y:S05]  /*1f70*/  BSYNC B0 ;  /* 0x0000000000007941 */ /* 0x000fea0003800000 */
.L_x_1139:
[----:B------:R-:W-:-:S04]  /*1f80*/  F2FP.F16.F32.PACK_AB R0, RZ, R0 ;  /* 0x00000000ff00723e */ /* 0x000fc800000000ff */
[----:B------:R-:W-:Y:S01]  /*1f90*/  PRMT R22, R0, 0x7610, R22 ;  /* 0x0000761000167816 */ /* 0x000fe20000000016 */
[----:B------:R-:W-:Y:S06]  /*1fa0*/  BRA `(.L_x_1120) ;  /* 0x0000000000b47947 */ /* 0x000fec0003800000 */
.L_x_1132:
        /* <DEDUP_REMOVED lines=14> */
.L_x_1146:
[----:B------:R-:W-:Y:S05]  /*2090*/  BSYNC B0 ;  /* 0x0000000000007941 */ /* 0x000fea0003800000 */
.L_x_1145:
[----:B------:R-:W-:-:S04]  /*20a0*/  F2FP.F16.F32.PACK_AB R0, RZ, R0 ;  /* 0x00000000ff00723e */ /* 0x000fc800000000ff */
[----:B------:R-:W-:Y:S01]  /*20b0*/  PRMT R22, R0, 0x7610, R22 ;  /* 0x0000761000167816 */ /* 0x000fe20000000016 */
[----:B------:R-:W-:Y:S06]  /*20c0*/  BRA `(.L_x_1120) ;  /* 0x00000000006c7947 */ /* 0x000fec0003800000 */
.L_x_1119:
        /* <DEDUP_REMOVED lines=16> */
.L_x_1147:
[----:B------:R-:W-:Y:S01]  /*21d0*/  PRMT R22, RZ, 0x7610, R22 ;  /* 0x00007610ff167816 */ /* 0x000fe20000000016 */
[----:B------:R-:W-:Y:S06]  /*21e0*/  BRA `(.L_x_1120) ;  /* 0x0000000000247947 */ /* 0x000fec0003800000 */
.L_x_1144:
[----:B------:R-:W2:Y:S02]  /*21f0*/  LDG.E.64 R2, desc[UR36][R2.64] ;  /* 0x0000002402027981 */ /* 0x000ea4000c1e1b00 */
[----:B--2---:R-:W0:Y:S02]  /*2200*/  I2F.U64 R0, R2 ;  /* 0x0000000200007312 */ /* 0x004e240000301000 */
[----:B0-----:R-:W-:-:S04]  /*2210*/  F2FP.F16.F32.PACK_AB R0, RZ, R0 ;  /* 0x00000000ff00723e */ /* 0x001fc800000000ff */
[----:B------:R-:W-:Y:S01]  /*2220*/  PRMT R22, R0, 0x7610, R22 ;  /* 0x0000761000167816 */ /* 0x000fe20000000016 */
[----:B------:R-:W-:Y:S06]  /*2230*/  BRA `(.L_x_1120) ;  /* 0x0000000000107947 */ /* 0x000fec0003800000 */
.L_x_1143:
[----:B------:R-:W2:Y:S02]  /*2240*/  LDG.E R2, desc[UR36][R2.64] ;  /* 0x0000002402027981 */ /* 0x000ea4000c1e1900 */
[----:B--2---:R-:W-:-:S04]  /*2250*/  I2FP.F32.U32 R0, R2 ;  /* 0x0000000200007245 */ /* 0x004fc80000201000 */
[----:B------:R-:W-:-:S04]  /*2260*/  F2FP.F16.F32.PACK_AB R0, RZ, R0 ;  /* 0x00000000ff00723e */ /* 0x000fc800000000ff */
[----:B------:R-:W-:-:S07]  /*2270*/  PRMT R22, R0, 0x7610, R22 ;  /* 0x0000761000167816 */ /* 0x000fce0000000016 */
.L_x_1120:
[----:B------:R-:W-:-:S07]  /*2280*/  VIADD R24, R24, 0x80 ;  /* 0x0000008018187836 */ /* 0x000fce0000000000 */
.L_x_1114:
[----:B------:R-:W-:Y:S05]  /*2290*/  BSYNC B6 ;  /* 0x0000000000067941 */ /* 0x000fea0003800000 */
.L_x_1113:
[----:B------:R-:W-:Y:S01]  /*22a0*/  ISETP.GE.AND P0, PT, R24, R16, PT ;  /* 0x000000101800720c */ /* 0x000fe20003f06270 */
[----:B------:R-:W-:Y:S01]  /*22b0*/  BSSY B6, `(.L_x_1148) ;  /* 0x000010f000067945 */ /* 0x000fe20003800000 */
[----:B------:R-:W-:Y:S02]  /*22c0*/  PRMT R18, RZ, 0x7610, R18 ;  /* 0x00007610ff127816 */ /* 0x000fe40000000012 */
[----:B01----:R-:W-:-:S09]  /*22d0*/  PRMT R2, RZ, 0x7610, R2 ;  /* 0x00007610ff027816 */ /* 0x003fd20000000002 */
[----:B------:R-:W-:Y:S05]  /*22e0*/  @P0 BRA `(.L_x_1149) ;  /* 0x00000010002c0947 */ /* 0x000fea0003800000 */
[----:B------:R-:W0:Y:S01]  /*22f0*/  LDC.64 R4, c[0x0][0x220] ;  /* 0x00008800ff047b82 */ /* 0x000e220000000a00 */
        /* <DEDUP_REMOVED lines=22> */
.L_x_1153:
[----:B------:R-:W2:Y:S02]  /*2460*/  LDG.E.U8 R4, desc[UR36][R4.64] ;  /* 0x0000002404047981 */ /* 0x000ea4000c1e1100 */
[----:B--2---:R-:W-:-:S04]  /*2470*/  I2FP.F32.U32 R0, R4 ;  /* 0x0000000400007245 */ /* 0x004fc80000201000 */
[----:B------:R-:W-:-:S04]  /*2480*/  F2FP.F16.F32.PACK_AB R0, RZ, R0 ;  /* 0x00000000ff00723e */ /* 0x000fc800000000ff */
[----:B------:R-:W-:Y:S01]  /*2490*/  PRMT R2, R0, 0x7610, R2 ;  /* 0x0000761000027816 */ /* 0x000fe20000000002 */
[----:B------:R-:W-:Y:S06]  /*24a0*/  BRA `(.L_x_1155) ;  /* 0x0000000c00b87947 */ /* 0x000fec0003800000 */
.L_x_1152:
        /* <DEDUP_REMOVED lines=11> */
.L_x_1157:
[----:B------:R-:W2:Y:S02]  /*2560*/  LDG.E R4, desc[UR36][R4.64] ;  /* 0x0000002404047981 */ /* 0x000ea4000c1e1900 */
[----:B--2---:R-:W-:-:S04]  /*2570*/  I2FP.F32.S32 R0, R4 ;  /* 0x0000000400007245 */ /* 0x004fc80000201400 */
[----:B------:R-:W-:-:S04]  /*2580*/  F2FP.F16.F32.PACK_AB R0, RZ, R0 ;  /* 0x00000000ff00723e */ /* 0x000fc800000000ff */
[----:B------:R-:W-:Y:S01]  /*2590*/  PRMT R2, R0, 0x7610, R2 ;  /* 0x0000761000027816 */ /* 0x000fe20000000002 */
[----:B------:R-:W-:Y:S06]  /*25a0*/  BRA `(.L_x_1155) ;  /* 0x0000000c00787947 */ /* 0x000fec0003800000 */
.L_x_1156:
[----:B------:R-:W2:Y:S02]  /*25b0*/  LDG.E.U16 R4, desc[UR36][R4.64] ;  /* 0x0000002404047981 */ /* 0x000ea4000c1e1500 */
[----:B--2---:R-:W0:Y:S02]  /*25c0*/  I2F.S16 R0, R4 ;  /* 0x0000000400007306 */ /* 0x004e240000101400 */
[----:B0-----:R-:W-:-:S04]  /*25d0*/  F2FP.F16.F32.PACK_AB R0, RZ, R0 ;  /* 0x00000000ff00723e */ /* 0x001fc800000000ff */
[----:B------:R-:W-:Y:S01]  /*25e0*/  PRMT R2, R0, 0x7610, R2 ;  /* 0x0000761000027816 */ /* 0x000fe20000000002 */
[----:B------:R-:W-:Y:S06]  /*25f0*/  BRA `(.L_x_1155) ;  /* 0x0000000c00647947 */ /* 0x000fec0003800000 */
.L_x_1151:
        /* <DEDUP_REMOVED lines=9> */
.L_x_1159:
[----:B------:R0:W5:Y:S01]  /*2690*/  LDG.E.U16 R2, desc[UR36][R4.64] ;  /* 0x0000002404027981 */ /* 0x000162000c1e1500 */
[----:B------:R-:W-:Y:S05]  /*26a0*/  BRA `(.L_x_1155) ;  /* 0x0000000c00387947 */ /* 0x000fea0003800000 */
.L_x_1158:
        /* <DEDUP_REMOVED lines=9> */
.L_x_1161:
[----:B------:R1:W5:Y:S01]  /*2740*/  LDG.E.U16 R2, desc[UR36][R4.64] ;  /* 0x0000002404027981 */ /* 0x000362000c1e1500 */
[----:B------:R-:W-:Y:S05]  /*2750*/  BRA `(.L_x_1155) ;  /* 0x0000000c000c7947 */ /* 0x000fea0003800000 */
.L_x_1160:
        /* <DEDUP_REMOVED lines=9> */
.L_x_1150:
        /* <DEDUP_REMOVED lines=14> */
.L_x_1164:
        /* <DEDUP_REMOVED lines=9> */
.L_x_1163:
        /* <DEDUP_REMOVED lines=11> */
[----:B------:R-:W-:-:S05]  /*2a10*/  VIADD R6, R2, 0x1000000 ;  /* 0x0100000002067836 */ /* 0x000fca0000000000 */
[----:B------:R-:W-:Y:S02]  /*2a20*/  SHF.R.S32.HI R6, RZ, 0x8, R6 ;  /* 0x00000008ff067819 */ /* 0x000fe40000011406 */
[----:B0-----:R-:W-:-:S04]  /*2a30*/  IADD3 R3, -R3, 0x1f, RZ ;  /* 0x0000001f03037810 */ /* 0x001fc80007ffe1ff */
[C---:B------:R-:W-:Y:S01]  /*2a40*/  ISETP.GT.U32.AND P0, PT, R3.reuse, 0x4, PT ;  /* 0x000000040300780c */ /* 0x040fe20003f04070 */
[----:B------:R-:W-:-:S05]  /*2a50*/  VIADD R3, R3, 0xfffffffc ;  /* 0xfffffffc03037836 */ /* 0x000fca0000000000 */
[----:B------:R-:W-:-:S04]  /*2a60*/  SEL R3, R3, RZ, P0 ;  /* 0x000000ff03037207 */ /* 0x000fc80000000000 */
[C---:B------:R-:W-:Y:S01]  /*2a70*/  SHF.L.U32 R4, R2.reuse, R3, RZ ;  /* 0x0000000302047219 */ /* 0x040fe200000006ff */
[----:B------:R-:W-:Y:S02]  /*2a80*/  IMAD R7, R3, R8, 0x3c000000 ;  /* 0x3c00000003077424 */ /* 0x000fe400078e0208 */
[----:B------:R-:W-:-:S03]  /*2a90*/  VIADD R3, R2, 0xffffffff ;  /* 0xffffffff02037836 */ /* 0x000fc60000000000 */
[----:B------:R-:W-:Y:S02]  /*2aa0*/  LEA.HI R7, R4, R7, RZ, 0x1c ;  /* 0x0000000704077211 */ /* 0x000fe400078fe0ff */
[----:B------:R-:W-:Y:S02]  /*2ab0*/  SHF.R.S32.HI R3, RZ, 0x1f, R3 ;  /* 0x0000001fff037819 */ /* 0x000fe40000011403 */
[----:B------:R-:W-:-:S04]  /*2ac0*/  LOP3.LUT R6, R7, 0x7f800000, R6, 0xf8, !PT ;  /* 0x7f80000007067812 */ /* 0x000fc800078ef806 */
[----:B------:R-:W-:-:S04]  /*2ad0*/  LOP3.LUT R3, R6, R3, RZ, 0x30, !PT ;  /* 0x0000000306037212 */ /* 0x000fc800078e30ff */
[----:B------:R-:W-:-:S04]  /*2ae0*/  LOP3.LUT R3, R3, 0x80000000, R0, 0xf8, !PT ;  /* 0x8000000003037812 */ /* 0x000fc800078ef800 */
[----:B------:R-:W-:-:S04]  /*2af0*/  F2FP.F16.F32.PACK_AB R3, RZ, R3 ;  /* 0x00000003ff03723e */ /* 0x000fc800000000ff */
[----:B------:R-:W-:Y:S01]  /*2b00*/  PRMT R2, R3, 0x7610, R2 ;  /* 0x0000761003027816 */ /* 0x000fe20000000002 */
[----:B------:R-:W-:Y:S06]  /*2b10*/  BRA `(.L_x_1155) ;  /* 0x00000008001c7947 */ /* 0x000fec0003800000 */
.L_x_1166:
[----:B------:R-:W2:Y:S02]  /*2b20*/  LDG.E.U8 R3, desc[UR36][R4.64] ;  /* 0x0000002404037981 */ /* 0x000ea4000c1e1100 */
[----:B--2---:R-:W-:-:S05]  /*2b30*/  IMAD.SHL.U32 R0, R3, 0x2000000, RZ ;  /* 0x0200000003007824 */ /* 0x004fca00078e00ff */
[----:B------:R-:W-:-:S13]  /*2b40*/  ISETP.GE.U32.AND P0, PT, R0, 0x8000000, PT ;  /* 0x080000000000780c */ /* 0x000fda0003f06070 */
[C---:B------:R-:W-:Y:S02]  /*2b50*/  @!P0 IMAD.SHL.U32 R0, R3.reuse, 0x100, RZ ;  /* 0x0000010003008824 */ /* 0x040fe400078e00ff */
[C---:B------:R-:W-:Y:S02]  /*2b60*/  @P0 IMAD.SHL.U32 R2, R3.reuse, 0x200000, RZ ;  /* 0x0020000003020824 */ /* 0x040fe400078e00ff */
[----:B------:R-:W-:Y:S01]  /*2b70*/  IMAD.SHL.U32 R3, R3, 0x1000000, RZ ;  /* 0x0100000003037824 */ /* 0x000fe200078e00ff */
[----:B------:R-:W-:Y:S02]  /*2b80*/  @!P0 LOP3.LUT R0, R0, 0x7f00, RZ, 0xc0, !PT ;  /* 0x00007f0000008812 */ /* 0x000fe400078ec0ff */
[----:B------:R-:W-:Y:S02]  /*2b90*/  @P0 LOP3.LUT R2, R2, 0x70000000, RZ, 0xfc, !PT ;  /* 0x7000000002020812 */ /* 0x000fe400078efcff */
[----:B------:R-:W-:-:S03]  /*2ba0*/  @!P0 LOP3.LUT R0, R0, 0x3f000000, RZ, 0xfc, !PT ;  /* 0x3f00000000008812 */ /* 0x000fc600078efcff */
[----:B------:R-:W-:Y:S02]  /*2bb0*/  @P0 FMUL.FTZ R2, R2, 1.9259299443872358531e-34 ;  /* 0x0780000002020820 */ /* 0x000fe40000410000 */
[----:B------:R-:W-:-:S05]  /*2bc0*/  @!P0 FADD.FTZ R2, R0, -0.5 ;  /* 0xbf00000000028421 */ /* 0x000fca0000010000 */
[----:B------:R-:W-:-:S04]  /*2bd0*/  LOP3.LUT R2, R2, 0x80000000, R3, 0xf8, !PT ;  /* 0x8000000002027812 */ /* 0x000fc800078ef803 */
[----:B------:R-:W-:Y:S01]  /*2be0*/  F2FP.F16.F32.PACK_AB R2, RZ, R2 ;  /* 0x00000002ff02723e */ /* 0x000fe200000000ff */
[----:B------:R-:W-:Y:S06]  /*2bf0*/  BRA `(.L_x_1155) ;  /* 0x0000000400e47947 */ /* 0x000fec0003800000 */
.L_x_1165:
[----:B------:R-:W2:Y:S02]  /*2c00*/  LDG.E.U16 R0, desc[UR36][R4.64] ;  /* 0x0000002404007981 */ /* 0x000ea4000c1e1500 */
[----:B--2---:R-:W-:-:S05]  /*2c10*/  IMAD.U32 R0, R0, 0x10000, RZ ;  /* 0x0001000000007824 */ /* 0x004fca00078e00ff */
[----:B------:R-:W-:-:S04]  /*2c20*/  F2FP.F16.F32.PACK_AB R0, RZ, R0 ;  /* 0x00000000ff00723e */ /* 0x000fc800000000ff */
[----:B------:R-:W-:Y:S01]  /*2c30*/  PRMT R2, R0, 0x7610, R2 ;  /* 0x0000761000027816 */ /* 0x000fe20000000002 */
[----:B------:R-:W-:Y:S06]  /*2c40*/  BRA `(.L_x_1155) ;  /* 0x0000000400d07947 */ /* 0x000fec0003800000 */
.L_x_1162:
        /* <DEDUP_REMOVED lines=13> */
.L_x_1169:
        /* <DEDUP_REMOVED lines=21> */
.L_x_1173:
[----:B------:R-:W-:Y:S05]  /*2e70*/  BSYNC B1 ;  /* 0x0000000000017941 */ /* 0x000fea0003800000 */
.L_x_1172:
[----:B------:R-:W-:Y:S01]  /*2e80*/  LEA R3, R0, 0x3b800000, 0x17 ;  /* 0x3b80000000037811 */ /* 0x000fe200078eb8ff */
[----:B------:R-:W-:-:S05]  /*2e90*/  IMAD.SHL.U32 R0, R2, 0x100000, RZ ;  /* 0x0010000002007824 */ /* 0x000fca00078e00ff */
[----:B------:R-:W-:-:S07]  /*2ea0*/  LOP3.LUT R0, R3, R0, R4, 0xfe, !PT ;  /* 0x0000000003007212 */ /* 0x000fce00078efe04 */
.L_x_1171:
[----:B------:R-:W-:Y:S05]  /*2eb0*/  BSYNC B0 ;  /* 0x0000000000007941 */ /* 0x000fea0003800000 */
.L_x_1170:
[----:B------:R-:W-:-:S04]  /*2ec0*/  F2FP.F16.F32.PACK_AB R0, RZ, R0 ;  /* 0x00000000ff00723e */ /* 0x000fc800000000ff */
[----:B------:R-:W-:Y:S01]  /*2ed0*/  PRMT R2, R0, 0x7610, R2 ;  /* 0x0000761000027816 */ /* 0x000fe20000000002 */
[----:B------:R-:W-:Y:S06]  /*2ee0*/  BRA `(.L_x_1155) ;  /* 0x0000000400287947 */ /* 0x000fec0003800000 */
.L_x_1168:
        /* <DEDUP_REMOVED lines=21> */
.L_x_1177:
[----:B------:R-:W-:Y:S05]  /*3040*/  BSYNC B1 ;  /* 0x0000000000017941 */ /* 0x000fea0003800000 */
.L_x_1176:
[----:B------:R-:W-:Y:S01]  /*3050*/  LEA R3, R0, 0x37800000, 0x17 ;  /* 0x3780000000037811 */ /* 0x000fe200078eb8ff */
[----:B------:R-:W-:-:S05]  /*3060*/  IMAD.SHL.U32 R0, R2, 0x200000, RZ ;  /* 0x0020000002007824 */ /* 0x000fca00078e00ff */
[----:B------:R-:W-:-:S07]  /*3070*/  LOP3.LUT R0, R3, R0, R4, 0xfe, !PT ;  /* 0x0000000003007212 */ /* 0x000fce00078efe04 */
.L_x_1175:
[----:B------:R-:W-:Y:S05]  /*3080*/  BSYNC B0 ;  /* 0x0000000000007941 */ /* 0x000fea0003800000 */
.L_x_1174:
[----:B------:R-:W-:-:S04]  /*3090*/  F2FP.F16.F32.PACK_AB R0, RZ, R0 ;  /* 0x00000000ff00723e */ /* 0x000fc800000000ff */
[----:B------:R-:W-:Y:S01]  /*30a0*/  PRMT R2, R0, 0x7610, R2 ;  /* 0x0000761000027816 */ /* 0x000fe20000000002 */
[----:B------:R-:W-:Y:S06]  /*30b0*/  BRA `(.L_x_1155) ;  /* 0x0000000000b47947 */ /* 0x000fec0003800000 */
.L_x_1167:
        /* <DEDUP_REMOVED lines=14> */
.L_x_1181:
[----:B------:R-:W-:Y:S05]  /*31a0*/  BSYNC B0 ;  /* 0x0000000000007941 */ /* 0x000fea0003800000 */
.L_x_1180:
[----:B------:R-:W-:-:S04]  /*31b0*/  F2FP.F16.F32.PACK_AB R0, RZ, R0 ;  /* 0x00000000ff00723e */ /* 0x000fc800000000ff */
[----:B------:R-:W-:Y:S01]  /*31c0*/  PRMT R2, R0, 0x7610, R2 ;  /* 0x0000761000027816 */ /* 0x000fe20000000002 */
[----:B------:R-:W-:Y:S06]  /*31d0*/  BRA `(.L_x_1155) ;  /* 0x00000000006c7947 */ /* 0x000fec0003800000 */
.L_x_1154:
        /* <DEDUP_REMOVED lines=16> */
.L_x_1182:
[----:B------:R-:W-:Y:S01]  /*32e0*/  PRMT R2, RZ, 0x7610, R2 ;  /* 0x00007610ff027816 */ /* 0x000fe20000000002 */
[----:B------:R-:W-:Y:S06]  /*32f0*/  BRA `(.L_x_1155) ;  /* 0x0000000000247947 */ /* 0x000fec0003800000 */
.L_x_1179:
[----:B------:R-:W2:Y:S02]  /*3300*/  LDG.E.64 R4, desc[UR36][R4.64] ;  /* 0x0000002404047981 */ /* 0x000ea4000c1e1b00 */
[----:B--2---:R-:W0:Y:S02]  /*3310*/  I2F.U64 R0, R4 ;  /* 0x0000000400007312 */ /* 0x004e240000301000 */
[----:B0-----:R-:W-:-:S04]  /*3320*/  F2FP.F16.F32.PACK_AB R0, RZ, R0 ;  /* 0x00000000ff00723e */ /* 0x001fc800000000ff */
[----:B------:R-:W-:Y:S01]  /*3330*/  PRMT R2, R0, 0x7610, R2 ;  /* 0x0000761000027816 */ /* 0x000fe20000000002 */
[----:B------:R-:W-:Y:S06]  /*3340*/  BRA `(.L_x_1155) ;  /* 0x0000000000107947 */ /* 0x000fec0003800000 */
.L_x_1178:
[----:B------:R-:W2:Y:S02]  /*3350*/  LDG.E R4, desc[UR36][R4.64] ;  /* 0x0000002404047981 */ /* 0x000ea4000c1e1900 */
[----:B--2---:R-:W-:-:S04]  /*3360*/  I2FP.F32.U32 R0, R4 ;  /* 0x0000000400007245 */ /* 0x004fc80000201000 */
[----:B------:R-:W-:-:S04]  /*3370*/  F2FP.F16.F32.PACK_AB R0, RZ, R0 ;  /* 0x00000000ff00723e */ /* 0x000fc800000000ff */
[----:B------:R-:W-:-:S07]  /*3380*/  PRMT R2, R0, 0x7610, R2 ;  /* 0x0000761000027816 */ /* 0x000fce0000000002 */
.L_x_1155:
[----:B------:R-:W-:-:S07]  /*3390*/  VIADD R24, R24, 0x80 ;  /* 0x0000008018187836 */ /* 0x000fce0000000000 */
.L_x_1149:
[----:B------:R-:W-:Y:S05]  /*33a0*/  BSYNC B6 ;  /* 0x0000000000067941 */ /* 0x000fea0003800000 */
.L_x_1148:
[----:B------:R-:W-:Y:S01]  /*33b0*/  ISETP.GE.AND P0, PT, R24, R16, PT ;  /* 0x000000101800720c */ /* 0x000fe20003f06270 */
[----:B------:R-:W-:-:S12]  /*33c0*/  BSSY B6, `(.L_x_1183) ;  /* 0x000010c000067945 */ /* 0x000fd80003800000 */
[----:B------:R-:W-:Y:S05]  /*33d0*/  @P0 BRA `(.L_x_1184) ;  /* 0x0000001000280947 */ /* 0x000fea0003800000 */
[----:B01----:R-:W0:Y:S01]  /*33e0*/  LDC.64 R4, c[0x0][0x220] ;  /* 0x00008800ff047b82 */ /* 0x003e220000000a00 */
        /* <DEDUP_REMOVED lines=21> */
.L_x_1188:
[----:B------:R-:W2:Y:S02]  /*3540*/  LDG.E.U8 R4, desc[UR36][R4.64] ;  /* 0x0000002404047981 */ /* 0x000ea4000c1e1100 */
[----:B--2---:R-:W-:-:S04]  /*3550*/  I2FP.F32.U32 R0, R4 ;  /* 0x0000000400007245 */ /* 0x004fc80000201000 */
[----:B------:R-:W-:-:S04]  /*3560*/  F2FP.F16.F32.PACK_AB R0, RZ, R0 ;  /* 0x00000000ff00723e */ /* 0x000fc800000000ff */
[----:B------:R-:W-:Y:S01]  /*3570*/  PRMT R18, R0, 0x7610, R18 ;  /* 0x0000761000127816 */ /* 0x000fe20000000012 */
[----:B------:R-:W-:Y:S06]  /*3580*/  BRA `(.L_x_1184) ;  /* 0x0000000c00bc7947 */ /* 0x000fec0003800000 */
.L_x_1187:
        /* <DEDUP_REMOVED lines=11> */
.L_x_1191:
[----:B------:R-:W2:Y:S02]  /*3640*/  LDG.E R4, desc[UR36][R4.64] ;  /* 0x0000002404047981 */ /* 0x000ea4000c1e1900 */
[----:B--2---:R-:W-:-:S04]  /*3650*/  I2FP.F32.S32 R0, R4 ;  /* 0x0000000400007245 */ /* 0x004fc80000201400 */
[----:B------:R-:W-:-:S04]  /*3660*/  F2FP.F16.F32.PACK_AB R0, RZ, R0 ;  /* 0x00000000ff00723e */ /* 0x000fc800000000ff */
[----:B------:R-:W-:Y:S01]  /*3670*/  PRMT R18, R0, 0x7610, R18 ;  /* 0x0000761000127816 */ /* 0x000fe20000000012 */
[----:B------:R-:W-:Y:S06]  /*3680*/  BRA `(.L_x_1184) ;  /* 0x0000000c007c7947 */ /* 0x000fec0003800000 */
.L_x_1190:
[----:B------:R-:W2:Y:S02]  /*3690*/  LDG.E.U16 R4, desc[UR36][R4.64] ;  /* 0x0000002404047981 */ /* 0x000ea4000c1e1500 */
[----:B--2---:R-:W0:Y:S02]  /*36a0*/  I2F.S16 R0, R4 ;  /* 0x0000000400007306 */ /* 0x004e240000101400 */
[----:B0-----:R-:W-:-:S04]  /*36b0*/  F2FP.F16.F32.PACK_AB R0, RZ, R0 ;  /* 0x00000000ff00723e */ /* 0x001fc800000000ff */
[----:B------:R-:W-:Y:S01]  /*36c0*/  PRMT R18, R0, 0x7610, R18 ;  /* 0x0000761000127816 */ /* 0x000fe20000000012 */
[----:B------:R-:W-:Y:S06]  /*36d0*/  BRA `(.L_x_1184) ;  /* 0x0000000c00687947 */ /* 0x000fec0003800000 */
.L_x_1186:
        /* <DEDUP_REMOVED lines=9> */
.L_x_1193:
[----:B------:R2:W5:Y:S01]  /*3770*/  LDG.E.U16 R18, desc[UR36][R4.64] ;  /* 0x0000002404127981 */ /* 0x000562000c1e1500 */
[----:B------:R-:W-:Y:S05]  /*3780*/  BRA `(.L_x_1184) ;  /* 0x0000000c003c7947 */ /* 0x000fea0003800000 */
.L_x_1192:
        /* <DEDUP_REMOVED lines=9> */
.L_x_1195:
[----:B------:R3:W5:Y:S01]  /*3820*/  LDG.E.U16 R18, desc[UR36][R4.64] ;  /* 0x0000002404127981 */ /* 0x000762000c1e1500 */
[----:B------:R-:W-:Y:S05]  /*3830*/  BRA `(.L_x_1184) ;  /* 0x0000000c00107947 */ /* 0x000fea0003800000 */
.L_x_1194:
        /* <DEDUP_REMOVED lines=9> */
.L_x_1185:
        /* <DEDUP_REMOVED lines=14> */
.L_x_1198:
        /* <DEDUP_REMOVED lines=9> */
.L_x_1197:
        /* <DEDUP_REMOVED lines=28> */
.L_x_1200:
        /* <DEDUP_REMOVED lines=12> */
[----:B------:R-:W-:-:S04]  /*3cc0*/  F2FP.F16.F32.PACK_AB R0, RZ, R0 ;  /* 0x00000000ff00723e */ /* 0x000fc800000000ff */
[----:B------:R-:W-:Y:S01]  /*3cd0*/  PRMT R18, R0, 0x7610, R18 ;  /* 0x0000761000127816 */ /* 0x000fe20000000012 */
[----:B------:R-:W-:Y:S06]  /*3ce0*/  BRA `(.L_x_1184) ;  /* 0x0000000400e47947 */ /* 0x000fec0003800000 */
.L_x_1199:
[----:B------:R-:W2:Y:S02]  /*3cf0*/  LDG.E.U16 R0, desc[UR36][R4.64] ;  /* 0x0000002404007981 */ /* 0x000ea4000c1e1500 */
[----:B--2---:R-:W-:-:S05]  /*3d00*/  IMAD.U32 R0, R0, 0x10000, RZ ;  /* 0x0001000000007824 */ /* 0x004fca00078e00ff */
[----:B------:R-:W-:-:S04]  /*3d10*/  F2FP.F16.F32.PACK_AB R0, RZ, R0 ;  /* 0x00000000ff00723e */ /* 0x000fc800000000ff */
[----:B------:R-:W-:Y:S01]  /*3d20*/  PRMT R18, R0, 0x7610, R18 ;  /* 0x0000761000127816 */ /* 0x000fe20000000012 */
[----:B------:R-:W-:Y:S06]  /*3d30*/  BRA `(.L_x_1184) ;  /* 0x0000000400d07947 */ /* 0x000fec0003800000 */
.L_x_1196:
        /* <DEDUP_REMOVED lines=13> */
.L_x_1203:
        /* <DEDUP_REMOVED lines=21> */
.L_x_1207:
[----:B------:R-:W-:Y:S05]  /*3f60*/  BSYNC B1 ;  /* 0x0000000000017941 */ /* 0x000fea0003800000 */
.L_x_1206:
[----:B------:R-:W-:Y:S01]  /*3f70*/  LEA R5, R0, 0x3b800000, 0x17 ;  /* 0x3b80000000057811 */ /* 0x000fe200078eb8ff */
[----:B------:R-:W-:-:S05]  /*3f80*/  IMAD.SHL.U32 R0, R3, 0x100000, RZ ;  /* 0x0010000003007824 */ /* 0x000fca00078e00ff */
[----:B------:R-:W-:-:S07]  /*3f90*/  LOP3.LUT R0, R5, R0, R6, 0xfe, !PT ;  /* 0x0000000005007212 */ /* 0x000fce00078efe06 */
.L_x_1205:
[----:B------:R-:W-:Y:S05]  /*3fa0*/  BSYNC B0 ;  /* 0x0000000000007941 */ /* 0x000fea0003800000 */
.L_x_1204:
[----:B------:R-:W-:-:S04]  /*3fb0*/  F2FP.F16.F32.PACK_AB R0, RZ, R0 ;  /* 0x00000000ff00723e */ /* 0x000fc800000000ff */
[----:B------:R-:W-:Y:S01]  /*3fc0*/  PRMT R18, R0, 0x7610, R18 ;  /* 0x0000761000127816 */ /* 0x000fe20000000012 */
[----:B------:R-:W-:Y:S06]  /*3fd0*/  BRA `(.L_x_1184) ;  /* 0x0000000400287947 */ /* 0x000fec0003800000 */
.L_x_1202:
        /* <DEDUP_REMOVED lines=21> */
.L_x_1211:
[----:B------:R-:W-:Y:S05]  /*4130*/  BSYNC B1 ;  /* 0x0000000000017941 */ /* 0x000fea0003800000 */
.L_x_1210:
[----:B------:R-:W-:Y:S01]  /*4140*/  LEA R5, R0, 0x37800000, 0x17 ;  /* 0x3780000000057811 */ /* 0x000fe200078eb8ff */
[----:B------:R-:W-:-:S05]  /*4150*/  IMAD.SHL.U32 R0, R3, 0x200000, RZ ;  /* 0x0020000003007824 */ /* 0x000fca00078e00ff */
[----:B------:R-:W-:-:S07]  /*4160*/  LOP3.LUT R0, R5, R0, R6, 0xfe, !PT ;  /* 0x0000000005007212 */ /* 0x000fce00078efe06 */
.L_x_1209:
[----:B------:R-:W-:Y:S05]  /*4170*/  BSYNC B0 ;  /* 0x0000000000007941 */ /* 0x000fea0003800000 */
.L_x_1208:
[----:B------:R-:W-:-:S04]  /*4180*/  F2FP.F16.F32.PACK_AB R0, RZ, R0 ;  /* 0x00000000ff00723e */ /* 0x000fc800000000ff */
[----:B------:R-:W-:Y:S01]  /*4190*/  PRMT R18, R0, 0x7610, R18 ;  /* 0x0000761000127816 */ /* 0x000fe20000000012 */
[----:B------:R-:W-:Y:S06]  /*41a0*/  BRA `(.L_x_1184) ;  /* 0x0000000000b47947 */ /* 0x000fec0003800000 */
.L_x_1201:
        /* <DEDUP_REMOVED lines=14> */
.L_x_1215:
[----:B------:R-:W-:Y:S05]  /*4290*/  BSYNC B0 ;  /* 0x0000000000007941 */ /* 0x000fea0003800000 */
.L_x_1214:
[----:B------:R-:W-:-:S04]  /*42a0*/  F2FP.F16.F32.PACK_AB R0, RZ, R0 ;  /* 0x00000000ff00723e */ /* 0x000fc800000000ff */
[----:B------:R-:W-:Y:S01]  /*42b0*/  PRMT R18, R0, 0x7610, R18 ;  /* 0x0000761000127816 */ /* 0x000fe20000000012 */
[----:B------:R-:W-:Y:S06]  /*42c0*/  BRA `(.L_x_1184) ;  /* 0x00000000006c7947 */ /* 0x000fec0003800000 */
.L_x_1189:
        /* <DEDUP_REMOVED lines=16> */
.L_x_1216:
[----:B------:R-:W-:Y:S01]  /*43d0*/  PRMT R18, RZ, 0x7610, R18 ;  /* 0x00007610ff127816 */ /* 0x000fe20000000012 */
[----:B------:R-:W-:Y:S06]  /*43e0*/  BRA `(.L_x_1184) ;  /* 0x0000000000247947 */ /* 0x000fec0003800000 */
.L_x_1213:
[----:B------:R-:W2:Y:S02]  /*43f0*/  LDG.E.64 R4, desc[UR36][R4.64] ;  /* 0x0000002404047981 */ /* 0x000ea4000c1e1b00 */
[----:B--2---:R-:W0:Y:S02]  /*4400*/  I2F.U64 R0, R4 ;  /* 0x0000000400007312 */ /* 0x004e240000301000 */
[----:B0-----:R-:W-:-:S04]  /*4410*/  F2FP.F16.F32.PACK_AB R0, RZ, R0 ;  /* 0x00000000ff00723e */ /* 0x001fc800000000ff */
[----:B------:R-:W-:Y:S01]  /*4420*/  PRMT R18, R0, 0x7610, R18 ;  /* 0x0000761000127816 */ /* 0x000fe20000000012 */
[----:B------:R-:W-:Y:S06]  /*4430*/  BRA `(.L_x_1184) ;  /* 0x0000000000107947 */ /* 0x000fec0003800000 */
.L_x_1212:
[----:B------:R-:W2:Y:S02]  /*4440*/  LDG.E R4, desc[UR36][R4.64] ;  /* 0x0000002404047981 */ /* 0x000ea4000c1e1900 */
[----:B--2---:R-:W-:-:S04]  /*4450*/  I2FP.F32.U32 R0, R4 ;  /* 0x0000000400007245 */ /* 0x004fc80000201000 */
[----:B------:R-:W-:-:S04]  /*4460*/  F2FP.F16.F32.PACK_AB R0, RZ, R0 ;  /* 0x00000000ff00723e */ /* 0x000fc800000000ff */
[----:B------:R-:W-:-:S07]  /*4470*/  PRMT R18, R0, 0x7610, R18 ;  /* 0x0000761000127816 */ /* 0x000fce0000000012 */
.L_x_1184:
[----:B------:R-:W-:Y:S05]  /*4480*/  BSYNC B6 ;  /* 0x0000000000067941 */ /* 0x000fea0003800000 */
.L_x_1183:
[----:B------:R-:W4:Y:S01]  /*4490*/  S2R R19, SR_TID.X ;  /* 0x0000000000137919 */ /* 0x000f220000002100 */
[----:B------:R-:W-:Y:S01]  /*44a0*/  BSSY B0, `(.L_x_1217) ;  /* 0x0000031000007945 */ /* 0x000fe20003800000 */
[----:B----4-:R-:W-:-:S13]  /*44b0*/  ISETP.GE.AND P0, PT, R19, R16, PT ;  /* 0x000000101300720c */ /* 0x010fda0003f06270 */
[----:B------:R-:W-:Y:S05]  /*44c0*/  @P0 BRA `(.L_x_1218) ;  /* 0x0000000000b80947 */ /* 0x000fea0003800000 */
[----:B-----5:R-:W-:Y:S01]  /*44d0*/  HADD2.F32 R23, -RZ, R23.H0_H0 ;  /* 0x20000017ff177230 */ /* 0x020fe20000004100 */
[----:B------:R-:W-:Y:S01]  /*44e0*/  BSSY B1, `(.L_x_1219) ;  /* 0x000002a000017945 */ /* 0x000fe20003800000 */
[----:B------:R-:W-:-:S03]  /*44f0*/  IMAD.MOV.U32 R7, RZ, RZ, 0x3d39bf78 ;  /* 0x3d39bf78ff077424 */ /* 0x000fc600078e00ff */
[----:B------:R-:W-:-:S04]  /*4500*/  FFMA.FTZ R3, R23, R23, -1 ;  /* 0xbf80000017037423 */ /* 0x000fc80000010017 */
[----:B------:R-:W0:Y:S01]  /*4510*/  MUFU.RSQ R0, R3 ;  /* 0x0000000300007308 */ /* 0x000e220000001400 */
[C---:B------:R-:W-:Y:S01]  /*4520*/  FSETP.NEU.FTZ.AND P2, PT, R3.reuse, RZ, PT ;  /* 0x000000ff0300720b */ /* 0x040fe20003f5d000 */
[----:B0123--:R-:W-:Y:S01]  /*4530*/  FMUL.FTZ R4, R3, R0 ;  /* 0x0000000003047220 */ /* 0x00ffe20000410000 */
        /* <DEDUP_REMOVED lines=36> */
.L_x_1220:
[----:B------:R-:W-:Y:S05]  /*4780*/  BSYNC B1 ;  /* 0x0000000000017941 */ /* 0x000fea0003800000 */
.L_x_1219:
[----:B------:R-:W-:-:S05]  /*4790*/  @P1 FADD.FTZ R3, R3, 0.69314718246459960938 ;  /* 0x3f31721803031421 */ /* 0x000fca0000010000 */
[----:B------:R-:W-:-:S07]  /*47a0*/  F2FP.F16.F32.PACK_AB R0, RZ, R3 ;  /* 0x00000003ff00723e */ /* 0x000fce00000000ff */
.L_x_1218:
[----:B------:R-:W-:Y:S05]  /*47b0*/  BSYNC B0 ;  /* 0x0000000000007941 */ /* 0x000fea0003800000 */
.L_x_1217:
[----:B-----5:R-:W-:Y:S01]  /*47c0*/  VIADD R23, R19, 0x80 ;  /* 0x0000008013177836 */ /* 0x020fe20000000000 */
[----:B------:R-:W-:Y:S04]  /*47d0*/  BSSY B0, `(.L_x_1221) ;  /* 0x0000031000007945 */ /* 0x000fe80003800000 */
[----:B------:R-:W-:-:S13]  /*47e0*/  ISETP.GE.AND P1, PT, R23, R16, PT ;  /* 0x000000101700720c */ /* 0x000fda0003f26270 */
[----:B------:R-:W-:Y:S05]  /*47f0*/  @P1 BRA `(.L_x_1222) ;  /* 0x0000000000b81947 */ /* 0x000fea0003800000 */
[----:B------:R-:W-:Y:S01]  /*4800*/  HADD2.F32 R22, -RZ, R22.H0_H0 ;  /* 0x20000016ff167230 */ /* 0x000fe20000004100 */
[----:B------:R-:W-:Y:S01]  /*4810*/  BSSY B1, `(.L_x_1223) ;  /* 0x000002a000017945 */ /* 0x000fe20003800000 */
[----:B------:R-:W-:-:S03]  /*4820*/  IMAD.MOV.U32 R8, RZ, RZ, 0x3d39bf78 ;  /* 0x3d39bf78ff087424 */ /* 0x000fc600078e00ff */
[----:B0123--:R-:W-:-:S04]  /*4830*/  FFMA.FTZ R4, R22, R22, -1 ;  /* 0xbf80000016047423 */ /* 0x00ffc80000010016 */
        /* <DEDUP_REMOVED lines=39> */
.L_x_1224:
[----:B------:R-:W-:Y:S05]  /*4ab0*/  BSYNC B1 ;  /* 0x0000000000017941 */ /* 0x000fea0003800000 */
.L_x_1223:
[----:B------:R-:W-:-:S05]  /*4ac0*/  @P1 FADD.FTZ R4, R4, 0.69314718246459960938 ;  /* 0x3f31721804041421 */ /* 0x000fca0000010000 */
[----:B------:R-:W-:-:S07]  /*4ad0*/  F2FP.F16.F32.PACK_AB R25, RZ, R4 ;  /* 0x00000004ff19723e */ /* 0x000fce00000000ff */
.L_x_1222:
[----:B------:R-:W-:Y:S05]  /*4ae0*/  BSYNC B0 ;  /* 0x0000000000007941 */ /* 0x000fea0003800000 */
.L_x_1221:
[----:B------:R-:W-:Y:S01]  /*4af0*/  VIADD R3, R19, 0x100 ;  /* 0x0000010013037836 */ /* 0x000fe20000000000 */
[----:B------:R-:W-:Y:S04]  /*4b00*/  BSSY B0, `(.L_x_1225) ;  /* 0x0000031000007945 */ /* 0x000fe80003800000 */
[----:B------:R-:W-:-:S13]  /*4b10*/  ISETP.GE.AND P1, PT, R3, R16, PT ;  /* 0x000000100300720c */ /* 0x000fda0003f26270 */
[----:B------:R-:W-:Y:S05]  /*4b20*/  @P1 BRA `(.L_x_1226) ;  /* 0x0000000000b81947 */ /* 0x000fea0003800000 */
[----:B------:R-:W-:Y:S01]  /*4b30*/  HADD2.F32 R2, -RZ, R2.H0_H0 ;  /* 0x20000002ff027230 */ /* 0x000fe20000004100 */
[----:B------:R-:W-:Y:S01]  /*4b40*/  BSSY B1, `(.L_x_1227) ;  /* 0x000002a000017945 */ /* 0x000fe20003800000 */
[----:B------:R-:W-:-:S03]  /*4b50*/  IMAD.MOV.U32 R7, RZ, RZ, 0x3d39bf78 ;  /* 0x3d39bf78ff077424 */ /* 0x000fc600078e00ff */
[C---:B------:R-:W-:Y:S01]  /*4b60*/  FFMA.FTZ R3, R2.reuse, R2, -1 ;  /* 0xbf80000002037423 */ /* 0x040fe20000010002 */
[----:B------:R-:W-:-:S03]  /*4b70*/  FADD.FTZ R2, R2, -1 ;  /* 0xbf80000002027421 */ /* 0x000fc60000010000 */
[----:B0123--:R-:W0:Y:S01]  /*4b80*/  MUFU.RSQ R4, R3 ;  /* 0x0000000300047308 */ /* 0x00fe220000001400 */
[C---:B------:R-:W-:Y:S02]  /*4b90*/  FSETP.NEU.FTZ.AND P2, PT, R3.reuse, RZ, PT ;  /* 0x000000ff0300720b */ /* 0x040fe40003f5d000 */
        /* <DEDUP_REMOVED lines=36> */
.L_x_1228:
[----:B------:R-:W-:Y:S05]  /*4de0*/  BSYNC B1 ;  /* 0x0000000000017941 */ /* 0x000fea0003800000 */
.L_x_1227:
[----:B------:R-:W-:-:S05]  /*4df0*/  @P1 FADD.FTZ R3, R3, 0.69314718246459960938 ;  /* 0x3f31721803031421 */ /* 0x000fca0000010000 */
[----:B------:R-:W-:-:S07]  /*4e00*/  F2FP.F16.F32.PACK_AB R24, RZ, R3 ;  /* 0x00000003ff18723e */ /* 0x000fce00000000ff */
.L_x_1226:
[----:B------:R-:W-:Y:S05]  /*4e10*/  BSYNC B0 ;  /* 0x0000000000007941 */ /* 0x000fea0003800000 */
.L_x_1225:
[----:B------:R-:W-:Y:S01]  /*4e20*/  VIADD R3, R19, 0x180 ;  /* 0x0000018013037836 */ /* 0x000fe20000000000 */
[----:B------:R-:W-:Y:S04]  /*4e30*/  BSSY B0, `(.L_x_1229) ;  /* 0x0000031000007945 */ /* 0x000fe80003800000 */
[----:B------:R-:W-:-:S13]  /*4e40*/  ISETP.GE.AND P1, PT, R3, R16, PT ;  /* 0x000000100300720c */ /* 0x000fda0003f26270 */
[----:B------:R-:W-:Y:S05]  /*4e50*/  @P1 BRA `(.L_x_1230) ;  /* 0x0000000000b81947 */ /* 0x000fea0003800000 */
[----:B------:R-:W-:Y:S01]  /*4e60*/  HADD2.F32 R18, -RZ, R18.H0_H0 ;  /* 0x20000012ff127230 */ /* 0x000fe20000004100 */
        /* <DEDUP_REMOVED lines=42> */
.L_x_1232:
[----:B------:R-:W-:Y:S05]  /*5110*/  BSYNC B1 ;  /* 0x0000000000017941 */ /* 0x000fea0003800000 */
.L_x_1231:
[----:B------:R-:W-:-:S05]  /*5120*/  @P1 FADD.FTZ R3, R3, 0.69314718246459960938 ;  /* 0x3f31721803031421 */ /* 0x000fca0000010000 */
[----:B------:R-:W-:-:S07]  /*5130*/  F2FP.F16.F32.PACK_AB R22, RZ, R3 ;  /* 0x00000003ff16723e */ /* 0x000fce00000000ff */
.L_x_1230:
[----:B------:R-:W-:Y:S05]  /*5140*/  BSYNC B0 ;  /* 0x0000000000007941 */ /* 0x000fea0003800000 */
.L_x_1229:
[----:B------:R-:W4:Y:S01]  /*5150*/  LDC.U8 R18, c[0x0][0x234] ;  /* 0x00008d00ff127b82 */ /* 0x000f220000000000 */
[----:B------:R-:W-:Y:S04]  /*5160*/  BSSY B6, `(.L_x_1233) ;  /* 0x0000112000067945 */ /* 0x000fe80003800000 */
[----:B------:R-:W-:Y:S05]  /*5170*/  @P0 BRA `(.L_x_1234) ;  /* 0x0000001000400947 */ /* 0x000fea0003800000 */
[----:B------:R-:W5:Y:S01]  /*5180*/  LDC.64 R2, c[0x0][0x218] ;  /* 0x00008600ff027b82 */ /* 0x000f620000000a00 */
[----:B01234-:R-:W-:Y:S01]  /*5190*/  PRMT R4, R18, 0x9910, RZ ;  /* 0x0000991012047816 */ /* 0x01ffe200000000ff */
        /* <DEDUP_REMOVED lines=15> */
[----:B------:R-:W-:Y:S02]  /*5290*/  HADD2.F32 R0, -RZ, R0.H0_H0 ;  /* 0x20000000ff007230 */ /* 0x000fe40000004100 */
[----:B------:R-:W-:Y:S02]  /*52a0*/  IMAD.MOV.U32 R19, RZ, RZ, R23 ;  /* 0x000000ffff137224 */ /* 0x000fe400078e0017 */
[----:B------:R-:W0:Y:S02]  /*52b0*/  F2I.FTZ.TRUNC.NTZ R5, R0 ;  /* 0x0000000000057305 */ /* 0x000e24000021f100 */
[----:B0-----:R0:W-:Y:S01]  /*52c0*/  STG.E.U8 desc[UR36][R2.64], R5 ;  /* 0x0000000502007986 */ /* 0x0011e2000c101124 */
[----:B------:R-:W-:Y:S05]  /*52d0*/  BRA `(.L_x_1234) ;  /* 0x0000000c00e87947 */ /* 0x000fea0003800000 */
.L_x_1238:
[----:B------:R-:W-:Y:S02]  /*52e0*/  HADD2.F32 R5, -RZ, R0.H0_H0 ;  /* 0x20000000ff057230 */ /* 0x000fe40000004100 */
[----:B------:R-:W-:-:S04]  /*52f0*/  IMAD.MOV.U32 R19, RZ, RZ, R23 ;  /* 0x000000ffff137224 */ /* 0x000fc800078e0017 */
[----:B------:R-:W0:Y:S02]  /*5300*/  F2I.S64.TRUNC R4, R5 ;  /* 0x0000000500047311 */ /* 0x000e24000020d900 */
[----:B0-----:R0:W-:Y:S01]  /*5310*/  STG.E.U8 desc[UR36][R2.64], R4 ;  /* 0x0000000402007986 */ /* 0x0011e2000c101124 */
[----:B------:R-:W-:Y:S05]  /*5320*/  BRA `(.L_x_1234) ;  /* 0x0000000c00d47947 */ /* 0x000fea0003800000 */
.L_x_1237:
[----:B------:R-:W-:-:S13]  /*5330*/  ISETP.NE.AND P0, PT, R4, 0x2, PT ;  /* 0x000000020400780c */ /* 0x000fda0003f05270 */
[----:B------:R-:W-:Y:S05]  /*5340*/  @!P0 BRA `(.L_x_1240) ;  /* 0x0000000000388947 */ /* 0x000fea0003800000 */
[----:B------:R-:W-:-:S13]  /*5350*/  ISETP.NE.AND P0, PT, R4, 0x3, PT ;  /* 0x000000030400780c */ /* 0x000fda0003f05270 */
[----:B------:R-:W-:Y:S05]  /*5360*/  @!P0 BRA `(.L_x_1241) ;  /* 0x00000000001c8947 */ /* 0x000fea0003800000 */
[----:B------:R-:W-:-:S13]  /*5370*/  ISETP.NE.AND P0, PT, R4, 0x4, PT ;  /* 0x000000040400780c */ /* 0x000fda0003f05270 */
[----:B------:R-:W-:Y:S05]  /*5380*/  @P0 BRA `(.L_x_1239) ;  /* 0x0000000c00500947 */ /* 0x000fea0003800000 */
[----:B------:R-:W-:Y:S02]  /*5390*/  HADD2.F32 R4, -RZ, R0.H0_H0 ;  /* 0x20000000ff047230 */ /* 0x000fe40000004100 */
[----:B------:R-:W-:-:S04]  /*53a0*/  IMAD.MOV.U32 R19, RZ, RZ, R23 ;  /* 0x000000ffff137224 */ /* 0x000fc800078e0017 */
[----:B------:R-:W0:Y:S02]  /*53b0*/  F2I.S64.TRUNC R4, R4 ;  /* 0x0000000400047311 */ /* 0x000e24000020d900 */
[----:B0-----:R0:W-:Y:S01]  /*53c0*/  STG.E.64 desc[UR36][R2.64], R4 ;  /* 0x0000000402007986 */ /* 0x0011e2000c101b24 */
[----:B------:R-:W-:Y:S05]  /*53d0*/  BRA `(.L_x_1234) ;  /* 0x0000000c00a87947 */ /* 0x000fea0003800000 */
.L_x_1241:
[----:B------:R-:W-:Y:S02]  /*53e0*/  HADD2.F32 R0, -RZ, R0.H0_H0 ;  /* 0x20000000ff007230 */ /* 0x000fe40000004100 */
[----:B------:R-:W-:Y:S02]  /*53f0*/  IMAD.MOV.U32 R19, RZ, RZ, R23 ;  /* 0x000000ffff137224 */ /* 0x000fe400078e0017 */
[----:B------:R-:W0:Y:S02]  /*5400*/  F2I.FTZ.TRUNC.NTZ R5, R0 ;  /* 0x0000000000057305 */ /* 0x000e24000021f100 */
[----:B0-----:R0:W-:Y:S01]  /*5410*/  STG.E desc[UR36][R2.64], R5 ;  /* 0x0000000502007986 */ /* 0x0011e2000c101924 */
[----:B------:R-:W-:Y:S05]  /*5420*/  BRA `(.L_x_1234) ;  /* 0x0000000c00947947 */ /* 0x000fea0003800000 */
.L_x_1240:
[----:B------:R-:W-:Y:S02]  /*5430*/  HADD2.F32 R0, -RZ, R0.H0_H0 ;  /* 0x20000000ff007230 */ /* 0x000fe40000004100 */
[----:B------:R-:W-:Y:S02]  /*5440*/  IMAD.MOV.U32 R19, RZ, RZ, R23 ;  /* 0x000000ffff137224 */ /* 0x000fe400078e0017 */
[----:B------:R-:W0:Y:S02]  /*5450*/  F2I.FTZ.TRUNC.NTZ R5, R0 ;  /* 0x0000000000057305 */ /* 0x000e24000021f100 */
[----:B0-----:R0:W-:Y:S01]  /*5460*/  STG.E.U16 desc[UR36][R2.64], R5 ;  /* 0x0000000502007986 */ /* 0x0011e2000c101524 */
[----:B------:R-:W-:Y:S05]  /*5470*/  BRA `(.L_x_1234) ;  /* 0x0000000c00807947 */ /* 0x000fea0003800000 */
.L_x_1236:
[----:B------:R-:W-:-:S13]  /*5480*/  ISETP.GT.AND P0, PT, R4, 0x6, PT ;  /* 0x000000060400780c */ /* 0x000fda0003f04270 */
[----:B------:R-:W-:Y:S05]  /*5490*/  @P0 BRA `(.L_x_1242) ;  /* 0x00000000002c0947 */ /* 0x000fea0003800000 */
[----:B------:R-:W-:-:S13]  /*54a0*/  ISETP.NE.AND P0, PT, R4, 0x5, PT ;  /* 0x000000050400780c */ /* 0x000fda0003f05270 */
[----:B------:R-:W-:Y:S05]  /*54b0*/  @!P0 BRA `(.L_x_1243) ;  /* 0x0000000000188947 */ /* 0x000fea0003800000 */
[----:B------:R-:W-:-:S13]  /*54c0*/  ISETP.NE.AND P0, PT, R4, 0x6, PT ;  /* 0x000000060400780c */ /* 0x000fda0003f05270 */
[----:B------:R-:W-:Y:S05]  /*54d0*/  @P0 BRA `(.L_x_1239) ;  /* 0x0000000800fc0947 */ /* 0x000fea0003800000 */
[----:B------:R-:W-:Y:S02]  /*54e0*/  HADD2.F32 R5, -RZ, R0.H0_H0 ;  /* 0x20000000ff057230 */ /* 0x000fe40000004100 */
[----:B------:R-:W-:-:S03]  /*54f0*/  IMAD.MOV.U32 R19, RZ, RZ, R23 ;  /* 0x000000ffff137224 */ /* 0x000fc600078e0017 */
[----:B------:R0:W-:Y:S01]  /*5500*/  STG.E desc[UR36][R2.64], R5 ;  /* 0x0000000502007986 */ /* 0x0001e2000c101924 */
[----:B------:R-:W-:Y:S05]  /*5510*/  BRA `(.L_x_1234) ;  /* 0x0000000c00587947 */ /* 0x000fea0003800000 */
.L_x_1243:
[----:B------:R0:W-:Y:S01]  /*5520*/  STG.E.U16 desc[UR36][R2.64], R0 ;  /* 0x0000000002007986 */ /* 0x0001e2000c101524 */
[----:B------:R-:W-:Y:S01]  /*5530*/  IMAD.MOV.U32 R19, RZ, RZ, R23 ;  /* 0x000000ffff137224 */ /* 0x000fe200078e0017 */
[----:B------:R-:W-:Y:S06]  /*5540*/  BRA `(.L_x_1234) ;  /* 0x0000000c004c7947 */ /* 0x000fec0003800000 */
.L_x_1242:
[----:B------:R-:W-:-:S13]  /*5550*/  ISETP.NE.AND P0, PT, R4, 0x7, PT ;  /* 0x000000070400780c */ /* 0x000fda0003f05270 */
[----:B------:R-:W-:Y:S05]  /*5560*/  @!P0 BRA `(.L_x_1244) ;  /* 0x00000000003c8947 */ /* 0x000fea0003800000 */
[----:B------:R-:W-:-:S13]  /*5570*/  ISETP.NE.AND P0, PT, R4, 0x8, PT ;  /* 0x000000080400780c */ /* 0x000fda0003f05270 */
[----:B------:R-:W-:Y:S05]  /*5580*/  @!P0 BRA `(.L_x_1245) ;  /* 0x00000000001c8947 */ /* 0x000fea0003800000 */
[----:B------:R-:W-:-:S13]  /*5590*/  ISETP.NE.AND P0, PT, R4, 0x9, PT ;  /* 0x000000090400780c */ /* 0x000fda0003f05270 */
[----:B------:R-:W-:Y:S05]  /*55a0*/  @P0 BRA `(.L_x_1239) ;  /* 0x0000000800c80947 */ /* 0x000fea0003800000 */
[----:B------:R-:W-:Y:S02]  /*55b0*/  HADD2.F32 R4, -RZ, R0.H0_H0 ;  /* 0x20000000ff047230 */ /* 0x000fe40000004100 */
[----:B------:R-:W-:Y:S02]  /*55c0*/  IMAD.MOV.U32 R5, RZ, RZ, RZ ;  /* 0x000000ffff057224 */ /* 0x000fe400078e00ff */
[----:B------:R-:W-:-:S03]  /*55d0*/  IMAD.MOV.U32 R19, RZ, RZ, R23 ;  /* 0x000000ffff137224 */ /* 0x000fc600078e0017 */
[----:B------:R0:W-:Y:S01]  /*55e0*/  STG.E.64 desc[UR36][R2.64], R4 ;  /* 0x0000000402007986 */ /* 0x0001e2000c101b24 */
[----:B------:R-:W-:Y:S05]  /*55f0*/  BRA `(.L_x_1234) ;  /* 0x0000000c00207947 */ /* 0x000fea0003800000 */
.L_x_1245:
[----:B------:R-:W-:Y:S02]  /*5600*/  HADD2.F32 R0, -RZ, R0.H0_H0 ;  /* 0x20000000ff007230 */ /* 0x000fe40000004100 */
[----:B------:R-:W-:-:S03]  /*5610*/  IMAD.MOV.U32 R19, RZ, RZ, R23 ;  /* 0x000000ffff137224 */ /* 0x000fc600078e0017 */
[----:B------:R-:W-:-:S04]  /*5620*/  F2FP.F16.F32.PACK_AB R0, RZ, R0 ;  /* 0x00000000ff00723e */ /* 0x000fc800000000ff */
[----:B------:R-:W-:-:S05]  /*5630*/  PRMT R0, R0, 0x5410, RZ ;  /* 0x0000541000007816 */ /* 0x000fca00000000ff */
[----:B------:R0:W-:Y:S01]  /*5640*/  STG.E desc[UR36][R2.64], R0 ;  /* 0x0000000002007986 */ /* 0x0001e2000c101924 */
[----:B------:R-:W-:Y:S05]  /*5650*/  BRA `(.L_x_1234) ;  /* 0x0000000c00087947 */ /* 0x000fea0003800000 */
.L_x_1244:
[----:B------:R-:W-:Y:S02]  /*5660*/  HADD2.F32 R4, -RZ, R0.H0_H0 ;  /* 0x20000000ff047230 */ /* 0x000fe40000004100 */
[----:B------:R-:W-:-:S03]  /*5670*/  IMAD.MOV.U32 R19, RZ, RZ, R23 ;  /* 0x000000ffff137224 */ /* 0x000fc600078e0017 */
[----:B------:R-:W-:-:S06]  /*5680*/  FMUL.FTZ R4, R4, 1 ;  /* 0x3f80000004047820 */ /* 0x000fcc0000410000 */
[----:B------:R-:W0:Y:S02]  /*5690*/  F2F.F64.F32 R4, R4 ;  /* 0x0000000400047310 */ /* 0x000e240000201800 */
[----:B0-----:R0:W-:Y:S01]  /*56a0*/  STG.E.64 desc[UR36][R2.64], R4 ;  /* 0x0000000402007986 */ /* 0x0011e2000c101b24 */
[----:B------:R-:W-:Y:S05]  /*56b0*/  BRA `(.L_x_1234) ;  /* 0x0000000800f07947 */ /* 0x000fea0003800000 */
.L_x_1235:
        /* <DEDUP_REMOVED lines=10> */
[----:B------:R-:W-:-:S04]  /*5760*/  FSETP.NEU.FTZ.AND P0, PT, R0, RZ, PT ;  /* 0x000000ff0000720b */ /* 0x000fc80003f1d000 */
[----:B------:R-:W-:-:S05]  /*5770*/  SEL R5, RZ, 0x1, !P0 ;  /* 0x00000001ff057807 */ /* 0x000fca0004000000 */
[----:B------:R0:W-:Y:S01]  /*5780*/  STG.E.U8 desc[UR36][R2.64], R5 ;  /* 0x0000000502007986 */ /* 0x0001e2000c101124 */
[----:B------:R-:W-:Y:S05]  /*5790*/  BRA `(.L_x_1234) ;  /* 0x0000000800b87947 */ /* 0x000fea0003800000 */
.L_x_1248:
[----:B------:R-:W-:Y:S01]  /*57a0*/  HADD2.F32 R0, -RZ, R0.H0_H0 ;  /* 0x20000000ff007230 */ /* 0x000fe20000004100 */
[----:B------:R-:W-:Y:S01]  /*57b0*/  CS2R R6, SRZ ;  /* 0x0000000000067805 */ /* 0x000fe2000001ff00 */
[----:B------:R-:W-:-:S03]  /*57c0*/  IMAD.MOV.U32 R19, RZ, RZ, R23 ;  /* 0x000000ffff137224 */ /* 0x000fc600078e0017 */
[----:B------:R-:W-:-:S04]  /*57d0*/  FMUL.FTZ R0, R0, 1 ;  /* 0x3f80000000007820 */ /* 0x000fc80000410000 */
[----:B------:R-:W0:Y:S02]  /*57e0*/  F2F.F64.F32 R4, R0 ;  /* 0x0000000000047310 */ /* 0x000e240000201800 */
[----:B0-----:R0:W-:Y:S01]  /*57f0*/  STG.E.128 desc[UR36][R2.64], R4 ;  /* 0x0000000402007986 */ /* 0x0011e2000c101d24 */
[----:B------:R-:W-:Y:S05]  /*5800*/  BRA `(.L_x_1234) ;  /* 0x00000008009c7947 */ /* 0x000fea0003800000 */
.L_x_1247:
        /* <DEDUP_REMOVED lines=21> */
.L_x_1252:
[----:B------:R-:W-:Y:S05]  /*5960*/  BSYNC B0 ;  /* 0x0000000000007941 */ /* 0x000fea0003800000 */
.L_x_1251:
[----:B------:R-:W-:Y:S01]  /*5970*/  LOP3.LUT R5, R0, R5, RZ, 0xfc, !PT ;  /* 0x0000000500057212 */ /* 0x000fe200078efcff */
[----:B------:R-:W-:-:S04]  /*5980*/  IMAD.MOV.U32 R19, RZ, RZ, R23 ;  /* 0x000000ffff137224 */ /* 0x000fc800078e0017 */
[----:B------:R0:W-:Y:S01]  /*5990*/  STG.E.U8 desc[UR36][R2.64], R5 ;  /* 0x0000000502007986 */ /* 0x0001e2000c101124 */
[----:B------:R-:W-:Y:S05]  /*59a0*/  BRA `(.L_x_1234) ;  /* 0x0000000800347947 */ /* 0x000fea0003800000 */
.L_x_1250:
        /* <DEDUP_REMOVED lines=13> */
.L_x_1254:
[----:B------:R-:W-:Y:S01]  /*5a80*/  IMAD.MOV.U32 R0, RZ, RZ, 0x7f ;  /* 0x0000007fff007424 */ /* 0x000fe200078e00ff */
[----:B------:R-:W-:-:S04]  /*5a90*/  ISETP.GT.U32.AND P0, PT, R4, 0x7f800000, PT ;  /* 0x7f8000000400780c */ /* 0x000fc80003f04070 */
[----:B------:R-:W-:-:S09]  /*5aa0*/  SEL R0, R0, 0x7c, P0 ;  /* 0x0000007c00007807 */ /* 0x000fd20000000000 */
.L_x_1255:
[----:B------:R-:W-:Y:S05]  /*5ab0*/  BSYNC B0 ;  /* 0x0000000000007941 */ /* 0x000fea0003800000 */
.L_x_1253:
[----:B------:R-:W-:Y:S01]  /*5ac0*/  LOP3.LUT R4, R5, 0x80000000, RZ, 0xc0, !PT ;  /* 0x8000000005047812 */ /* 0x000fe200078ec0ff */
[----:B------:R-:W-:-:S03]  /*5ad0*/  IMAD.MOV.U32 R19, RZ, RZ, R23 ;  /* 0x000000ffff137224 */ /* 0x000fc600078e0017 */
[----:B------:R-:W-:-:S04]  /*5ae0*/  SHF.R.U32.HI R5, RZ, 0x18, R4 ;  /* 0x00000018ff057819 */ /* 0x000fc80000011604 */
[----:B------:R-:W-:-:S05]  /*5af0*/  LOP3.LUT R5, R0, R5, RZ, 0xfc, !PT ;  /* 0x0000000500057212 */ /* 0x000fca00078efcff */
[----:B------:R0:W-:Y:S01]  /*5b00*/  STG.E.U8 desc[UR36][R2.64], R5 ;  /* 0x0000000502007986 */ /* 0x0001e2000c101124 */
[----:B------:R-:W-:Y:S05]  /*5b10*/  BRA `(.L_x_1234) ;  /* 0x0000000400d87947 */ /* 0x000fea0003800000 */
.L_x_1249:
[----:B------:R-:W-:Y:S02]  /*5b20*/  HADD2.F32 R0, -RZ, R0.H0_H0 ;  /* 0x20000000ff007230 */ /* 0x000fe40000004100 */
[----:B------:R-:W-:-:S03]  /*5b30*/  IMAD.MOV.U32 R19, RZ, RZ, R23 ;  /* 0x000000ffff137224 */ /* 0x000fc600078e0017 */
[----:B------:R-:W-:-:S05]  /*5b40*/  F2FP.BF16.F32.PACK_AB R0, RZ, R0 ;  /* 0x00000000ff00723e */ /* 0x000fca00000010ff */
[----:B------:R0:W-:Y:S01]  /*5b50*/  STG.E.U16 desc[UR36][R2.64], R0 ;  /* 0x0000000002007986 */ /* 0x0001e2000c101524 */
[----:B------:R-:W-:Y:S05]  /*5b60*/  BRA `(.L_x_1234) ;  /* 0x0000000400c47947 */ /* 0x000fea0003800000 */
.L_x_1246:
        /* <DEDUP_REMOVED lines=10> */
[----:B------:R-:W0:Y:S02]  /*5c10*/  F2I.FTZ.U32.TRUNC.NTZ R5, R5 ;  /* 0x0000000500057305 */ /* 0x000e24000021f000 */
[----:B0-----:R0:W-:Y:S01]  /*5c20*/  STG.E.U16 desc[UR36][R2.64], R5 ;  /* 0x0000000502007986 */ /* 0x0011e2000c101524 */
[----:B------:R-:W-:Y:S05]  /*5c30*/  BRA `(.L_x_1234) ;  /* 0x0000000400907947 */ /* 0x000fea0003800000 */
.L_x_1258:
        /* <DEDUP_REMOVED lines=17> */
.L_x_1261:
[----:B------:R-:W-:-:S04]  /*5d50*/  LOP3.LUT R0, R7, 0x80000000, RZ, 0xc0, !PT ;  /* 0x8000000007007812 */ /* 0x000fc800078ec0ff */
[----:B------:R-:W-:-:S04]  /*5d60*/  SHF.R.U32.HI R5, RZ, 0x18, R0 ;  /* 0x00000018ff057819 */ /* 0x000fc80000011600 */
[----:B------:R-:W-:-:S04]  /*5d70*/  LOP3.LUT R4, R4, R5, RZ, 0xfc, !PT ;  /* 0x0000000504047212 */ /* 0x000fc800078efcff */
[----:B------:R-:W-:-:S07]  /*5d80*/  PRMT R0, R4, 0x7610, R0 ;  /* 0x0000761004007816 */ /* 0x000fce0000000000 */
.L_x_1260:
[----:B------:R-:W-:Y:S05]  /*5d90*/  BSYNC B0 ;  /* 0x0000000000007941 */ /* 0x000fea0003800000 */
.L_x_1259:
[----:B------:R0:W-:Y:S01]  /*5da0*/  STG.E.U8 desc[UR36][R2.64], R0 ;  /* 0x0000000002007986 */ /* 0x0001e2000c101124 */
[----:B------:R-:W-:Y:S01]  /*5db0*/  IMAD.MOV.U32 R19, RZ, RZ, R23 ;  /* 0x000000ffff137224 */ /* 0x000fe200078e0017 */
[----:B------:R-:W-:Y:S06]  /*5dc0*/  BRA `(.L_x_1234) ;  /* 0x00000004002c7947 */ /* 0x000fec0003800000 */
.L_x_1257:
        /* <DEDUP_REMOVED lines=17> */
.L_x_1264:
[----:B------:R-:W-:-:S04]  /*5ee0*/  LOP3.LUT R0, R7, 0x80000000, RZ, 0xc0, !PT ;  /* 0x8000000007007812 */ /* 0x000fc800078ec0ff */
[----:B------:R-:W-:-:S04]  /*5ef0*/  SHF.R.U32.HI R5, RZ, 0x18, R0 ;  /* 0x00000018ff057819 */ /* 0x000fc80000011600 */
[----:B------:R-:W-:-:S04]  /*5f00*/  LOP3.LUT R4, R4, R5, RZ, 0xfc, !PT ;  /* 0x0000000504047212 */ /* 0x000fc800078efcff */
[----:B------:R-:W-:-:S07]  /*5f10*/  PRMT R0, R4, 0x7610, R0 ;  /* 0x0000761004007816 */ /* 0x000fce0000000000 */
.L_x_1263:
[----:B------:R-:W-:Y:S05]  /*5f20*/  BSYNC B0 ;  /* 0x0000000000007941 */ /* 0x000fea0003800000 */
.L_x_1262:
[----:B------:R0:W-:Y:S01]  /*5f30*/  STG.E.U8 desc[UR36][R2.64], R0 ;  /* 0x0000000002007986 */ /* 0x0001e2000c101124 */
[----:B------:R-:W-:Y:S01]  /*5f40*/  IMAD.MOV.U32 R19, RZ, RZ, R23 ;  /* 0x000000ffff137224 */ /* 0x000fe200078e0017 */
[----:B------:R-:W-:Y:S06]  /*5f50*/  BRA `(.L_x_1234) ;  /* 0x0000000000c87947 */ /* 0x000fec0003800000 */
.L_x_1256:
[----:B------:R-:W-:-:S13]  /*5f60*/  ISETP.NE.AND P0, PT, R4, 0x1c, PT ;  /* 0x0000001c0400780c */ /* 0x000fda0003f05270 */
[----:B------:R-:W-:Y:S05]  /*5f70*/  @!P0 BRA `(.L_x_1265) ;  /* 0x0000000000b08947 */ /* 0x000fea0003800000 */
[----:B------:R-:W-:-:S13]  /*5f80*/  ISETP.NE.AND P0, PT, R4, 0x1d, PT ;  /* 0x0000001d0400780c */ /* 0x000fda0003f05270 */
[----:B------:R-:W-:Y:S05]  /*5f90*/  @!P0 BRA `(.L_x_1266) ;  /* 0x0000000000948947 */ /* 0x000fea0003800000 */
[----:B------:R-:W-:-:S13]  /*5fa0*/  ISETP.NE.AND P0, PT, R4, 0x2c, PT ;  /* 0x0000002c0400780c */ /* 0x000fda0003f05270 */
[----:B------:R-:W-:Y:S05]  /*5fb0*/  @P0 BRA `(.L_x_1239) ;  /* 0x0000000000440947 */ /* 0x000fea0003800000 */
[----:B------:R-:W-:Y:S02]  /*5fc0*/  HADD2.F32 R5, -RZ, R0.H0_H0 ;  /* 0x20000000ff057230 */ /* 0x000fe40000004100 */
        /* <DEDUP_REMOVED lines=16> */
.L_x_1239:
        /* <DEDUP_REMOVED lines=16> */
.L_x_1267:
[----:B------:R-:W-:Y:S01]  /*61d0*/  IMAD.MOV.U32 R19, RZ, RZ, R23 ;  /* 0x000000ffff137224 */ /* 0x000fe200078e0017 */
[----:B------:R-:W-:Y:S06]  /*61e0*/  BRA `(.L_x_1234) ;  /* 0x0000000000247947 */ /* 0x000fec0003800000 */
.L_x_1266:
[----:B------:R-:W-:Y:S02]  /*61f0*/  HADD2.F32 R4, -RZ, R0.H0_H0 ;  /* 0x20000000ff047230 */ /* 0x000fe40000004100 */
[----:B------:R-:W-:-:S04]  /*6200*/  IMAD.MOV.U32 R19, RZ, RZ, R23 ;  /* 0x000000ffff137224 */ /* 0x000fc800078e0017 */
[----:B------:R-:W0:Y:S02]  /*6210*/  F2I.U64.TRUNC R4, R4 ;  /* 0x0000000400047311 */ /* 0x000e24000020d800 */
[----:B0-----:R0:W-:Y:S01]  /*6220*/  STG.E.64 desc[UR36][R2.64], R4 ;  /* 0x0000000402007986 */ /* 0x0011e2000c101b24 */
[----:B------:R-:W-:Y:S05]  /*6230*/  BRA `(.L_x_1234) ;  /* 0x0000000000107947 */ /* 0x000fea0003800000 */
.L_x_1265:
[----:B------:R-:W-:Y:S02]  /*6240*/  HADD2.F32 R0, -RZ, R0.H0_H0 ;  /* 0x20000000ff007230 */ /* 0x000fe40000004100 */
[----:B------:R-:W-:Y:S02]  /*6250*/  IMAD.MOV.U32 R19, RZ, RZ, R23 ;  /* 0x000000ffff137224 */ /* 0x000fe400078e0017 */
[----:B------:R-:W0:Y:S02]  /*6260*/  F2I.FTZ.U32.TRUNC.NTZ R5, R0 ;  /* 0x0000000000057305 */ /* 0x000e24000021f000 */
[----:B0-----:R0:W-:Y:S03]  /*6270*/  STG.E desc[UR36][R2.64], R5 ;  /* 0x0000000502007986 */ /* 0x0011e6000c101924 */
.L_x_1234:
[----:B------:R-:W-:Y:S05]  /*6280*/  BSYNC B6 ;  /* 0x0000000000067941 */ /* 0x000fea0003800000 */
.L_x_1233:
[----:B------:R-:W-:Y:S01]  /*6290*/  ISETP.GE.AND P0, PT, R19, R16, PT ;  /* 0x000000101300720c */ /* 0x000fe20003f06270 */
[----:B------:R-:W-:-:S12]  /*62a0*/  BSSY B6, `(.L_x_1268) ;  /* 0x00001fc000067945 */ /* 0x000fd80003800000 */
[----:B------:R-:W-:Y:S05]  /*62b0*/  @P0 BRA `(.L_x_1269) ;  /* 0x0000001c00e80947 */ /* 0x000fea0003800000 */
[----:B0-----:R-:W0:Y:S01]  /*62c0*/  LDC.64 R2, c[0x0][0x218] ;  /* 0x00008600ff027b82 */ /* 0x001e220000000a00 */
[----:B------:R-:W-:Y:S01]  /*62d0*/  IMAD R0, R17, 0x200, R19 ;  /* 0x0000020011007824 */ /* 0x000fe200078e0213 */
[----:B-1234-:R-:W-:Y:S01]  /*62e0*/  PRMT R4, R18, 0x9910, RZ ;  /* 0x0000991012047816 */ /* 0x01efe200000000ff */
        /* <DEDUP_REMOVED lines=15> */
[----:B------:R-:W-:-:S06]  /*63e0*/  HADD2.F32 R25, -RZ, R25.H0_H0 ;  /* 0x20000019ff197230 */ /* 0x000fcc0000004100 */
[----:B------:R-:W0:Y:S02]  /*63f0*/  F2I.FTZ.TRUNC.NTZ R25, R25 ;  /* 0x0000001900197305 */ /* 0x000e24000021f100 */
[----:B0-----:R0:W-:Y:S01]  /*6400*/  STG.E.U8 desc[UR36][R2.64], R25 ;  /* 0x0000001902007986 */ /* 0x0011e2000c101124 */
[----:B------:R-:W-:Y:S05]  /*6410*/  BRA `(.L_x_1275) ;  /* 0x0000000c00947947 */ /* 0x000fea0003800000 */
.L_x_1273:
[----:B------:R-:W-:-:S06]  /*6420*/  HADD2.F32 R5, -RZ, R25.H0_H0 ;  /* 0x20000019ff057230 */ /* 0x000fcc0000004100 */
[----:B------:R-:W0:Y:S02]  /*6430*/  F2I.S64.TRUNC R4, R5 ;  /* 0x0000000500047311 */ /* 0x000e24000020d900 */
[----:B0-----:R0:W-:Y:S01]  /*6440*/  STG.E.U8 desc[UR36][R2.64], R4 ;  /* 0x0000000402007986 */ /* 0x0011e2000c101124 */
[----:B------:R-:W-:Y:S05]  /*6450*/  BRA `(.L_x_1275) ;  /* 0x0000000c00847947 */ /* 0x000fea0003800000 */
.L_x_1272:
        /* <DEDUP_REMOVED lines=10> */
.L_x_1277:
[----:B------:R-:W-:-:S06]  /*6500*/  HADD2.F32 R25, -RZ, R25.H0_H0 ;  /* 0x20000019ff197230 */ /* 0x000fcc0000004100 */
[----:B------:R-:W0:Y:S02]  /*6510*/  F2I.FTZ.TRUNC.NTZ R25, R25 ;  /* 0x0000001900197305 */ /* 0x000e24000021f100 */
[----:B0-----:R0:W-:Y:S01]  /*6520*/  STG.E desc[UR36][R2.64], R25 ;  /* 0x0000001902007986 */ /* 0x0011e2000c101924 */
[----:B------:R-:W-:Y:S05]  /*6530*/  BRA `(.L_x_1275) ;  /* 0x0000000c004c7947 */ /* 0x000fea0003800000 */
.L_x_1276:
[----:B------:R-:W-:-:S06]  /*6540*/  HADD2.F32 R25, -RZ, R25.H0_H0 ;  /* 0x20000019ff197230 */ /* 0x000fcc0000004100 */
[----:B------:R-:W0:Y:S02]  /*6550*/  F2I.FTZ.TRUNC.NTZ R25, R25 ;  /* 0x0000001900197305 */ /* 0x000e24000021f100 */
[----:B0-----:R0:W-:Y:S01]  /*6560*/  STG.E.U16 desc[UR36][R2.64], R25 ;  /* 0x0000001902007986 */ /* 0x0011e2000c101524 */
[----:B------:R-:W-:Y:S05]  /*6570*/  BRA `(.L_x_1275) ;  /* 0x0000000c003c7947 */ /* 0x000fea0003800000 */
.L_x_1271:
        /* <DEDUP_REMOVED lines=9> */
.L_x_1279:
[----:B------:R0:W-:Y:S01]  /*6610*/  STG.E.U16 desc[UR36][R2.64], R25 ;  /* 0x0000001902007986 */ /* 0x0001e2000c101524 */
[----:B------:R-:W-:Y:S05]  /*6620*/  BRA `(.L_x_1275) ;  /* 0x0000000c00107947 */ /* 0x000fea0003800000 */
.L_x_1278:
        /* <DEDUP_REMOVED lines=10> */
.L_x_1281:
[----:B------:R-:W-:-:S05]  /*66d0*/  HADD2.F32 R0, -RZ, R25.H0_H0 ;  /* 0x20000019ff007230 */ /* 0x000fca0000004100 */
[----:B------:R-:W-:-:S04]  /*66e0*/  F2FP.F16.F32.PACK_AB R0, RZ, R0 ;  /* 0x00000000ff00723e */ /* 0x000fc800000000ff */
[----:B------:R-:W-:-:S05]  /*66f0*/  PRMT R0, R0, 0x5410, RZ ;  /* 0x0000541000007816 */ /* 0x000fca00000000ff */
[----:B------:R0:W-:Y:S01]  /*6700*/  STG.E desc[UR36][R2.64], R0 ;  /* 0x0000000002007986 */ /* 0x0001e2000c101924 */
[----:B------:R-:W-:Y:S05]  /*6710*/  BRA `(.L_x_1275) ;  /* 0x0000000800d47947 */ /* 0x000fea0003800000 */
.L_x_1280:
[----:B------:R-:W-:-:S05]  /*6720*/  HADD2.F32 R4, -RZ, R25.H0_H0 ;  /* 0x20000019ff047230 */ /* 0x000fca0000004100 */
[----:B------:R-:W-:-:S06]  /*6730*/  FMUL.FTZ R4, R4, 1 ;  /* 0x3f80000004047820 */ /* 0x000fcc0000410000 */
[----:B------:R-:W0:Y:S02]  /*6740*/  F2F.F64.F32 R4, R4 ;  /* 0x0000000400047310 */ /* 0x000e240000201800 */
[----:B0-----:R0:W-:Y:S01]  /*6750*/  STG.E.64 desc[UR36][R2.64], R4 ;  /* 0x0000000402007986 */ /* 0x0011e2000c101b24 */
[----:B------:R-:W-:Y:S05]  /*6760*/  BRA `(.L_x_1275) ;  /* 0x0000000800c07947 */ /* 0x000fea0003800000 */
.L_x_1270:
        /* <DEDUP_REMOVED lines=13> */
.L_x_1284:
[----:B------:R-:W-:Y:S01]  /*6840*/  HADD2.F32 R25, -RZ, R25.H0_H0 ;  /* 0x20000019ff197230 */ /* 0x000fe20000004100 */
[----:B------:R-:W-:-:S04]  /*6850*/  CS2R R6, SRZ ;  /* 0x0000000000067805 */ /* 0x000fc8000001ff00 */
[----:B------:R-:W-:-:S06]  /*6860*/  FMUL.FTZ R4, R25, 1 ;  /* 0x3f80000019047820 */ /* 0x000fcc0000410000 */
[----:B------:R-:W0:Y:S02]  /*6870*/  F2F.F64.F32 R4, R4 ;  /* 0x0000000400047310 */ /* 0x000e240000201800 */
[----:B0-----:R0:W-:Y:S01]  /*6880*/  STG.E.128 desc[UR36][R2.64], R4 ;  /* 0x0000000402007986 */ /* 0x0011e2000c101d24 */
[----:B------:R-:W-:Y:S05]  /*6890*/  BRA `(.L_x_1275) ;  /* 0x0000000800747947 */ /* 0x000fea0003800000 */
.L_x_1283:
        /* <DEDUP_REMOVED lines=21> */
.L_x_1288:
[----:B------:R-:W-:Y:S05]  /*69f0*/  BSYNC B0 ;  /* 0x0000000000007941 */ /* 0x000fea0003800000 */
.L_x_1287:
[----:B------:R-:W-:-:S05]  /*6a00*/  LOP3.LUT R5, R0, R5, RZ, 0xfc, !PT ;  /* 0x0000000500057212 */ /* 0x000fca00078efcff */
[----:B------:R0:W-:Y:S01]  /*6a10*/  STG.E.U8 desc[UR36][R2.64], R5 ;  /* 0x0000000502007986 */ /* 0x0001e2000c101124 */
[----:B------:R-:W-:Y:S05]  /*6a20*/  BRA `(.L_x_1275) ;  /* 0x0000000800107947 */ /* 0x000fea0003800000 */
.L_x_1286:
        /* <DEDUP_REMOVED lines=13> */
.L_x_1290:
[----:B------:R-:W-:Y:S01]  /*6b00*/  IMAD.MOV.U32 R0, RZ, RZ, 0x7f ;  /* 0x0000007fff007424 */ /* 0x000fe200078e00ff */
[----:B------:R-:W-:-:S04]  /*6b10*/  ISETP.GT.U32.AND P0, PT, R4, 0x7f800000, PT ;  /* 0x7f8000000400780c */ /* 0x000fc80003f04070 */
[----:B------:R-:W-:-:S09]  /*6b20*/  SEL R0, R0, 0x7c, P0 ;  /* 0x0000007c00007807 */ /* 0x000fd20000000000 */
.L_x_1291:
[----:B------:R-:W-:Y:S05]  /*6b30*/  BSYNC B0 ;  /* 0x0000000000007941 */ /* 0x000fea0003800000 */
.L_x_1289:
[----:B------:R-:W-:-:S04]  /*6b40*/  LOP3.LUT R4, R25, 0x80000000, RZ, 0xc0, !PT ;  /* 0x8000000019047812 */ /* 0x000fc800078ec0ff */
[----:B------:R-:W-:-:S04]  /*6b50*/  SHF.R.U32.HI R5, RZ, 0x18, R4 ;  /* 0x00000018ff057819 */ /* 0x000fc80000011604 */
[----:B------:R-:W-:-:S05]  /*6b60*/  LOP3.LUT R5, R0, R5, RZ, 0xfc, !PT ;  /* 0x0000000500057212 */ /* 0x000fca00078efcff */
[----:B------:R0:W-:Y:S01]  /*6b70*/  STG.E.U8 desc[UR36][R2.64], R5 ;  /* 0x0000000502007986 */ /* 0x0001e2000c101124 */
[----:B------:R-:W-:Y:S05]  /*6b80*/  BRA `(.L_x_1275) ;  /* 0x0000000400b87947 */ /* 0x000fea0003800000 */
.L_x_1285:
[----:B------:R-:W-:-:S05]  /*6b90*/  HADD2.F32 R0, -RZ, R25.H0_H0 ;  /* 0x20000019ff007230 */ /* 0x000fca0000004100 */
[----:B------:R-:W-:-:S05]  /*6ba0*/  F2FP.BF16.F32.PACK_AB R0, RZ, R0 ;  /* 0x00000000ff00723e */ /* 0x000fca00000010ff */
[----:B------:R0:W-:Y:S01]  /*6bb0*/  STG.E.U16 desc[UR36][R2.64], R0 ;  /* 0x0000000002007986 */ /* 0x0001e2000c101524 */
[----:B------:R-:W-:Y:S05]  /*6bc0*/  BRA `(.L_x_1275) ;  /* 0x0000000400a87947 */ /* 0x000fea0003800000 */
.L_x_1282:
        /* <DEDUP_REMOVED lines=12> */
.L_x_1294:
        /* <DEDUP_REMOVED lines=17> */
.L_x_1297:
[----:B------:R-:W-:-:S04]  /*6da0*/  LOP3.LUT R0, R25, 0x80000000, RZ, 0xc0, !PT ;  /* 0x8000000019007812 */ /* 0x000fc800078ec0ff */
[----:B------:R-:W-:-:S04]  /*6db0*/  SHF.R.U32.HI R5, RZ, 0x18, R0 ;  /* 0x00000018ff057819 */ /* 0x000fc80000011600 */
[----:B------:R-:W-:-:S04]  /*6dc0*/  LOP3.LUT R4, R4, R5, RZ, 0xfc, !PT ;  /* 0x0000000504047212 */ /* 0x000fc800078efcff */
[----:B------:R-:W-:-:S07]  /*6dd0*/  PRMT R0, R4, 0x7610, R0 ;  /* 0x0000761004007816 */ /* 0x000fce0000000000 */
.L_x_1296:
[----:B------:R-:W-:Y:S05]  /*6de0*/  BSYNC B0 ;  /* 0x0000000000007941 */ /* 0x000fea0003800000 */
.L_x_1295:
[----:B------:R3:W-:Y:S01]  /*6df0*/  STG.E.U8 desc[UR36][R2.64], R0 ;  /* 0x0000000002007986 */ /* 0x0007e2000c101124 */
[----:B------:R-:W-:Y:S05]  /*6e00*/  BRA `(.L_x_1275) ;  /* 0x0000000400187947 */ /* 0x000fea0003800000 */
.L_x_1293:
        /* <DEDUP_REMOVED lines=17> */
.L_x_1300:
[----:B------:R-:W-:-:S04]  /*6f20*/  LOP3.LUT R0, R25, 0x80000000, RZ, 0xc0, !PT ;  /* 0x8000000019007812 */ /* 0x000fc800078ec0ff */
[----:B------:R-:W-:-:S04]  /*6f30*/  SHF.R.U32.HI R5, RZ, 0x18, R0 ;  /* 0x00000018ff057819 */ /* 0x000fc80000011600 */
[----:B------:R-:W-:-:S04]  /*6f40*/  LOP3.LUT R4, R4, R5, RZ, 0xfc, !PT ;  /* 0x0000000504047212 */ /* 0x000fc800078efcff */
[----:B------:R-:W-:-:S07]  /*6f50*/  PRMT R0, R4, 0x7610, R0 ;  /* 0x0000761004007816 */ /* 0x000fce0000000000 */
.L_x_1299:
[----:B------:R-:W-:Y:S05]  /*6f60*/  BSYNC B0 ;  /* 0x0000000000007941 */ /* 0x000fea0003800000 */
.L_x_1298:
[----:B------:R0:W-:Y:S01]  /*6f70*/  STG.E.U8 desc[UR36][R2.64], R0 ;  /* 0x0000000002007986 */ /* 0x0001e2000c101124 */
[----:B------:R-:W-:Y:S05]  /*6f80*/  BRA `(.L_x_1275) ;  /* 0x0000000000b87947 */ /* 0x000fea0003800000 */
.L_x_1292:
[----:B------:R-:W-:-:S13]  /*6f90*/  ISETP.NE.AND P0, PT, R0, 0x1c, PT ;  /* 0x0000001c0000780c */ /* 0x000fda0003f05270 */
[----:B------:R-:W-:Y:S05]  /*6fa0*/  @!P0 BRA `(.L_x_1301) ;  /* 0x0000000000a48947 */ /* 0x000fea0003800000 */
[----:B------:R-:W-:-:S13]  /*6fb0*/  ISETP.NE.AND P0, PT, R0, 0x1d, PT ;  /* 0x0000001d0000780c */ /* 0x000fda0003f05270 */
[----:B------:R-:W-:Y:S05]  /*6fc0*/  @!P0 BRA `(.L_x_1302) ;  /* 0x00000000008c8947 */ /* 0x000fea0003800000 */
[----:B------:R-:W-:-:S13]  /*6fd0*/  ISETP.NE.AND P0, PT, R0, 0x2c, PT ;  /* 0x0000002c0000780c */ /* 0x000fda0003f05270 */
[----:B------:R-:W-:Y:S05]  /*6fe0*/  @P0 BRA `(.L_x_1274) ;  /* 0x0000000000400947 */ /* 0x000fea0003800000 */
[----:B------:R-:W-:Y:S02]  /*6ff0*/  HADD2.F32 R25, -RZ, R25.H0_H0 ;  /* 0x20000019ff197230 */ /* 0x000fe40000004100 */
[----:B------:R-:W-:-:S03]  /*7000*/  IMAD.MOV.U32 R5, RZ, RZ, 0xff ;  /* 0x000000ffff057424 */ /* 0x000fc600078e00ff */
[----:B------:R-:W-:-:S04]  /*7010*/  SHF.R.U32.HI R6, RZ, 0x17, R25 ;  /* 0x00000017ff067819 */ /* 0x000fc80000011619 */
[----:B------:R-:W-:-:S04]  /*7020*/  LOP3.LUT R4, R6, 0xff, RZ, 0xc0, !PT ;  /* 0x000000ff06047812 */ /* 0x000fc800078ec0ff */
[----:B------:R-:W-:-:S13]  /*7030*/  ISETP.NE.AND P2, PT, R4, 0xff, PT ;  /* 0x000000ff0400780c */ /* 0x000fda0003f45270 */
[--C-:B------:R-:W-:Y:S02]  /*7040*/  @P2 SHF.R.U32.HI R0, RZ, 0x16, R25.reuse ;  /* 0x00000016ff002819 */ /* 0x100fe40000011619 */
[----:B------:R-:W-:Y:S02]  /*7050*/  @P2 LOP3.LUT P0, RZ, R4, 0x3fffff, R25, 0xf8, !PT ;  /* 0x003fffff04ff2812 */ /* 0x000fe4000780f819 */
        /* <DEDUP_REMOVED lines=9> */
.L_x_1274:
        /* <DEDUP_REMOVED lines=16> */
.L_x_1303:
[----:B------:R-:W-:Y:S05]  /*71f0*/  BRA `(.L_x_1275) ;  /* 0x00000000001c7947 */ /* 0x000fea0003800000 */
.L_x_1302:
[----:B------:R-:W-:-:S06]  /*7200*/  HADD2.F32 R4, -RZ, R25.H0_H0 ;  /* 0x20000019ff047230 */ /* 0x000fcc0000004100 */
[----:B------:R-:W0:Y:S02]  /*7210*/  F2I.U64.TRUNC R4, R4 ;  /* 0x0000000400047311 */ /* 0x000e24000020d800 */
[----:B0-----:R2:W-:Y:S01]  /*7220*/  STG.E.64 desc[UR36][R2.64], R4 ;  /* 0x0000000402007986 */ /* 0x0015e2000c101b24 */
[----:B------:R-:W-:Y:S05]  /*7230*/  BRA `(.L_x_1275) ;  /* 0x00000000000c7947 */ /* 0x000fea0003800000 */
.L_x_1301:
[----:B------:R-:W-:-:S06]  /*7240*/  HADD2.F32 R25, -RZ, R25.H0_H0 ;  /* 0x20000019ff197230 */ /* 0x000fcc0000004100 */
[----:B------:R-:W0:Y:S02]  /*7250*/  F2I.FTZ.U32.TRUNC.NTZ R25, R25 ;  /* 0x0000001900197305 */ /* 0x000e24000021f000 */
[----:B0-----:R0:W-:Y:S02]  /*7260*/  STG.E desc[UR36][R2.64], R25 ;  /* 0x0000001902007986 */ /* 0x0011e4000c101924 */
.L_x_1275:
[----:B------:R-:W-:-:S05]  /*7270*/  VIADD R19, R19, 0x80 ;  /* 0x0000008013137836 */ /* 0x000fca0000000000 */
[----:B------:R-:W-:-:S13]  /*7280*/  ISETP.GE.AND P0, PT, R19, R16, PT ;  /* 0x000000101300720c */ /* 0x000fda0003f06270 */
[----:B------:R-:W-:Y:S05]  /*7290*/  @P0 BRA `(.L_x_1269) ;  /* 0x0000000c00f00947 */ /* 0x000fea0003800000 */
[----:B01234-:R-:W0:Y:S01]  /*72a0*/  LDC.64 R2, c[0x0][0x218] ;  /* 0x00008600ff027b82 */ /* 0x01fe220000000a00 */
        /* <DEDUP_REMOVED lines=21> */
.L_x_1307:
[----:B------:R-:W-:-:S06]  /*7400*/  HADD2.F32 R5, -RZ, R24.H0_H0 ;  /* 0x20000018ff057230 */ /* 0x000fcc0000004100 */
[----:B------:R-:W0:Y:S02]  /*7410*/  F2I.S64.TRUNC R4, R5 ;  /* 0x0000000500047311 */ /* 0x000e24000020d900 */
[----:B0-----:R3:W-:Y:S01]  /*7420*/  STG.E.U8 desc[UR36][R2.64], R4 ;  /* 0x0000000402007986 */ /* 0x0017e2000c101124 */
[----:B------:R-:W-:Y:S05]  /*7430*/  BRA `(.L_x_1309) ;  /* 0x0000000c00847947 */ /* 0x000fea0003800000 */
.L_x_1306:
        /* <DEDUP_REMOVED lines=10> */
.L_x_1311:
[----:B------:R-:W-:-:S04]  /*74e0*/  HADD2.F32 R24, -RZ, R24.H0_H0 ;  /* 0x20000018ff187230 */ /* 0x000fc80000004100 */
[----:B------:R-:W0:Y:S02]  /*74f0*/  F2I.FTZ.TRUNC.NTZ R5, R24 ;  /* 0x0000001800057305 */ /* 0x000e24000021f100 */
[----:B0-----:R2:W-:Y:S01]  /*7500*/  STG.E desc[UR36][R2.64], R5 ;  /* 0x0000000502007986 */ /* 0x0015e2000c101924 */
[----:B------:R-:W-:Y:S05]  /*7510*/  BRA `(.L_x_1309) ;  /* 0x0000000c004c7947 */ /* 0x000fea0003800000 */
.L_x_1310:
[----:B------:R-:W-:-:S04]  /*7520*/  HADD2.F32 R24, -RZ, R24.H0_H0 ;  /* 0x20000018ff187230 */ /* 0x000fc80000004100 */
[----:B------:R-:W0:Y:S02]  /*7530*/  F2I.FTZ.TRUNC.NTZ R5, R24 ;  /* 0x0000001800057305 */ /* 0x000e24000021f100 */
[----:B0-----:R0:W-:Y:S01]  /*7540*/  STG.E.U16 desc[UR36][R2.64], R5 ;  /* 0x0000000502007986 */ /* 0x0011e2000c101524 */
[----:B------:R-:W-:Y:S05]  /*7550*/  BRA `(.L_x_1309) ;  /* 0x0000000c003c7947 */ /* 0x000fea0003800000 */
.L_x_1305:
        /* <DEDUP_REMOVED lines=9> */
.L_x_1313:
[----:B------:R0:W-:Y:S01]  /*75f0*/  STG.E.U16 desc[UR36][R2.64], R24 ;  /* 0x0000001802007986 */ /* 0x0001e2000c101524 */
[----:B------:R-:W-:Y:S05]  /*7600*/  BRA `(.L_x_1309) ;  /* 0x0000000c00107947 */ /* 0x000fea0003800000 */
.L_x_1312:
        /* <DEDUP_REMOVED lines=10> */
.L_x_1315:
[----:B------:R-:W-:-:S05]  /*76b0*/  HADD2.F32 R0, -RZ, R24.H0_H0 ;  /* 0x20000018ff007230 */ /* 0x000fca0000004100 */
[----:B------:R-:W-:-:S04]  /*76c0*/  F2FP.F16.F32.PACK_AB R0, RZ, R0 ;  /* 0x00000000ff00723e */ /* 0x000fc800000000ff */
[----:B------:R-:W-:-:S05]  /*76d0*/  PRMT R0, R0, 0x5410, RZ ;  /* 0x0000541000007816 */ /* 0x000fca00000000ff */
[----:B------:R0:W-:Y:S01]  /*76e0*/  STG.E desc[UR36][R2.64], R0 ;  /* 0x0000000002007986 */ /* 0x0001e2000c101924 */
[----:B------:R-:W-:Y:S05]  /*76f0*/  BRA `(.L_x_1309) ;  /* 0x0000000800d47947 */ /* 0x000fea0003800000 */
.L_x_1314:
[----:B------:R-:W-:-:S05]  /*7700*/  HADD2.F32 R4, -RZ, R24.H0_H0 ;  /* 0x20000018ff047230 */ /* 0x000fca0000004100 */
[----:B------:R-:W-:-:S06]  /*7710*/  FMUL.FTZ R4, R4, 1 ;  /* 0x3f80000004047820 */ /* 0x000fcc0000410000 */
[----:B------:R-:W0:Y:S02]  /*7720*/  F2F.F64.F32 R4, R4 ;  /* 0x0000000400047310 */ /* 0x000e240000201800 */
[----:B0-----:R0:W-:Y:S01]  /*7730*/  STG.E.64 desc[UR36][R2.64], R4 ;  /* 0x0000000402007986 */ /* 0x0011e2000c101b24 */
[----:B------:R-:W-:Y:S05]  /*7740*/  BRA `(.L_x_1309) ;  /* 0x0000000800c07947 */ /* 0x000fea0003800000 */
.L_x_1304:
        /* <DEDUP_REMOVED lines=13> */
.L_x_1318:
[----:B------:R-:W-:Y:S01]  /*7820*/  HADD2.F32 R24, -RZ, R24.H0_H0 ;  /* 0x20000018ff187230 */ /* 0x000fe20000004100 */
[----:B------:R-:W-:-:S04]  /*7830*/  CS2R R6, SRZ ;  /* 0x0000000000067805 */ /* 0x000fc8000001ff00 */
[----:B------:R-:W-:-:S06]  /*7840*/  FMUL.FTZ R4, R24, 1 ;  /* 0x3f80000018047820 */ /* 0x000fcc0000410000 */
[----:B------:R-:W0:Y:S02]  /*7850*/  F2F.F64.F32 R4, R4 ;  /* 0x0000000400047310 */ /* 0x000e240000201800 */
[----:B0-----:R0:W-:Y:S01]  /*7860*/  STG.E.128 desc[UR36][R2.64], R4 ;  /* 0x0000000402007986 */ /* 0x0011e2000c101d24 */
[----:B------:R-:W-:Y:S05]  /*7870*/  BRA `(.L_x_1309) ;  /* 0x0000000800747947 */ /* 0x000fea0003800000 */
.L_x_1317:
        /* <DEDUP_REMOVED lines=21> */
.L_x_1322:
[----:B------:R-:W-:Y:S05]  /*79d0*/  BSYNC B0 ;  /* 0x0000000000007941 */ /* 0x000fea0003800000 */
.L_x_1321:
[----:B------:R-:W-:-:S05]  /*79e0*/  LOP3.LUT R5, R0, R5, RZ, 0xfc, !PT ;  /* 0x0000000500057212 */ /* 0x000fca00078efcff */
[----:B------:R0:W-:Y:S01]  /*79f0*/  STG.E.U8 desc[UR36][R2.64], R5 ;  /* 0x0000000502007986 */ /* 0x0001e2000c101124 */
[----:B------:R-:W-:Y:S05]  /*7a00*/  BRA `(.L_x_1309) ;  /* 0x0000000800107947 */ /* 0x000fea0003800000 */
.L_x_1320:
        /* <DEDUP_REMOVED lines=13> */
.L_x_1324:
[----:B------:R-:W-:Y:S01]  /*7ae0*/  IMAD.MOV.U32 R0, RZ, RZ, 0x7f ;  /* 0x0000007fff007424 */ /* 0x000fe200078e00ff */
[----:B------:R-:W-:-:S04]  /*7af0*/  ISETP.GT.U32.AND P0, PT, R4, 0x7f800000, PT ;  /* 0x7f8000000400780c */ /* 0x000fc80003f04070 */
[----:B------:R-:W-:-:S09]  /*7b00*/  SEL R0, R0, 0x7c, P0 ;  /* 0x0000007c00007807 */ /* 0x000fd20000000000 */
.L_x_1325:
[----:B------:R-:W-:Y:S05]  /*7b10*/  BSYNC B0 ;  /* 0x0000000000007941 */ /* 0x000fea0003800000 */
.L_x_1323:
[----:B------:R-:W-:-:S04]  /*7b20*/  LOP3.LUT R4, R5, 0x80000000, RZ, 0xc0, !PT ;  /* 0x8000000005047812 */ /* 0x000fc800078ec0ff */
[----:B------:R-:W-:-:S04]  /*7b30*/  SHF.R.U32.HI R5, RZ, 0x18, R4 ;  /* 0x00000018ff057819 */ /* 0x000fc80000011604 */
[----:B------:R-:W-:-:S05]  /*7b40*/  LOP3.LUT R5, R0, R5, RZ, 0xfc, !PT ;  /* 0x0000000500057212 */ /* 0x000fca00078efcff */
[----:B------:R0:W-:Y:S01]  /*7b50*/  STG.E.U8 desc[UR36][R2.64], R5 ;  /* 0x0000000502007986 */ /* 0x0001e2000c101124 */
[----:B------:R-:W-:Y:S05]  /*7b60*/  BRA `(.L_x_1309) ;  /* 0x0000000400b87947 */ /* 0x000fea0003800000 */
.L_x_1319:
[----:B------:R-:W-:-:S05]  /*7b70*/  HADD2.F32 R0, -RZ, R24.H0_H0 ;  /* 0x20000018ff007230 */ /* 0x000fca0000004100 */
[----:B------:R-:W-:-:S05]  /*7b80*/  F2FP.BF16.F32.PACK_AB R0, RZ, R0 ;  /* 0x00000000ff00723e */ /* 0x000fca00000010ff */
[----:B------:R0:W-:Y:S01]  /*7b90*/  STG.E.U16 desc[UR36][R2.64], R0 ;  /* 0x0000000002007986 */ /* 0x0001e2000c101524 */
[----:B------:R-:W-:Y:S05]  /*7ba0*/  BRA `(.L_x_1309) ;  /* 0x0000000400a87947 */ /* 0x000fea0003800000 */
.L_x_1316:
        /* <DEDUP_REMOVED lines=12> */
.L_x_1328:
        /* <DEDUP_REMOVED lines=17> */
.L_x_1331:
[----:B------:R-:W-:-:S04]  /*7d80*/  LOP3.LUT R0, R7, 0x80000000, RZ, 0xc0, !PT ;  /* 0x8000000007007812 */ /* 0x000fc800078ec0ff */
[----:B------:R-:W-:-:S04]  /*7d90*/  SHF.R.U32.HI R5, RZ, 0x18, R0 ;  /* 0x00000018ff057819 */ /* 0x000fc80000011600 */
[----:B------:R-:W-:-:S04]  /*7da0*/  LOP3.LUT R4, R4, R5, RZ, 0xfc, !PT ;  /* 0x0000000504047212 */ /* 0x000fc800078efcff */
[----:B------:R-:W-:-:S07]  /*7db0*/  PRMT R0, R4, 0x7610, R0 ;  /* 0x0000761004007816 */ /* 0x000fce0000000000 */
.L_x_1330:
[----:B------:R-:W-:Y:S05]  /*7dc0*/  BSYNC B0 ;  /* 0x0000000000007941 */ /* 0x000fea0003800000 */
.L_x_1329:
[----:B------:R0:W-:Y:S01]  /*7dd0*/  STG.E.U8 desc[UR36][R2.64], R0 ;  /* 0x0000000002007986 */ /* 0x0001e2000c101124 */
[----:B------:R-:W-:Y:S05]  /*7de0*/  BRA `(.L_x_1309) ;  /* 0x0000000400187947 */ /* 0x000fea0003800000 */
.L_x_1327:
        /* <DEDUP_REMOVED lines=17> */
.L_x_1334:
[----:B------:R-:W-:-:S04]  /*7f00*/  LOP3.LUT R0, R7, 0x80000000, RZ, 0xc0, !PT ;  /* 0x8000000007007812 */ /* 0x000fc800078ec0ff */
[----:B------:R-:W-:-:S04]  /*7f10*/  SHF.R.U32.HI R5, RZ, 0x18, R0 ;  /* 0x00000018ff057819 */ /* 0x000fc80000011600 */
[----:B------:R-:W-:-:S04]  /*7f20*/  LOP3.LUT R4, R4, R5, RZ, 0xfc, !PT ;  /* 0x0000000504047212 */ /* 0x000fc800078efcff */
[----:B------:R-:W-:-:S07]  /*7f30*/  PRMT R0, R4, 0x7610, R0 ;  /* 0x0000761004007816 */ /* 0x000fce0000000000 */
.L_x_1333:
[----:B------:R-:W-:Y:S05]  /*7f40*/  BSYNC B0 ;  /* 0x0000000000007941 */ /* 0x000fea0003800000 */
.L_x_1332:
[----:B------:R0:W-:Y:S01]  /*7f50*/  STG.E.U8 desc[UR36][R2.64], R0 ;  /* 0x0000000002007986 */ /* 0x0001e2000c101124 */
[----:B------:R-:W-:Y:S05]  /*7f60*/  BRA `(.L_x_1309) ;  /* 0x0000000000b87947 */ /* 0x000fea0003800000 */
.L_x_1326:
        /* <DEDUP_REMOVED lines=22> */
.L_x_1308:
        /* <DEDUP_REMOVED lines=16> */
.L_x_1337:
[----:B------:R-:W-:Y:S05]  /*81d0*/  BRA `(.L_x_1309) ;  /* 0x00000000001c7947 */ /* 0x000fea0003800000 */
.L_x_1336:
[----:B------:R-:W-:-:S06]  /*81e0*/  HADD2.F32 R4, -RZ, R24.H0_H0 ;  /* 0x20000018ff047230 */ /* 0x000fcc0000004100 */
[----:B------:R-:W0:Y:S02]  /*81f0*/  F2I.U64.TRUNC R4, R4 ;  /* 0x0000000400047311 */ /* 0x000e24000020d800 */
[----:B0-----:R0:W-:Y:S01]  /*8200*/  STG.E.64 desc[UR36][R2.64], R4 ;  /* 0x0000000402007986 */ /* 0x0011e2000c101b24 */
[----:B------:R-:W-:Y:S05]  /*8210*/  BRA `(.L_x_1309) ;  /* 0x00000000000c7947 */ /* 0x000fea0003800000 */
.L_x_1335:
[----:B------:R-:W-:-:S04]  /*8220*/  HADD2.F32 R24, -RZ, R24.H0_H0 ;  /* 0x20000018ff187230 */ /* 0x000fc80000004100 */
[----:B------:R-:W0:Y:S02]  /*8230*/  F2I.FTZ.U32.TRUNC.NTZ R5, R24 ;  /* 0x0000001800057305 */ /* 0x000e24000021f000 */
[----:B0-----:R0:W-:Y:S02]  /*8240*/  STG.E desc[UR36][R2.64], R5 ;  /* 0x0000000502007986 */ /* 0x0011e4000c101924 */
.L_x_1309:
[----:B------:R-:W-:-:S07]  /*8250*/  VIADD R19, R19, 0x80 ;  /* 0x0000008013137836 */ /* 0x000fce0000000000 */
.L_x_1269:
[----:B------:R-:W-:Y:S05]  /*8260*/  BSYNC B6 ;  /* 0x0000000000067941 */ /* 0x000fea0003800000 */
.L_x_1268:
[----:B------:R-:W-:-:S13]  /*8270*/  ISETP.GE.AND P0, PT, R19, R16, PT ;  /* 0x000000101300720c */ /* 0x000fda0003f06270 */
[----:B------:R-:W-:Y:S05]  /*8280*/  @P0 EXIT ;  /* 0x000000000000094d */ /* 0x000fea0003800000 */
[----:B01234-:R-:W0:Y:S01]  /*8290*/  LDC.64 R2, c[0x0][0x218] ;  /* 0x00008600ff027b82 */ /* 0x01fe220000000a00 */
        /* <DEDUP_REMOVED lines=20> */
.L_x_1341:
[----:B------:R-:W-:-:S06]  /*83e0*/  HADD2.F32 R5, -RZ, R22.H0_H0 ;  /* 0x20000016ff057230 */ /* 0x000fcc0000004100 */
[----:B------:R-:W0:Y:S02]  /*83f0*/  F2I.S64.TRUNC R4, R5 ;  /* 0x0000000500047311 */ /* 0x000e24000020d900 */
[----:B0-----:R-:W-:Y:S01]  /*8400*/  STG.E.U8 desc[UR36][R2.64], R4 ;  /* 0x0000000402007986 */ /* 0x001fe2000c101124 */
[----:B------:R-:W-:Y:S05]  /*8410*/  EXIT ;  /* 0x000000000000794d */ /* 0x000fea0003800000 */
.L_x_1340:
        /* <DEDUP_REMOVED lines=10> */
.L_x_1344:
[----:B------:R-:W-:-:S04]  /*84c0*/  HADD2.F32 R22, -RZ, R22.H0_H0 ;  /* 0x20000016ff167230 */ /* 0x000fc80000004100 */
[----:B------:R-:W0:Y:S02]  /*84d0*/  F2I.FTZ.TRUNC.NTZ R5, R22 ;  /* 0x0000001600057305 */ /* 0x000e24000021f100 */
[----:B0-----:R-:W-:Y:S01]  /*84e0*/  STG.E desc[UR36][R2.64], R5 ;  /* 0x0000000502007986 */ /* 0x001fe2000c101924 */
[----:B------:R-:W-:Y:S05]  /*84f0*/  EXIT ;  /* 0x000000000000794d */ /* 0x000fea0003800000 */
.L_x_1343:
[----:B------:R-:W-:-:S04]  /*8500*/  HADD2.F32 R22, -RZ, R22.H0_H0 ;  /* 0x20000016ff167230 */ /* 0x000fc80000004100 */
[----:B------:R-:W0:Y:S02]  /*8510*/  F2I.FTZ.TRUNC.NTZ R5, R22 ;  /* 0x0000001600057305 */ /* 0x000e24000021f100 */
[----:B0-----:R-:W-:Y:S01]  /*8520*/  STG.E.U16 desc[UR36][R2.64], R5 ;  /* 0x0000000502007986 */ /* 0x001fe2000c101524 */
[----:B------:R-:W-:Y:S05]  /*8530*/  EXIT ;  /* 0x000000000000794d */ /* 0x000fea0003800000 */
.L_x_1339:
        /* <DEDUP_REMOVED lines=9> */
.L_x_1346:
[----:B------:R-:W-:Y:S01]  /*85d0*/  STG.E.U16 desc[UR36][R2.64], R22 ;  /* 0x0000001602007986 */ /* 0x000fe2000c101524 */
[----:B------:R-:W-:Y:S05]  /*85e0*/  EXIT ;  /* 0x000000000000794d */ /* 0x000fea0003800000 */
.L_x_1345:
        /* <DEDUP_REMOVED lines=10> */
.L_x_1348:
[----:B------:R-:W-:-:S05]  /*8690*/  HADD2.F32 R0, -RZ, R22.H0_H0 ;  /* 0x20000016ff007230 */ /* 0x000fca0000004100 */
[----:B------:R-:W-:-:S04]  /*86a0*/  F2FP.F16.F32.PACK_AB R0, RZ, R0 ;  /* 0x00000000ff00723e */ /* 0x000fc800000000ff */
[----:B------:R-:W-:-:S05]  /*86b0*/  PRMT R0, R0, 0x5410, RZ ;  /* 0x0000541000007816 */ /* 0x000fca00000000ff */
[----:B------:R-:W-:Y:S01]  /*86c0*/  STG.E desc[UR36][R2.64], R0 ;  /* 0x0000000002007986 */ /* 0x000fe2000c101924 */
[----:B------:R-:W-:Y:S05]  /*86d0*/  EXIT ;  /* 0x000000000000794d */ /* 0x000fea0003800000 */
.L_x_1347:
[----:B------:R-:W-:-:S05]  /*86e0*/  HADD2.F32 R4, -RZ, R22.H0_H0 ;  /* 0x20000016ff047230 */ /* 0x000fca0000004100 */
[----:B------:R-:W-:-:S06]  /*86f0*/  FMUL.FTZ R4, R4, 1 ;  /* 0x3f80000004047820 */ /* 0x000fcc0000410000 */
[----:B------:R-:W0:Y:S02]  /*8700*/  F2F.F64.F32 R4, R4 ;  /* 0x0000000400047310 */ /* 0x000e240000201800 */
[----:B0-----:R-:W-:Y:S01]  /*8710*/  STG.E.64 desc[UR36][R2.64], R4 ;  /* 0x0000000402007986 */ /* 0x001fe2000c101b24 */
[----:B------:R-:W-:Y:S05]  /*8720*/  EXIT ;  /* 0x000000000000794d */ /* 0x000fea0003800000 */
.L_x_1338:
        /* <DEDUP_REMOVED lines=13> */
.L_x_1351:
[----:B------:R-:W-:Y:S01]  /*8800*/  HADD2.F32 R22, -RZ, R22.H0_H0 ;  /* 0x20000016ff167230 */ /* 0x000fe20000004100 */
[----:B------:R-:W-:-:S04]  /*8810*/  CS2R R6, SRZ ;  /* 0x0000000000067805 */ /* 0x000fc8000001ff00 */
[----:B------:R-:W-:-:S06]  /*8820*/  FMUL.FTZ R4, R22, 1 ;  /* 0x3f80000016047820 */ /* 0x000fcc0000410000 */
[----:B------:R-:W0:Y:S02]  /*8830*/  F2F.F64.F32 R4, R4 ;  /* 0x0000000400047310 */ /* 0x000e240000201800 */
[----:B0-----:R-:W-:Y:S01]  /*8840*/  STG.E.128 desc[UR36][R2.64], R4 ;  /* 0x0000000402007986 */ /* 0x001fe2000c101d24 */
[----:B------:R-:W-:Y:S05]  /*8850*/  EXIT ;  /* 0x000000000000794d */ /* 0x000fea0003800000 */
.L_x_1350:
        /* <DEDUP_REMOVED lines=21> */
.L_x_1355:
[----:B------:R-:W-:Y:S05]  /*89b0*/  BSYNC B0 ;  /* 0x0000000000007941 */ /* 0x000fea0003800000 */
.L_x_1354:
[----:B------:R-:W-:-:S05]  /*89c0*/  LOP3.LUT R5, R0, R5, RZ, 0xfc, !PT ;  /* 0x0000000500057212 */ /* 0x000fca00078efcff */
[----:B------:R-:W-:Y:S01]  /*89d0*/  STG.E.U8 desc[UR36][R2.64], R5 ;  /* 0x0000000502007986 */ /* 0x000fe2000c101124 */
[----:B------:R-:W-:Y:S05]  /*89e0*/  EXIT ;  /* 0x000000000000794d */ /* 0x000fea0003800000 */
.L_x_1353:
        /* <DEDUP_REMOVED lines=13> */
.L_x_1357:
[----:B------:R-:W-:Y:S01]  /*8ac0*/  IMAD.MOV.U32 R0, RZ, RZ, 0x7f ;  /* 0x0000007fff007424 */ /* 0x000fe200078e00ff */
[----:B------:R-:W-:-:S04]  /*8ad0*/  ISETP.GT.U32.AND P0, PT, R4, 0x7f800000, PT ;  /* 0x7f8000000400780c */ /* 0x000fc80003f04070 */
[----:B------:R-:W-:-:S09]  /*8ae0*/  SEL R0, R0, 0x7c, P0 ;  /* 0x0000007c00007807 */ /* 0x000fd20000000000 */
.L_x_1358:
[----:B------:R-:W-:Y:S05]  /*8af0*/  BSYNC B0 ;  /* 0x0000000000007941 */ /* 0x000fea0003800000 */
.L_x_1356:
[----:B------:R-:W-:-:S04]  /*8b00*/  LOP3.LUT R4, R5, 0x80000000, RZ, 0xc0, !PT ;  /* 0x8000000005047812 */ /* 0x000fc800078ec0ff */
[----:B------:R-:W-:-:S04]  /*8b10*/  SHF.R.U32.HI R5, RZ, 0x18, R4 ;  /* 0x00000018ff057819 */ /* 0x000fc80000011604 */
[----:B------:R-:W-:-:S05]  /*8b20*/  LOP3.LUT R5, R0, R5, RZ, 0xfc, !PT ;  /* 0x0000000500057212 */ /* 0x000fca00078efcff */
[----:B------:R-:W-:Y:S01]  /*8b30*/  STG.E.U8 desc[UR36][R2.64], R5 ;  /* 0x0000000502007986 */ /* 0x000fe2000c101124 */
[----:B------:R-:W-:Y:S05]  /*8b40*/  EXIT ;  /* 0x000000000000794d */ /* 0x000fea0003800000 */
.L_x_1352:
[----:B------:R-:W-:-:S05]  /*8b50*/  HADD2.F32 R0, -RZ, R22.H0_H0 ;  /* 0x20000016ff007230 */ /* 0x000fca0000004100 */
[----:B------:R-:W-:-:S05]  /*8b60*/  F2FP.BF16.F32.PACK_AB R0, RZ, R0 ;  /* 0x00000000ff00723e */ /* 0x000fca00000010ff */
[----:B------:R-:W-:Y:S01]  /*8b70*/  STG.E.U16 desc[UR36][R2.64], R0 ;  /* 0x0000000002007986 */ /* 0x000fe2000c101524 */
[----:B------:R-:W-:Y:S05]  /*8b80*/  EXIT ;  /* 0x000000000000794d */ /* 0x000fea0003800000 */
.L_x_1349:
        /* <DEDUP_REMOVED lines=12> */
.L_x_1361:
        /* <DEDUP_REMOVED lines=17> */
.L_x_1364:
[----:B------:R-:W-:-:S04]  /*8d60*/  LOP3.LUT R0, R7, 0x80000000, RZ, 0xc0, !PT ;  /* 0x8000000007007812 */ /* 0x000fc800078ec0ff */
[----:B------:R-:W-:-:S04]  /*8d70*/  SHF.R.U32.HI R5, RZ, 0x18, R0 ;  /* 0x00000018ff057819 */ /* 0x000fc80000011600 */
[----:B------:R-:W-:-:S04]  /*8d80*/  LOP3.LUT R4, R4, R5, RZ, 0xfc, !PT ;  /* 0x0000000504047212 */ /* 0x000fc800078efcff */
[----:B------:R-:W-:-:S07]  /*8d90*/  PRMT R0, R4, 0x7610, R0 ;  /* 0x0000761004007816 */ /* 0x000fce0000000000 */
.L_x_1363:
[----:B------:R-:W-:Y:S05]  /*8da0*/  BSYNC B0 ;  /* 0x0000000000007941 */ /* 0x000fea0003800000 */
.L_x_1362:
[----:B------:R-:W-:Y:S01]  /*8db0*/  STG.E.U8 desc[UR36][R2.64], R0 ;  /* 0x0000000002007986 */ /* 0x000fe2000c101124 */
[----:B------:R-:W-:Y:S05]  /*8dc0*/  EXIT ;  /* 0x000000000000794d */ /* 0x000fea0003800000 */
.L_x_1360:
        /* <DEDUP_REMOVED lines=17> */
.L_x_1367:
[----:B------:R-:W-:-:S04]  /*8ee0*/  LOP3.LUT R0, R7, 0x80000000, RZ, 0xc0, !PT ;  /* 0x8000000007007812 */ /* 0x000fc800078ec0ff */
[----:B------:R-:W-:-:S04]  /*8ef0*/  SHF.R.U32.HI R5, RZ, 0x18, R0 ;  /* 0x00000018ff057819 */ /* 0x000fc80000011600 */
[----:B------:R-:W-:-:S04]  /*8f00*/  LOP3.LUT R4, R4, R5, RZ, 0xfc, !PT ;  /* 0x0000000504047212 */ /* 0x000fc800078efcff */
[----:B------:R-:W-:-:S07]  /*8f10*/  PRMT R0, R4, 0x7610, R0 ;  /* 0x0000761004007816 */ /* 0x000fce0000000000 */
.L_x_1366:
[----:B------:R-:W-:Y:S05]  /*8f20*/  BSYNC B0 ;  /* 0x0000000000007941 */ /* 0x000fea0003800000 */
.L_x_1365:
[----:B------:R-:W-:Y:S01]  /*8f30*/  STG.E.U8 desc[UR36][R2.64], R0 ;  /* 0x0000000002007986 */ /* 0x000fe2000c101124 */
[----:B------:R-:W-:Y:S05]  /*8f40*/  EXIT ;  /* 0x000000000000794d */ /* 0x000fea0003800000 */
.L_x_1359:
        /* <DEDUP_REMOVED lines=22> */
.L_x_1342:
        /* <DEDUP_REMOVED lines=16> */
.L_x_1370:
[----:B------:R-:W-:Y:S05]  /*91b0*/  EXIT ;  /* 0x000000000000794d */ /* 0x000fea0003800000 */
.L_x_1369:
[----:B------:R-:W-:-:S06]  /*91c0*/  HADD2.F32 R4, -RZ, R22.H0_H0 ;  /* 0x20000016ff047230 */ /* 0x000fcc0000004100 */
[----:B------:R-:W0:Y:S02]  /*91d0*/  F2I.U64.TRUNC R4, R4 ;  /* 0x0000000400047311 */ /* 0x000e24000020d800 */
[----:B0-----:R-:W-:Y:S01]  /*91e0*/  STG.E.64 desc[UR36][R2.64], R4 ;  /* 0x0000000402007986 */ /* 0x001fe2000c101b24 */
[----:B------:R-:W-:Y:S05]  /*91f0*/  EXIT ;  /* 0x000000000000794d */ /* 0x000fea0003800000 */
.L_x_1368:
[----:B------:R-:W-:-:S04]  /*9200*/  HADD2.F32 R22, -RZ, R22.H0_H0 ;  /* 0x20000016ff167230 */ /* 0x000fc80000004100 */
[----:B------:R-:W0:Y:S02]  /*9210*/  F2I.FTZ.U32.TRUNC.NTZ R5, R22 ;  /* 0x0000001600057305 */ /* 0x000e24000021f000 */
[----:B0-----:R-:W-:Y:S01]  /*9220*/  STG.E desc[UR36][R2.64], R5 ;  /* 0x0000000502007986 */ /* 0x001fe2000c101924 */
[----:B------:R-:W-:Y:S05]  /*9230*/  EXIT ;  /* 0x000000000000794d */ /* 0x000fea0003800000 */
.L_x_1371:
        /* <DEDUP_REMOVED lines=12> */
.L_x_21048:


//--------------------- .text._ZN2at6native18elementwise_kernelILi128ELi4EZNS0_22gpu_kernel_impl_nocastIZZZNS0_17acosh_kernel_cudaERNS_18TensorIteratorBaseEENKUlvE0_clEvENKUlvE1_clEvEUlN3c104HalfEE_EEvS4_RKT_EUliE_EEviT1_ --------------------------
	.section	.text._ZN2at6native18elementwise_kernelILi128ELi4EZNS0_22gpu_kernel_impl_nocastIZZZNS0_17acosh_kernel_cudaERNS_18TensorIteratorBaseEENKUlvE0_clEvENKUlvE1_clEvEUlN3c104HalfEE_EEvS4_RKT_EUliE_EEviT1_,"ax",@progbits
	.align	128
        .global         _ZN2at6native18elementwise_kernelILi128ELi4EZNS0_22gpu_kernel_impl_nocastIZZZNS0_17acosh_kernel_cudaERNS_18TensorIteratorBaseEENKUlvE0_clEvENKUlvE1_clEvEUlN3c104HalfEE_EEvS4_RKT_EUliE_EEviT1_
        .type           _ZN2at6native18elementwise_kernelILi128ELi4EZNS0_22gpu_kernel_impl_nocastIZZZNS0_17acosh_kernel_cudaERNS_18TensorIteratorBaseEENKUlvE0_clEvENKUlvE1_clEvEUlN3c104HalfEE_EEvS4_RKT_EUliE_EEviT1_,@function
        .size           _ZN2at6native18elementwise_kernelILi128ELi4EZNS0_22gpu_kernel_impl_nocastIZZZNS0_17acosh_kernel_cudaERNS_18TensorIteratorBaseEENKUlvE0_clEvENKUlvE1_clEvEUlN3c104HalfEE_EEvS4_RKT_EUliE_EEviT1_,(.L_x_21049 - _ZN2at6native18elementwise_kernelILi128ELi4EZNS0_22gpu_kernel_impl_nocastIZZZNS0_17acosh_kernel_cudaERNS_18TensorIteratorBaseEENKUlvE0_clEvENKUlvE1_clEvEUlN3c104HalfEE_EEvS4_RKT_EUliE_EEviT1_)
        .other          _ZN2at6native18elementwise_kernelILi128ELi4EZNS0_22gpu_kernel_impl_nocastIZZZNS0_17acosh_kernel_cudaERNS_18TensorIteratorBaseEENKUlvE0_clEvENKUlvE1_clEvEUlN3c104HalfEE_EEvS4_RKT_EUliE_EEviT1_,@"STO_CUDA_ENTRY STV_DEFAULT"
_ZN2at6native18elementwise_kernelILi128ELi4EZNS0_22gpu_kernel_impl_nocastIZZZNS0_17acosh_kernel_cudaERNS_18TensorIteratorBaseEENKUlvE0_clEvENKUlvE1_clEvEUlN3c104HalfEE_EEvS4_RKT_EUliE_EEviT1_:
.text._ZN2at6native18elementwise_kernelILi128ELi4EZNS0_22gpu_kernel_impl_nocastIZZZNS0_17acosh_kernel_cudaERNS_18TensorIteratorBaseEENKUlvE0_clEvENKUlvE1_clEvEUlN3c104HalfEE_EEvS4_RKT_EUliE_EEviT1_:
        /* <DEDUP_REMOVED lines=313> */
.L_x_1374:
[----:B------:R-:W-:Y:S02]  /*1390*/  ULDC.64 UR8, c[0x0][0x418] ;  /* 0x0001060000087ab9 */ /* 0x000fe40000000a00 */
[----:B------:R-:W-:-:S04]  /*13a0*/  IADD3 R4, P0, R2, UR8, RZ ;  /* 0x0000000802047c10 */ /* 0x000fc8000ff1e0ff */
[----:B------:R-:W-:Y:S01]  /*13b0*/  IADD3.X R5, RZ, UR9, RZ, P0, !PT ;  /* 0x00000009ff057c10 */ /* 0x000fe200087fe4ff */
[----:B------:R-:W-:-:S04]  /*13c0*/  ULDC.64 UR8, c[0x0][0x410] ;  /* 0x0001040000087ab9 */ /* 0x000fc80000000a00 */
[----:B------:R-:W2:Y:S01]  /*13d0*/  LDG.E.U16 R4, desc[UR4][R4.64] ;  /* 0x0000000404047981 */ /* 0x000ea2000c1e1500 */
[----:B------:R-:W-:Y:S01]  /*13e0*/  BSSY B1, `(.L_x_1375) ;  /* 0x000002d000017945 */ /* 0x000fe20003800000 */
[----:B--2---:R-:W-:-:S05]  /*13f0*/  HADD2.F32 R2, -RZ, R4.H0_H0 ;  /* 0x20000004ff027230 */ /* 0x004fca0000004100 */
        /* <DEDUP_REMOVED lines=43> */
.L_x_1376:
[----:B------:R-:W-:Y:S05]  /*16b0*/  BSYNC B1 ;  /* 0x0000000000017941 */ /* 0x000fea0003800000 */
.L_x_1375:
[----:B------:R-:W-:Y:S01]  /*16c0*/  @P0 FADD.FTZ R4, R4, 0.69314718246459960938 ;  /* 0x3f31721804040421 */ /* 0x000fe20000010000 */
[----:B------:R-:W-:-:S04]  /*16d0*/  IADD3 R0, R0, 0x80, RZ ;  /* 0x0000008000007810 */ /* 0x000fc80007ffe0ff */
[----:B------:R-:W-:-:S05]  /*16e0*/  F2FP.F16.F32.PACK_AB R4, RZ, R4 ;  /* 0x00000004ff04723e */ /* 0x000fca00000000ff */
[----:B------:R0:W-:Y:S02]  /*16f0*/  STG.E.U16 desc[UR4][R2.64], R4 ;  /* 0x0000000402007986 */ /* 0x0001e4000c101504 */
.L_x_1373:
[----:B------:R-:W-:Y:S05]  /*1700*/  BSYNC B0 ;  /* 0x0000000000007941 */ /* 0x000fea0003800000 */
.L_x_1372:
        /* <DEDUP_REMOVED lines=305> */
.L_x_1379:
        /* <DEDUP_REMOVED lines=50> */
.L_x_1381:
[----:B------:R-:W-:Y:S05]  /*2d40*/  BSYNC B1 ;  /* 0x0000000000017941 */ /* 0x000fea0003800000 */
.L_x_1380:
[----:B------:R-:W-:Y:S01]  /*2d50*/  @P0 FADD.FTZ R4, R4, 0.69314718246459960938 ;  /* 0x3f31721804040421 */ /* 0x000fe20000010000 */
[----:B------:R-:W-:-:S04]  /*2d60*/  IADD3 R0, R0, 0x80, RZ ;  /* 0x0000008000007810 */ /* 0x000fc80007ffe0ff */
[----:B------:R-:W-:Y:S02]  /*2d70*/  F2FP.F16.F32.PACK_AB R4, RZ, R4 ;  /* 0x00000004ff04723e */ /* 0x000fe400000000ff */
        /* <DEDUP_REMOVED lines=305> */
.L_x_1382:
        /* <DEDUP_REMOVED lines=50> */
.L_x_1384:
[----:B------:R-:W-:Y:S05]  /*43b0*/  BSYNC B1 ;  /* 0x0000000000017941 */ /* 0x000fea0003800000 */
.L_x_1383:
[----:B------:R-:W-:Y:S01]  /*43c0*/  @P0 FADD.FTZ R4, R4, 0.69314718246459960938 ;  /* 0x3f31721804040421 */ /* 0x000fe20000010000 */
[----:B------:R-:W-:-:S04]  /*43d0*/  IADD3 R0, R0, 0x80, RZ ;  /* 0x0000008000007810 */ /* 0x000fc80007ffe0ff */
[----:B------:R-:W-:-:S05]  /*43e0*/  F2FP.F16.F32.PACK_AB R4, RZ, R4 ;  /* 0x00000004ff04723e */ /* 0x000fca00000000ff */
[----:B------:R2:W-:Y:S02]  /*43f0*/  STG.E.U16 desc[UR4][R2.64], R4 ;  /* 0x0000000402007986 */ /* 0x0005e4000c101504 */
.L_x_1378:
[----:B------:R-:W-:Y:S05]  /*4400*/  BSYNC B0 ;  /* 0x0000000000007941 */ /* 0x000fea0003800000 */
.L_x_1377:
        /* <DEDUP_REMOVED lines=289> */
[----:B------:R-:W-:Y:S01]  /*5620*/  SHF.R.U32.HI R7, RZ, UR6, R6 ;  /* 0x00000006ff077c19 */ /* 0x000fe20008011606 */
[----:B------:R-:W-:Y:S01]  /*5630*/  ULDC.64 UR6, c[0x0][0x400] ;  /* 0x0001000000067ab9 */ /* 0x000fe20000000a00 */
[----:B------:R-:W-:Y:S02]  /*5640*/  @P0 MOV R6, RZ ;  /* 0x000000ff00060202 */ /* 0x000fe40000000f00 */
[----:B------:R-:W-:Y:S01]  /*5650*/  IADD3 R4, -R7, RZ, RZ ;  /* 0x000000ff07047210 */ /* 0x000fe20007ffe1ff */
[----:B------:R-:W1:Y:S04]  /*5660*/  @P0 LDC R11, c[0x0][0x33c] ;  /* 0x0000cf00ff0b0b82 */ /* 0x000e680000000800 */
[----:B------:R-:W-:-:S04]  /*5670*/  IMAD R4, R4, UR8, R5 ;  /* 0x0000000804047c24 */ /* 0x000fc8000f8e0205 */
[----:B------:R-:W2:Y:S01]  /*5680*/  @P0 LDC.64 R12, c[0x0][0x408] ;  /* 0x00010200ff0c0b82 */ /* 0x000ea20000000a00 */
[C---:B------:R-:W-:Y:S02]  /*5690*/  IMAD R3, R4.reuse, UR6, R3 ;  /* 0x0000000604037c24 */ /* 0x040fe4000f8e0203 */
[----:B------:R-:W-:Y:S02]  /*56a0*/  IMAD R2, R4, UR7, R2 ;  /* 0x0000000704027c24 */ /* 0x000fe4000f8e0202 */
[----:B0-----:R-:W-:-:S05]  /*56b0*/  @P0 IMAD.HI.U32 R0, R7, R8, R6 ;  /* 0x0000000807000227 */ /* 0x001fca00078e0006 */
[----:B------:R-:W-:-:S04]  /*56c0*/  @P0 SHF.R.U32.HI R0, RZ, R9, R0 ;  /* 0x00000009ff000219 */ /* 0x000fc80000011600 */
[----:B------:R-:W-:-:S05]  /*56d0*/  @P0 IADD3 R6, -R0, RZ, RZ ;  /* 0x000000ff00060210 */ /* 0x000fca0007ffe1ff */
[----:B-1----:R-:W-:-:S04]  /*56e0*/  @P0 IMAD R6, R11, R6, R7 ;  /* 0x000000060b060224 */ /* 0x002fc800078e0207 */
[C---:B--2---:R-:W-:Y:S02]  /*56f0*/  @P0 IMAD R3, R6.reuse, R12, R3 ;  /* 0x0000000c06030224 */ /* 0x044fe400078e0203 */
[----:B------:R-:W-:-:S07]  /*5700*/  @P0 IMAD R2, R6, R13, R2 ;  /* 0x0000000d06020224 */ /* 0x000fce00078e0202 */
.L_x_1385:
        /* <DEDUP_REMOVED lines=50> */
.L_x_1387:
[----:B------:R-:W-:Y:S05]  /*5a30*/  BSYNC B0 ;  /* 0x0000000000007941 */ /* 0x000fea0003800000 */
.L_x_1386:
[----:B------:R-:W-:-:S05]  /*5a40*/  @P0 FADD.FTZ R0, R0, 0.69314718246459960938 ;  /* 0x3f31721800000421 */ /* 0x000fca0000010000 */
[----:B------:R-:W-:-:S05]  /*5a50*/  F2FP.F16.F32.PACK_AB R0, RZ, R0 ;  /* 0x00000000ff00723e */ /* 0x000fca00000000ff */
[----:B------:R-:W-:Y:S01]  /*5a60*/  STG.E.U16 desc[UR4][R2.64], R0 ;  /* 0x0000000002007986 */ /* 0x000fe2000c101504 */
[----:B------:R-:W-:Y:S05]  /*5a70*/  EXIT ;  /* 0x000000000000794d */ /* 0x000fea0003800000 */
.L_x_1388:
        /* <DEDUP_REMOVED lines=16> */
.L_x_21049:


//--------------------- .text._ZN2at6native27unrolled_elementwise_kernelIZZZNS0_17acosh_kernel_cudaERNS_18TensorIteratorBaseEENKUlvE0_clEvENKUlvE1_clEvEUlN3c104HalfEE_St5arrayIPcLm2EELi4E23TrivialOffsetCalculatorILi1EjESD_NS0_6memory15LoadWithoutCastENSE_16StoreWithoutCastEEEviT_T0_T2_T3_T4_T5_ --------------------------
	.section	.text._ZN2at6native27unrolled_elementwise_kernelIZZZNS0_17acosh_kernel_cudaERNS_18TensorIteratorBaseEENKUlvE0_clEvENKUlvE1_clEvEUlN3c104HalfEE_St5arrayIPcLm2EELi4E23TrivialOffsetCalculatorILi1EjESD_NS0_6memory15LoadWithoutCastENSE_16StoreWithoutCastEEEviT_T0_T2_T3_T4_T5_,"ax",@progbits
	.align	128
        .global         _ZN2at6native27unrolled_elementwise_kernelIZZZNS0_17acosh_kernel_cudaERNS_18TensorIteratorBaseEENKUlvE0_clEvENKUlvE1_clEvEUlN3c104HalfEE_St5arrayIPcLm2EELi4E23TrivialOffsetCalculatorILi1EjESD_NS0_6memory15LoadWithoutCastENSE_16StoreWithoutCastEEEviT_T0_T2_T3_T4_T5_
        .type           _ZN2at6native27unrolled_elementwise_kernelIZZZNS0_17acosh_kernel_cudaERNS_18TensorIteratorBaseEENKUlvE0_clEvENKUlvE1_clEvEUlN3c104HalfEE_St5arrayIPcLm2EELi4E23TrivialOffsetCalculatorILi1EjESD_NS0_6memory15LoadWithoutCastENSE_16StoreWithoutCastEEEviT_T0_T2_T3_T4_T5_,@function
        .size           _ZN2at6native27unrolled_elementwise_kernelIZZZNS0_17acosh_kernel_cudaERNS_18TensorIteratorBaseEENKUlvE0_clEvENKUlvE1_clEvEUlN3c104HalfEE_St5arrayIPcLm2EELi4E23TrivialOffsetCalculatorILi1EjESD_NS0_6memory15LoadWithoutCastENSE_16StoreWithoutCastEEEviT_T0_T2_T3_T4_T5_,(.L_x_21050 - _ZN2at6native27unrolled_elementwise_kernelIZZZNS0_17acosh_kernel_cudaERNS_18TensorIteratorBaseEENKUlvE0_clEvENKUlvE1_clEvEUlN3c104HalfEE_St5arrayIPcLm2EELi4E23TrivialOffsetCalculatorILi1EjESD_NS0_6memory15LoadWithoutCastENSE_16StoreWithoutCastEEEviT_T0_T2_T3_T4_T5_)
        .other          _ZN2at6native27unrolled_elementwise_kernelIZZZNS0_17acosh_kernel_cudaERNS_18TensorIteratorBaseEENKUlvE0_clEvENKUlvE1_clEvEUlN3c104HalfEE_St5arrayIPcLm2EELi4E23TrivialOffsetCalculatorILi1EjESD_NS0_6memory15LoadWithoutCastENSE_16StoreWithoutCastEEEviT_T0_T2_T3_T4_T5_,@"STO_CUDA_ENTRY STV_DEFAULT"
_ZN2at6native27unrolled_elementwise_kernelIZZZNS0_17acosh_kernel_cudaERNS_18TensorIteratorBaseEENKUlvE0_clEvENKUlvE1_clEvEUlN3c104HalfEE_St5arrayIPcLm2EELi4E23TrivialOffsetCalculatorILi1EjESD_NS0_6memory15LoadWithoutCastENSE_16StoreWithoutCastEEEviT_T0_T2_T3_T4_T5_:
.text._ZN2at6native27unrolled_elementwise_kernelIZZZNS0_17acosh_kernel_cudaERNS_18TensorIteratorBaseEENKUlvE0_clEvENKUlvE1_clEvEUlN3c104HalfEE_St5arrayIPcLm2EELi4E23TrivialOffsetCalculatorILi1EjESD_NS0_6memory15LoadWithoutCastENSE_16StoreWithoutCastEEEviT_T0_T2_T3_T4_T5_:
        /* <DEDUP_REMOVED lines=36> */
[----:B-----5:R-:W-:Y:S01]  /*0240*/  HADD2.F32 R9, -RZ, R9.H0_H0 ;  /* 0x20000009ff097230 */ /* 0x020fe20000004100 */
        /* <DEDUP_REMOVED lines=42> */
.L_x_1392:
[----:B------:R-:W-:Y:S05]  /*04f0*/  BSYNC B1 ;  /* 0x0000000000017941 */ /* 0x000fea0003800000 */
.L_x_1391:
[----:B------:R-:W-:-:S05]  /*0500*/  @P0 FADD.FTZ R5, R5, 0.69314718246459960938 ;  /* 0x3f31721805050421 */ /* 0x000fca0000010000 */
[----:B------:R-:W-:-:S07]  /*0510*/  F2FP.F16.F32.PACK_AB R4, RZ, R5 ;  /* 0x00000005ff04723e */ /* 0x000fce00000000ff */
.L_x_1390:
[----:B------:R-:W-:Y:S05]  /*0520*/  BSYNC B0 ;  /* 0x0000000000007941 */ /* 0x000fea0003800000 */
.L_x_1389:
[----:B0-----:R-:W-:Y:S01]  /*0530*/  IADD3 R5, R3, 0x80, RZ ;  /* 0x0000008003057810 */ /* 0x001fe20007ffe0ff */
[----:B------:R-:W-:Y:S03]  /*0540*/  BSSY B0, `(.L_x_1393) ;  /* 0x0000031000007945 */ /* 0x000fe60003800000 */
[----:B------:R-:W-:-:S13]  /*0550*/  ISETP.GE.AND P0, PT, R5, R2, PT ;  /* 0x000000020500720c */ /* 0x000fda0003f06270 */
[----:B------:R-:W-:Y:S05]  /*0560*/  @P0 BRA `(.L_x_1394) ;  /* 0x0000000000b80947 */ /* 0x000fea0003800000 */
[----:B-----5:R-:W-:Y:S01]  /*0570*/  HADD2.F32 R8, -RZ, R8.H0_H0 ;  /* 0x20000008ff087230 */ /* 0x020fe20000004100 */
[----:B------:R-:W-:Y:S01]  /*0580*/  MOV R13, 0x3d39bf78 ;  /* 0x3d39bf78000d7802 */ /* 0x000fe20000000f00 */
[----:B------:R-:W-:Y:S03]  /*0590*/  BSSY B1, `(.L_x_1395) ;  /* 0x0000029000017945 */ /* 0x000fe60003800000 */
        /* <DEDUP_REMOVED lines=40> */
.L_x_1396:
[----:B------:R-:W-:Y:S05]  /*0820*/  BSYNC B1 ;  /* 0x0000000000017941 */ /* 0x000fea0003800000 */
.L_x_1395:
[----:B------:R-:W-:-:S05]  /*0830*/  @P0 FADD.FTZ R9, R9, 0.69314718246459960938 ;  /* 0x3f31721809090421 */ /* 0x000fca0000010000 */
[----:B------:R-:W-:-:S07]  /*0840*/  F2FP.F16.F32.PACK_AB R8, RZ, R9 ;  /* 0x00000009ff08723e */ /* 0x000fce00000000ff */
.L_x_1394:
[----:B------:R-:W-:Y:S05]  /*0850*/  BSYNC B0 ;  /* 0x0000000000007941 */ /* 0x000fea0003800000 */
.L_x_1393:
[----:B-----5:R-:W-:Y:S01]  /*0860*/  IADD3 R9, R3, 0x100, RZ ;  /* 0x0000010003097810 */ /* 0x020fe20007ffe0ff */
[----:B------:R-:W-:Y:S03]  /*0870*/  BSSY B0, `(.L_x_1397) ;  /* 0x0000031000007945 */ /* 0x000fe60003800000 */
[----:B------:R-:W-:-:S13]  /*0880*/  ISETP.GE.AND P0, PT, R9, R2, PT ;  /* 0x000000020900720c */ /* 0x000fda0003f06270 */
[----:B------:R-:W-:Y:S05]  /*0890*/  @P0 BRA `(.L_x_1398) ;  /* 0x0000000000b80947 */ /* 0x000fea0003800000 */
[----:B------:R-:W-:Y:S01]  /*08a0*/  HADD2.F32 R7, -RZ, R7.H0_H0 ;  /* 0x20000007ff077230 */ /* 0x000fe20000004100 */
[----:B------:R-:W-:Y:S01]  /*08b0*/  MOV R14, 0x3d39bf78 ;  /* 0x3d39bf78000e7802 */ /* 0x000fe20000000f00 */
[----:B------:R-:W-:Y:S03]  /*08c0*/  BSSY B1, `(.L_x_1399) ;  /* 0x0000029000017945 */ /* 0x000fe60003800000 */
        /* <DEDUP_REMOVED lines=40> */
.L_x_1400:
[----:B------:R-:W-:Y:S05]  /*0b50*/  BSYNC B1 ;  /* 0x0000000000017941 */ /* 0x000fea0003800000 */
.L_x_1399:
[----:B------:R-:W-:-:S05]  /*0b60*/  @P0 FADD.FTZ R9, R9, 0.69314718246459960938 ;  /* 0x3f31721809090421 */ /* 0x000fca0000010000 */
[----:B------:R-:W-:-:S07]  /*0b70*/  F2FP.F16.F32.PACK_AB R7, RZ, R9 ;  /* 0x00000009ff07723e */ /* 0x000fce00000000ff */
.L_x_1398:
[----:B------:R-:W-:Y:S05]  /*0b80*/  BSYNC B0 ;  /* 0x0000000000007941 */ /* 0x000fea0003800000 */
.L_x_1397:
[----:B------:R-:W-:Y:S01]  /*0b90*/  IADD3 R9, R3, 0x180, RZ ;  /* 0x0000018003097810 */ /* 0x000fe20007ffe0ff */
        /* <DEDUP_REMOVED lines=46> */
.L_x_1404:
[----:B------:R-:W-:Y:S05]  /*0e80*/  BSYNC B1 ;  /* 0x0000000000017941 */ /* 0x000fea0003800000 */
.L_x_1403:
[----:B------:R-:W-:-:S05]  /*0e90*/  @P0 FADD.FTZ R9, R9, 0.69314718246459960938 ;  /* 0x3f31721809090421 */ /* 0x000fca0000010000 */
[----:B------:R-:W-:-:S07]  /*0ea0*/  F2FP.F16.F32.PACK_AB R6, RZ, R9 ;  /* 0x00000009ff06723e */ /* 0x000fce00000000ff */
.L_x_1402:
[----:B------:R-:W-:Y:S05]  /*0eb0*/  BSYNC B0 ;  /* 0x0000000000007941 */ /* 0x000fea0003800000 */
.L_x_1401:
        /* <DEDUP_REMOVED lines=17> */
.L_x_1407:
[----:B------:R-:W-:Y:S05]  /*0fd0*/  BSYNC B1 ;  /* 0x0000000000017941 */ /* 0x000fea0003800000 */
.L_x_1406:
[----:B------:R-:W-:-:S13]  /*0fe0*/  ISETP.GE.AND P0, PT, R3, R2, PT ;  /* 0x000000020300720c */ /* 0x000fda0003f06270 */
[----:B0-----:R-:W0:Y:S01]  /*0ff0*/  @!P0 LDC.64 R4, c[0x0][0x218] ;  /* 0x00008600ff048b82 */ /* 0x001e220000000a00 */
[----:B------:R-:W-:Y:S02]  /*1000*/  @!P0 LEA R9, R0, R3, 0x9 ;  /* 0x0000000300098211 */ /* 0x000fe400078e48ff */
[----:B------:R-:W-:-:S03]  /*1010*/  @!P0 IADD3 R3, R3, 0x80, RZ ;  /* 0x0000008003038810 */ /* 0x000fc60007ffe0ff */
[----:B0-----:R-:W-:-:S05]  /*1020*/  @!P0 IMAD.WIDE.U32 R4, R9, 0x2, R4 ;  /* 0x0000000209048825 */ /* 0x001fca00078e0004 */
[----:B------:R0:W-:Y:S02]  /*1030*/  @!P0 STG.E.U16 desc[UR4][R4.64], R7 ;  /* 0x0000000704008986 */ /* 0x0001e4000c101504 */
.L_x_1408:
[----:B------:R-:W-:Y:S05]  /*1040*/  BSYNC B0 ;  /* 0x0000000000007941 */ /* 0x000fea0003800000 */
.L_x_1405:
        /* <DEDUP_REMOVED lines=8> */
.L_x_1409:
        /* <DEDUP_REMOVED lines=11> */
.L_x_21050:


//--------------------- .text._ZN2at6native29vectorized_elementwise_kernelILi2EZZZNS0_17acosh_kernel_cudaERNS_18TensorIteratorBaseEENKUlvE0_clEvENKUlvE1_clEvEUlN3c104HalfEE_St5arrayIPcLm2EEEEviT0_T1_ --------------------------
	.section	.text._ZN2at6native29vectorized_elementwise_kernelILi2EZZZNS0_17acosh_kernel_cudaERNS_18TensorIteratorBaseEENKUlvE0_clEvENKUlvE1_clEvEUlN3c104HalfEE_St5arrayIPcLm2EEEEviT0_T1_,"ax",@progbits
	.align	128
        .global         _ZN2at6native29vectorized_elementwise_kernelILi2EZZZNS0_17acosh_kernel_cudaERNS_18TensorIteratorBaseEENKUlvE0_clEvENKUlvE1_clEvEUlN3c104HalfEE_St5arrayIPcLm2EEEEviT0_T1_
        .type           _ZN2at6native29vectorized_elementwise_kernelILi2EZZZNS0_17acosh_kernel_cudaERNS_18TensorIteratorBaseEENKUlvE0_clEvENKUlvE1_clEvEUlN3c104HalfEE_St5arrayIPcLm2EEEEviT0_T1_,@function
        .size           _ZN2at6native29vectorized_elementwise_kernelILi2EZZZNS0_17acosh_kernel_cudaERNS_18TensorIteratorBaseEENKUlvE0_clEvENKUlvE1_clEvEUlN3c104HalfEE_St5arrayIPcLm2EEEEviT0_T1_,(.L_x_21051 - _ZN2at6native29vectorized_elementwise_kernelILi2EZZZNS0_17acosh_kernel_cudaERNS_18TensorIteratorBaseEENKUlvE0_clEvENKUlvE1_clEvEUlN3c104HalfEE_St5arrayIPcLm2EEEEviT0_T1_)
        .other          _ZN2at6native29vectorized_elementwise_kernelILi2EZZZNS0_17acosh_kernel_cudaERNS_18TensorIteratorBaseEENKUlvE0_clEvENKUlvE1_clEvEUlN3c104HalfEE_St5arrayIPcLm2EEEEviT0_T1_,@"STO_CUDA_ENTRY STV_DEFAULT"
_ZN2at6native29vectorized_elementwise_kernelILi2EZZZNS0_17acosh_kernel_cudaERNS_18TensorIteratorBaseEENKUlvE0_clEvENKUlvE1_clEvEUlN3c104HalfEE_St5arrayIPcLm2EEEEviT0_T1_:
.text._ZN2at6native29vectorized_elementwise_kernelILi2EZZZNS0_17acosh_kernel_cudaERNS_18TensorIteratorBaseEENKUlvE0_clEvENKUlvE1_clEvEUlN3c104HalfEE_St5arrayIPcLm2EEEEviT0_T1_:
        /* <DEDUP_REMOVED lines=17> */
[----:B--2---:R-:W-:-:S02]  /*0110*/  HADD2.F32 R4, -RZ, R11.H0_H0 ;  /* 0x2000000bff047230 */ /* 0x004fc40000004100 */
[----:B------:R-:W-:-:S03]  /*0120*/  HADD2.F32 R11, -RZ, R11.H1_H1 ;  /* 0x3000000bff0b7230 */ /* 0x000fc60000004100 */
[C---:B------:R-:W-:Y:S01]  /*0130*/  FFMA.FTZ R5, R4.reuse, R4, -1 ;  /* 0xbf80000004057423 */ /* 0x040fe20000010004 */
[----:B------:R-:W-:Y:S01]  /*0140*/  FADD.FTZ R4, R4, -1 ;  /* 0xbf80000004047421 */ /* 0x000fe20000010000 */
[----:B------:R-:W-:Y:S02]  /*0150*/  FFMA.FTZ R12, R11, R11, -1 ;  /* 0xbf8000000b0c7423 */ /* 0x000fe4000001000b */
[----:B------:R-:W1:Y:S01]  /*0160*/  MUFU.RSQ R8, R5 ;  /* 0x0000000500087308 */ /* 0x000e620000001400 */
[----:B------:R-:W-:Y:S02]  /*0170*/  FSETP.NEU.FTZ.AND P1, PT, R5, RZ, PT ;  /* 0x000000ff0500720b */ /* 0x000fe40003f3d000 */
[----:B------:R-:W-:Y:S02]  /*0180*/  FSETP.NEU.FTZ.AND P2, PT, R12, RZ, PT ;  /* 0x000000ff0c00720b */ /* 0x000fe40003f5d000 */
[----:B------:R-:W-:-:S03]  /*0190*/  ISETP.GT.U32.AND P0, PT, R4, 0x4b000000, PT ;  /* 0x4b0000000400780c */ /* 0x000fc60003f04070 */
[----:B------:R-:W2:Y:S01]  /*01a0*/  MUFU.RSQ R13, R12 ;  /* 0x0000000c000d7308 */ /* 0x000ea20000001400 */
[----:B-1----:R-:W-:Y:S01]  /*01b0*/  FMUL.FTZ R10, R5, R8 ;  /* 0x00000008050a7220 */ /* 0x002fe20000410000 */
[----:B------:R-:W-:Y:S01]  /*01c0*/  FMUL.FTZ R9, R8, 0.5 ;  /* 0x3f00000008097820 */ /* 0x000fe20000410000 */
[----:B------:R-:W-:Y:S02]  /*01d0*/  FADD.FTZ R8, R11, -1 ;  /* 0xbf8000000b087421 */ /* 0x000fe40000010000 */
[----:B0-----:R-:W-:-:S03]  /*01e0*/  FFMA.FTZ R2, -R10, R10, R5 ;  /* 0x0000000a0a027223 */ /* 0x001fc60000010105 */
[----:B------:R-:W-:Y:S01]  /*01f0*/  ISETP.GT.U32.AND P3, PT, R8, 0x4b000000, PT ;  /* 0x4b0000000800780c */ /* 0x000fe20003f64070 */
[----:B--2---:R-:W-:Y:S01]  /*0200*/  FMUL.FTZ R15, R12, R13 ;  /* 0x0000000d0c0f7220 */ /* 0x004fe20000410000 */
[----:B------:R-:W-:Y:S01]  /*0210*/  FMUL.FTZ R14, R13, 0.5 ;  /* 0x3f0000000d0e7820 */ /* 0x000fe20000410000 */
[----:B------:R-:W-:Y:S02]  /*0220*/  FFMA.FTZ R2, R9, R2, R10 ;  /* 0x0000000209027223 */ /* 0x000fe4000001000a */
[----:B------:R-:W-:-:S03]  /*0230*/  FFMA.FTZ R3, -R15, R15, R12 ;  /* 0x0000000f0f037223 */ /* 0x000fc6000001010c */
[----:B------:R-:W-:Y:S01]  /*0240*/  FSEL R2, R2, RZ, P1 ;  /* 0x000000ff02027208 */ /* 0x000fe20000800000 */
[----:B------:R-:W-:-:S03]  /*0250*/  FFMA.FTZ R3, R14, R3, R15 ;  /* 0x000000030e037223 */ /* 0x000fc6000001000f */
[----:B------:R-:W-:Y:S02]  /*0260*/  FSEL R13, R2, -1.0000001192092895508, !P0 ;  /* 0xbf800001020d7808 */ /* 0x000fe40004000000 */
[----:B------:R-:W-:Y:S02]  /*0270*/  FSEL R3, R3, RZ, P2 ;  /* 0x000000ff03037208 */ /* 0x000fe40001000000 */
[----:B------:R-:W-:Y:S01]  /*0280*/  P2R R2, PR, RZ, 0x8 ;  /* 0x00000008ff027803 */ /* 0x000fe20000000000 */
[----:B------:R-:W-:Y:S01]  /*0290*/  FADD.FTZ R13, R4, R13 ;  /* 0x0000000d040d7221 */ /* 0x000fe20000010000 */
[----:B------:R-:W-:Y:S01]  /*02a0*/  FSEL R3, R3, -1.0000001192092895508, !P3 ;  /* 0xbf80000103037808 */ /* 0x000fe20005800000 */
[--C-:B---3--:R-:W-:Y:S02]  /*02b0*/  HADD2.F32 R2, -RZ, R0.reuse.H0_H0 ;  /* 0x20000000ff027230 */ /* 0x108fe40000004100 */
[----:B------:R-:W-:Y:S01]  /*02c0*/  FADD.FTZ.RZ R4, R13, 1 ;  /* 0x3f8000000d047421 */ /* 0x000fe2000001c000 */
[----:B------:R-:W-:-:S02]  /*02d0*/  HADD2.F32 R0, -RZ, R0.H1_H1 ;  /* 0x30000000ff007230 */ /* 0x000fc40000004100 */
[----:B------:R-:W-:Y:S01]  /*02e0*/  FADD.FTZ R11, R8, R3 ;  /* 0x00000003080b7221 */ /* 0x000fe20000010000 */
[C---:B------:R-:W-:Y:S01]  /*02f0*/  FFMA.FTZ R3, R2.reuse, R2, -1 ;  /* 0xbf80000002037423 */ /* 0x040fe20000010002 */
[----:B------:R-:W-:Y:S01]  /*0300*/  FADD.FTZ R2, R2, -1 ;  /* 0xbf80000002027421 */ /* 0x000fe20000010000 */
[----:B------:R-:W-:Y:S01]  /*0310*/  IADD3 R4, R4, -0x3f400000, RZ ;  /* 0xc0c0000004047810 */ /* 0x000fe20007ffe0ff */
[----:B------:R-:W-:Y:S01]  /*0320*/  FADD.FTZ.RZ R5, R11, 1 ;  /* 0x3f8000000b057421 */ /* 0x000fe2000001c000 */
[----:B------:R-:W0:Y:S01]  /*0330*/  MUFU.RSQ R14, R3 ;  /* 0x00000003000e7308 */ /* 0x000e220000001400 */
[----:B------:R-:W-:Y:S01]  /*0340*/  FFMA.FTZ R17, R0, R0, -1 ;  /* 0xbf80000000117423 */ /* 0x000fe20000010000 */
[----:B------:R-:W-:Y:S01]  /*0350*/  LOP3.LUT R10, R4, 0xff800000, RZ, 0xc0, !PT ;  /* 0xff800000040a7812 */ /* 0x000fe200078ec0ff */
[----:B------:R-:W-:Y:S01]  /*0360*/  FADD.FTZ R0, R0, -1 ;  /* 0xbf80000000007421 */ /* 0x000fe20000010000 */
[----:B------:R-:W-:Y:S02]  /*0370*/  IADD3 R5, R5, -0x3f400000, RZ ;  /* 0xc0c0000005057810 */ /* 0x000fe40007ffe0ff */
[----:B------:R-:W-:-:S02]  /*0380*/  IADD3 R4, -R10, 0x40800000, RZ ;  /* 0x408000000a047810 */ /* 0x000fc40007ffe1ff */
[----:B------:R-:W-:Y:S01]  /*0390*/  LOP3.LUT R12, R5, 0xff800000, RZ, 0xc0, !PT ;  /* 0xff800000050c7812 */ /* 0x000fe200078ec0ff */
[----:B------:R-:W-:Y:S01]  /*03a0*/  HFMA2.MMA R5, -RZ, RZ, 1.625, 0 ;  /* 0x3e800000ff057435 */ /* 0x000fe200000001ff */
[----:B------:R-:W1:Y:S01]  /*03b0*/  MUFU.RSQ R22, R17 ;  /* 0x0000001100167308 */ /* 0x000e620000001400 */
[----:B------:R-:W-:Y:S02]  /*03c0*/  IADD3 R9, R13, -R10, RZ ;  /* 0x8000000a0d097210 */ /* 0x000fe40007ffe0ff */
[----:B------:R-:W-:Y:S02]  /*03d0*/  IADD3 R18, -R12, 0x40800000, RZ ;  /* 0x408000000c127810 */ /* 0x000fe40007ffe1ff */
[----:B------:R-:W-:Y:S01]  /*03e0*/  IADD3 R15, R11, -R12, RZ ;  /* 0x8000000c0b0f7210 */ /* 0x000fe20007ffe0ff */
[----:B0-----:R-:W-:Y:S01]  /*03f0*/  FMUL.FTZ R19, R14, 0.5 ;  /* 0x3f0000000e137820 */ /* 0x001fe20000410000 */
[----:B------:R-:W-:Y:S02]  /*0400*/  FSETP.NEU.FTZ.AND P3, PT, R3, RZ, PT ;  /* 0x000000ff0300720b */ /* 0x000fe40003f7d000 */
[-C--:B------:R-:W-:Y:S01]  /*0410*/  FFMA.FTZ R4, R4, R5.reuse, -1 ;  /* 0xbf80000004047423 */ /* 0x080fe20000010005 */
[----:B------:R-:W-:Y:S01]  /*0420*/  FFMA.FTZ R18, R18, R5, -1 ;  /* 0xbf80000012127423 */ /* 0x000fe20000010005 */
[----:B------:R-:W-:-:S02]  /*0430*/  FSETP.NEU.FTZ.AND P4, PT, R17, RZ, PT ;  /* 0x000000ff1100720b */ /* 0x000fc40003f9d000 */
[----:B------:R-:W-:Y:S01]  /*0440*/  FADD.FTZ R9, R9, R4 ;  /* 0x0000000409097221 */ /* 0x000fe20000010000 */
[----:B------:R-:W-:Y:S01]  /*0450*/  MOV R4, 0x3d39bf78 ;  /* 0x3d39bf7800047802 */ /* 0x000fe20000000f00 */
[----:B------:R-:W-:Y:S01]  /*0460*/  FADD.FTZ R15, R15, R18 ;  /* 0x000000120f0f7221 */ /* 0x000fe20000010000 */
[----:B------:R-:W-:Y:S01]  /*0470*/  FMUL.FTZ R18, R3, R14 ;  /* 0x0000000e03127220 */ /* 0x000fe20000410000 */
[----:B-1----:R-:W-:Y:S01]  /*0480*/  FMUL.FTZ R24, R17, R22 ;  /* 0x0000001611187220 */ /* 0x002fe20000410000 */
[----:B------:R-:W-:Y:S01]  /*0490*/  FMUL.FTZ R21, R22, 0.5 ;  /* 0x3f00000016157820 */ /* 0x000fe20000410000 */
[C---:B------:R-:W-:Y:S01]  /*04a0*/  FFMA.FTZ R14, R9.reuse, -R4, 0.10546888411045074463 ;  /* 0x3dd80012090e7423 */ /* 0x040fe20000010804 */
[----:B------:R-:W-:Y:S01]  /*04b0*/  FFMA.FTZ R3, -R18, R18, R3 ;  /* 0x0000001212037223 */ /* 0x000fe20000010103 */
[----:B------:R-:W-:Y:S01]  /*04c0*/  FFMA.FTZ R17, -R24, R24, R17 ;  /* 0x0000001818117223 */ /* 0x000fe20000010111 */
[----:B------:R-:W-:Y:S01]  /*04d0*/  ISETP.GT.U32.AND P1, PT, R2, 0x4b000000, PT ;  /* 0x4b0000000200780c */ /* 0x000fe20003f24070 */
[----:B------:R-:W-:Y:S01]  /*04e0*/  FFMA.FTZ R14, R9, R14, -0.13229703903198242188 ;  /* 0xbe0778e0090e7423 */ /* 0x000fe2000001000e */
[----:B------:R-:W-:Y:S01]  /*04f0*/  FFMA.FTZ R3, R19, R3, R18 ;  /* 0x0000000313037223 */ /* 0x000fe20000010012 */
[----:B------:R-:W-:Y:S01]  /*0500*/  FFMA.FTZ R18, R15, -R4, 0.10546888411045074463 ;  /* 0x3dd800120f127423 */ /* 0x000fe20000010804 */
[----:B------:R-:W-:Y:S01]  /*0510*/  FFMA.FTZ R17, R21, R17, R24 ;  /* 0x0000001115117223 */ /* 0x000fe20000010018 */
[----:B------:R-:W-:Y:S01]  /*0520*/  FFMA.FTZ R14, R9, R14, 0.14491446316242218018 ;  /* 0x3e146475090e7423 */ /* 0x000fe2000001000e */
[----:B------:R-:W-:Y:S01]  /*0530*/  ISETP.GT.U32.AND P2, PT, R0, 0x4b000000, PT ;  /* 0x4b0000000000780c */ /* 0x000fe20003f44070 */
[----:B------:R-:W-:Y:S01]  /*0540*/  FFMA.FTZ R22, R15, R18, -0.13229703903198242188 ;  /* 0xbe0778e00f167423 */ /* 0x000fe20000010012 */
[----:B------:R-:W-:Y:S01]  /*0550*/  FSEL R3, R3, RZ, P3 ;  /* 0x000000ff03037208 */ /* 0x000fe20001800000 */
[----:B------:R-:W-:Y:S01]  /*0560*/  FFMA.FTZ R14, R9, R14, -0.16641564667224884033 ;  /* 0xbe2a68dd090e7423 */ /* 0x000fe2000001000e */
[----:B------:R-:W-:Y:S01]  /*0570*/  FSEL R17, R17, RZ, P4 ;  /* 0x000000ff11117208 */ /* 0x000fe20002000000 */
[----:B------:R-:W-:Y:S01]  /*0580*/  FFMA.FTZ R22, R15, R22, 0.14491446316242218018 ;  /* 0x3e1464750f167423 */ /* 0x000fe20000010016 */
[----:B------:R-:W-:Y:S01]  /*0590*/  FSEL R3, R3, -1.0000001192092895508, !P1 ;  /* 0xbf80000103037808 */ /* 0x000fe20004800000 */
[----:B------:R-:W-:Y:S01]  /*05a0*/  FFMA.FTZ R18, R9, R14, 0.19988867640495300293 ;  /* 0x3e4caf9e09127423 */ /* 0x000fe2000001000e */
[----:B------:R-:W-:Y:S01]  /*05b0*/  FSEL R17, R17, -1.0000001192092895508, !P2 ;  /* 0xbf80000111117808 */ /* 0x000fe20005000000 */
[----:B------:R-:W-:Y:S01]  /*05c0*/  FFMA.FTZ R22, R15, R22, -0.16641564667224884033 ;  /* 0xbe2a68dd0f167423 */ /* 0x000fe20000010016 */
[----:B----4-:R-:W-:-:S02]  /*05d0*/  HADD2.F32 R14, -RZ, R20.H0_H0 ;  /* 0x20000014ff0e7230 */ /* 0x010fc40000004100 */
[----:B------:R-:W-:Y:S01]  /*05e0*/  FFMA.FTZ R18, R9, R18, -0.25000196695327758789 ;  /* 0xbe80004209127423 */ /* 0x000fe20000010012 */
[----:B------:R-:W-:Y:S01]  /*05f0*/  FADD.FTZ R3, R2, R3 ;  /* 0x0000000302037221 */ /* 0x000fe20000010000 */
[----:B------:R-:W-:Y:S01]  /*0600*/  FADD.FTZ R2, R0, R17 ;  /* 0x0000001100027221 */ /* 0x000fe20000010000 */
[----:B------:R-:W-:Y:S01]  /*0610*/  FFMA.FTZ R0, R15, R22, 0.19988867640495300293 ;  /* 0x3e4caf9e0f007423 */ /* 0x000fe20000010016 */
[----:B------:R-:W-:Y:S01]  /*0620*/  FFMA.FTZ R18, R9, R18, 0.33333510160446166992 ;  /* 0x3eaaaae609127423 */ /* 0x000fe20000010012 */
[----:B------:R-:W-:Y:S02]  /*0630*/  HADD2.F32 R20, -RZ, R20.H1_H1 ;  /* 0x30000014ff147230 */ /* 0x000fe40000004100 */
[----:B------:R-:W-:Y:S01]  /*0640*/  FADD.FTZ.RZ R19, R3, 1 ;  /* 0x3f80000003137421 */ /* 0x000fe2000001c000 */
[----:B------:R-:W-:Y:S01]  /*0650*/  FFMA.FTZ R24, R15, R0, -0.25000196695327758789 ;  /* 0xbe8000420f187423 */ /* 0x000fe20000010000 */
[----:B------:R-:W-:Y:S01]  /*0660*/  FFMA.FTZ R18, R9, R18, -0.5 ;  /* 0xbf00000009127423 */ /* 0x000fe20000010012 */
[----:B------:R-:W-:Y:S01]  /*0670*/  FFMA.FTZ R17, R14, R14, -1 ;  /* 0xbf8000000e117423 */ /* 0x000fe2000001000e */
[----:B------:R-:W-:Y:S01]  /*0680*/  ISETP.GE.U32.AND P3, PT, R13, 0x7f800000, PT ;  /* 0x7f8000000d00780c */ /* 0x000fe20003f66070 */
[----:B------:R-:W-:Y:S01]  /*0690*/  FADD.FTZ.RZ R25, R2, 1 ;  /* 0x3f80000002197421 */ /* 0x000fe2000001c000 */
[----:B------:R-:W-:Y:S01]  /*06a0*/  FMUL.FTZ R0, R9, R18 ;  /* 0x0000001209007220 */ /* 0x000fe20000410000 */
[----:B------:R-:W-:Y:S01]  /*06b0*/  FFMA.FTZ R18, R20, R20, -1 ;  /* 0xbf80000014127423 */ /* 0x000fe20000010014 */
[----:B------:R-:W-:Y:S01]  /*06c0*/  FFMA.FTZ R24, R15, R24, 0.33333510160446166992 ;  /* 0x3eaaaae60f187423 */ /* 0x000fe20000010018 */
[----:B------:R0:W1:Y:S01]  /*06d0*/  MUFU.RSQ R22, R17 ;  /* 0x0000001100167308 */ /* 0x0000620000001400 */
[----:B------:R-:W-:Y:S01]  /*06e0*/  FFMA.FTZ R23, R9, R0, R9 ;  /* 0x0000000009177223 */ /* 0x000fe20000010009 */
[----:B------:R-:W-:Y:S01]  /*06f0*/  IADD3 R0, R19, -0x3f400000, RZ ;  /* 0xc0c0000013007810 */ /* 0x000fe20007ffe0ff */
[----:B------:R-:W-:Y:S01]  /*0700*/  FFMA.FTZ R24, R15, R24, -0.5 ;  /* 0xbf0000000f187423 */ /* 0x000fe20000010018 */
[----:B------:R-:W-:-:S02]  /*0710*/  I2FP.F32.S32 R10, R10 ;  /* 0x0000000a000a7245 */ /* 0x000fc40000201400 */
[----:B------:R-:W-:Y:S01]  /*0720*/  LOP3.LUT R0, R0, 0xff800000, RZ, 0xc0, !PT ;  /* 0xff80000000007812 */ /* 0x000fe200078ec0ff */
[----:B------:R-:W-:Y:S01]  /*0730*/  FMUL.FTZ R24, R15, R24 ;  /* 0x000000180f187220 */ /* 0x000fe20000410000 */
[----:B------:R0:W2:Y:S01]  /*0740*/  MUFU.RSQ R21, R18 ;  /* 0x0000001200157308 */ /* 0x0000a20000001400 */
[----:B------:R-:W-:Y:S01]  /*0750*/  IADD3 R9, R25, -0x3f400000, RZ ;  /* 0xc0c0000019097810 */ /* 0x000fe20007ffe0ff */
[----:B------:R-:W-:Y:S01]  /*0760*/  FMUL.FTZ R10, R10, 1.1920928955078125e-07 ;  /* 0x340000000a0a7820 */ /* 0x000fe20000410000 */
[----:B------:R-:W-:Y:S01]  /*0770*/  IADD3 R26, -R0, 0x40800000, RZ ;  /* 0x40800000001a7810 */ /* 0x000fe20007ffe1ff */
[----:B------:R-:W-:Y:S01]  /*0780*/  FFMA.FTZ R19, R15, R24, R15 ;  /* 0x000000180f137223 */ /* 0x000fe2000001000f */
[----:B------:R-:W-:Y:S01]  /*0790*/  LOP3.LUT R9, R9, 0xff800000, RZ, 0xc0, !PT ;  /* 0xff80000009097812 */ /* 0x000fe200078ec0ff */
[----:B------:R-:W-:Y:S01]  /*07a0*/  FFMA.FTZ R10, R10, 0.69314718246459960938, R23 ;  /* 0x3f3172180a0a7823 */ /* 0x000fe20000010017 */
[----:B------:R-:W-:Y:S01]  /*07b0*/  IADD3 R15, R3, -R0, RZ ;  /* 0x80000000030f7210 */ /* 0x000fe20007ffe0ff */
[----:B------:R-:W-:Y:S01]  /*07c0*/  FFMA.FTZ R26, R26, R5, -1 ;  /* 0xbf8000001a1a7423 */ /* 0x000fe20000010005 */
[----:B------:R-:W-:Y:S01]  /*07d0*/  IADD3 R24, -R9, 0x40800000, RZ ;  /* 0x4080000009187810 */ /* 0x000fe20007ffe1ff */
[----:B01----:R-:W-:Y:S06]  /*07e0*/  @!P3 BRA `(.L_x_1412) ;  /* 0x000000000014b947 */ /* 0x003fec0003800000 */
[C---:B------:R-:W-:Y:S02]  /*07f0*/  ISETP.GE.AND P3, PT, R13.reuse, -0x407fffff, PT ;  /* 0xbf8000010d00780c */ /* 0x040fe40003f66270 */
[----:B------:R-:W-:-:S11]  /*0800*/  FSETP.NEU.FTZ.AND P4, PT, R13, RZ, PT ;  /* 0x000000ff0d00720b */ /* 0x000fd60003f9d000 */
[----:B------:R-:W-:-:S05]  /*0810*/  @P3 MOV R28, 0x7f800000 ;  /* 0x7f800000001c3802 */ /* 0x000fca0000000f00 */
[----:B------:R-:W-:-:S05]  /*0820*/  @P3 FFMA.FTZ R10, R13, R28, +INF ;  /* 0x7f8000000d0a3423 */ /* 0x000fca000001001c */
[----:B------:R-:W-:-:S07]  /*0830*/  FSEL R10, R10, -RZ, P4 ;  /* 0x800000ff0a0a7208 */ /* 0x000fce0002000000 */
.L_x_1412:
[----:B------:R-:W-:Y:S05]  /*0840*/  BSYNC B0 ;  /* 0x0000000000007941 */ /* 0x000fea0003800000 */
.L_x_1411:
[----:B------:R-:W-:Y:S01]  /*0850*/  FADD.FTZ R15, R15, R26 ;  /* 0x0000001a0f0f7221 */ /* 0x000fe20000010000 */
[----:B------:R-:W-:Y:S01]  /*0860*/  FMUL.FTZ R26, R17, R22 ;  /* 0x00000016111a7220 */ /* 0x000fe20000410000 */
[----:B------:R-:W-:Y:S01]  /*0870*/  FMUL.FTZ R23, R22, 0.5 ;  /* 0x3f00000016177820 */ /* 0x000fe20000410000 */
[----:B------:R-:W-:Y:S01]  /*0880*/  IADD3 R13, R2, -R9, RZ ;  /* 0x80000009020d7210 */ /* 0x000fe20007ffe0ff */
[C---:B------:R-:W-:Y:S01]  /*0890*/  FFMA.FTZ R22, R15.reuse, -R4, 0.10546888411045074463 ;  /* 0x3dd800120f167423 */ /* 0x040fe20000010804 */
[----:B------:R-:W-:Y:S01]  /*08a0*/  FFMA.FTZ R25, -R26, R26, R17 ;  /* 0x0000001a1a197223 */ /* 0x000fe20000010111 */
[----:B------:R-:W-:Y:S01]  /*08b0*/  FFMA.FTZ R24, R24, R5, -1 ;  /* 0xbf80000018187423 */ /* 0x000fe20000010005 */
[----:B------:R-:W-:Y:S01]  /*08c0*/  FADD.FTZ R14, R14, -1 ;  /* 0xbf8000000e0e7421 */ /* 0x000fe20000010000 */
[----:B------:R-:W-:Y:S01]  /*08d0*/  FFMA.FTZ R22, R15, R22, -0.13229703903198242188 ;  /* 0xbe0778e00f167423 */ /* 0x000fe20000010016 */
[----:B------:R-:W-:Y:S01]  /*08e0*/  FFMA.FTZ R25, R23, R25, R26 ;  /* 0x0000001917197223 */ /* 0x000fe2000001001a */
[----:B--2---:R-:W-:Y:S01]  /*08f0*/  FMUL.FTZ R23, R18, R21 ;  /* 0x0000001512177220 */ /* 0x004fe20000410000 */
[----:B------:R-:W-:Y:S01]  /*0900*/  FADD.FTZ R13, R13, R24 ;  /* 0x000000180d0d7221 */ /* 0x000fe20000010000 */
[----:B------:R-:W-:Y:S01]  /*0910*/  FMUL.FTZ R24, R21, 0.5 ;  /* 0x3f00000015187820 */ /* 0x000fe20000410000 */
[----:B------:R-:W-:Y:S01]  /*0920*/  FFMA.FTZ R22, R15, R22, 0.14491446316242218018 ;  /* 0x3e1464750f167423 */ /* 0x000fe20000010016 */
[----:B------:R-:W-:Y:S01]  /*0930*/  FFMA.FTZ R21, -R23, R23, R18 ;  /* 0x0000001717157223 */ /* 0x000fe20000010112 */
[----:B------:R-:W-:Y:S01]  /*0940*/  FSETP.NEU.FTZ.AND P4, PT, R17, RZ, PT ;  /* 0x000000ff1100720b */ /* 0x000fe20003f9d000 */
[----:B------:R-:W-:Y:S01]  /*0950*/  FADD.FTZ R17, R20, -1 ;  /* 0xbf80000014117421 */ /* 0x000fe20000010000 */
[----:B------:R-:W-:Y:S01]  /*0960*/  FFMA.FTZ R22, R15, R22, -0.16641564667224884033 ;  /* 0xbe2a68dd0f167423 */ /* 0x000fe20000010016 */
[----:B------:R-:W-:Y:S01]  /*0970*/  FFMA.FTZ R21, R24, R21, R23 ;  /* 0x0000001518157223 */ /* 0x000fe20000010017 */
[----:B------:R-:W-:Y:S01]  /*0980*/  FSETP.NEU.FTZ.AND P5, PT, R18, RZ, PT ;  /* 0x000000ff1200720b */ /* 0x000fe20003fbd000 */
[----:B------:R-:W-:Y:S01]  /*0990*/  FFMA.FTZ R20, R13, -R4, 0.10546888411045074463 ;  /* 0x3dd800120d147423 */ /* 0x000fe20000010804 */
[C---:B------:R-:W-:Y:S01]  /*09a0*/  ISETP.GT.U32.AND P3, PT, R14.reuse, 0x4b000000, PT ;  /* 0x4b0000000e00780c */ /* 0x040fe20003f64070 */
[----:B------:R-:W-:Y:S01]  /*09b0*/  FFMA.FTZ R22, R15, R22, 0.19988867640495300293 ;  /* 0x3e4caf9e0f167423 */ /* 0x000fe20000010016 */
[----:B------:R-:W-:Y:S01]  /*09c0*/  FSEL R25, R25, RZ, P4 ;  /* 0x000000ff19197208 */ /* 0x000fe20002000000 */
[----:B------:R-:W-:Y:S01]  /*09d0*/  FFMA.FTZ R20, R13, R20, -0.13229703903198242188 ;  /* 0xbe0778e00d147423 */ /* 0x000fe20000010014 */
[----:B------:R-:W-:Y:S01]  /*09e0*/  FSEL R23, R21, RZ, P5 ;  /* 0x000000ff15177208 */ /* 0x000fe20002800000 */
[----:B------:R-:W-:Y:S01]  /*09f0*/  FFMA.FTZ R22, R15, R22, -0.25000196695327758789 ;  /* 0xbe8000420f167423 */ /* 0x000fe20000010016 */
[----:B------:R-:W-:Y:S01]  /*0a00*/  ISETP.GE.U32.AND P5, PT, R11, 0x7f800000, PT ;  /* 0x7f8000000b00780c */ /* 0x000fe20003fa6070 */
[----:B------:R-:W-:Y:S01]  /*0a10*/  FFMA.FTZ R20, R13, R20, 0.14491446316242218018 ;  /* 0x3e1464750d147423 */ /* 0x000fe20000010014 */
[----:B------:R-:W-:Y:S01]  /*0a20*/  FSEL R25, R25, -1.0000001192092895508, !P3 ;  /* 0xbf80000119197808 */ /* 0x000fe20005800000 */
[----:B------:R-:W-:Y:S01]  /*0a30*/  FFMA.FTZ R22, R15, R22, 0.33333510160446166992 ;  /* 0x3eaaaae60f167423 */ /* 0x000fe20000010016 */
[----:B------:R-:W-:Y:S01]  /*0a40*/  I2FP.F32.S32 R18, R12 ;  /* 0x0000000c00127245 */ /* 0x000fe20000201400 */
[----:B------:R-:W-:Y:S01]  /*0a50*/  BSSY B0, `(.L_x_1413) ;  /* 0x0000011000007945 */ /* 0x000fe20003800000 */
[----:B------:R-:W-:Y:S01]  /*0a60*/  ISETP.GT.U32.AND P4, PT, R17, 0x4b000000, PT ;  /* 0x4b0000001100780c */ /* 0x000fe20003f84070 */
[----:B------:R-:W-:Y:S01]  /*0a70*/  FADD.FTZ R14, R14, R25 ;  /* 0x000000190e0e7221 */ /* 0x000fe20000010000 */
[----:B------:R-:W-:Y:S01]  /*0a80*/  FFMA.FTZ R22, R15, R22, -0.5 ;  /* 0xbf0000000f167423 */ /* 0x000fe20000010016 */
[----:B------:R-:W-:Y:S01]  /*0a90*/  FMUL.FTZ R18, R18, 1.1920928955078125e-07 ;  /* 0x3400000012127820 */ /* 0x000fe20000410000 */
[----:B------:R-:W-:Y:S01]  /*0aa0*/  FFMA.FTZ R24, R13, R20, -0.16641564667224884033 ;  /* 0xbe2a68dd0d187423 */ /* 0x000fe20000010014 */
[----:B------:R-:W-:Y:S01]  /*0ab0*/  FADD.FTZ.RZ R21, R14, 1 ;  /* 0x3f8000000e157421 */ /* 0x000fe2000001c000 */
[----:B------:R-:W-:Y:S01]  /*0ac0*/  FSEL R12, R23, -1.0000001192092895508, !P4 ;  /* 0xbf800001170c7808 */ /* 0x000fe20006000000 */
[----:B------:R-:W-:Y:S01]  /*0ad0*/  FMUL.FTZ R20, R15, R22 ;  /* 0x000000160f147220 */ /* 0x000fe20000410000 */
[----:B------:R-:W-:-:S02]  /*0ae0*/  FFMA.FTZ R19, R18, 0.69314718246459960938, R19 ;  /* 0x3f31721812137823 */ /* 0x000fc40000010013 */
[----:B------:R-:W-:Y:S01]  /*0af0*/  IADD3 R21, R21, -0x3f400000, RZ ;  /* 0xc0c0000015157810 */ /* 0x000fe20007ffe0ff */
[----:B------:R-:W-:Y:S06]  /*0b00*/  @!P5 BRA `(.L_x_1414) ;  /* 0x000000000014d947 */ /* 0x000fec0003800000 */
[----:B------:R-:W-:-:S13]  /*0b10*/  ISETP.GE.AND P5, PT, R11, -0x407fffff, PT ;  /* 0xbf8000010b00780c */ /* 0x000fda0003fa6270 */
[----:B------:R-:W-:-:S05]  /*0b20*/  @P5 MOV R18, 0x7f800000 ;  /* 0x7f80000000125802 */ /* 0x000fca0000000f00 */
[C---:B------:R-:W-:Y:S01]  /*0b30*/  @P5 FFMA.FTZ R19, R11.reuse, R18, +INF ;  /* 0x7f8000000b135423 */ /* 0x040fe20000010012 */
[----:B------:R-:W-:-:S04]  /*0b40*/  FSETP.NEU.FTZ.AND P5, PT, R11, RZ, PT ;  /* 0x000000ff0b00720b */ /* 0x000fc80003fbd000 */
[----:B------:R-:W-:-:S09]  /*0b50*/  FSEL R19, R19, -RZ, P5 ;  /* 0x800000ff13137208 */ /* 0x000fd20002800000 */
.L_x_1414:
[----:B------:R-:W-:Y:S05]  /*0b60*/  BSYNC B0 ;  /* 0x0000000000007941 */ /* 0x000fea0003800000 */
.L_x_1413:
[----:B------:R-:W-:Y:S01]  /*0b70*/  LOP3.LUT R11, R21, 0xff800000, RZ, 0xc0, !PT ;  /* 0xff800000150b7812 */ /* 0x000fe200078ec0ff */
[----:B------:R-:W-:Y:S01]  /*0b80*/  FFMA.FTZ R20, R15, R20, R15 ;  /* 0x000000140f147223 */ /* 0x000fe2000001000f */
[----:B------:R-:W-:Y:S01]  /*0b90*/  FADD.FTZ R17, R17, R12 ;  /* 0x0000000c11117221 */ /* 0x000fe20000010000 */
[----:B------:R-:W-:Y:S01]  /*0ba0*/  FFMA.FTZ R24, R13, R24, 0.19988867640495300293 ;  /* 0x3e4caf9e0d187423 */ /* 0x000fe20000010018 */
[----:B-----5:R-:W-:Y:S01]  /*0bb0*/  HADD2.F32 R15, -RZ, R6.H0_H0 ;  /* 0x20000006ff0f7230 */ /* 0x020fe20000004100 */
[----:B------:R-:W-:Y:S01]  /*0bc0*/  IADD3 R12, -R11, 0x40800000, RZ ;  /* 0x408000000b0c7810 */ /* 0x000fe20007ffe1ff */
[----:B------:R-:W-:Y:S01]  /*0bd0*/  FADD.FTZ.RZ R22, R17, 1 ;  /* 0x3f80000011167421 */ /* 0x000fe2000001c000 */
[----:B------:R-:W-:Y:S01]  /*0be0*/  FFMA.FTZ R24, R13, R24, -0.25000196695327758789 ;  /* 0xbe8000420d187423 */ /* 0x000fe20000010018 */
[----:B------:R-:W-:Y:S01]  /*0bf0*/  IADD3 R21, R14, -R11, RZ ;  /* 0x8000000b0e157210 */ /* 0x000fe20007ffe0ff */
[----:B------:R-:W-:Y:S01]  /*0c00*/  FFMA.FTZ R18, R15, R15, -1 ;  /* 0xbf8000000f127423 */ /* 0x000fe2000001000f */
[----:B------:R-:W-:Y:S01]  /*0c10*/  ISETP.GE.U32.AND P5, PT, R3, 0x7f800000, PT ;  /* 0x7f8000000300780c */ /* 0x000fe20003fa6070 */
[----:B------:R-:W-:Y:S01]  /*0c20*/  FFMA.FTZ R12, R12, R5, -1 ;  /* 0xbf8000000c0c7423 */ /* 0x000fe20000010005 */
[----:B------:R-:W-:Y:S01]  /*0c30*/  FFMA.FTZ R24, R13, R24, 0.33333510160446166992 ;  /* 0x3eaaaae60d187423 */ /* 0x000fe20000010018 */
[----:B------:R-:W-:Y:S01]  /*0c40*/  IADD3 R22, R22, -0x3f400000, RZ ;  /* 0xc0c0000016167810 */ /* 0x000fe20007ffe0ff */
[----:B------:R0:W1:Y:S01]  /*0c50*/  MUFU.RSQ R23, R18 ;  /* 0x0000001200177308 */ /* 0x0000620000001400 */
[----:B------:R-:W-:Y:S01]  /*0c60*/  FADD.FTZ R21, R21, R12 ;  /* 0x0000000c15157221 */ /* 0x000fe20000010000 */
[C---:B------:R-:W-:Y:S01]  /*0c70*/  FFMA.FTZ R24, R13.reuse, R24, -0.5 ;  /* 0xbf0000000d187423 */ /* 0x040fe20000010018 */
[----:B------:R-:W-:Y:S01]  /*0c80*/  LOP3.LUT R12, R22, 0xff800000, RZ, 0xc0, !PT ;  /* 0xff800000160c7812 */ /* 0x000fe200078ec0ff */
[----:B------:R-:W-:Y:S01]  /*0c90*/  BSSY B0, `(.L_x_1415) ;  /* 0x0000011000007945 */ /* 0x000fe20003800000 */
[----:B------:R-:W-:Y:S01]  /*0ca0*/  I2FP.F32.S32 R0, R0 ;  /* 0x0000000000007245 */ /* 0x000fe20000201400 */
[----:B------:R-:W-:Y:S01]  /*0cb0*/  FMUL.FTZ R24, R13, R24 ;  /* 0x000000180d187220 */ /* 0x000fe20000410000 */
[----:B------:R-:W-:Y:S01]  /*0cc0*/  IADD3 R26, -R12, 0x40800000, RZ ;  /* 0x408000000c1a7810 */ /* 0x000fe20007ffe1ff */
[----:B------:R-:W-:-:S02]  /*0cd0*/  FFMA.FTZ R22, R21, -R4, 0.10546888411045074463 ;  /* 0x3dd8001215167423 */ /* 0x000fc40000010804 */
[----:B------:R-:W-:Y:S01]  /*0ce0*/  FMUL.FTZ R25, R0, 1.1920928955078125e-07 ;  /* 0x3400000000197820 */ /* 0x000fe20000410000 */
[----:B------:R-:W-:Y:S01]  /*0cf0*/  FFMA.FTZ R13, R13, R24, R13 ;  /* 0x000000180d0d7223 */ /* 0x000fe2000001000d */
        /* <DEDUP_REMOVED lines=10> */
.L_x_1416:
[----:B------:R-:W-:Y:S05]  /*0da0*/  BSYNC B0 ;  /* 0x0000000000007941 */ /* 0x000fea0003800000 */
.L_x_1415:
        /* <DEDUP_REMOVED lines=22> */
.L_x_1418:
[----:B------:R-:W-:Y:S05]  /*0f10*/  BSYNC B0 ;  /* 0x0000000000007941 */ /* 0x000fea0003800000 */
.L_x_1417:
        /* <DEDUP_REMOVED lines=23> */
.L_x_1420:
[----:B------:R-:W-:Y:S05]  /*1090*/  BSYNC B0 ;  /* 0x0000000000007941 */ /* 0x000fea0003800000 */
.L_x_1419:
        /* <DEDUP_REMOVED lines=14> */
.L_x_1422:
[----:B------:R-:W-:Y:S05]  /*1180*/  BSYNC B0 ;  /* 0x0000000000007941 */ /* 0x000fea0003800000 */
.L_x_1421:
        /* <DEDUP_REMOVED lines=31> */
.L_x_1424:
[----:B------:R-:W-:Y:S05]  /*1380*/  BSYNC B0 ;  /* 0x0000000000007941 */ /* 0x000fea0003800000 */
.L_x_1423:
[----:B------:R-:W-:Y:S02]  /*1390*/  HADD2.F32 R6, -RZ, R6.H1_H1 ;  /* 0x30000006ff067230 */ /* 0x000fe40000004100 */
[----:B------:R-:W-:Y:S01]  /*13a0*/  @P0 FADD.FTZ R10, R10, 0.69314718246459960938 ;  /* 0x3f3172180a0a0421 */ /* 0x000fe20000010000 */
[----:B------:R-:W-:Y:S02]  /*13b0*/  BSSY B0, `(.L_x_1425) ;  /* 0x0000028000007945 */ /* 0x000fe40003800000 */
        /* <DEDUP_REMOVED lines=39> */
.L_x_1426:
[----:B------:R-:W-:Y:S05]  /*1630*/  BSYNC B0 ;  /* 0x0000000000007941 */ /* 0x000fea0003800000 */
.L_x_1425:
[----:B------:R-:W0:Y:S01]  /*1640*/  LDC.64 R4, c[0x0][0x218] ;  /* 0x00008600ff047b82 */ /* 0x000e220000000a00 */
[----:B------:R-:W-:Y:S01]  /*1650*/  ISETP.GT.U32.AND P6, PT, R8, 0x4b000000, PT ;  /* 0x4b0000000800780c */ /* 0x000fe20003fc4070 */
[----:B------:R-:W-:Y:S01]  /*1660*/  @P3 FADD.FTZ R9, R9, 0.69314718246459960938 ;  /* 0x3f31721809093421 */ /* 0x000fe20000010000 */
[----:B------:R-:W-:Y:S01]  /*1670*/  @P4 FADD.FTZ R11, R11, 0.69314718246459960938 ;  /* 0x3f3172180b0b4421 */ /* 0x000fe20000010000 */
[----:B------:R-:W-:Y:S01]  /*1680*/  @P1 FADD.FTZ R0, R0, 0.69314718246459960938 ;  /* 0x3f31721800001421 */ /* 0x000fe20000010000 */
[----:B------:R-:W-:Y:S01]  /*1690*/  @P5 FADD.FTZ R12, R12, 0.69314718246459960938 ;  /* 0x3f3172180c0c5421 */ /* 0x000fe20000010000 */
[----:B------:R-:W-:-:S08]  /*16a0*/  @P0 FADD.FTZ R13, R13, 0.69314718246459960938 ;  /* 0x3f3172180d0d0421 */ /* 0x000fd00000010000 */
[----:B------:R-:W-:Y:S01]  /*16b0*/  @P6 FADD.FTZ R19, R19, 0.69314718246459960938 ;  /* 0x3f31721813136421 */ /* 0x000fe20000010000 */
[----:B0-----:R-:W-:Y:S01]  /*16c0*/  IMAD.WIDE.U32 R16, R16, 0x2, R4 ;  /* 0x0000000210107825 */ /* 0x001fe200078e0004 */
[----:B------:R-:W-:-:S03]  /*16d0*/  MOV R5, R3 ;  /* 0x0000000300057202 */ /* 0x000fc60000000f00 */
[----:B------:R-:W-:Y:S02]  /*16e0*/  F2FP.F16.F32.PACK_AB R3, R19, R10 ;  /* 0x0000000a1303723e */ /* 0x000fe400000000ff */
[----:B------:R-:W-:Y:S01]  /*16f0*/  @P2 FADD.FTZ R5, R5, 0.69314718246459960938 ;  /* 0x3f31721805052421 */ /* 0x000fe20000010000 */
[----:B------:R-:W-:Y:S01]  /*1700*/  IMAD.WIDE R16, R7, 0x4, R16 ;  /* 0x0000000407107825 */ /* 0x000fe200078e0210 */
[----:B------:R-:W-:Y:S02]  /*1710*/  F2FP.F16.F32.PACK_AB R7, R11, R9 ;  /* 0x000000090b07723e */ /* 0x000fe400000000ff */
[----:B------:R-:W-:Y:S02]  /*1720*/  F2FP.F16.F32.PACK_AB R9, R13, R12 ;  /* 0x0000000c0d09723e */ /* 0x000fe400000000ff */
[----:B------:R-:W-:Y:S01]  /*1730*/  F2FP.F16.F32.PACK_AB R5, R5, R0 ;  /* 0x000000000505723e */ /* 0x000fe200000000ff */
[----:B------:R-:W-:Y:S04]  /*1740*/  STG.E desc[UR4][R16.64], R3 ;  /* 0x0000000310007986 */ /* 0x000fe8000c101904 */
[----:B------:R-:W-:Y:S04]  /*1750*/  STG.E desc[UR4][R16.64+0x200], R5 ;  /* 0x0002000510007986 */ /* 0x000fe8000c101904 */
[----:B------:R-:W-:Y:S04]  /*1760*/  STG.E desc[UR4][R16.64+0x400], R7 ;  /* 0x0004000710007986 */ /* 0x000fe8000c101904 */
[----:B------:R-:W-:Y:S01]  /*1770*/  STG.E desc[UR4][R16.64+0x600], R9 ;  /* 0x0006000910007986 */ /* 0x000fe2000c101904 */
[----:B------:R-:W-:Y:S05]  /*1780*/  EXIT ;  /* 0x000000000000794d */ /* 0x000fea0003800000 */
.L_x_1410:
        /* <DEDUP_REMOVED lines=59> */
[----:B-----5:R-:W-:Y:S01]  /*1b40*/  HADD2.F32 R20, -RZ, R20.H0_H0 ;  /* 0x20000014ff147230 */ /* 0x020fe20000004100 */
[----:B0-----:R-:W-:Y:S01]  /*1b50*/  MOV R7, 0x3d39bf78 ;  /* 0x3d39bf7800077802 */ /* 0x001fe20000000f00 */
        /* <DEDUP_REMOVED lines=41> */
.L_x_1430:
[----:B------:R-:W-:Y:S05]  /*1df0*/  BSYNC B1 ;  /* 0x0000000000017941 */ /* 0x000fea0003800000 */
.L_x_1429:
[----:B------:R-:W-:-:S05]  /*1e00*/  @P2 FADD.FTZ R3, R3, 0.69314718246459960938 ;  /* 0x3f31721803032421 */ /* 0x000fca0000010000 */
[----:B------:R-:W-:-:S07]  /*1e10*/  F2FP.F16.F32.PACK_AB R9, RZ, R3 ;  /* 0x00000003ff09723e */ /* 0x000fce00000000ff */
.L_x_1428:
[----:B------:R-:W-:Y:S05]  /*1e20*/  BSYNC B0 ;  /* 0x0000000000007941 */ /* 0x000fea0003800000 */
.L_x_1427:
        /* <DEDUP_REMOVED lines=47> */
.L_x_1434:
[----:B------:R-:W-:Y:S05]  /*2120*/  BSYNC B1 ;  /* 0x0000000000017941 */ /* 0x000fea0003800000 */
.L_x_1433:
[----:B------:R-:W-:-:S05]  /*2130*/  @P2 FADD.FTZ R3, R3, 0.69314718246459960938 ;  /* 0x3f31721803032421 */ /* 0x000fca0000010000 */
[----:B------:R-:W-:-:S07]  /*2140*/  F2FP.F16.F32.PACK_AB R3, RZ, R3 ;  /* 0x00000003ff03723e */ /* 0x000fce00000000ff */
.L_x_1432:
[----:B------:R-:W-:Y:S05]  /*2150*/  BSYNC B0 ;  /* 0x0000000000007941 */ /* 0x000fea0003800000 */
.L_x_1431:
        /* <DEDUP_REMOVED lines=47> */
.L_x_1438:
[----:B------:R-:W-:Y:S05]  /*2450*/  BSYNC B1 ;  /* 0x0000000000017941 */ /* 0x000fea0003800000 */
.L_x_1437:
[----:B------:R-:W-:-:S05]  /*2460*/  @P2 FADD.FTZ R4, R4, 0.69314718246459960938 ;  /* 0x3f31721804042421 */ /* 0x000fca0000010000 */
[----:B------:R-:W-:-:S07]  /*2470*/  F2FP.F16.F32.PACK_AB R0, RZ, R4 ;  /* 0x00000004ff00723e */ /* 0x000fce00000000ff */
.L_x_1436:
[----:B------:R-:W-:Y:S05]  /*2480*/  BSYNC B0 ;  /* 0x0000000000007941 */ /* 0x000fea0003800000 */
.L_x_1435:
[----:B------:R-:W-:Y:S01]  /*2490*/  IADD3 R4, R18, 0x180, RZ ;  /* 0x0000018012047810 */ /* 0x000fe20007ffe0ff */
[----:B------:R-:W-:Y:S03]  /*24a0*/  BSSY B0, `(.L_x_1439) ;  /* 0x0000031000007945 */ /* 0x000fe60003800000 */
[----:B------:R-:W-:-:S13]  /*24b0*/  ISETP.GE.AND P0, PT, R4, R17, PT ;  /* 0x000000110400720c */ /* 0x000fda0003f06270 */
[----:B------:R-:W-:Y:S05]  /*24c0*/  @P0 BRA `(.L_x_1440) ;  /* 0x0000000000b80947 */ /* 0x000fea0003800000 */
[----:B------:R-:W-:Y:S01]  /*24d0*/  HADD2.F32 R23, -RZ, R23.H0_H0 ;  /* 0x20000017ff177230 */ /* 0x000fe20000004100 */
[----:B------:R-:W-:Y:S01]  /*24e0*/  MOV R11, 0x3d39bf78 ;  /* 0x3d39bf78000b7802 */ /* 0x000fe20000000f00 */
        /* <DEDUP_REMOVED lines=41> */
.L_x_1442:
[----:B------:R-:W-:Y:S05]  /*2780*/  BSYNC B1 ;  /* 0x0000000000017941 */ /* 0x000fea0003800000 */
.L_x_1441:
[----:B------:R-:W-:-:S05]  /*2790*/  @P2 FADD.FTZ R5, R5, 0.69314718246459960938 ;  /* 0x3f31721805052421 */ /* 0x000fca0000010000 */
[----:B------:R-:W-:-:S07]  /*27a0*/  F2FP.F16.F32.PACK_AB R4, RZ, R5 ;  /* 0x00000005ff04723e */ /* 0x000fce00000000ff */
.L_x_1440:
[----:B------:R-:W-:Y:S05]  /*27b0*/  BSYNC B0 ;  /* 0x0000000000007941 */ /* 0x000fea0003800000 */
.L_x_1439:
[----:B------:R-:W-:Y:S01]  /*27c0*/  IADD3 R6, R18, 0x200, RZ ;  /* 0x0000020012067810 */ /* 0x000fe20007ffe0ff */
[----:B------:R-:W-:Y:S03]  /*27d0*/  BSSY B0, `(.L_x_1443) ;  /* 0x0000031000007945 */ /* 0x000fe60003800000 */
[----:B------:R-:W-:-:S13]  /*27e0*/  ISETP.GE.AND P0, PT, R6, R17, PT ;  /* 0x000000110600720c */ /* 0x000fda0003f06270 */
[----:B------:R-:W-:Y:S05]  /*27f0*/  @P0 BRA `(.L_x_1444) ;  /* 0x0000000000b80947 */ /* 0x000fea0003800000 */
[----:B------:R-:W-:Y:S01]  /*2800*/  HADD2.F32 R21, -RZ, R21.H0_H0 ;  /* 0x20000015ff157230 */ /* 0x000fe20000004100 */
        /* <DEDUP_REMOVED lines=42> */
.L_x_1446:
[----:B------:R-:W-:Y:S05]  /*2ab0*/  BSYNC B1 ;  /* 0x0000000000017941 */ /* 0x000fea0003800000 */
.L_x_1445:
[----:B------:R-:W-:-:S05]  /*2ac0*/  @P2 FADD.FTZ R6, R6, 0.69314718246459960938 ;  /* 0x3f31721806062421 */ /* 0x000fca0000010000 */
[----:B------:R-:W-:-:S07]  /*2ad0*/  F2FP.F16.F32.PACK_AB R5, RZ, R6 ;  /* 0x00000006ff05723e */ /* 0x000fce00000000ff */
.L_x_1444:
[----:B------:R-:W-:Y:S05]  /*2ae0*/  BSYNC B0 ;  /* 0x0000000000007941 */ /* 0x000fea0003800000 */
.L_x_1443:
        /* <DEDUP_REMOVED lines=47> */
.L_x_1450:
[----:B------:R-:W-:Y:S05]  /*2de0*/  BSYNC B1 ;  /* 0x0000000000017941 */ /* 0x000fea0003800000 */
.L_x_1449:
[----:B------:R-:W-:-:S05]  /*2df0*/  @P2 FADD.FTZ R7, R7, 0.69314718246459960938 ;  /* 0x3f31721807072421 */ /* 0x000fca0000010000 */
[----:B------:R-:W-:-:S07]  /*2e00*/  F2FP.F16.F32.PACK_AB R6, RZ, R7 ;  /* 0x00000007ff06723e */ /* 0x000fce00000000ff */
.L_x_1448:
[----:B------:R-:W-:Y:S05]  /*2e10*/  BSYNC B0 ;  /* 0x0000000000007941 */ /* 0x000fea0003800000 */
.L_x_1447:
[----:B------:R-:W-:Y:S01]  /*2e20*/  IADD3 R8, R18, 0x300, RZ ;  /* 0x0000030012087810 */ /* 0x000fe20007ffe0ff */
[----:B------:R-:W-:Y:S03]  /*2e30*/  BSSY B0, `(.L_x_1451) ;  /* 0x0000031000007945 */ /* 0x000fe60003800000 */
[----:B------:R-:W-:-:S13]  /*2e40*/  ISETP.GE.AND P0, PT, R8, R17, PT ;  /* 0x000000110800720c */ /* 0x000fda0003f06270 */
[----:B------:R-:W-:Y:S05]  /*2e50*/  @P0 BRA `(.L_x_1452) ;  /* 0x0000000000b80947 */ /* 0x000fea0003800000 */
[----:B------:R-:W-:Y:S01]  /*2e60*/  HADD2.F32 R13, -RZ, R13.H0_H0 ;  /* 0x2000000dff0d7230 */ /* 0x000fe20000004100 */
        /* <DEDUP_REMOVED lines=42> */
.L_x_1454:
[----:B------:R-:W-:Y:S05]  /*3110*/  BSYNC B1 ;  /* 0x0000000000017941 */ /* 0x000fea0003800000 */
.L_x_1453:
[----:B------:R-:W-:-:S05]  /*3120*/  @P2 FADD.FTZ R8, R8, 0.69314718246459960938 ;  /* 0x3f31721808082421 */ /* 0x000fca0000010000 */
[----:B------:R-:W-:-:S07]  /*3130*/  F2FP.F16.F32.PACK_AB R7, RZ, R8 ;  /* 0x00000008ff07723e */ /* 0x000fce00000000ff */
.L_x_1452:
[----:B------:R-:W-:Y:S05]  /*3140*/  BSYNC B0 ;  /* 0x0000000000007941 */ /* 0x000fea0003800000 */
.L_x_1451:
        /* <DEDUP_REMOVED lines=47> */
.L_x_1458:
[----:B------:R-:W-:Y:S05]  /*3440*/  BSYNC B1 ;  /* 0x0000000000017941 */ /* 0x000fea0003800000 */
.L_x_1457:
[----:B------:R-:W-:-:S05]  /*3450*/  @P2 FADD.FTZ R10, R10, 0.69314718246459960938 ;  /* 0x3f3172180a0a2421 */ /* 0x000fca0000010000 */
[----:B------:R-:W-:-:S07]  /*3460*/  F2FP.F16.F32.PACK_AB R8, RZ, R10 ;  /* 0x0000000aff08723e */ /* 0x000fce00000000ff */
.L_x_1456:
[----:B------:R-:W-:Y:S05]  /*3470*/  BSYNC B0 ;  /* 0x0000000000007941 */ /* 0x000fea0003800000 */
.L_x_1455:
        /* <DEDUP_REMOVED lines=17> */
.L_x_1461:
[----:B------:R-:W-:-:S13]  /*3590*/  ISETP.GE.AND P0, PT, R18, R17, PT ;  /* 0x000000111200720c */ /* 0x000fda0003f06270 */
[----:B------:R-:W-:Y:S05]  /*35a0*/  @P0 BRA `(.L_x_1463) ;  /* 0x0000000000300947 */ /* 0x000fea0003800000 */
[----:B0-----:R-:W0:Y:S01]  /*35b0*/  LDC.64 R2, c[0x0][0x218] ;  /* 0x00008600ff027b82 */ /* 0x001e220000000a00 */
[----:B------:R-:W-:Y:S02]  /*35c0*/  IADD3 R9, R16, R18, RZ ;  /* 0x0000001210097210 */ /* 0x000fe40007ffe0ff */
[----:B------:R-:W-:-:S03]  /*35d0*/  IADD3 R18, R18, 0x80, RZ ;  /* 0x0000008012127810 */ /* 0x000fc60007ffe0ff */
[----:B0-----:R-:W-:-:S05]  /*35e0*/  IMAD.WIDE.U32 R2, R9, 0x2, R2 ;  /* 0x0000000209027825 */ /* 0x001fca00078e0002 */
[----:B------:R1:W-:Y:S02]  /*35f0*/  STG.E.U16 desc[UR4][R2.64], R0 ;  /* 0x0000000002007986 */ /* 0x0003e4000c101504 */
.L_x_1462:
[----:B------:R-:W-:-:S13]  /*3600*/  ISETP.GE.AND P0, PT, R18, R17, PT ;  /* 0x000000111200720c */ /* 0x000fda0003f06270 */
[----:B------:R-:W-:Y:S05]  /*3610*/  @P0 BRA `(.L_x_1464) ;  /* 0x0000000000300947 */ /* 0x000fea0003800000 */
[----:B-1----:R-:W1:Y:S01]  /*3620*/  LDC.64 R2, c[0x0][0x218] ;  /* 0x00008600ff027b82 */ /* 0x002e620000000a00 */
[----:B0-----:R-:W-:Y:S02]  /*3630*/  IADD3 R9, R16, R18, RZ ;  /* 0x0000001210097210 */ /* 0x001fe40007ffe0ff */
[----:B------:R-:W-:-:S03]  /*3640*/  IADD3 R18, R18, 0x80, RZ ;  /* 0x0000008012127810 */ /* 0x000fc60007ffe0ff */
[----:B-1----:R-:W-:-:S05]  /*3650*/  IMAD.WIDE.U32 R2, R9, 0x2, R2 ;  /* 0x0000000209027825 */ /* 0x002fca00078e0002 */
[----:B------:R1:W-:Y:S02]  /*3660*/  STG.E.U16 desc[UR4][R2.64], R4 ;  /* 0x0000000402007986 */ /* 0x0003e4000c101504 */
.L_x_1463:
[----:B------:R-:W-:-:S13]  /*3670*/  ISETP.GE.AND P0, PT, R18, R17, PT ;  /* 0x000000111200720c */ /* 0x000fda0003f06270 */
[----:B------:R-:W-:Y:S05]  /*3680*/  @P0 BRA `(.L_x_1465) ;  /* 0x0000000000340947 */ /* 0x000fea0003800000 */
[----:B01----:R-:W0:Y:S01]  /*3690*/  LDC.64 R2, c[0x0][0x218] ;  /* 0x00008600ff027b82 */ /* 0x003e220000000a00 */
[----:B------:R-:W-:Y:S02]  /*36a0*/  IADD3 R9, R16, R18, RZ ;  /* 0x0000001210097210 */ /* 0x000fe40007ffe0ff */
[----:B------:R-:W-:-:S03]  /*36b0*/  IADD3 R18, R18, 0x80, RZ ;  /* 0x0000008012127810 */ /* 0x000fc60007ffe0ff */
[----:B0-----:R-:W-:-:S05]  /*36c0*/  IMAD.WIDE.U32 R2, R9, 0x2, R2 ;  /* 0x0000000209027825 */ /* 0x001fca00078e0002 */
[----:B------:R2:W-:Y:S02]  /*36d0*/  STG.E.U16 desc[UR4][R2.64], R5 ;  /* 0x0000000502007986 */ /* 0x0005e4000c101504 */
.L_x_1464:
        /* <DEDUP_REMOVED lines=8> */
.L_x_1465:
[----:B------:R-:W-:Y:S05]  /*3760*/  BSYNC B1 ;  /* 0x0000000000017941 */ /* 0x000fea0003800000 */
.L_x_1460:
[----:B------:R-:W-:-:S13]  /*3770*/  ISETP.GE.AND P0, PT, R18, R17, PT ;  /* 0x000000111200720c */ /* 0x000fda0003f06270 */
[----:B012---:R-:W0:Y:S01]  /*3780*/  @!P0 LDC.64 R2, c[0x0][0x218] ;  /* 0x00008600ff028b82 */ /* 0x007e220000000a00 */
[----:B------:R-:W-:Y:S02]  /*3790*/  @!P0 IADD3 R5, R16, R18, RZ ;  /* 0x0000001210058210 */ /* 0x000fe40007ffe0ff */
[----:B------:R-:W-:-:S03]  /*37a0*/  @!P0 IADD3 R18, R18, 0x80, RZ ;  /* 0x0000008012128810 */ /* 0x000fc60007ffe0ff */
[----:B0-----:R-:W-:-:S05]  /*37b0*/  @!P0 IMAD.WIDE.U32 R2, R5, 0x2, R2 ;  /* 0x0000000205028825 */ /* 0x001fca00078e0002 */
[----:B------:R3:W-:Y:S02]  /*37c0*/  @!P0 STG.E.U16 desc[UR4][R2.64], R7 ;  /* 0x0000000702008986 */ /* 0x0007e4000c101504 */
.L_x_1466:
[----:B------:R-:W-:Y:S05]  /*37d0*/  BSYNC B0 ;  /* 0x0000000000007941 */ /* 0x000fea0003800000 */
.L_x_1459:
        /* <DEDUP_REMOVED lines=8> */
.L_x_1467:
        /* <DEDUP_REMOVED lines=10> */
.L_x_21051:


//--------------------- .text._ZN2at6native29vectorized_elementwise_kernelILi4EZZZNS0_17acosh_kernel_cudaERNS_18TensorIteratorBaseEENKUlvE0_clEvENKUlvE1_clEvEUlN3c104HalfEE_St5arrayIPcLm2EEEEviT0_T1_ --------------------------
	.section	.text._ZN2at6native29vectorized_elementwise_kernelILi4EZZZNS0_17acosh_kernel_cudaERNS_18TensorIteratorBaseEENKUlvE0_clEvENKUlvE1_clEvEUlN3c104HalfEE_St5arrayIPcLm2EEEEviT0_T1_,"ax",@progbits
	.align	128
        .global         _ZN2at6native29vectorized_elementwise_kernelILi4EZZZNS0_17acosh_kernel_cudaERNS_18TensorIteratorBaseEENKUlvE0_clEvENKUlvE1_clEvEUlN3c104HalfEE_St5arrayIPcLm2EEEEviT0_T1_
        .type           _ZN2at6native29vectorized_elementwise_kernelILi4EZZZNS0_17acosh_kernel_cudaERNS_18TensorIteratorBaseEENKUlvE0_clEvENKUlvE1_clEvEUlN3c104HalfEE_St5arrayIPcLm2EEEEviT0_T1_,@function
        .size           _ZN2at6native29vectorized_elementwise_kernelILi4EZZZNS0_17acosh_kernel_cudaERNS_18TensorIteratorBaseEENKUlvE0_clEvENKUlvE1_clEvEUlN3c104HalfEE_St5arrayIPcLm2EEEEviT0_T1_,(.L_x_21052 - _ZN2at6native29vectorized_elementwise_kernelILi4EZZZNS0_17acosh_kernel_cudaERNS_18TensorIteratorBaseEENKUlvE0_clEvENKUlvE1_clEvEUlN3c104HalfEE_St5arrayIPcLm2EEEEviT0_T1_)
        .other          _ZN2at6native29vectorized_elementwise_kernelILi4EZZZNS0_17acosh_kernel_cudaERNS_18TensorIteratorBaseEENKUlvE0_clEvENKUlvE1_clEvEUlN3c104HalfEE_St5arrayIPcLm2EEEEviT0_T1_,@"STO_CUDA_ENTRY STV_DEFAULT"
_ZN2at6native29vectorized_elementwise_kernelILi4EZZZNS0_17acosh_kernel_cudaERNS_18TensorIteratorBaseEENKUlvE0_clEvENKUlvE1_clEvEUlN3c104HalfEE_St5arrayIPcLm2EEEEviT0_T1_:
.text._ZN2at6native29vectorized_elementwise_kernelILi4EZZZNS0_17acosh_kernel_cudaERNS_18TensorIteratorBaseEENKUlvE0_clEvENKUlvE1_clEvEUlN3c104HalfEE_St5arrayIPcLm2EEEEviT0_T1_:
        /* <DEDUP_REMOVED lines=15> */
[--C-:B--2---:R-:W-:Y:S02]  /*00f0*/  HADD2.F32 R9, -RZ, R4.reuse.H0_H0 ;  /* 0x20000004ff097230 */ /* 0x104fe40000004100 */
[----:B------:R-:W-:Y:S02]  /*0100*/  HADD2.F32 R4, -RZ, R4.H1_H1 ;  /* 0x30000004ff047230 */ /* 0x000fe40000004100 */
[----:B------:R-:W-:-:S02]  /*0110*/  HADD2.F32 R0, -RZ, R5.H0_H0 ;  /* 0x20000005ff007230 */ /* 0x000fc40000004100 */
[C---:B------:R-:W-:Y:S01]  /*0120*/  FFMA.FTZ R10, R9.reuse, R9, -1 ;  /* 0xbf800000090a7423 */ /* 0x040fe20000010009 */
[----:B------:R-:W-:Y:S01]  /*0130*/  FADD.FTZ R9, R9, -1 ;  /* 0xbf80000009097421 */ /* 0x000fe20000010000 */
[----:B------:R-:W-:Y:S02]  /*0140*/  FFMA.FTZ R12, R4, R4, -1 ;  /* 0xbf800000040c7423 */ /* 0x000fe40000010004 */
[----:B------:R-:W1:Y:S01]  /*0150*/  MUFU.RSQ R11, R10 ;  /* 0x0000000a000b7308 */ /* 0x000e620000001400 */
[----:B------:R-:W-:Y:S01]  /*0160*/  FFMA.FTZ R14, R0, R0, -1 ;  /* 0xbf800000000e7423 */ /* 0x000fe20000010000 */
[----:B------:R-:W-:Y:S02]  /*0170*/  FSETP.NEU.FTZ.AND P1, PT, R10, RZ, PT ;  /* 0x000000ff0a00720b */ /* 0x000fe40003f3d000 */
[----:B------:R-:W-:Y:S02]  /*0180*/  ISETP.GT.U32.AND P0, PT, R9, 0x4b000000, PT ;  /* 0x4b0000000900780c */ /* 0x000fe40003f04070 */
[----:B------:R-:W-:-:S02]  /*0190*/  FSETP.NEU.FTZ.AND P2, PT, R12, RZ, PT ;  /* 0x000000ff0c00720b */ /* 0x000fc40003f5d000 */
[----:B------:R-:W2:Y:S01]  /*01a0*/  MUFU.RSQ R15, R12 ;  /* 0x0000000c000f7308 */ /* 0x000ea20000001400 */
[----:B------:R-:W-:-:S07]  /*01b0*/  FSETP.NEU.FTZ.AND P3, PT, R14, RZ, PT ;  /* 0x000000ff0e00720b */ /* 0x000fce0003f7d000 */
[----:B------:R-:W4:Y:S01]  /*01c0*/  MUFU.RSQ R17, R14 ;  /* 0x0000000e00117308 */ /* 0x000f220000001400 */
[----:B-1----:R-:W-:Y:S01]  /*01d0*/  FMUL.FTZ R13, R10, R11 ;  /* 0x0000000b0a0d7220 */ /* 0x002fe20000410000 */
[----:B0-----:R-:W-:-:S03]  /*01e0*/  FMUL.FTZ R6, R11, 0.5 ;  /* 0x3f0000000b067820 */ /* 0x001fc60000410000 */
[----:B------:R-:W-:-:S04]  /*01f0*/  FFMA.FTZ R7, -R13, R13, R10 ;  /* 0x0000000d0d077223 */ /* 0x000fc8000001010a */
[----:B------:R-:W-:Y:S01]  /*0200*/  FFMA.FTZ R6, R6, R7, R13 ;  /* 0x0000000706067223 */ /* 0x000fe2000001000d */
[----:B--2---:R-:W-:Y:S01]  /*0210*/  FMUL.FTZ R7, R12, R15 ;  /* 0x0000000f0c077220 */ /* 0x004fe20000410000 */
[----:B------:R-:W-:-:S03]  /*0220*/  FMUL.FTZ R10, R15, 0.5 ;  /* 0x3f0000000f0a7820 */ /* 0x000fc60000410000 */
[----:B------:R-:W-:Y:S01]  /*0230*/  FSEL R6, R6, RZ, P1 ;  /* 0x000000ff06067208 */ /* 0x000fe20000800000 */
[----:B------:R-:W-:Y:S01]  /*0240*/  FFMA.FTZ R12, -R7, R7, R12 ;  /* 0x00000007070c7223 */ /* 0x000fe2000001010c */
[----:B----4-:R-:W-:Y:S02]  /*0250*/  FMUL.FTZ R11, R14, R17 ;  /* 0x000000110e0b7220 */ /* 0x010fe40000410000 */
[----:B------:R-:W-:Y:S01]  /*0260*/  FSEL R6, R6, -1.0000001192092895508, !P0 ;  /* 0xbf80000106067808 */ /* 0x000fe20004000000 */
[----:B------:R-:W-:Y:S01]  /*0270*/  FFMA.FTZ R10, R10, R12, R7 ;  /* 0x0000000c0a0a7223 */ /* 0x000fe20000010007 */
[----:B------:R-:W-:Y:S01]  /*0280*/  FMUL.FTZ R18, R17, 0.5 ;  /* 0x3f00000011127820 */ /* 0x000fe20000410000 */
[----:B------:R-:W-:Y:S01]  /*0290*/  FFMA.FTZ R13, -R11, R11, R14 ;  /* 0x0000000b0b0d7223 */ /* 0x000fe2000001010e */
[----:B------:R-:W-:Y:S01]  /*02a0*/  FADD.FTZ R7, R0, -1 ;  /* 0xbf80000000077421 */ /* 0x000fe20000010000 */
[----:B------:R-:W-:Y:S01]  /*02b0*/  FADD.FTZ R12, R9, R6 ;  /* 0x00000006090c7221 */ /* 0x000fe20000010000 */
[----:B------:R-:W-:Y:S01]  /*02c0*/  FADD.FTZ R9, R4, -1 ;  /* 0xbf80000004097421 */ /* 0x000fe20000010000 */
[----:B------:R-:W-:Y:S01]  /*02d0*/  FFMA.FTZ R13, R18, R13, R11 ;  /* 0x0000000d120d7223 */ /* 0x000fe2000001000b */
[----:B------:R-:W-:Y:S01]  /*02e0*/  FSEL R10, R10, RZ, P2 ;  /* 0x000000ff0a0a7208 */ /* 0x000fe20001000000 */
[----:B------:R-:W-:Y:S01]  /*02f0*/  FADD.FTZ.RZ R4, R12, 1 ;  /* 0x3f8000000c047421 */ /* 0x000fe2000001c000 */
[----:B------:R-:W-:Y:S01]  /*0300*/  ISETP.GT.U32.AND P1, PT, R7, 0x4b000000, PT ;  /* 0x4b0000000700780c */ /* 0x000fe20003f24070 */
[----:B------:R-:W-:Y:S01]  /*0310*/  HADD2.F32 R0, -RZ, R5.H1_H1 ;  /* 0x30000005ff007230 */ /* 0x000fe20000004100 */
[----:B------:R-:W-:Y:S01]  /*0320*/  ISETP.GT.U32.AND P4, PT, R9, 0x4b000000, PT ;  /* 0x4b0000000900780c */ /* 0x000fe20003f84070 */
[----:B------:R-:W-:Y:S01]  /*0330*/  HFMA2.MMA R6, -RZ, RZ, 1.625, 0 ;  /* 0x3e800000ff067435 */ /* 0x000fe200000001ff */
[----:B------:R-:W-:-:S02]  /*0340*/  IADD3 R4, R4, -0x3f400000, RZ ;  /* 0xc0c0000004047810 */ /* 0x000fc40007ffe0ff */
[----:B------:R-:W-:Y:S01]  /*0350*/  FSEL R13, R13, RZ, P3 ;  /* 0x000000ff0d0d7208 */ /* 0x000fe20001800000 */
[----:B------:R-:W-:Y:S01]  /*0360*/  FFMA.FTZ R11, R0, R0, -1 ;  /* 0xbf800000000b7423 */ /* 0x000fe20000010000 */
[----:B------:R-:W-:Y:S01]  /*0370*/  LOP3.LUT R15, R4, 0xff800000, RZ, 0xc0, !PT ;  /* 0xff800000040f7812 */ /* 0x000fe200078ec0ff */
[----:B------:R-:W-:Y:S01]  /*0380*/  FADD.FTZ R0, R0, -1 ;  /* 0xbf80000000007421 */ /* 0x000fe20000010000 */
[----:B------:R-:W-:Y:S01]  /*0390*/  FSEL R10, R10, -1.0000001192092895508, !P4 ;  /* 0xbf8000010a0a7808 */ /* 0x000fe20006000000 */
[----:B------:R-:W0:Y:S01]  /*03a0*/  MUFU.RSQ R18, R11 ;  /* 0x0000000b00127308 */ /* 0x000e220000001400 */
[----:B------:R-:W-:Y:S02]  /*03b0*/  FSEL R4, R13, -1.0000001192092895508, !P1 ;  /* 0xbf8000010d047808 */ /* 0x000fe40004800000 */
[----:B------:R-:W-:Y:S01]  /*03c0*/  P2R R5, PR, RZ, 0x10 ;  /* 0x00000010ff057803 */ /* 0x000fe20000000000 */
[----:B------:R-:W-:Y:S01]  /*03d0*/  FADD.FTZ R10, R9, R10 ;  /* 0x0000000a090a7221 */ /* 0x000fe20000010000 */
[----:B------:R-:W-:Y:S01]  /*03e0*/  IADD3 R5, -R15, 0x40800000, RZ ;  /* 0x408000000f057810 */ /* 0x000fe20007ffe1ff */
[----:B------:R-:W-:Y:S01]  /*03f0*/  FADD.FTZ R7, R7, R4 ;  /* 0x0000000407077221 */ /* 0x000fe20000010000 */
[----:B------:R-:W-:Y:S01]  /*0400*/  IADD3 R22, R12, -R15, RZ ;  /* 0x8000000f0c167210 */ /* 0x000fe20007ffe0ff */
[----:B------:R-:W-:Y:S01]  /*0410*/  FADD.FTZ.RZ R4, R10, 1 ;  /* 0x3f8000000a047421 */ /* 0x000fe2000001c000 */
[----:B------:R-:W-:Y:S01]  /*0420*/  FSETP.NEU.FTZ.AND P3, PT, R11, RZ, PT ;  /* 0x000000ff0b00720b */ /* 0x000fe20003f7d000 */
[----:B------:R-:W-:Y:S01]  /*0430*/  FADD.FTZ.RZ R13, R7, 1 ;  /* 0x3f800000070d7421 */ /* 0x000fe2000001c000 */
[----:B------:R-:W-:Y:S01]  /*0440*/  FFMA.FTZ R5, R5, R6, -1 ;  /* 0xbf80000005057423 */ /* 0x000fe20000010006 */
[----:B------:R-:W-:-:S02]  /*0450*/  ISETP.GT.U32.AND P2, PT, R0, 0x4b000000, PT ;  /* 0x4b0000000000780c */ /* 0x000fc40003f44070 */
[----:B------:R-:W-:Y:S01]  /*0460*/  IADD3 R4, R4, -0x3f400000, RZ ;  /* 0xc0c0000004047810 */ /* 0x000fe20007ffe0ff */
[----:B------:R-:W-:Y:S01]  /*0470*/  FADD.FTZ R22, R22, R5 ;  /* 0x0000000516167221 */ /* 0x000fe20000010000 */
[----:B------:R-:W-:Y:S01]  /*0480*/  IADD3 R14, R13, -0x3f400000, RZ ;  /* 0xc0c000000d0e7810 */ /* 0x000fe20007ffe0ff */
[----:B0-----:R-:W-:Y:S01]  /*0490*/  FMUL.FTZ R20, R11, R18 ;  /* 0x000000120b147220 */ /* 0x001fe20000410000 */
[----:B------:R-:W-:Y:S01]  /*04a0*/  LOP3.LUT R13, R4, 0xff800000, RZ, 0xc0, !PT ;  /* 0xff800000040d7812 */ /* 0x000fe200078ec0ff */
[----:B------:R-:W-:Y:S01]  /*04b0*/  FMUL.FTZ R21, R18, 0.5 ;  /* 0x3f00000012157820 */ /* 0x000fe20000410000 */
[----:B------:R-:W-:Y:S01]  /*04c0*/  LOP3.LUT R4, R14, 0xff800000, RZ, 0xc0, !PT ;  /* 0xff8000000e047812 */ /* 0x000fe200078ec0ff */
[----:B------:R-:W-:Y:S01]  /*04d0*/  FFMA.FTZ R14, -R20, R20, R11 ;  /* 0x00000014140e7223 */ /* 0x000fe2000001010b */
[----:B------:R-:W-:Y:S02]  /*04e0*/  MOV R5, 0x3d39bf78 ;  /* 0x3d39bf7800057802 */ /* 0x000fe40000000f00 */
[----:B------:R-:W-:Y:S01]  /*04f0*/  IADD3 R19, -R4, 0x40800000, RZ ;  /* 0x4080000004137810 */ /* 0x000fe20007ffe1ff */
[----:B------:R-:W-:Y:S01]  /*0500*/  FFMA.FTZ R14, R21, R14, R20 ;  /* 0x0000000e150e7223 */ /* 0x000fe20000010014 */
[----:B------:R-:W-:Y:S01]  /*0510*/  IADD3 R17, -R13, 0x40800000, RZ ;  /* 0x408000000d117810 */ /* 0x000fe20007ffe1ff */
[----:B------:R-:W-:Y:S01]  /*0520*/  FFMA.FTZ R11, R22, -R5, 0.10546888411045074463 ;  /* 0x3dd80012160b7423 */ /* 0x000fe20000010805 */
[----:B------:R-:W-:Y:S01]  /*0530*/  IADD3 R24, R7, -R4, RZ ;  /* 0x8000000407187210 */ /* 0x000fe20007ffe0ff */
[-C--:B------:R-:W-:Y:S01]  /*0540*/  FFMA.FTZ R19, R19, R6.reuse, -1 ;  /* 0xbf80000013137423 */ /* 0x080fe20000010006 */
[----:B------:R-:W-:Y:S01]  /*0550*/  IADD3 R18, R10, -R13, RZ ;  /* 0x8000000d0a127210 */ /* 0x000fe20007ffe0ff */
[----:B------:R-:W-:Y:S01]  /*0560*/  FFMA.FTZ R17, R17, R6, -1 ;  /* 0xbf80000011117423 */ /* 0x000fe20000010006 */
[----:B------:R-:W-:Y:S01]  /*0570*/  FFMA.FTZ R11, R22, R11, -0.13229703903198242188 ;  /* 0xbe0778e0160b7423 */ /* 0x000fe2000001000b */
[----:B------:R-:W-:Y:S01]  /*0580*/  FADD.FTZ R24, R24, R19 ;  /* 0x0000001318187221 */ /* 0x000fe20000010000 */
[----:B------:R-:W-:Y:S01]  /*0590*/  FSEL R14, R14, RZ, P3 ;  /* 0x000000ff0e0e7208 */ /* 0x000fe20001800000 */
[----:B------:R-:W-:Y:S01]  /*05a0*/  FADD.FTZ R18, R18, R17 ;  /* 0x0000001112127221 */ /* 0x000fe20000010000 */
[----:B------:R-:W-:Y:S01]  /*05b0*/  FFMA.FTZ R11, R22, R11, 0.14491446316242218018 ;  /* 0x3e146475160b7423 */ /* 0x000fe2000001000b */
[-C--:B------:R-:W-:Y:S01]  /*05c0*/  FFMA.FTZ R19, R24, -R5.reuse, 0.10546888411045074463 ;  /* 0x3dd8001218137423 */ /* 0x080fe20000010805 */
[----:B------:R-:W-:Y:S01]  /*05d0*/  FSEL R21, R14, -1.0000001192092895508, !P2 ;  /* 0xbf8000010e157808 */ /* 0x000fe20005000000 */
[----:B------:R-:W-:Y:S01]  /*05e0*/  FFMA.FTZ R17, R18, -R5, 0.10546888411045074463 ;  /* 0x3dd8001212117423 */ /* 0x000fe20000010805 */
[----:B------:R-:W-:Y:S01]  /*05f0*/  FFMA.FTZ R11, R22, R11, -0.16641564667224884033 ;  /* 0xbe2a68dd160b7423 */ /* 0x000fe2000001000b */
[----:B------:R-:W-:Y:S01]  /*0600*/  FFMA.FTZ R19, R24, R19, -0.13229703903198242188 ;  /* 0xbe0778e018137423 */ /* 0x000fe20000010013 */
[----:B---3--:R-:W-:-:S02]  /*0610*/  HADD2.F32 R14, -RZ, R2.H0_H0 ;  /* 0x20000002ff0e7230 */ /* 0x008fc40000004100 */
[----:B------:R-:W-:Y:S01]  /*0620*/  FFMA.FTZ R17, R18, R17, -0.13229703903198242188 ;  /* 0xbe0778e012117423 */ /* 0x000fe20000010011 */
[----:B------:R-:W-:Y:S01]  /*0630*/  FFMA.FTZ R11, R22, R11, 0.19988867640495300293 ;  /* 0x3e4caf9e160b7423 */ /* 0x000fe2000001000b */
[----:B------:R-:W-:Y:S01]  /*0640*/  FFMA.FTZ R19, R24, R19, 0.14491446316242218018 ;  /* 0x3e14647518137423 */ /* 0x000fe20000010013 */
[----:B------:R-:W-:Y:S01]  /*0650*/  FADD.FTZ R0, R0, R21 ;  /* 0x0000001500007221 */ /* 0x000fe20000010000 */
[----:B------:R-:W-:Y:S01]  /*0660*/  FFMA.FTZ R17, R18, R17, 0.14491446316242218018 ;  /* 0x3e14647512117423 */ /* 0x000fe20000010011 */
[----:B------:R-:W-:Y:S01]  /*0670*/  FFMA.FTZ R11, R22, R11, -0.25000196695327758789 ;  /* 0xbe800042160b7423 */ /* 0x000fe2000001000b */
[----:B------:R-:W-:Y:S01]  /*0680*/  FFMA.FTZ R21, R24, R19, -0.16641564667224884033 ;  /* 0xbe2a68dd18157423 */ /* 0x000fe20000010013 */
[----:B------:R-:W-:Y:S01]  /*0690*/  FFMA.FTZ R20, R14, R14, -1 ;  /* 0xbf8000000e147423 */ /* 0x000fe2000001000e */
[----:B------:R-:W-:Y:S01]  /*06a0*/  FFMA.FTZ R17, R18, R17, -0.16641564667224884033 ;  /* 0xbe2a68dd12117423 */ /* 0x000fe20000010011 */
[----:B------:R-:W-:Y:S01]  /*06b0*/  FFMA.FTZ R11, R22, R11, 0.33333510160446166992 ;  /* 0x3eaaaae6160b7423 */ /* 0x000fe2000001000b */
[----:B------:R-:W-:Y:S01]  /*06c0*/  FFMA.FTZ R21, R24, R21, 0.19988867640495300293 ;  /* 0x3e4caf9e18157423 */ /* 0x000fe20000010015 */
[----:B------:R-:W0:Y:S01]  /*06d0*/  MUFU.RSQ R23, R20 ;  /* 0x0000001400177308 */ /* 0x000e220000001400 */
[----:B------:R-:W-:Y:S01]  /*06e0*/  FFMA.FTZ R19, R18, R17, 0.19988867640495300293 ;  /* 0x3e4caf9e12137423 */ /* 0x000fe20000010011 */
[----:B------:R-:W-:Y:S01]  /*06f0*/  FFMA.FTZ R17, R22, R11, -0.5 ;  /* 0xbf00000016117423 */ /* 0x000fe2000001000b */
[----:B------:R-:W-:Y:S01]  /*0700*/  FFMA.FTZ R25, R24, R21, -0.25000196695327758789 ;  /* 0xbe80004218197423 */ /* 0x000fe20000010015 */
[----:B------:R-:W-:Y:S01]  /*0710*/  FADD.FTZ.RZ R11, R0, 1 ;  /* 0x3f800000000b7421 */ /* 0x000fe2000001c000 */
[----:B------:R-:W-:Y:S01]  /*0720*/  FFMA.FTZ R19, R18, R19, -0.25000196695327758789 ;  /* 0xbe80004212137423 */ /* 0x000fe20000010013 */
[----:B------:R-:W-:Y:S01]  /*0730*/  FMUL.FTZ R21, R22, R17 ;  /* 0x0000001116157220 */ /* 0x000fe20000410000 */
[----:B------:R-:W-:Y:S01]  /*0740*/  FFMA.FTZ R27, R24, R25, 0.33333510160446166992 ;  /* 0x3eaaaae6181b7423 */ /* 0x000fe20000010019 */
[----:B------:R-:W-:-:S02]  /*0750*/  HADD2.F32 R17, -RZ, R2.H1_H1 ;  /* 0x30000002ff117230 */ /* 0x000fc40000004100 */
[----:B------:R-:W-:Y:S01]  /*0760*/  FFMA.FTZ R19, R18, R19, 0.33333510160446166992 ;  /* 0x3eaaaae612137423 */ /* 0x000fe20000010013 */
[----:B------:R-:W-:Y:S01]  /*0770*/  IADD3 R11, R11, -0x3f400000, RZ ;  /* 0xc0c000000b0b7810 */ /* 0x000fe20007ffe0ff */
[----:B------:R-:W-:Y:S01]  /*0780*/  FFMA.FTZ R27, R24, R27, -0.5 ;  /* 0xbf000000181b7423 */ /* 0x000fe2000001001b */
[----:B------:R-:W-:Y:S01]  /*0790*/  FFMA.FTZ R21, R22, R21, R22 ;  /* 0x0000001516157223 */ /* 0x000fe20000010016 */
[----:B------:R-:W-:Y:S01]  /*07a0*/  FFMA.FTZ R25, R18, R19, -0.5 ;  /* 0xbf00000012197423 */ /* 0x000fe20000010013 */
[----:B------:R-:W-:Y:S01]  /*07b0*/  FFMA.FTZ R19, R17, R17, -1 ;  /* 0xbf80000011137423 */ /* 0x000fe20000010011 */
[----:B------:R-:W-:Y:S01]  /*07c0*/  FMUL.FTZ R27, R24, R27 ;  /* 0x0000001b181b7220 */ /* 0x000fe20000410000 */
[----:B------:R-:W-:Y:S01]  /*07d0*/  LOP3.LUT R11, R11, 0xff800000, RZ, 0xc0, !PT ;  /* 0xff8000000b0b7812 */ /* 0x000fe200078ec0ff */
[----:B------:R-:W-:Y:S01]  /*07e0*/  FMUL.FTZ R25, R18, R25 ;  /* 0x0000001912197220 */ /* 0x000fe20000410000 */
[----:B------:R-:W1:Y:S01]  /*07f0*/  MUFU.RSQ R22, R19 ;  /* 0x0000001300167308 */ /* 0x000e620000001400 */
[----:B------:R-:W-:Y:S01]  /*0800*/  FFMA.FTZ R2, R24, R27, R24 ;  /* 0x0000001b18027223 */ /* 0x000fe20000010018 */
[----:B------:R-:W-:Y:S01]  /*0810*/  IADD3 R27, -R11, 0x40800000, RZ ;  /* 0x408000000b1b7810 */ /* 0x000fe20007ffe1ff */
[----:B------:R-:W-:Y:S01]  /*0820*/  FFMA.FTZ R18, R18, R25, R18 ;  /* 0x0000001912127223 */ /* 0x000fe20000010012 */
[----:B0-----:R-:W-:Y:S01]  /*0830*/  FMUL.FTZ R25, R20, R23 ;  /* 0x0000001714197220 */ /* 0x001fe20000410000 */
[----:B------:R-:W-:Y:S01]  /*0840*/  ISETP.GE.U32.AND P4, PT, R12, 0x7f800000, PT ;  /* 0x7f8000000c00780c */ /* 0x000fe20003f86070 */
[----:B------:R-:W-:Y:S01]  /*0850*/  FMUL.FTZ R24, R23, 0.5 ;  /* 0x3f00000017187820 */ /* 0x000fe20000410000 */
[----:B------:R-:W-:Y:S01]  /*0860*/  FFMA.FTZ R26, R27, R6, -1 ;  /* 0xbf8000001b1a7423 */ /* 0x000fe20000010006 */
[----:B------:R-:W-:Y:S01]  /*0870*/  FFMA.FTZ R27, -R25, R25, R20 ;  /* 0x00000019191b7223 */ /* 0x000fe20000010114 */
[----:B------:R-:W-:Y:S01]  /*0880*/  FSETP.NEU.FTZ.AND P5, PT, R20, RZ, PT ;  /* 0x000000ff1400720b */ /* 0x000fe20003fbd000 */
[----:B------:R-:W-:Y:S01]  /*0890*/  FADD.FTZ R20, R14, -1 ;  /* 0xbf8000000e147421 */ /* 0x000fe20000010000 */
[----:B------:R-:W-:Y:S01]  /*08a0*/  IADD3 R23, R0, -R11, RZ ;  /* 0x8000000b00177210 */ /* 0x000fe20007ffe0ff */
[----:B------:R-:W-:Y:S01]  /*08b0*/  FFMA.FTZ R27, R24, R27, R25 ;  /* 0x0000001b181b7223 */ /* 0x000fe20000010019 */
[----:B------:R-:W-:-:S02]  /*08c0*/  I2FP.F32.S32 R15, R15 ;  /* 0x0000000f000f7245 */ /* 0x000fc40000201400 */
[----:B------:R-:W-:Y:S01]  /*08d0*/  ISETP.GT.U32.AND P3, PT, R20, 0x4b000000, PT ;  /* 0x4b0000001400780c */ /* 0x000fe20003f64070 */
[----:B------:R-:W-:Y:S01]  /*08e0*/  FADD.FTZ R14, R23, R26 ;  /* 0x0000001a170e7221 */ /* 0x000fe20000010000 */
[----:B-1----:R-:W-:Y:S01]  /*08f0*/  FMUL.FTZ R24, R19, R22 ;  /* 0x0000001613187220 */ /* 0x002fe20000410000 */
[----:B------:R-:W-:Y:S01]  /*0900*/  FSEL R27, R27, RZ, P5 ;  /* 0x000000ff1b1b7208 */ /* 0x000fe20002800000 */
[----:B------:R-:W-:Y:S01]  /*0910*/  FMUL.FTZ R26, R15, 1.1920928955078125e-07 ;  /* 0x340000000f1a7820 */ /* 0x000fe20000410000 */
[----:B------:R-:W-:Y:S01]  /*0920*/  FMUL.FTZ R23, R22, 0.5 ;  /* 0x3f00000016177820 */ /* 0x000fe20000410000 */
[----:B------:R-:W-:Y:S01]  /*0930*/  FFMA.FTZ R22, -R24, R24, R19 ;  /* 0x0000001818167223 */ /* 0x000fe20000010113 */
[----:B------:R-:W-:Y:S01]  /*0940*/  FSEL R27, R27, -1.0000001192092895508, !P3 ;  /* 0xbf8000011b1b7808 */ /* 0x000fe20005800000 */
[----:B------:R-:W-:Y:S01]  /*0950*/  FFMA.FTZ R15, R26, 0.69314718246459960938, R21 ;  /* 0x3f3172181a0f7823 */ /* 0x000fe20000010015 */
[----:B------:R-:W-:Y:S06]  /*0960*/  @!P4 BRA `(.L_x_1470) ;  /* 0x000000000014c947 */ /* 0x000fec0003800000 */
[C---:B------:R-:W-:Y:S02]  /*0970*/  ISETP.GE.AND P4, PT, R12.reuse, -0x407fffff, PT ;  /* 0xbf8000010c00780c */ /* 0x040fe40003f86270 */
[----:B------:R-:W-:-:S11]  /*0980*/  FSETP.NEU.FTZ.AND P5, PT, R12, RZ, PT ;  /* 0x000000ff0c00720b */ /* 0x000fd60003fbd000 */
[----:B------:R-:W-:-:S05]  /*0990*/  @P4 MOV R21, 0x7f800000 ;  /* 0x7f80000000154802 */ /* 0x000fca0000000f00 */
[----:B------:R-:W-:-:S05]  /*09a0*/  @P4 FFMA.FTZ R15, R12, R21, +INF ;  /* 0x7f8000000c0f4423 */ /* 0x000fca0000010015 */
[----:B------:R-:W-:-:S07]  /*09b0*/  FSEL R15, R15, -RZ, P5 ;  /* 0x800000ff0f0f7208 */ /* 0x000fce0002800000 */
.L_x_1470:
[----:B------:R-:W-:Y:S05]  /*09c0*/  BSYNC B0 ;  /* 0x0000000000007941 */ /* 0x000fea0003800000 */
.L_x_1469:
[----:B------:R-:W-:Y:S01]  /*09d0*/  FFMA.FTZ R21, R14, -R5, 0.10546888411045074463 ;  /* 0x3dd800120e157423 */ /* 0x000fe20000010805 */
[----:B------:R-:W-:Y:S01]  /*09e0*/  ISETP.GE.U32.AND P5, PT, R10, 0x7f800000, PT ;  /* 0x7f8000000a00780c */ /* 0x000fe20003fa6070 */
[----:B------:R-:W-:Y:S01]  /*09f0*/  FADD.FTZ R12, R20, R27 ;  /* 0x0000001b140c7221 */ /* 0x000fe20000010000 */
[----:B------:R-:W-:Y:S01]  /*0a00*/  FSETP.NEU.FTZ.AND P4, PT, R19, RZ, PT ;  /* 0x000000ff1300720b */ /* 0x000fe20003f9d000 */
[----:B------:R-:W-:Y:S01]  /*0a10*/  FFMA.FTZ R21, R14, R21, -0.13229703903198242188 ;  /* 0xbe0778e00e157423 */ /* 0x000fe20000010015 */
[----:B------:R-:W-:Y:S01]  /*0a20*/  FFMA.FTZ R22, R23, R22, R24 ;  /* 0x0000001617167223 */ /* 0x000fe20000010018 */
[----:B------:R-:W-:Y:S01]  /*0a30*/  FADD.FTZ.RZ R19, R12, 1 ;  /* 0x3f8000000c137421 */ /* 0x000fe2000001c000 */
[----:B------:R-:W-:Y:S01]  /*0a40*/  FADD.FTZ R17, R17, -1 ;  /* 0xbf80000011117421 */ /* 0x000fe20000010000 */
[----:B------:R-:W-:Y:S01]  /*0a50*/  I2FP.F32.S32 R13, R13 ;  /* 0x0000000d000d7245 */ /* 0x000fe20000201400 */
[----:B------:R-:W-:Y:S01]  /*0a60*/  FFMA.FTZ R21, R14, R21, 0.14491446316242218018 ;  /* 0x3e1464750e157423 */ /* 0x000fe20000010015 */
        /* <DEDUP_REMOVED lines=16> */
.L_x_1472:
[----:B------:R-:W-:Y:S05]  /*0b70*/  BSYNC B0 ;  /* 0x0000000000007941 */ /* 0x000fea0003800000 */
.L_x_1471:
[----:B------:R-:W-:Y:S01]  /*0b80*/  FADD.FTZ R19, R17, R22 ;  /* 0x0000001611137221 */ /* 0x000fe20000010000 */
[C---:B------:R-:W-:Y:S01]  /*0b90*/  FFMA.FTZ R21, R14.reuse, R21, -0.25000196695327758789 ;  /* 0xbe8000420e157423 */ /* 0x040fe20000010015 */
[----:B------:R-:W-:Y:S01]  /*0ba0*/  HADD2.F32 R17, -RZ, R3.H0_H0 ;  /* 0x20000003ff117230 */ /* 0x000fe20000004100 */
        /* <DEDUP_REMOVED lines=12> */
[----:B------:R-:W-:Y:S01]  /*0c70*/  LOP3.LUT R10, R10, 0xff800000, RZ, 0xc0, !PT ;  /* 0xff8000000a0a7812 */ /* 0x000fe200078ec0ff */
[----:B------:R-:W-:Y:S01]  /*0c80*/  BSSY B0, `(.L_x_1473) ;  /* 0x0000010000007945 */ /* 0x000fe20003800000 */
[----:B------:R-:W-:Y:S01]  /*0c90*/  I2FP.F32.S32 R23, R4 ;  /* 0x0000000400177245 */ /* 0x000fe20000201400 */
[----:B------:R-:W-:Y:S01]  /*0ca0*/  FFMA.FTZ R4, R14, R25, R14 ;  /* 0x000000190e047223 */ /* 0x000fe2000001000e */
[----:B------:R-:W-:Y:S01]  /*0cb0*/  IADD3 R27, -R10, 0x40800000, RZ ;  /* 0x408000000a1b7810 */ /* 0x000fe20007ffe1ff */
[----:B------:R-:W-:Y:S01]  /*0cc0*/  FFMA.FTZ R25, R20, -R5, 0.10546888411045074463 ;  /* 0x3dd8001214197423 */ /* 0x000fe20000010805 */
[----:B------:R-:W-:Y:S01]  /*0cd0*/  IADD3 R14, R19, -R10, RZ ;  /* 0x8000000a130e7210 */ /* 0x000fe20007ffe0ff */
[----:B------:R-:W-:-:S02]  /*0ce0*/  FMUL.FTZ R23, R23, 1.1920928955078125e-07 ;  /* 0x3400000017177820 */ /* 0x000fc40000410000 */
        /* <DEDUP_REMOVED lines=9> */
.L_x_1474:
[----:B------:R-:W-:Y:S05]  /*0d80*/  BSYNC B0 ;  /* 0x0000000000007941 */ /* 0x000fea0003800000 */
.L_x_1473:
        /* <DEDUP_REMOVED lines=22> */
.L_x_1476:
[----:B------:R-:W-:Y:S05]  /*0ef0*/  BSYNC B0 ;  /* 0x0000000000007941 */ /* 0x000fea0003800000 */
.L_x_1475:
        /* <DEDUP_REMOVED lines=14> */
[C---:B------:R-:W-:Y:S02]  /*0fe0*/  FFMA.FTZ R11, R14.reuse, R11, 0.33333510160446166992 ;  /* 0x3eaaaae60e0b7423 */ /* 0x040fe4000001000b */
        /* <DEDUP_REMOVED lines=8> */
.L_x_1478:
[----:B------:R-:W-:Y:S05]  /*1070*/  BSYNC B0 ;  /* 0x0000000000007941 */ /* 0x000fea0003800000 */
.L_x_1477:
        /* <DEDUP_REMOVED lines=14> */
.L_x_1480:
[----:B------:R-:W-:Y:S05]  /*1160*/  BSYNC B0 ;  /* 0x0000000000007941 */ /* 0x000fea0003800000 */
.L_x_1479:
        /* <DEDUP_REMOVED lines=31> */
.L_x_1482:
[----:B------:R-:W-:Y:S05]  /*1360*/  BSYNC B0 ;  /* 0x0000000000007941 */ /* 0x000fea0003800000 */
.L_x_1481:
        /* <DEDUP_REMOVED lines=42> */
.L_x_1484:
[----:B------:R-:W-:Y:S05]  /*1610*/  BSYNC B0 ;  /* 0x0000000000007941 */ /* 0x000fea0003800000 */
.L_x_1483:
        /* <DEDUP_REMOVED lines=8> */
[----:B------:R-:W-:Y:S02]  /*16a0*/  @P1 FADD.FTZ R0, R0, 0.69314718246459960938 ;  /* 0x3f31721800001421 */ /* 0x000fe40000010000 */
[----:B------:R-:W-:-:S03]  /*16b0*/  @P0 FADD.FTZ R6, R6, 0.69314718246459960938 ;  /* 0x3f31721806060421 */ /* 0x000fc60000010000 */
[----:B------:R-:W-:Y:S01]  /*16c0*/  F2FP.F16.F32.PACK_AB R3, R4, R0 ;  /* 0x000000000403723e */ /* 0x000fe200000000ff */
[----:B------:R-:W-:Y:S01]  /*16d0*/  @P6 FADD.FTZ R18, R18, 0.69314718246459960938 ;  /* 0x3f31721812126421 */ /* 0x000fe20000010000 */
[----:B------:R-:W-:Y:S02]  /*16e0*/  F2FP.F16.F32.PACK_AB R4, R10, R7 ;  /* 0x000000070a04723e */ /* 0x000fe400000000ff */
[----:B------:R-:W-:Y:S02]  /*16f0*/  F2FP.F16.F32.PACK_AB R5, R6, R11 ;  /* 0x0000000b0605723e */ /* 0x000fe400000000ff */
[----:B------:R-:W-:Y:S01]  /*1700*/  F2FP.F16.F32.PACK_AB R2, R18, R15 ;  /* 0x0000000f1202723e */ /* 0x000fe200000000ff */
[----:B0-----:R-:W-:-:S04]  /*1710*/  IMAD.WIDE.U32 R16, R16, 0x2, R12 ;  /* 0x0000000210107825 */ /* 0x001fc800078e000c */
[----:B------:R-:W-:-:S05]  /*1720*/  IMAD.WIDE R16, R8, 0x8, R16 ;  /* 0x0000000808107825 */ /* 0x000fca00078e0210 */
[----:B------:R-:W-:Y:S04]  /*1730*/  STG.E.64 desc[UR4][R16.64], R2 ;  /* 0x0000000210007986 */ /* 0x000fe8000c101b04 */
[----:B------:R-:W-:Y:S01]  /*1740*/  STG.E.64 desc[UR4][R16.64+0x400], R4 ;  /* 0x0004000410007986 */ /* 0x000fe2000c101b04 */
[----:B------:R-:W-:Y:S05]  /*1750*/  EXIT ;  /* 0x000000000000794d */ /* 0x000fea0003800000 */
.L_x_1468:
        /* <DEDUP_REMOVED lines=102> */
.L_x_1488:
[----:B------:R-:W-:Y:S05]  /*1dc0*/  BSYNC B1 ;  /* 0x0000000000017941 */ /* 0x000fea0003800000 */
.L_x_1487:
[----:B------:R-:W-:-:S05]  /*1dd0*/  @P2 FADD.FTZ R3, R3, 0.69314718246459960938 ;  /* 0x3f31721803032421 */ /* 0x000fca0000010000 */
[----:B------:R-:W-:-:S07]  /*1de0*/  F2FP.F16.F32.PACK_AB R9, RZ, R3 ;  /* 0x00000003ff09723e */ /* 0x000fce00000000ff */
.L_x_1486:
[----:B------:R-:W-:Y:S05]  /*1df0*/  BSYNC B0 ;  /* 0x0000000000007941 */ /* 0x000fea0003800000 */
.L_x_1485:
        /* <DEDUP_REMOVED lines=47> */
.L_x_1492:
[----:B------:R-:W-:Y:S05]  /*20f0*/  BSYNC B1 ;  /* 0x0000000000017941 */ /* 0x000fea0003800000 */
.L_x_1491:
[----:B------:R-:W-:-:S05]  /*2100*/  @P2 FADD.FTZ R3, R3, 0.69314718246459960938 ;  /* 0x3f31721803032421 */ /* 0x000fca0000010000 */
[----:B------:R-:W-:-:S07]  /*2110*/  F2FP.F16.F32.PACK_AB R3, RZ, R3 ;  /* 0x00000003ff03723e */ /* 0x000fce00000000ff */
.L_x_1490:
[----:B------:R-:W-:Y:S05]  /*2120*/  BSYNC B0 ;  /* 0x0000000000007941 */ /* 0x000fea0003800000 */
.L_x_1489:
        /* <DEDUP_REMOVED lines=47> */
.L_x_1496:
[----:B------:R-:W-:Y:S05]  /*2420*/  BSYNC B1 ;  /* 0x0000000000017941 */ /* 0x000fea0003800000 */
.L_x_1495:
[----:B------:R-:W-:-:S05]  /*2430*/  @P2 FADD.FTZ R4, R4, 0.69314718246459960938 ;  /* 0x3f31721804042421 */ /* 0x000fca0000010000 */
[----:B------:R-:W-:-:S07]  /*2440*/  F2FP.F16.F32.PACK_AB R0, RZ, R4 ;  /* 0x00000004ff00723e */ /* 0x000fce00000000ff */
.L_x_1494:
[----:B------:R-:W-:Y:S05]  /*2450*/  BSYNC B0 ;  /* 0x0000000000007941 */ /* 0x000fea0003800000 */
.L_x_1493:
        /* <DEDUP_REMOVED lines=47> */
.L_x_1500:
[----:B------:R-:W-:Y:S05]  /*2750*/  BSYNC B1 ;  /* 0x0000000000017941 */ /* 0x000fea0003800000 */
.L_x_1499:
[----:B------:R-:W-:-:S05]  /*2760*/  @P2 FADD.FTZ R5, R5, 0.69314718246459960938 ;  /* 0x3f31721805052421 */ /* 0x000fca0000010000 */
[----:B------:R-:W-:-:S07]  /*2770*/  F2FP.F16.F32.PACK_AB R4, RZ, R5 ;  /* 0x00000005ff04723e */ /* 0x000fce00000000ff */
.L_x_1498:
[----:B------:R-:W-:Y:S05]  /*2780*/  BSYNC B0 ;  /* 0x0000000000007941 */ /* 0x000fea0003800000 */
.L_x_1497:
        /* <DEDUP_REMOVED lines=47> */
.L_x_1504:
[----:B------:R-:W-:Y:S05]  /*2a80*/  BSYNC B1 ;  /* 0x0000000000017941 */ /* 0x000fea0003800000 */
.L_x_1503:
[----:B------:R-:W-:-:S05]  /*2a90*/  @P2 FADD.FTZ R6, R6, 0.69314718246459960938 ;  /* 0x3f31721806062421 */ /* 0x000fca0000010000 */
[----:B------:R-:W-:-:S07]  /*2aa0*/  F2FP.F16.F32.PACK_AB R5, RZ, R6 ;  /* 0x00000006ff05723e */ /* 0x000fce00000000ff */
.L_x_1502:
[----:B------:R-:W-:Y:S05]  /*2ab0*/  BSYNC B0 ;  /* 0x0000000000007941 */ /* 0x000fea0003800000 */
.L_x_1501:
        /* <DEDUP_REMOVED lines=47> */
.L_x_1508:
[----:B------:R-:W-:Y:S05]  /*2db0*/  BSYNC B1 ;  /* 0x0000000000017941 */ /* 0x000fea0003800000 */
.L_x_1507:
[----:B------:R-:W-:-:S05]  /*2dc0*/  @P2 FADD.FTZ R7, R7, 0.69314718246459960938 ;  /* 0x3f31721807072421 */ /* 0x000fca0000010000 */
[----:B------:R-:W-:-:S07]  /*2dd0*/  F2FP.F16.F32.PACK_AB R6, RZ, R7 ;  /* 0x00000007ff06723e */ /* 0x000fce00000000ff */
.L_x_1506:
[----:B------:R-:W-:Y:S05]  /*2de0*/  BSYNC B0 ;  /* 0x0000000000007941 */ /* 0x000fea0003800000 */
.L_x_1505:
        /* <DEDUP_REMOVED lines=47> */
.L_x_1512:
[----:B------:R-:W-:Y:S05]  /*30e0*/  BSYNC B1 ;  /* 0x0000000000017941 */ /* 0x000fea0003800000 */
.L_x_1511:
[----:B------:R-:W-:-:S05]  /*30f0*/  @P2 FADD.FTZ R8, R8, 0.69314718246459960938 ;  /* 0x3f31721808082421 */ /* 0x000fca0000010000 */
[----:B------:R-:W-:-:S07]  /*3100*/  F2FP.F16.F32.PACK_AB R7, RZ, R8 ;  /* 0x00000008ff07723e */ /* 0x000fce00000000ff */
.L_x_1510:
[----:B------:R-:W-:Y:S05]  /*3110*/  BSYNC B0 ;  /* 0x0000000000007941 */ /* 0x000fea0003800000 */
.L_x_1509:
        /* <DEDUP_REMOVED lines=47> */
.L_x_1516:
[----:B------:R-:W-:Y:S05]  /*3410*/  BSYNC B1 ;  /* 0x0000000000017941 */ /* 0x000fea0003800000 */
.L_x_1515:
[----:B------:R-:W-:-:S05]  /*3420*/  @P2 FADD.FTZ R10, R10, 0.69314718246459960938 ;  /* 0x3f3172180a0a2421 */ /* 0x000fca0000010000 */
[----:B------:R-:W-:-:S07]  /*3430*/  F2FP.F16.F32.PACK_AB R8, RZ, R10 ;  /* 0x0000000aff08723e */ /* 0x000fce00000000ff */
.L_x_1514:
[----:B------:R-:W-:Y:S05]  /*3440*/  BSYNC B0 ;  /* 0x0000000000007941 */ /* 0x000fea0003800000 */
.L_x_1513:
        /* <DEDUP_REMOVED lines=17> */
.L_x_1519:
[----:B------:R-:W-:-:S13]  /*3560*/  ISETP.GE.AND P0, PT, R18, R17, PT ;  /* 0x000000111200720c */ /* 0x000fda0003f06270 */
[----:B------:R-:W-:Y:S05]  /*3570*/  @P0 BRA `(.L_x_1521) ;  /* 0x0000000000300947 */ /* 0x000fea0003800000 */
[----:B0-----:R-:W0:Y:S01]  /*3580*/  LDC.64 R2, c[0x0][0x218] ;  /* 0x00008600ff027b82 */ /* 0x001e220000000a00 */
[----:B------:R-:W-:Y:S02]  /*3590*/  IADD3 R9, R16, R18, RZ ;  /* 0x0000001210097210 */ /* 0x000fe40007ffe0ff */
[----:B------:R-:W-:-:S03]  /*35a0*/  IADD3 R18, R18, 0x80, RZ ;  /* 0x0000008012127810 */ /* 0x000fc60007ffe0ff */
[----:B0-----:R-:W-:-:S05]  /*35b0*/  IMAD.WIDE.U32 R2, R9, 0x2, R2 ;  /* 0x0000000209027825 */ /* 0x001fca00078e0002 */
[----:B------:R1:W-:Y:S02]  /*35c0*/  STG.E.U16 desc[UR4][R2.64], R0 ;  /* 0x0000000002007986 */ /* 0x0003e4000c101504 */
.L_x_1520:
[----:B------:R-:W-:-:S13]  /*35d0*/  ISETP.GE.AND P0, PT, R18, R17, PT ;  /* 0x000000111200720c */ /* 0x000fda0003f06270 */
[----:B------:R-:W-:Y:S05]  /*35e0*/  @P0 BRA `(.L_x_1522) ;  /* 0x0000000000300947 */ /* 0x000fea0003800000 */
[----:B-1----:R-:W1:Y:S01]  /*35f0*/  LDC.64 R2, c[0x0][0x218] ;  /* 0x00008600ff027b82 */ /* 0x002e620000000a00 */
[----:B0-----:R-:W-:Y:S02]  /*3600*/  IADD3 R9, R16, R18, RZ ;  /* 0x0000001210097210 */ /* 0x001fe40007ffe0ff */
[----:B------:R-:W-:-:S03]  /*3610*/  IADD3 R18, R18, 0x80, RZ ;  /* 0x0000008012127810 */ /* 0x000fc60007ffe0ff */
[----:B-1----:R-:W-:-:S05]  /*3620*/  IMAD.WIDE.U32 R2, R9, 0x2, R2 ;  /* 0x0000000209027825 */ /* 0x002fca00078e0002 */
[----:B------:R1:W-:Y:S02]  /*3630*/  STG.E.U16 desc[UR4][R2.64], R4 ;  /* 0x0000000402007986 */ /* 0x0003e4000c101504 */
.L_x_1521:
[----:B------:R-:W-:-:S13]  /*3640*/  ISETP.GE.AND P0, PT, R18, R17, PT ;  /* 0x000000111200720c */ /* 0x000fda0003f06270 */
[----:B------:R-:W-:Y:S05]  /*3650*/  @P0 BRA `(.L_x_1523) ;  /* 0x0000000000340947 */ /* 0x000fea0003800000 */
[----:B01----:R-:W0:Y:S01]  /*3660*/  LDC.64 R2, c[0x0][0x218] ;  /* 0x00008600ff027b82 */ /* 0x003e220000000a00 */
[----:B------:R-:W-:Y:S02]  /*3670*/  IADD3 R9, R16, R18, RZ ;  /* 0x0000001210097210 */ /* 0x000fe40007ffe0ff */
[----:B------:R-:W-:-:S03]  /*3680*/  IADD3 R18, R18, 0x80, RZ ;  /* 0x0000008012127810 */ /* 0x000fc60007ffe0ff */
[----:B0-----:R-:W-:-:S05]  /*3690*/  IMAD.WIDE.U32 R2, R9, 0x2, R2 ;  /* 0x0000000209027825 */ /* 0x001fca00078e0002 */
[----:B------:R2:W-:Y:S02]  /*36a0*/  STG.E.U16 desc[UR4][R2.64], R5 ;  /* 0x0000000502007986 */ /* 0x0005e4000c101504 */
.L_x_1522:
        /* <DEDUP_REMOVED lines=8> */
.L_x_1523:
[----:B------:R-:W-:Y:S05]  /*3730*/  BSYNC B1 ;  /* 0x0000000000017941 */ /* 0x000fea0003800000 */
.L_x_1518:
[----:B------:R-:W-:-:S13]  /*3740*/  ISETP.GE.AND P0, PT, R18, R17, PT ;  /* 0x000000111200720c */ /* 0x000fda0003f06270 */
[----:B012---:R-:W0:Y:S01]  /*3750*/  @!P0 LDC.64 R2, c[0x0][0x218] ;  /* 0x00008600ff028b82 */ /* 0x007e220000000a00 */
[----:B------:R-:W-:Y:S02]  /*3760*/  @!P0 IADD3 R5, R16, R18, RZ ;  /* 0x0000001210058210 */ /* 0x000fe40007ffe0ff */
[----:B------:R-:W-:-:S03]  /*3770*/  @!P0 IADD3 R18, R18, 0x80, RZ ;  /* 0x0000008012128810 */ /* 0x000fc60007ffe0ff */
[----:B0-----:R-:W-:-:S05]  /*3780*/  @!P0 IMAD.WIDE.U32 R2, R5, 0x2, R2 ;  /* 0x0000000205028825 */ /* 0x001fca00078e0002 */
[----:B------:R3:W-:Y:S02]  /*3790*/  @!P0 STG.E.U16 desc[UR4][R2.64], R7 ;  /* 0x0000000702008986 */ /* 0x0007e4000c101504 */
.L_x_1524:
[----:B------:R-:W-:Y:S05]  /*37a0*/  BSYNC B0 ;  /* 0x0000000000007941 */ /* 0x000fea0003800000 */
.L_x_1517:
        /* <DEDUP_REMOVED lines=8> */
.L_x_1525:
        /* <DEDUP_REMOVED lines=13> */
.L_x_21052:


//--------------------- .text._ZN2at6native29vectorized_elementwise_kernelILi8EZZZNS0_17acosh_kernel_cudaERNS_18TensorIteratorBaseEENKUlvE0_clEvENKUlvE1_clEvEUlN3c104HalfEE_St5arrayIPcLm2EEEEviT0_T1_ --------------------------
	.section	.text._ZN2at6native29vectorized_elementwise_kernelILi8EZZZNS0_17acosh_kernel_cudaERNS_18TensorIteratorBaseEENKUlvE0_clEvENKUlvE1_clEvEUlN3c104HalfEE_St5arrayIPcLm2EEEEviT0_T1_,"ax",@progbits
	.align	128
        .global         _ZN2at6native29vectorized_elementwise_kernelILi8EZZZNS0_17acosh_kernel_cudaERNS_18TensorIteratorBaseEENKUlvE0_clEvENKUlvE1_clEvEUlN3c104HalfEE_St5arrayIPcLm2EEEEviT0_T1_
        .type           _ZN2at6native29vectorized_elementwise_kernelILi8EZZZNS0_17acosh_kernel_cudaERNS_18TensorIteratorBaseEENKUlvE0_clEvENKUlvE1_clEvEUlN3c104HalfEE_St5arrayIPcLm2EEEEviT0_T1_,@function
        .size           _ZN2at6native29vectorized_elementwise_kernelILi8EZZZNS0_17acosh_kernel_cudaERNS_18TensorIteratorBaseEENKUlvE0_clEvENKUlvE1_clEvEUlN3c104HalfEE_St5arrayIPcLm2EEEEviT0_T1_,(.L_x_21053 - _ZN2at6native29vectorized_elementwise_kernelILi8EZZZNS0_17acosh_kernel_cudaERNS_18TensorIteratorBaseEENKUlvE0_clEvENKUlvE1_clEvEUlN3c104HalfEE_St5arrayIPcLm2EEEEviT0_T1_)
        .other          _ZN2at6native29vectorized_elementwise_kernelILi8EZZZNS0_17acosh_kernel_cudaERNS_18TensorIteratorBaseEENKUlvE0_clEvENKUlvE1_clEvEUlN3c104HalfEE_St5arrayIPcLm2EEEEviT0_T1_,@"STO_CUDA_ENTRY STV_DEFAULT"
_ZN2at6native29vectorized_elementwise_kernelILi8EZZZNS0_17acosh_kernel_cudaERNS_18TensorIteratorBaseEENKUlvE0_clEvENKUlvE1_clEvEUlN3c104HalfEE_St5arrayIPcLm2EEEEviT0_T1_:
.text._ZN2at6native29vectorized_elementwise_kernelILi8EZZZNS0_17acosh_kernel_cudaERNS_18TensorIteratorBaseEENKUlvE0_clEvENKUlvE1_clEvEUlN3c104HalfEE_St5arrayIPcLm2EEEEviT0_T1_:
        /* <DEDUP_REMOVED lines=14> */
[--C-:B--2---:R-:W-:Y:S02]  /*00e0*/  HADD2.F32 R18, -RZ, R4.reuse.H0_H0 ;  /* 0x20000004ff127230 */ /* 0x104fe40000004100 */
[--C-:B------:R-:W-:Y:S02]  /*00f0*/  HADD2.F32 R3, -RZ, R5.reuse.H1_H1 ;  /* 0x30000005ff037230 */ /* 0x100fe40000004100 */
[----:B------:R-:W-:Y:S02]  /*0100*/  HADD2.F32 R2, -RZ, R4.H1_H1 ;  /* 0x30000004ff027230 */ /* 0x000fe40000004100 */
[----:B------:R-:W-:Y:S01]  /*0110*/  FFMA.FTZ R15, R18, R18, -1 ;  /* 0xbf800000120f7423 */ /* 0x000fe20000010012 */
[----:B------:R-:W-:Y:S02]  /*0120*/  HADD2.F32 R8, -RZ, R5.H0_H0 ;  /* 0x20000005ff087230 */ /* 0x000fe40000004100 */
[----:B------:R-:W-:Y:S01]  /*0130*/  FFMA.FTZ R12, R3, R3, -1 ;  /* 0xbf800000030c7423 */ /* 0x000fe20000010003 */
[--C-:B------:R-:W-:Y:S01]  /*0140*/  HADD2.F32 R4, -RZ, R6.reuse.H0_H0 ;  /* 0x20000006ff047230 */ /* 0x100fe20000004100 */
[----:B------:R-:W0:Y:S01]  /*0150*/  MUFU.RSQ R10, R15 ;  /* 0x0000000f000a7308 */ /* 0x000e220000001400 */
[----:B------:R-:W-:Y:S01]  /*0160*/  FFMA.FTZ R9, R2, R2, -1 ;  /* 0xbf80000002097423 */ /* 0x000fe20000010002 */
[----:B------:R-:W-:Y:S01]  /*0170*/  FFMA.FTZ R11, R8, R8, -1 ;  /* 0xbf800000080b7423 */ /* 0x000fe20000010008 */
[----:B------:R-:W-:-:S02]  /*0180*/  HADD2.F32 R6, -RZ, R6.H1_H1 ;  /* 0x30000006ff067230 */ /* 0x000fc40000004100 */
[----:B------:R-:W-:Y:S01]  /*0190*/  FFMA.FTZ R5, R4, R4, -1 ;  /* 0xbf80000004057423 */ /* 0x000fe20000010004 */
[----:B------:R-:W-:Y:S01]  /*01a0*/  FSETP.NEU.FTZ.AND P5, PT, R15, RZ, PT ;  /* 0x000000ff0f00720b */ /* 0x000fe20003fbd000 */
[----:B------:R-:W-:Y:S01]  /*01b0*/  FADD.FTZ R2, R2, -1 ;  /* 0xbf80000002027421 */ /* 0x000fe20000010000 */
[----:B------:R-:W-:Y:S01]  /*01c0*/  FSETP.NEU.FTZ.AND P3, PT, R12, RZ, PT ;  /* 0x000000ff0c00720b */ /* 0x000fe20003f7d000 */
[----:B------:R-:W1:Y:S01]  /*01d0*/  MUFU.RSQ R13, R12 ;  /* 0x0000000c000d7308 */ /* 0x000e620000001400 */
[----:B------:R-:W-:Y:S01]  /*01e0*/  FSETP.NEU.FTZ.AND P1, PT, R9, RZ, PT ;  /* 0x000000ff0900720b */ /* 0x000fe20003f3d000 */
[----:B------:R-:W-:Y:S01]  /*01f0*/  FADD.FTZ R18, R18, -1 ;  /* 0xbf80000012127421 */ /* 0x000fe20000010000 */
[----:B------:R-:W-:Y:S01]  /*0200*/  FSETP.NEU.FTZ.AND P2, PT, R11, RZ, PT ;  /* 0x000000ff0b00720b */ /* 0x000fe20003f5d000 */
[----:B------:R-:W-:Y:S01]  /*0210*/  FADD.FTZ R8, R8, -1 ;  /* 0xbf80000008087421 */ /* 0x000fe20000010000 */
[----:B------:R-:W-:Y:S01]  /*0220*/  ISETP.GT.U32.AND P6, PT, R2, 0x4b000000, PT ;  /* 0x4b0000000200780c */ /* 0x000fe20003fc4070 */
[----:B------:R-:W-:Y:S01]  /*0230*/  FADD.FTZ R4, R4, -1 ;  /* 0xbf80000004047421 */ /* 0x000fe20000010000 */
[----:B------:R-:W-:Y:S01]  /*0240*/  ISETP.GT.U32.AND P0, PT, R18, 0x4b000000, PT ;  /* 0x4b0000001200780c */ /* 0x000fe20003f04070 */
[----:B------:R-:W2:Y:S01]  /*0250*/  MUFU.RSQ R24, R9 ;  /* 0x0000000900187308 */ /* 0x000ea20000001400 */
[----:B0-----:R-:W-:Y:S01]  /*0260*/  FMUL.FTZ R20, R15, R10 ;  /* 0x0000000a0f147220 */ /* 0x001fe20000410000 */
[----:B------:R-:W-:Y:S01]  /*0270*/  FMUL.FTZ R17, R10, 0.5 ;  /* 0x3f0000000a117820 */ /* 0x000fe20000410000 */
[----:B------:R-:W-:-:S02]  /*0280*/  FSETP.NEU.FTZ.AND P4, PT, R5, RZ, PT ;  /* 0x000000ff0500720b */ /* 0x000fc40003f9d000 */
[----:B------:R-:W-:-:S03]  /*0290*/  FFMA.FTZ R19, -R20, R20, R15 ;  /* 0x0000001414137223 */ /* 0x000fc6000001010f */
[----:B------:R-:W0:Y:S01]  /*02a0*/  MUFU.RSQ R14, R11 ;  /* 0x0000000b000e7308 */ /* 0x000e220000001400 */
[----:B------:R-:W-:Y:S01]  /*02b0*/  FFMA.FTZ R15, R17, R19, R20 ;  /* 0x00000013110f7223 */ /* 0x000fe20000010014 */
[----:B-1----:R-:W-:Y:S01]  /*02c0*/  FMUL.FTZ R19, R12, R13 ;  /* 0x0000000d0c137220 */ /* 0x002fe20000410000 */
[C---:B------:R-:W-:Y:S01]  /*02d0*/  FFMA.FTZ R20, R6.reuse, R6, -1 ;  /* 0xbf80000006147423 */ /* 0x040fe20000010006 */
[----:B------:R-:W-:Y:S02]  /*02e0*/  FADD.FTZ R6, R6, -1 ;  /* 0xbf80000006067421 */ /* 0x000fe40000010000 */
[----:B------:R-:W-:Y:S01]  /*02f0*/  FFMA.FTZ R12, -R19, R19, R12 ;  /* 0x00000013130c7223 */ /* 0x000fe2000001010c */
[----:B------:R-:W-:Y:S01]  /*0300*/  FSEL R15, R15, RZ, P5 ;  /* 0x000000ff0f0f7208 */ /* 0x000fe20002800000 */
[----:B------:R-:W1:Y:S01]  /*0310*/  MUFU.RSQ R10, R5 ;  /* 0x00000005000a7308 */ /* 0x000e620000001400 */
[----:B--2---:R-:W-:Y:S01]  /*0320*/  FMUL.FTZ R22, R9, R24 ;  /* 0x0000001809167220 */ /* 0x004fe20000410000 */
[----:B------:R-:W-:Y:S01]  /*0330*/  FMUL.FTZ R21, R24, 0.5 ;  /* 0x3f00000018157820 */ /* 0x000fe20000410000 */
[----:B------:R-:W-:-:S02]  /*0340*/  FSEL R15, R15, -1.0000001192092895508, !P0 ;  /* 0xbf8000010f0f7808 */ /* 0x000fc40004000000 */
[----:B------:R-:W-:Y:S01]  /*0350*/  FFMA.FTZ R9, -R22, R22, R9 ;  /* 0x0000001616097223 */ /* 0x000fe20000010109 */
[----:B------:R-:W-:Y:S02]  /*0360*/  FSETP.NEU.FTZ.AND P5, PT, R20, RZ, PT ;  /* 0x000000ff1400720b */ /* 0x000fe40003fbd000 */
[----:B------:R-:W2:Y:S01]  /*0370*/  MUFU.RSQ R17, R20 ;  /* 0x0000001400117308 */ /* 0x000ea20000001400 */
[----:B0-----:R-:W-:Y:S01]  /*0380*/  FMUL.FTZ R24, R11, R14 ;  /* 0x0000000e0b187220 */ /* 0x001fe20000410000 */
[----:B------:R-:W-:Y:S01]  /*0390*/  FMUL.FTZ R23, R14, 0.5 ;  /* 0x3f0000000e177820 */ /* 0x000fe20000410000 */
[----:B------:R-:W-:Y:S01]  /*03a0*/  FMUL.FTZ R14, R13, 0.5 ;  /* 0x3f0000000d0e7820 */ /* 0x000fe20000410000 */
[----:B------:R-:W-:Y:S01]  /*03b0*/  FFMA.FTZ R9, R21, R9, R22 ;  /* 0x0000000915097223 */ /* 0x000fe20000010016 */
[----:B------:R-:W-:Y:S01]  /*03c0*/  FFMA.FTZ R11, -R24, R24, R11 ;  /* 0x00000018180b7223 */ /* 0x000fe2000001010b */
[----:B------:R-:W-:Y:S01]  /*03d0*/  FADD.FTZ R18, R18, R15 ;  /* 0x0000000f12127221 */ /* 0x000fe20000010000 */
[----:B------:R-:W-:Y:S01]  /*03e0*/  FFMA.FTZ R19, R14, R12, R19 ;  /* 0x0000000c0e137223 */ /* 0x000fe20000010013 */
[----:B-1----:R-:W-:Y:S01]  /*03f0*/  FMUL.FTZ R12, R5, R10 ;  /* 0x0000000a050c7220 */ /* 0x002fe20000410000 */
[----:B------:R-:W-:Y:S01]  /*0400*/  FFMA.FTZ R24, R23, R11, R24 ;  /* 0x0000000b17187223 */ /* 0x000fe20000010018 */
[----:B------:R-:W-:Y:S01]  /*0410*/  P2R R11, PR, RZ, 0x40 ;  /* 0x00000040ff0b7803 */ /* 0x000fe20000000000 */
[----:B------:R-:W-:Y:S01]  /*0420*/  FMUL.FTZ R11, R10, 0.5 ;  /* 0x3f0000000a0b7820 */ /* 0x000fe20000410000 */
[----:B------:R-:W-:Y:S01]  /*0430*/  FFMA.FTZ R10, -R12, R12, R5 ;  /* 0x0000000c0c0a7223 */ /* 0x000fe20000010105 */
[----:B------:R-:W-:-:S02]  /*0440*/  FSEL R9, R9, RZ, P1 ;  /* 0x000000ff09097208 */ /* 0x000fc40000800000 */
[----:B------:R-:W-:Y:S01]  /*0450*/  ISETP.GT.U32.AND P1, PT, R8, 0x4b000000, PT ;  /* 0x4b0000000800780c */ /* 0x000fe20003f24070 */
[----:B------:R-:W-:Y:S01]  /*0460*/  FFMA.FTZ R11, R11, R10, R12 ;  /* 0x0000000a0b0b7223 */ /* 0x000fe2000001000c */
[----:B------:R-:W-:Y:S01]  /*0470*/  FSEL R24, R24, RZ, P2 ;  /* 0x000000ff18187208 */ /* 0x000fe20001000000 */
[----:B------:R-:W-:Y:S01]  /*0480*/  FADD.FTZ R10, R3, -1 ;  /* 0xbf800000030a7421 */ /* 0x000fe20000010000 */
[----:B------:R-:W-:Y:S01]  /*0490*/  FSEL R5, R9, -1.0000001192092895508, !P6 ;  /* 0xbf80000109057808 */ /* 0x000fe20007000000 */
[----:B--2---:R-:W-:Y:S01]  /*04a0*/  FMUL.FTZ R13, R20, R17 ;  /* 0x00000011140d7220 */ /* 0x004fe20000410000 */
[----:B------:R-:W-:Y:S01]  /*04b0*/  FSEL R9, R24, -1.0000001192092895508, !P1 ;  /* 0xbf80000118097808 */ /* 0x000fe20004800000 */
[----:B------:R-:W-:Y:S01]  /*04c0*/  FADD.FTZ.RZ R3, R18, 1 ;  /* 0x3f80000012037421 */ /* 0x000fe2000001c000 */
[----:B------:R-:W-:Y:S01]  /*04d0*/  FSEL R19, R19, RZ, P3 ;  /* 0x000000ff13137208 */ /* 0x000fe20001800000 */
[----:B------:R-:W-:Y:S01]  /*04e0*/  FMUL.FTZ R14, R17, 0.5 ;  /* 0x3f000000110e7820 */ /* 0x000fe20000410000 */
[----:B------:R-:W-:Y:S01]  /*04f0*/  ISETP.GT.U32.AND P3, PT, R4, 0x4b000000, PT ;  /* 0x4b0000000400780c */ /* 0x000fe20003f64070 */
[----:B------:R-:W-:Y:S01]  /*0500*/  FADD.FTZ R12, R8, R9 ;  /* 0x00000009080c7221 */ /* 0x000fe20000010000 */
[----:B------:R-:W-:Y:S01]  /*0510*/  FSEL R11, R11, RZ, P4 ;  /* 0x000000ff0b0b7208 */ /* 0x000fe20002000000 */
[----:B------:R-:W-:Y:S01]  /*0520*/  FFMA.FTZ R20, -R13, R13, R20 ;  /* 0x0000000d0d147223 */ /* 0x000fe20000010114 */
[----:B------:R-:W-:Y:S01]  /*0530*/  ISETP.GT.U32.AND P2, PT, R10, 0x4b000000, PT ;  /* 0x4b0000000a00780c */ /* 0x000fe20003f44070 */
[----:B------:R-:W-:Y:S01]  /*0540*/  FADD.FTZ R5, R2, R5 ;  /* 0x0000000502057221 */ /* 0x000fe20000010000 */
[----:B------:R-:W-:Y:S01]  /*0550*/  FSEL R9, R11, -1.0000001192092895508, !P3 ;  /* 0xbf8000010b097808 */ /* 0x000fe20005800000 */
[----:B------:R-:W-:Y:S01]  /*0560*/  FFMA.FTZ R14, R14, R20, R13 ;  /* 0x000000140e0e7223 */ /* 0x000fe2000001000d */
[----:B------:R-:W-:Y:S01]  /*0570*/  FSEL R19, R19, -1.0000001192092895508, !P2 ;  /* 0xbf80000113137808 */ /* 0x000fe20005000000 */
[----:B------:R-:W-:Y:S01]  /*0580*/  FADD.FTZ.RZ R13, R12, 1 ;  /* 0x3f8000000c0d7421 */ /* 0x000fe2000001c000 */
[----:B------:R-:W-:Y:S01]  /*0590*/  IADD3 R3, R3, -0x3f400000, RZ ;  /* 0xc0c0000003037810 */ /* 0x000fe20007ffe0ff */
[----:B------:R-:W-:Y:S01]  /*05a0*/  FADD.FTZ R9, R4, R9 ;  /* 0x0000000904097221 */ /* 0x000fe20000010000 */
[----:B------:R-:W-:Y:S01]  /*05b0*/  FADD.FTZ.RZ R4, R5, 1 ;  /* 0x3f80000005047421 */ /* 0x000fe2000001c000 */
[----:B------:R-:W-:Y:S01]  /*05c0*/  FADD.FTZ R8, R10, R19 ;  /* 0x000000130a087221 */ /* 0x000fe20000010000 */
[----:B------:R-:W-:Y:S01]  /*05d0*/  HFMA2.MMA R10, -RZ, RZ, 1.625, 0 ;  /* 0x3e800000ff0a7435 */ /* 0x000fe200000001ff */
[----:B------:R-:W-:Y:S01]  /*05e0*/  LOP3.LUT R21, R3, 0xff800000, RZ, 0xc0, !PT ;  /* 0xff80000003157812 */ /* 0x000fe200078ec0ff */
[----:B------:R-:W-:Y:S01]  /*05f0*/  FADD.FTZ.RZ R24, R9, 1 ;  /* 0x3f80000009187421 */ /* 0x000fe2000001c000 */
[----:B------:R-:W-:-:S02]  /*0600*/  ISETP.GT.U32.AND P4, PT, R6, 0x4b000000, PT ;  /* 0x4b0000000600780c */ /* 0x000fc40003f84070 */
[----:B------:R-:W-:Y:S02]  /*0610*/  FSEL R14, R14, RZ, P5 ;  /* 0x000000ff0e0e7208 */ /* 0x000fe40002800000 */
[----:B------:R-:W-:Y:S02]  /*0620*/  IADD3 R20, R4, -0x3f400000, RZ ;  /* 0xc0c0000004147810 */ /* 0x000fe40007ffe0ff */
[----:B------:R-:W-:Y:S02]  /*0630*/  IADD3 R3, -R21, 0x40800000, RZ ;  /* 0x4080000015037810 */ /* 0x000fe40007ffe1ff */
[----:B------:R-:W-:Y:S01]  /*0640*/  FSEL R11, R14, -1.0000001192092895508, !P4 ;  /* 0xbf8000010e0b7808 */ /* 0x000fe20006000000 */
[----:B------:R-:W-:Y:S01]  /*0650*/  FADD.FTZ.RZ R14, R8, 1 ;  /* 0x3f800000080e7421 */ /* 0x000fe2000001c000 */
[----:B------:R-:W-:Y:S01]  /*0660*/  LOP3.LUT R20, R20, 0xff800000, RZ, 0xc0, !PT ;  /* 0xff80000014147812 */ /* 0x000fe200078ec0ff */
[----:B------:R-:W-:Y:S01]  /*0670*/  FFMA.FTZ R4, R3, R10, -1 ;  /* 0xbf80000003047423 */ /* 0x000fe2000001000a */
[----:B------:R-:W-:Y:S01]  /*0680*/  IADD3 R13, R13, -0x3f400000, RZ ;  /* 0xc0c000000d0d7810 */ /* 0x000fe20007ffe0ff */
[----:B------:R-:W-:Y:S01]  /*0690*/  FADD.FTZ R11, R6, R11 ;  /* 0x0000000b060b7221 */ /* 0x000fe20000010000 */
[----:B------:R-:W-:-:S02]  /*06a0*/  IADD3 R25, R18, -R21, RZ ;  /* 0x8000001512197210 */ /* 0x000fc40007ffe0ff */
[----:B------:R-:W-:Y:S02]  /*06b0*/  IADD3 R3, -R20, 0x40800000, RZ ;  /* 0x4080000014037810 */ /* 0x000fe40007ffe1ff */
[----:B------:R-:W-:Y:S01]  /*06c0*/  LOP3.LUT R17, R13, 0xff800000, RZ, 0xc0, !PT ;  /* 0xff8000000d117812 */ /* 0x000fe200078ec0ff */
[----:B------:R-:W-:Y:S01]  /*06d0*/  FADD.FTZ R25, R25, R4 ;  /* 0x0000000419197221 */ /* 0x000fe20000010000 */
[----:B------:R-:W-:Y:S02]  /*06e0*/  MOV R6, 0x3d39bf78 ;  /* 0x3d39bf7800067802 */ /* 0x000fe40000000f00 */
[----:B------:R-:W-:Y:S01]  /*06f0*/  IADD3 R15, R14, -0x3f400000, RZ ;  /* 0xc0c000000e0f7810 */ /* 0x000fe20007ffe0ff */
[----:B------:R-:W-:Y:S01]  /*0700*/  FFMA.FTZ R14, R3, R10, -1 ;  /* 0xbf800000030e7423 */ /* 0x000fe2000001000a */
[----:B------:R-:W-:Y:S01]  /*0710*/  IADD3 R23, R5, -R20, RZ ;  /* 0x8000001405177210 */ /* 0x000fe20007ffe0ff */
[----:B------:R-:W-:Y:S01]  /*0720*/  FFMA.FTZ R4, R25, -R6, 0.10546888411045074463 ;  /* 0x3dd8001219047423 */ /* 0x000fe20000010806 */
[----:B------:R-:W-:-:S02]  /*0730*/  IADD3 R13, -R17, 0x40800000, RZ ;  /* 0x40800000110d7810 */ /* 0x000fc40007ffe1ff */
[----:B------:R-:W-:Y:S01]  /*0740*/  IADD3 R19, R12, -R17, RZ ;  /* 0x800000110c137210 */ /* 0x000fe20007ffe0ff */
[----:B------:R-:W-:Y:S01]  /*0750*/  FADD.FTZ R23, R23, R14 ;  /* 0x0000000e17177221 */ /* 0x000fe20000010000 */
[----:B------:R-:W-:Y:S01]  /*0760*/  FFMA.FTZ R4, R25, R4, -0.13229703903198242188 ;  /* 0xbe0778e019047423 */ /* 0x000fe20000010004 */
[----:B------:R-:W-:Y:S01]  /*0770*/  FFMA.FTZ R22, R13, R10, -1 ;  /* 0xbf8000000d167423 */ /* 0x000fe2000001000a */
[----:B------:R-:W-:Y:S01]  /*0780*/  LOP3.LUT R13, R15, 0xff800000, RZ, 0xc0, !PT ;  /* 0xff8000000f0d7812 */ /* 0x000fe200078ec0ff */
[----:B------:R-:W-:Y:S01]  /*0790*/  FFMA.FTZ R14, R23, -R6, 0.10546888411045074463 ;  /* 0x3dd80012170e7423 */ /* 0x000fe20000010806 */
[----:B------:R-:W-:Y:S01]  /*07a0*/  FFMA.FTZ R4, R25, R4, 0.14491446316242218018 ;  /* 0x3e14647519047423 */ /* 0x000fe20000010004 */
[----:B------:R-:W-:Y:S01]  /*07b0*/  FADD.FTZ R19, R19, R22 ;  /* 0x0000001613137221 */ /* 0x000fe20000010000 */
[----:B------:R-:W-:Y:S01]  /*07c0*/  IADD3 R3, -R13, 0x40800000, RZ ;  /* 0x408000000d037810 */ /* 0x000fe20007ffe1ff */
[----:B------:R-:W-:Y:S01]  /*07d0*/  FFMA.FTZ R14, R23, R14, -0.13229703903198242188 ;  /* 0xbe0778e0170e7423 */ /* 0x000fe2000001000e */
[----:B------:R-:W-:Y:S01]  /*07e0*/  FFMA.FTZ R4, R25, R4, -0.16641564667224884033 ;  /* 0xbe2a68dd19047423 */ /* 0x000fe20000010004 */
[----:B------:R-:W-:Y:S01]  /*07f0*/  IADD3 R15, R8, -R13, RZ ;  /* 0x8000000d080f7210 */ /* 0x000fe20007ffe0ff */
[----:B------:R-:W-:Y:S01]  /*0800*/  FFMA.FTZ R26, R19, -R6, 0.10546888411045074463 ;  /* 0x3dd80012131a7423 */ /* 0x000fe20000010806 */
[----:B------:R-:W-:Y:S01]  /*0810*/  FFMA.FTZ R22, R3, R10, -1 ;  /* 0xbf80000003167423 */ /* 0x000fe2000001000a */
[----:B------:R-:W-:Y:S01]  /*0820*/  FFMA.FTZ R14, R23, R14, 0.14491446316242218018 ;  /* 0x3e146475170e7423 */ /* 0x000fe2000001000e */
[----:B------:R-:W-:Y:S01]  /*0830*/  FFMA.FTZ R4, R25, R4, 0.19988867640495300293 ;  /* 0x3e4caf9e19047423 */ /* 0x000fe20000010004 */
[----:B------:R-:W-:Y:S01]  /*0840*/  IADD3 R24, R24, -0x3f400000, RZ ;  /* 0xc0c0000018187810 */ /* 0x000fe20007ffe0ff */
[----:B------:R-:W-:Y:S01]  /*0850*/  FADD.FTZ R15, R15, R22 ;  /* 0x000000160f0f7221 */ /* 0x000fe20000010000 */
[----:B------:R-:W-:Y:S01]  /*0860*/  FFMA.FTZ R22, R23, R14, -0.16641564667224884033 ;  /* 0xbe2a68dd17167423 */ /* 0x000fe2000001000e */
[----:B------:R-:W-:Y:S01]  /*0870*/  FFMA.FTZ R14, R25, R4, -0.25000196695327758789 ;  /* 0xbe800042190e7423 */ /* 0x000fe20000010004 */
[----:B------:R-:W-:Y:S01]  /*0880*/  LOP3.LUT R4, R24, 0xff800000, RZ, 0xc0, !PT ;  /* 0xff80000018047812 */ /* 0x000fe200078ec0ff */
[----:B------:R-:W-:Y:S01]  /*0890*/  FFMA.FTZ R26, R19, R26, -0.13229703903198242188 ;  /* 0xbe0778e0131a7423 */ /* 0x000fe2000001001a */
[----:B------:R-:W-:Y:S01]  /*08a0*/  FFMA.FTZ R24, R23, R22, 0.19988867640495300293 ;  /* 0x3e4caf9e17187423 */ /* 0x000fe20000010016 */
[----:B------:R-:W-:Y:S01]  /*08b0*/  FFMA.FTZ R22, R25, R14, 0.33333510160446166992 ;  /* 0x3eaaaae619167423 */ /* 0x000fe2000001000e */
[----:B------:R-:W-:Y:S01]  /*08c0*/  ISETP.GE.U32.AND P5, PT, R18, 0x7f800000, PT ;  /* 0x7f8000001200780c */ /* 0x000fe20003fa6070 */
[----:B------:R-:W-:Y:S01]  /*08d0*/  FFMA.FTZ R26, R19, R26, 0.14491446316242218018 ;  /* 0x3e146475131a7423 */ /* 0x000fe2000001001a */
[----:B------:R-:W-:Y:S01]  /*08e0*/  FFMA.FTZ R14, R23, R24, -0.25000196695327758789 ;  /* 0xbe800042170e7423 */ /* 0x000fe20000010018 */
[----:B------:R-:W-:Y:S01]  /*08f0*/  FFMA.FTZ R22, R25, R22, -0.5 ;  /* 0xbf00000019167423 */ /* 0x000fe20000010016 */
[----:B------:R-:W-:Y:S01]  /*0900*/  IADD3 R27, -R4, 0x40800000, RZ ;  /* 0x40800000041b7810 */ /* 0x000fe20007ffe1ff */
[----:B------:R-:W-:Y:S01]  /*0910*/  FFMA.FTZ R26, R19, R26, -0.16641564667224884033 ;  /* 0xbe2a68dd131a7423 */ /* 0x000fe2000001001a */
[----:B------:R-:W-:Y:S01]  /*0920*/  FFMA.FTZ R24, R23, R14, 0.33333510160446166992 ;  /* 0x3eaaaae617187423 */ /* 0x000fe2000001000e */
[----:B------:R-:W-:Y:S01]  /*0930*/  FMUL.FTZ R22, R25, R22 ;  /* 0x0000001619167220 */ /* 0x000fe20000410000 */
[----:B------:R-:W-:Y:S01]  /*0940*/  I2FP.F32.S32 R21, R21 ;  /* 0x0000001500157245 */ /* 0x000fe20000201400 */
[----:B------:R-:W-:Y:S01]  /*0950*/  FFMA.FTZ R26, R19, R26, 0.19988867640495300293 ;  /* 0x3e4caf9e131a7423 */ /* 0x000fe2000001001a */
[----:B------:R-:W-:Y:S01]  /*0960*/  FFMA.FTZ R24, R23, R24, -0.5 ;  /* 0xbf00000017187423 */ /* 0x000fe20000010018 */
[----:B------:R-:W-:Y:S01]  /*0970*/  IADD3 R3, R9, -R4, RZ ;  /* 0x8000000409037210 */ /* 0x000fe20007ffe0ff */
[----:B------:R-:W-:Y:S01]  /*0980*/  FFMA.FTZ R14, R25, R22, R25 ;  /* 0x00000016190e7223 */ /* 0x000fe20000010019 */
[----:B------:R-:W-:Y:S01]  /*0990*/  FFMA.FTZ R28, R27, R10, -1 ;  /* 0xbf8000001b1c7423 */ /* 0x000fe2000001000a */
[----:B------:R-:W-:Y:S01]  /*09a0*/  FMUL.FTZ R24, R23, R24 ;  /* 0x0000001817187220 */ /* 0x000fe20000410000 */
[----:B------:R-:W-:Y:S01]  /*09b0*/  FFMA.FTZ R22, R15, -R6, 0.10546888411045074463 ;  /* 0x3dd800120f167423 */ /* 0x000fe20000010806 */
[----:B------:R-:W-:Y:S01]  /*09c0*/  FFMA.FTZ R26, R19, R26, -0.25000196695327758789 ;  /* 0xbe800042131a7423 */ /* 0x000fe2000001001a */
[----:B------:R-:W-:Y:S01]  /*09d0*/  FMUL.FTZ R25, R21, 1.1920928955078125e-07 ;  /* 0x3400000015197820 */ /* 0x000fe20000410000 */
[----:B------:R-:W-:Y:S01]  /*09e0*/  FADD.FTZ R3, R3, R28 ;  /* 0x0000001c03037221 */ /* 0x000fe20000010000 */
        /* <DEDUP_REMOVED lines=10> */
.L_x_1528:
[----:B------:R-:W-:Y:S05]  /*0a90*/  BSYNC B0 ;  /* 0x0000000000007941 */ /* 0x000fea0003800000 */
.L_x_1527:
[----:B------:R-:W-:Y:S01]  /*0aa0*/  ISETP.GE.U32.AND P5, PT, R5, 0x7f800000, PT ;  /* 0x7f8000000500780c */ /* 0x000fe20003fa6070 */
[----:B------:R-:W-:Y:S01]  /*0ab0*/  FFMA.FTZ R24, R15, R22, 0.14491446316242218018 ;  /* 0x3e1464750f187423 */ /* 0x000fe20000010016 */
[----:B------:R-:W-:Y:S01]  /*0ac0*/  FFMA.FTZ R26, R19, R26, -0.5 ;  /* 0xbf000000131a7423 */ /* 0x000fe2000001001a */
[----:B------:R-:W-:Y:S01]  /*0ad0*/  FADD.FTZ.RZ R23, R11, 1 ;  /* 0x3f8000000b177421 */ /* 0x000fe2000001c000 */
[----:B------:R-:W-:Y:S01]  /*0ae0*/  I2FP.F32.S32 R20, R20 ;  /* 0x0000001400147245 */ /* 0x000fe20000201400 */
[----:B------:R-:W-:Y:S01]  /*0af0*/  FFMA.FTZ R24, R15, R24, -0.16641564667224884033 ;  /* 0xbe2a68dd0f187423 */ /* 0x000fe20000010018 */
[----:B------:R-:W-:Y:S01]  /*0b00*/  FMUL.FTZ R22, R19, R26 ;  /* 0x0000001a13167220 */ /* 0x000fe20000410000 */
[----:B------:R-:W-:Y:S01]  /*0b10*/  HADD2.F32 R18, -RZ, R7.H0_H0 ;  /* 0x20000007ff127230 */ /* 0x000fe20000004100 */
[----:B------:R-:W-:Y:S01]  /*0b20*/  IADD3 R23, R23, -0x3f400000, RZ ;  /* 0xc0c0000017177810 */ /* 0x000fe20007ffe0ff */
[----:B------:R-:W-:Y:S01]  /*0b30*/  FFMA.FTZ R26, R15, R24, 0.19988867640495300293 ;  /* 0x3e4caf9e0f1a7423 */ /* 0x000fe20000010018 */
[----:B------:R-:W-:Y:S01]  /*0b40*/  FMUL.FTZ R24, R20, 1.1920928955078125e-07 ;  /* 0x3400000014187820 */ /* 0x000fe20000410000 */
[----:B------:R-:W-:Y:S01]  /*0b50*/  BSSY B0, `(.L_x_1529) ;  /* 0x000000c000007945 */ /* 0x000fe20003800000 */
[----:B------:R-:W-:Y:S01]  /*0b60*/  FFMA.FTZ R22, R19, R22, R19 ;  /* 0x0000001613167223 */ /* 0x000fe20000010013 */
        /* <DEDUP_REMOVED lines=10> */
.L_x_1530:
[----:B------:R-:W-:Y:S05]  /*0c10*/  BSYNC B0 ;  /* 0x0000000000007941 */ /* 0x000fea0003800000 */
.L_x_1529:
[----:B------:R-:W-:Y:S01]  /*0c20*/  ISETP.GE.U32.AND P5, PT, R12, 0x7f800000, PT ;  /* 0x7f8000000c00780c */ /* 0x000fe20003fa6070 */
[----:B------:R-:W-:Y:S01]  /*0c30*/  FFMA.FTZ R26, R15, R26, 0.33333510160446166992 ;  /* 0x3eaaaae60f1a7423 */ /* 0x000fe2000001001a */
[----:B------:R0:W1:Y:S01]  /*0c40*/  MUFU.RSQ R24, R19 ;  /* 0x0000001300187308 */ /* 0x0000620000001400 */
[----:B------:R-:W-:Y:S01]  /*0c50*/  IADD3 R23, -R20, 0x40800000, RZ ;  /* 0x4080000014177810 */ /* 0x000fe20007ffe1ff */
[----:B------:R-:W-:Y:S01]  /*0c60*/  FFMA.FTZ R28, R3, -R6, 0.10546888411045074463 ;  /* 0x3dd80012031c7423 */ /* 0x000fe20000010806 */
[----:B------:R-:W-:Y:S01]  /*0c70*/  FFMA.FTZ R26, R15, R26, -0.5 ;  /* 0xbf0000000f1a7423 */ /* 0x000fe2000001001a */
[----:B------:R-:W-:Y:S01]  /*0c80*/  I2FP.F32.S32 R17, R17 ;  /* 0x0000001100117245 */ /* 0x000fe20000201400 */
[----:B------:R-:W-:Y:S01]  /*0c90*/  BSSY B0, `(.L_x_1531) ;  /* 0x000000f000007945 */ /* 0x000fe20003800000 */
[----:B------:R-:W-:Y:S01]  /*0ca0*/  IADD3 R5, R11, -R20, RZ ;  /* 0x800000140b057210 */ /* 0x000fe20007ffe0ff */
[----:B------:R-:W-:Y:S01]  /*0cb0*/  FFMA.FTZ R25, R23, R10, -1 ;  /* 0xbf80000017197423 */ /* 0x000fe2000001000a */
[----:B------:R-:W-:Y:S01]  /*0cc0*/  FMUL.FTZ R26, R15, R26 ;  /* 0x0000001a0f1a7220 */ /* 0x000fe20000410000 */
[----:B------:R-:W-:Y:S01]  /*0cd0*/  FMUL.FTZ R23, R17, 1.1920928955078125e-07 ;  /* 0x3400000011177820 */ /* 0x000fe20000410000 */
[----:B------:R-:W-:Y:S01]  /*0ce0*/  FFMA.FTZ R28, R3, R28, -0.13229703903198242188 ;  /* 0xbe0778e0031c7423 */ /* 0x000fe2000001001c */
[----:B------:R-:W-:Y:S01]  /*0cf0*/  FADD.FTZ R5, R5, R25 ;  /* 0x0000001905057221 */ /* 0x000fe20000010000 */
[----:B------:R-:W-:Y:S01]  /*0d00*/  FFMA.FTZ R17, R15, R26, R15 ;  /* 0x0000001a0f117223 */ /* 0x000fe2000001000f */
[----:B------:R-:W-:Y:S01]  /*0d10*/  FFMA.FTZ R15, R23, 0.69314718246459960938, R22 ;  /* 0x3f317218170f7823 */ /* 0x000fe20000010016 */
[----:B0-----:R-:W-:Y:S06]  /*0d20*/  @!P5 BRA `(.L_x_1532) ;  /* 0x000000000014d947 */ /* 0x001fec0003800000 */
[----:B------:R-:W-:-:S13]  /*0d30*/  ISETP.GE.AND P5, PT, R12, -0x407fffff, PT ;  /* 0xbf8000010c00780c */ /* 0x000fda0003fa6270 */
[----:B------:R-:W-:-:S05]  /*0d40*/  @P5 MOV R23, 0x7f800000 ;  /* 0x7f80000000175802 */ /* 0x000fca0000000f00 */
[C---:B------:R-:W-:Y:S01]  /*0d50*/  @P5 FFMA.FTZ R15, R12.reuse, R23, +INF ;  /* 0x7f8000000c0f5423 */ /* 0x040fe20000010017 */
[----:B------:R-:W-:-:S04]  /*0d60*/  FSETP.NEU.FTZ.AND P5, PT, R12, RZ, PT ;  /* 0x000000ff0c00720b */ /* 0x000fc80003fbd000 */
[----:B------:R-:W-:-:S09]  /*0d70*/  FSEL R15, R15, -RZ, P5 ;  /* 0x800000ff0f0f7208 */ /* 0x000fd20002800000 */
.L_x_1532:
[----:B------:R-:W-:Y:S05]  /*0d80*/  BSYNC B0 ;  /* 0x0000000000007941 */ /* 0x000fea0003800000 */
.L_x_1531:
        /* <DEDUP_REMOVED lines=22> */
.L_x_1534:
[----:B------:R-:W-:Y:S05]  /*0ef0*/  BSYNC B0 ;  /* 0x0000000000007941 */ /* 0x000fea0003800000 */
.L_x_1533:
        /* <DEDUP_REMOVED lines=22> */
.L_x_1536:
[----:B------:R-:W-:Y:S05]  /*1060*/  BSYNC B0 ;  /* 0x0000000000007941 */ /* 0x000fea0003800000 */
.L_x_1535:
        /* <DEDUP_REMOVED lines=14> */
.L_x_1538:
[----:B------:R-:W-:Y:S05]  /*1150*/  BSYNC B0 ;  /* 0x0000000000007941 */ /* 0x000fea0003800000 */
.L_x_1537:
        /* <DEDUP_REMOVED lines=31> */
.L_x_1540:
[----:B------:R-:W-:Y:S05]  /*1350*/  BSYNC B0 ;  /* 0x0000000000007941 */ /* 0x000fea0003800000 */
.L_x_1539:
        /* <DEDUP_REMOVED lines=42> */
.L_x_1542:
[----:B------:R-:W-:Y:S05]  /*1600*/  BSYNC B0 ;  /* 0x0000000000007941 */ /* 0x000fea0003800000 */
.L_x_1541:
[----:B------:R-:W0:Y:S01]  /*1610*/  LDC.64 R6, c[0x0][0x218] ;  /* 0x00008600ff067b82 */ /* 0x000e220000000a00 */
[----:B------:R-:W-:Y:S01]  /*1620*/  ISETP.GT.U32.AND P6, PT, R2, 0x4b000000, PT ;  /* 0x4b0000000200780c */ /* 0x000fe20003fc4070 */
[----:B------:R-:W-:Y:S01]  /*1630*/  @P1 FADD.FTZ R15, R15, 0.69314718246459960938 ;  /* 0x3f3172180f0f1421 */ /* 0x000fe20000010000 */
[----:B------:R-:W-:Y:S01]  /*1640*/  @P2 FADD.FTZ R12, R12, 0.69314718246459960938 ;  /* 0x3f3172180c0c2421 */ /* 0x000fe20000010000 */
[----:B------:R-:W-:Y:S01]  /*1650*/  @P3 FADD.FTZ R3, R3, 0.69314718246459960938 ;  /* 0x3f31721803033421 */ /* 0x000fe20000010000 */
[----:B------:R-:W-:Y:S01]  /*1660*/  @P5 FADD.FTZ R8, R8, 0.69314718246459960938 ;  /* 0x3f31721808085421 */ /* 0x000fe20000010000 */
[----:B------:R-:W-:Y:S02]  /*1670*/  @P0 FADD.FTZ R18, R18, 0.69314718246459960938 ;  /* 0x3f31721812120421 */ /* 0x000fe40000010000 */
[----:B------:R-:W-:-:S06]  /*1680*/  F2FP.F16.F32.PACK_AB R5, R12, R15 ;  /* 0x0000000f0c05723e */ /* 0x000fcc00000000ff */
[----:B------:R-:W-:Y:S01]  /*1690*/  @P6 FADD.FTZ R21, R21, 0.69314718246459960938 ;  /* 0x3f31721815156421 */ /* 0x000fe20000010000 */
[----:B0-----:R-:W-:Y:S01]  /*16a0*/  IMAD.WIDE.U32 R16, R16, 0x2, R6 ;  /* 0x0000000210107825 */ /* 0x001fe200078e0006 */
[----:B------:R-:W-:-:S03]  /*16b0*/  MOV R6, R4 ;  /* 0x0000000400067202 */ /* 0x000fc60000000f00 */
[----:B------:R-:W-:Y:S02]  /*16c0*/  F2FP.F16.F32.PACK_AB R4, R21, R14 ;  /* 0x0000000e1504723e */ /* 0x000fe400000000ff */
[----:B------:R-:W-:Y:S01]  /*16d0*/  F2FP.F16.F32.PACK_AB R7, R18, R8 ;  /* 0x000000081207723e */ /* 0x000fe200000000ff */
[----:B------:R-:W-:Y:S01]  /*16e0*/  @P4 FADD.FTZ R6, R6, 0.69314718246459960938 ;  /* 0x3f31721806064421 */ /* 0x000fe20000010000 */
[----:B------:R-:W-:-:S04]  /*16f0*/  IMAD.WIDE R16, R0, 0x10, R16 ;  /* 0x0000001000107825 */ /* 0x000fc800078e0210 */
[----:B------:R-:W-:-:S05]  /*1700*/  F2FP.F16.F32.PACK_AB R6, R6, R3 ;  /* 0x000000030606723e */ /* 0x000fca00000000ff */
[----:B------:R-:W-:Y:S01]  /*1710*/  STG.E.128 desc[UR4][R16.64], R4 ;  /* 0x0000000410007986 */ /* 0x000fe2000c101d04 */
[----:B------:R-:W-:Y:S05]  /*1720*/  EXIT ;  /* 0x000000000000794d */ /* 0x000fea0003800000 */
.L_x_1526:
        /* <DEDUP_REMOVED lines=102> */
.L_x_1546:
[----:B------:R-:W-:Y:S05]  /*1d90*/  BSYNC B1 ;  /* 0x0000000000017941 */ /* 0x000fea0003800000 */
.L_x_1545:
[----:B------:R-:W-:-:S05]  /*1da0*/  @P2 FADD.FTZ R3, R3, 0.69314718246459960938 ;  /* 0x3f31721803032421 */ /* 0x000fca0000010000 */
[----:B------:R-:W-:-:S07]  /*1db0*/  F2FP.F16.F32.PACK_AB R9, RZ, R3 ;  /* 0x00000003ff09723e */ /* 0x000fce00000000ff */
.L_x_1544:
[----:B------:R-:W-:Y:S05]  /*1dc0*/  BSYNC B0 ;  /* 0x0000000000007941 */ /* 0x000fea0003800000 */
.L_x_1543:
        /* <DEDUP_REMOVED lines=47> */
.L_x_1550:
[----:B------:R-:W-:Y:S05]  /*20c0*/  BSYNC B1 ;  /* 0x0000000000017941 */ /* 0x000fea0003800000 */
.L_x_1549:
[----:B------:R-:W-:-:S05]  /*20d0*/  @P2 FADD.FTZ R3, R3, 0.69314718246459960938 ;  /* 0x3f31721803032421 */ /* 0x000fca0000010000 */
[----:B------:R-:W-:-:S07]  /*20e0*/  F2FP.F16.F32.PACK_AB R3, RZ, R3 ;  /* 0x00000003ff03723e */ /* 0x000fce00000000ff */
.L_x_1548:
[----:B------:R-:W-:Y:S05]  /*20f0*/  BSYNC B0 ;  /* 0x0000000000007941 */ /* 0x000fea0003800000 */
.L_x_1547:
        /* <DEDUP_REMOVED lines=47> */
.L_x_1554:
[----:B------:R-:W-:Y:S05]  /*23f0*/  BSYNC B1 ;  /* 0x0000000000017941 */ /* 0x000fea0003800000 */
.L_x_1553:
[----:B------:R-:W-:-:S05]  /*2400*/  @P2 FADD.FTZ R4, R4, 0.69314718246459960938 ;  /* 0x3f31721804042421 */ /* 0x000fca0000010000 */
[----:B------:R-:W-:-:S07]  /*2410*/  F2FP.F16.F32.PACK_AB R0, RZ, R4 ;  /* 0x00000004ff00723e */ /* 0x000fce00000000ff */
.L_x_1552:
[----:B------:R-:W-:Y:S05]  /*2420*/  BSYNC B0 ;  /* 0x0000000000007941 */ /* 0x000fea0003800000 */
.L_x_1551:
        /* <DEDUP_REMOVED lines=47> */
.L_x_1558:
[----:B------:R-:W-:Y:S05]  /*2720*/  BSYNC B1 ;  /* 0x0000000000017941 */ /* 0x000fea0003800000 */
.L_x_1557:
[----:B------:R-:W-:-:S05]  /*2730*/  @P2 FADD.FTZ R5, R5, 0.69314718246459960938 ;  /* 0x3f31721805052421 */ /* 0x000fca0000010000 */
[----:B------:R-:W-:-:S07]  /*2740*/  F2FP.F16.F32.PACK_AB R4, RZ, R5 ;  /* 0x00000005ff04723e */ /* 0x000fce00000000ff */
.L_x_1556:
[----:B------:R-:W-:Y:S05]  /*2750*/  BSYNC B0 ;  /* 0x0000000000007941 */ /* 0x000fea0003800000 */
.L_x_1555:
        /* <DEDUP_REMOVED lines=47> */
.L_x_1562:
[----:B------:R-:W-:Y:S05]  /*2a50*/  BSYNC B1 ;  /* 0x0000000000017941 */ /* 0x000fea0003800000 */
.L_x_1561:
[----:B------:R-:W-:-:S05]  /*2a60*/  @P2 FADD.FTZ R6, R6, 0.69314718246459960938 ;  /* 0x3f31721806062421 */ /* 0x000fca0000010000 */
[----:B------:R-:W-:-:S07]  /*2a70*/  F2FP.F16.F32.PACK_AB R5, RZ, R6 ;  /* 0x00000006ff05723e */ /* 0x000fce00000000ff */
.L_x_1560:
[----:B------:R-:W-:Y:S05]  /*2a80*/  BSYNC B0 ;  /* 0x0000000000007941 */ /* 0x000fea0003800000 */
.L_x_1559:
        /* <DEDUP_REMOVED lines=47> */
.L_x_1566:
[----:B------:R-:W-:Y:S05]  /*2d80*/  BSYNC B1 ;  /* 0x0000000000017941 */ /* 0x000fea0003800000 */
.L_x_1565:
[----:B------:R-:W-:-:S05]  /*2d90*/  @P2 FADD.FTZ R7, R7, 0.69314718246459960938 ;  /* 0x3f31721807072421 */ /* 0x000fca0000010000 */
[----:B------:R-:W-:-:S07]  /*2da0*/  F2FP.F16.F32.PACK_AB R6, RZ, R7 ;  /* 0x00000007ff06723e */ /* 0x000fce00000000ff */
.L_x_1564:
[----:B------:R-:W-:Y:S05]  /*2db0*/  BSYNC B0 ;  /* 0x0000000000007941 */ /* 0x000fea0003800000 */
.L_x_1563:
        /* <DEDUP_REMOVED lines=47> */
.L_x_1570:
[----:B------:R-:W-:Y:S05]  /*30b0*/  BSYNC B1 ;  /* 0x0000000000017941 */ /* 0x000fea0003800000 */
.L_x_1569:
[----:B------:R-:W-:-:S05]  /*30c0*/  @P2 FADD.FTZ R8, R8, 0.69314718246459960938 ;  /* 0x3f31721808082421 */ /* 0x000fca0000010000 */
[----:B------:R-:W-:-:S07]  /*30d0*/  F2FP.F16.F32.PACK_AB R7, RZ, R8 ;  /* 0x00000008ff07723e */ /* 0x000fce00000000ff */
.L_x_1568:
[----:B------:R-:W-:Y:S05]  /*30e0*/  BSYNC B0 ;  /* 0x0000000000007941 */ /* 0x000fea0003800000 */
.L_x_1567:
        /* <DEDUP_REMOVED lines=47> */
.L_x_1574:
[----:B------:R-:W-:Y:S05]  /*33e0*/  BSYNC B1 ;  /* 0x0000000000017941 */ /* 0x000fea0003800000 */
.L_x_1573:
[----:B------:R-:W-:-:S05]  /*33f0*/  @P2 FADD.FTZ R10, R10, 0.69314718246459960938 ;  /* 0x3f3172180a0a2421 */ /* 0x000fca0000010000 */
[----:B------:R-:W-:-:S07]  /*3400*/  F2FP.F16.F32.PACK_AB R8, RZ, R10 ;  /* 0x0000000aff08723e */ /* 0x000fce00000000ff */
.L_x_1572:
[----:B------:R-:W-:Y:S05]  /*3410*/  BSYNC B0 ;  /* 0x0000000000007941 */ /* 0x000fea0003800000 */
.L_x_1571:
        /* <DEDUP_REMOVED lines=17> */
.L_x_1577:
[----:B------:R-:W-:-:S13]  /*3530*/  ISETP.GE.AND P0, PT, R18, R17, PT ;  /* 0x000000111200720c */ /* 0x000fda0003f06270 */
[----:B------:R-:W-:Y:S05]  /*3540*/  @P0 BRA `(.L_x_1579) ;  /* 0x0000000000300947 */ /* 0x000fea0003800000 */
[----:B0-----:R-:W0:Y:S01]  /*3550*/  LDC.64 R2, c[0x0][0x218] ;  /* 0x00008600ff027b82 */ /* 0x001e220000000a00 */
[----:B------:R-:W-:Y:S02]  /*3560*/  IADD3 R9, R16, R18, RZ ;  /* 0x0000001210097210 */ /* 0x000fe40007ffe0ff */
[----:B------:R-:W-:-:S03]  /*3570*/  IADD3 R18, R18, 0x80, RZ ;  /* 0x0000008012127810 */ /* 0x000fc60007ffe0ff */
[----:B0-----:R-:W-:-:S05]  /*3580*/  IMAD.WIDE.U32 R2, R9, 0x2, R2 ;  /* 0x0000000209027825 */ /* 0x001fca00078e0002 */
[----:B------:R1:W-:Y:S02]  /*3590*/  STG.E.U16 desc[UR4][R2.64], R0 ;  /* 0x0000000002007986 */ /* 0x0003e4000c101504 */
.L_x_1578:
[----:B------:R-:W-:-:S13]  /*35a0*/  ISETP.GE.AND P0, PT, R18, R17, PT ;  /* 0x000000111200720c */ /* 0x000fda0003f06270 */
[----:B------:R-:W-:Y:S05]  /*35b0*/  @P0 BRA `(.L_x_1580) ;  /* 0x0000000000300947 */ /* 0x000fea0003800000 */
[----:B-1----:R-:W1:Y:S01]  /*35c0*/  LDC.64 R2, c[0x0][0x218] ;  /* 0x00008600ff027b82 */ /* 0x002e620000000a00 */
[----:B0-----:R-:W-:Y:S02]  /*35d0*/  IADD3 R9, R16, R18, RZ ;  /* 0x0000001210097210 */ /* 0x001fe40007ffe0ff */
[----:B------:R-:W-:-:S03]  /*35e0*/  IADD3 R18, R18, 0x80, RZ ;  /* 0x0000008012127810 */ /* 0x000fc60007ffe0ff */
[----:B-1----:R-:W-:-:S05]  /*35f0*/  IMAD.WIDE.U32 R2, R9, 0x2, R2 ;  /* 0x0000000209027825 */ /* 0x002fca00078e0002 */
[----:B------:R1:W-:Y:S02]  /*3600*/  STG.E.U16 desc[UR4][R2.64], R4 ;  /* 0x0000000402007986 */ /* 0x0003e4000c101504 */
.L_x_1579:
[----:B------:R-:W-:-:S13]  /*3610*/  ISETP.GE.AND P0, PT, R18, R17, PT ;  /* 0x000000111200720c */ /* 0x000fda0003f06270 */
[----:B------:R-:W-:Y:S05]  /*3620*/  @P0 BRA `(.L_x_1581) ;  /* 0x0000000000340947 */ /* 0x000fea0003800000 */
[----:B01----:R-:W0:Y:S01]  /*3630*/  LDC.64 R2, c[0x0][0x218] ;  /* 0x00008600ff027b82 */ /* 0x003e220000000a00 */
[----:B------:R-:W-:Y:S02]  /*3640*/  IADD3 R9, R16, R18, RZ ;  /* 0x0000001210097210 */ /* 0x000fe40007ffe0ff */
[----:B------:R-:W-:-:S03]  /*3650*/  IADD3 R18, R18, 0x80, RZ ;  /* 0x0000008012127810 */ /* 0x000fc60007ffe0ff */
[----:B0-----:R-:W-:-:S05]  /*3660*/  IMAD.WIDE.U32 R2, R9, 0x2, R2 ;  /* 0x0000000209027825 */ /* 0x001fca00078e0002 */
[----:B------:R2:W-:Y:S02]  /*3670*/  STG.E.U16 desc[UR4][R2.64], R5 ;  /* 0x0000000502007986 */ /* 0x0005e4000c101504 */
.L_x_1580:
        /* <DEDUP_REMOVED lines=8> */
.L_x_1581:
[----:B------:R-:W-:Y:S05]  /*3700*/  BSYNC B1 ;  /* 0x0000000000017941 */ /* 0x000fea0003800000 */
.L_x_1576:
[----:B------:R-:W-:-:S13]  /*3710*/  ISETP.GE.AND P0, PT, R18, R17, PT ;  /* 0x000000111200720c */ /* 0x000fda0003f06270 */
[----:B012---:R-:W0:Y:S01]  /*3720*/  @!P0 LDC.64 R2, c[0x0][0x218] ;  /* 0x00008600ff028b82 */ /* 0x007e220000000a00 */
[----:B------:R-:W-:Y:S02]  /*3730*/  @!P0 IADD3 R5, R16, R18, RZ ;  /* 0x0000001210058210 */ /* 0x000fe40007ffe0ff */
[----:B------:R-:W-:-:S03]  /*3740*/  @!P0 IADD3 R18, R18, 0x80, RZ ;  /* 0x0000008012128810 */ /* 0x000fc60007ffe0ff */
[----:B0-----:R-:W-:-:S05]  /*3750*/  @!P0 IMAD.WIDE.U32 R2, R5, 0x2, R2 ;  /* 0x0000000205028825 */ /* 0x001fca00078e0002 */
[----:B------:R3:W-:Y:S02]  /*3760*/  @!P0 STG.E.U16 desc[UR4][R2.64], R7 ;  /* 0x0000000702008986 */ /* 0x0007e4000c101504 */
.L_x_1582:
[----:B------:R-:W-:Y:S05]  /*3770*/  BSYNC B0 ;  /* 0x0000000000007941 */ /* 0x000fea0003800000 */
.L_x_1575:
        /* <DEDUP_REMOVED lines=8> */
.L_x_1583:
        /* <DEDUP_REMOVED lines=16> */
.L_x_21053:


//--------------------- .text._ZN2at6native18elementwise_kernelILi128ELi4EZNS0_15gpu_kernel_implIZZZNS0_17acosh_kernel_cudaERNS_18TensorIteratorBaseEENKUlvE0_clEvENKUlvE0_clEvEUlfE_EEvS4_RKT_EUliE_EEviT1_ --------------------------
	.section	.text._ZN2at6native18elementwise_kernelILi128ELi4EZNS0_15gpu_kernel_implIZZZNS0_17acosh_kernel_cudaERNS_18TensorIteratorBaseEENKUlvE0_clEvENKUlvE0_clEvEUlfE_EEvS4_RKT_EUliE_EEviT1_,"ax",@progbits
	.align	128
        .global         _ZN2at6native18elementwise_kernelILi128ELi4EZNS0_15gpu_kernel_implIZZZNS0_17acosh_kernel_cudaERNS_18TensorIteratorBaseEENKUlvE0_clEvENKUlvE0_clEvEUlfE_EEvS4_RKT_EUliE_EEviT1_
        .type           _ZN2at6native18elementwise_kernelILi128ELi4EZNS0_15gpu_kernel_implIZZZNS0_17acosh_kernel_cudaERNS_18TensorIteratorBaseEENKUlvE0_clEvENKUlvE0_clEvEUlfE_EEvS4_RKT_EUliE_EEviT1_,@function
        .size           _ZN2at6native18elementwise_kernelILi128ELi4EZNS0_15gpu_kernel_implIZZZNS0_17acosh_kernel_cudaERNS_18TensorIteratorBaseEENKUlvE0_clEvENKUlvE0_clEvEUlfE_EEvS4_RKT_EUliE_EEviT1_,(.L_x_21054 - _ZN2at6native18elementwise_kernelILi128ELi4EZNS0_15gpu_kernel_implIZZZNS0_17acosh_kernel_cudaERNS_18TensorIteratorBaseEENKUlvE0_clEvENKUlvE0_clEvEUlfE_EEvS4_RKT_EUliE_EEviT1_)
        .other          _ZN2at6native18elementwise_kernelILi128ELi4EZNS0_15gpu_kernel_implIZZZNS0_17acosh_kernel_cudaERNS_18TensorIteratorBaseEENKUlvE0_clEvENKUlvE0_clEvEUlfE_EEvS4_RKT_EUliE_EEviT1_,@"STO_CUDA_ENTRY STV_DEFAULT"
_ZN2at6native18elementwise_kernelILi128ELi4EZNS0_15gpu_kernel_implIZZZNS0_17acosh_kernel_cudaERNS_18TensorIteratorBaseEENKUlvE0_clEvENKUlvE0_clEvEUlfE_EEvS4_RKT_EUliE_EEviT1_:
.text._ZN2at6native18elementwise_kernelILi128ELi4EZNS0_15gpu_kernel_implIZZZNS0_17acosh_kernel_cudaERNS_18TensorIteratorBaseEENKUlvE0_clEvENKUlvE0_clEvEUlfE_EEvS4_RKT_EUliE_EEviT1_:
        /* <DEDUP_REMOVED lines=315> */
.L_x_1586:
[----:B------:R-:W0:Y:S01]  /*13b0*/  LDC.U8 R5, c[0x0][0x422] ;  /* 0x00010880ff057b82 */ /* 0x000e220000000000 */
[----:B------:R-:W-:Y:S01]  /*13c0*/  ULDC.64 UR6, c[0x0][0x418] ;  /* 0x0001060000067ab9 */ /* 0x000fe20000000a00 */
[----:B------:R-:W-:Y:S01]  /*13d0*/  ULDC.64 UR4, c[0x0][0x410] ;  /* 0x0001040000047ab9 */ /* 0x000fe20000000a00 */
[----:B------:R-:W-:Y:S01]  /*13e0*/  IADD3 R2, P2, R0, UR6, RZ ;  /* 0x0000000600027c10 */ /* 0x000fe2000ff5e0ff */
[----:B------:R-:W-:Y:S01]  /*13f0*/  BSSY B6, `(.L_x_1587) ;  /* 0x00000e0000067945 */ /* 0x000fe20003800000 */
[----:B------:R-:W-:-:S03]  /*1400*/  IADD3 R16, P1, R16, UR4, RZ ;  /* 0x0000000410107c10 */ /* 0x000fc6000ff3e0ff */
[----:B------:R-:W-:Y:S01]  /*1410*/  IMAD.X R3, RZ, RZ, UR7, P2 ;  /* 0x00000007ff037e24 */ /* 0x000fe200090e06ff */
[----:B------:R-:W-:Y:S02]  /*1420*/  IADD3.X R17, RZ, UR5, RZ, P1, !PT ;  /* 0x00000005ff117c10 */ /* 0x000fe40008ffe4ff */
        /* <DEDUP_REMOVED lines=12> */
[----:B--2---:R-:W0:Y:S01]  /*14f0*/  I2F.S16 R0, R0 ;  /* 0x0000000000007306 */ /* 0x004e220000101400 */
[----:B------:R-:W-:Y:S05]  /*1500*/  BRA `(.L_x_1593) ;  /* 0x0000000c00387947 */ /* 0x000fea0003800000 */
.L_x_1591:
[----:B------:R-:W2:Y:S02]  /*1510*/  LDG.E.U8 R0, desc[UR36][R2.64] ;  /* 0x0000002402007981 */ /* 0x000ea4000c1e1100 */
[----:B--2---:R-:W-:Y:S01]  /*1520*/  I2FP.F32.U32 R0, R0 ;  /* 0x0000000000007245 */ /* 0x004fe20000201000 */
[----:B------:R-:W-:Y:S06]  /*1530*/  BRA `(.L_x_1593) ;  /* 0x0000000c002c7947 */ /* 0x000fec0003800000 */
.L_x_1590:
[----:B------:R-:W-:-:S13]  /*1540*/  ISETP.NE.AND P0, PT, R4, 0x2, PT ;  /* 0x000000020400780c */ /* 0x000fda0003f05270 */
[----:B------:R-:W-:Y:S05]  /*1550*/  @!P0 BRA `(.L_x_1594) ;  /* 0x0000000000288947 */ /* 0x000fea0003800000 */
[----:B------:R-:W-:-:S13]  /*1560*/  ISETP.NE.AND P0, PT, R4, 0x3, PT ;  /* 0x000000030400780c */ /* 0x000fda0003f05270 */
[----:B------:R-:W-:Y:S05]  /*1570*/  @!P0 BRA `(.L_x_1595) ;  /* 0x0000000000148947 */ /* 0x000fea0003800000 */
[----:B------:R-:W-:-:S13]  /*1580*/  ISETP.NE.AND P0, PT, R4, 0x4, PT ;  /* 0x000000040400780c */ /* 0x000fda0003f05270 */
[----:B------:R-:W-:Y:S05]  /*1590*/  @P0 BRA `(.L_x_1592) ;  /* 0x0000000800b80947 */ /* 0x000fea0003800000 */
[----:B------:R-:W2:Y:S02]  /*15a0*/  LDG.E.64 R2, desc[UR36][R2.64] ;  /* 0x0000002402027981 */ /* 0x000ea4000c1e1b00 */
[----:B--2---:R4:W0:Y:S01]  /*15b0*/  I2F.S64 R0, R2 ;  /* 0x0000000200007312 */ /* 0x0048220000301400 */
[----:B------:R-:W-:Y:S05]  /*15c0*/  BRA `(.L_x_1593) ;  /* 0x0000000c00087947 */ /* 0x000fea0003800000 */
.L_x_1595:
[----:B------:R-:W2:Y:S02]  /*15d0*/  LDG.E R0, desc[UR36][R2.64] ;  /* 0x0000002402007981 */ /* 0x000ea4000c1e1900 */
[----:B--2---:R-:W-:Y:S01]  /*15e0*/  I2FP.F32.S32 R0, R0 ;  /* 0x0000000000007245 */ /* 0x004fe20000201400 */
[----:B------:R-:W-:Y:S06]  /*15f0*/  BRA `(.L_x_1593) ;  /* 0x0000000800fc7947 */ /* 0x000fec0003800000 */
.L_x_1594:
[----:B------:R-:W2:Y:S02]  /*1600*/  LDG.E.U16 R0, desc[UR36][R2.64] ;  /* 0x0000002402007981 */ /* 0x000ea4000c1e1500 */
[----:B--2---:R-:W0:Y:S01]  /*1610*/  I2F.S16 R0, R0 ;  /* 0x0000000000007306 */ /* 0x004e220000101400 */
[----:B------:R-:W-:Y:S05]  /*1620*/  BRA `(.L_x_1593) ;  /* 0x0000000800f07947 */ /* 0x000fea0003800000 */
.L_x_1589:
[----:B------:R-:W-:-:S13]  /*1630*/  ISETP.GT.AND P0, PT, R4, 0x6, PT ;  /* 0x000000060400780c */ /* 0x000fda0003f04270 */
[----:B------:R-:W-:Y:S05]  /*1640*/  @P0 BRA `(.L_x_1596) ;  /* 0x0000000000240947 */ /* 0x000fea0003800000 */
[----:B------:R-:W-:-:S13]  /*1650*/  ISETP.NE.AND P0, PT, R4, 0x5, PT ;  /* 0x000000050400780c */ /* 0x000fda0003f05270 */
[----:B------:R-:W-:Y:S05]  /*1660*/  @!P0 BRA `(.L_x_1597) ;  /* 0x0000000000108947 */ /* 0x000fea0003800000 */
[----:B------:R-:W-:-:S13]  /*1670*/  ISETP.NE.AND P0, PT, R4, 0x6, PT ;  /* 0x000000060400780c */ /* 0x000fda0003f05270 */
[----:B------:R-:W-:Y:S05]  /*1680*/  @P0 BRA `(.L_x_1592) ;  /* 0x00000008007c0947 */ /* 0x000fea0003800000 */
[----:B------:R2:W5:Y:S01]  /*1690*/  LDG.E R0, desc[UR36][R2.64] ;  /* 0x0000002402007981 */ /* 0x000562000c1e1900 */
[----:B------:R-:W-:Y:S05]  /*16a0*/  BRA `(.L_x_1593) ;  /* 0x0000000800d07947 */ /* 0x000fea0003800000 */
.L_x_1597:
[----:B------:R-:W2:Y:S02]  /*16b0*/  LDG.E.U16 R0, desc[UR36][R2.64] ;  /* 0x0000002402007981 */ /* 0x000ea4000c1e1500 */
[----:B--2---:R-:W-:Y:S01]  /*16c0*/  HADD2.F32 R0, -RZ, R0.H0_H0 ;  /* 0x20000000ff007230 */ /* 0x004fe20000004100 */
[----:B------:R-:W-:Y:S06]  /*16d0*/  BRA `(.L_x_1593) ;  /* 0x0000000800c47947 */ /* 0x000fec0003800000 */
.L_x_1596:
[----:B------:R-:W-:-:S13]  /*16e0*/  ISETP.NE.AND P0, PT, R4, 0x7, PT ;  /* 0x000000070400780c */ /* 0x000fda0003f05270 */
[----:B------:R-:W-:Y:S05]  /*16f0*/  @!P0 BRA `(.L_x_1598) ;  /* 0x0000000000248947 */ /* 0x000fea0003800000 */
[----:B------:R-:W-:-:S13]  /*1700*/  ISETP.NE.AND P0, PT, R4, 0x8, PT ;  /* 0x000000080400780c */ /* 0x000fda0003f05270 */
[----:B------:R-:W-:Y:S05]  /*1710*/  @!P0 BRA `(.L_x_1599) ;  /* 0x0000000000108947 */ /* 0x000fea0003800000 */
[----:B------:R-:W-:-:S13]  /*1720*/  ISETP.NE.AND P0, PT, R4, 0x9, PT ;  /* 0x000000090400780c */ /* 0x000fda0003f05270 */
[----:B------:R-:W-:Y:S05]  /*1730*/  @P0 BRA `(.L_x_1592) ;  /* 0x0000000800500947 */ /* 0x000fea0003800000 */
[----:B------:R3:W5:Y:S01]  /*1740*/  LDG.E R0, desc[UR36][R2.64] ;  /* 0x0000002402007981 */ /* 0x000762000c1e1900 */
[----:B------:R-:W-:Y:S05]  /*1750*/  BRA `(.L_x_1593) ;  /* 0x0000000800a47947 */ /* 0x000fea0003800000 */
.L_x_1599:
[----:B------:R-:W2:Y:S02]  /*1760*/  LDG.E.U16 R0, desc[UR36][R2.64] ;  /* 0x0000002402007981 */ /* 0x000ea4000c1e1500 */
[----:B--2---:R-:W-:Y:S01]  /*1770*/  HADD2.F32 R0, -RZ, R0.H0_H0 ;  /* 0x20000000ff007230 */ /* 0x004fe20000004100 */
[----:B------:R-:W-:Y:S06]  /*1780*/  BRA `(.L_x_1593) ;  /* 0x0000000800987947 */ /* 0x000fec0003800000 */
.L_x_1598:
[----:B------:R-:W2:Y:S01]  /*1790*/  LDG.E.64 R2, desc[UR36][R2.64] ;  /* 0x0000002402027981 */ /* 0x000ea2000c1e1b00 */
[----:B------:R-:W-:Y:S01]  /*17a0*/  UMOV UR4, 0xf0000000 ;  /* 0xf000000000047882 */ /* 0x000fe20000000000 */
[----:B------:R-:W-:Y:S01]  /*17b0*/  UMOV UR5, 0x380fffff ;  /* 0x380fffff00057882 */ /* 0x000fe20000000000 */
[----:B--2---:R-:W0:Y:S01]  /*17c0*/  F2F.F32.F64 R0, R2 ;  /* 0x0000000200007310 */ /* 0x004e220000301000 */
[----:B------:R-:W-:-:S14]  /*17d0*/  DSETP.GEU.AND P0, PT, |R2|, UR4, PT ;  /* 0x0000000402007e2a */ /* 0x000fdc000bf0e200 */
[----:B0-----:R-:W-:Y:S01]  /*17e0*/  @!P0 FMUL R0, R0, 1.175494350822287508e-38 ;  /* 0x0080000000008820 */ /* 0x001fe20000400000 */
[----:B------:R-:W-:Y:S06]  /*17f0*/  BRA `(.L_x_1593) ;  /* 0x00000008007c7947 */ /* 0x000fec0003800000 */
.L_x_1588:
        /* <DEDUP_REMOVED lines=10> */
[----:B------:R-:W-:Y:S01]  /*18a0*/  FSEL R0, RZ, 1, !P0 ;  /* 0x3f800000ff007808 */ /* 0x000fe20004000000 */
[----:B------:R-:W-:Y:S08]  /*18b0*/  BRA `(.L_x_1593) ;  /* 0x00000008004c7947 */ /* 0x000ff00003800000 */
.L_x_1602:
[----:B------:R-:W2:Y:S01]  /*18c0*/  LDG.E.64 R2, desc[UR36][R2.64] ;  /* 0x0000002402027981 */ /* 0x000ea2000c1e1b00 */
[----:B------:R-:W-:Y:S01]  /*18d0*/  UMOV UR4, 0xf0000000 ;  /* 0xf000000000047882 */ /* 0x000fe20000000000 */
[----:B------:R-:W-:Y:S01]  /*18e0*/  UMOV UR5, 0x380fffff ;  /* 0x380fffff00057882 */ /* 0x000fe20000000000 */
[----:B--2---:R-:W0:Y:S01]  /*18f0*/  F2F.F32.F64 R0, R2 ;  /* 0x0000000200007310 */ /* 0x004e220000301000 */
[----:B------:R-:W-:-:S14]  /*1900*/  DSETP.GEU.AND P0, PT, |R2|, UR4, PT ;  /* 0x0000000402007e2a */ /* 0x000fdc000bf0e200 */
[----:B0-----:R-:W-:Y:S01]  /*1910*/  @!P0 FMUL R0, R0, 1.175494350822287508e-38 ;  /* 0x0080000000008820 */ /* 0x001fe20000400000 */
[----:B------:R-:W-:Y:S06]  /*1920*/  BRA `(.L_x_1593) ;  /* 0x0000000800307947 */ /* 0x000fec0003800000 */
.L_x_1601:
        /* <DEDUP_REMOVED lines=24> */
[----:B------:R-:W-:Y:S01]  /*1ab0*/  LOP3.LUT R0, R5, 0x80000000, R0, 0xf8, !PT ;  /* 0x8000000005007812 */ /* 0x000fe200078ef800 */
[----:B------:R-:W-:Y:S06]  /*1ac0*/  BRA `(.L_x_1593) ;  /* 0x0000000400c87947 */ /* 0x000fec0003800000 */
.L_x_1604:
        /* <DEDUP_REMOVED lines=11> */
[----:B------:R-:W-:Y:S01]  /*1b80*/  LOP3.LUT R0, R4, 0x80000000, R5, 0xf8, !PT ;  /* 0x8000000004007812 */ /* 0x000fe200078ef805 */
[----:B------:R-:W-:Y:S06]  /*1b90*/  BRA `(.L_x_1593) ;  /* 0x0000000400947947 */ /* 0x000fec0003800000 */
.L_x_1603:
[----:B------:R-:W2:Y:S02]  /*1ba0*/  LDG.E.U16 R0, desc[UR36][R2.64] ;  /* 0x0000002402007981 */ /* 0x000ea4000c1e1500 */
[----:B--2---:R-:W-:Y:S01]  /*1bb0*/  IMAD.U32 R0, R0, 0x10000, RZ ;  /* 0x0001000000007824 */ /* 0x004fe200078e00ff */
[----:B------:R-:W-:Y:S06]  /*1bc0*/  BRA `(.L_x_1593) ;  /* 0x0000000400887947 */ /* 0x000fec0003800000 */
.L_x_1600:
        /* <DEDUP_REMOVED lines=9> */
[----:B--2---:R-:W-:Y:S01]  /*1c60*/  I2FP.F32.U32 R0, R0 ;  /* 0x0000000000007245 */ /* 0x004fe20000201000 */
[----:B------:R-:W-:Y:S06]  /*1c70*/  BRA `(.L_x_1593) ;  /* 0x00000004005c7947 */ /* 0x000fec0003800000 */
.L_x_1607:
[----:B------:R-:W2:Y:S01]  /*1c80*/  LDG.E.U8 R2, desc[UR36][R2.64] ;  /* 0x0000002402027981 */ /* 0x000ea2000c1e1100 */
        /* <DEDUP_REMOVED lines=19> */
.L_x_1609:
[----:B------:R-:W-:Y:S05]  /*1dc0*/  BSYNC B0 ;  /* 0x0000000000007941 */ /* 0x000fea0003800000 */
.L_x_1608:
[----:B------:R-:W-:Y:S01]  /*1dd0*/  LEA R3, R0, 0x3b800000, 0x17 ;  /* 0x3b80000000037811 */ /* 0x000fe200078eb8ff */
[----:B------:R-:W-:-:S05]  /*1de0*/  IMAD.SHL.U32 R0, R2, 0x100000, RZ ;  /* 0x0010000002007824 */ /* 0x000fca00078e00ff */
[----:B------:R-:W-:Y:S01]  /*1df0*/  LOP3.LUT R0, R3, R0, R4, 0xfe, !PT ;  /* 0x0000000003007212 */ /* 0x000fe200078efe04 */
[----:B------:R-:W-:Y:S06]  /*1e00*/  BRA `(.L_x_1593) ;  /* 0x0000000000f87947 */ /* 0x000fec0003800000 */
.L_x_1606:
[----:B------:R-:W2:Y:S01]  /*1e10*/  LDG.E.U8 R2, desc[UR36][R2.64] ;  /* 0x0000002402027981 */ /* 0x000ea2000c1e1100 */
        /* <DEDUP_REMOVED lines=19> */
.L_x_1611:
[----:B------:R-:W-:Y:S05]  /*1f50*/  BSYNC B0 ;  /* 0x0000000000007941 */ /* 0x000fea0003800000 */
.L_x_1610:
[----:B------:R-:W-:Y:S01]  /*1f60*/  LEA R3, R0, 0x37800000, 0x17 ;  /* 0x3780000000037811 */ /* 0x000fe200078eb8ff */
[----:B------:R-:W-:-:S05]  /*1f70*/  IMAD.SHL.U32 R0, R2, 0x200000, RZ ;  /* 0x0020000002007824 */ /* 0x000fca00078e00ff */
[----:B------:R-:W-:Y:S01]  /*1f80*/  LOP3.LUT R0, R3, R0, R4, 0xfe, !PT ;  /* 0x0000000003007212 */ /* 0x000fe200078efe04 */
[----:B------:R-:W-:Y:S06]  /*1f90*/  BRA `(.L_x_1593) ;  /* 0x0000000000947947 */ /* 0x000fec0003800000 */
.L_x_1605:
[----:B------:R-:W-:-:S13]  /*1fa0*/  ISETP.NE.AND P0, PT, R4, 0x1c, PT ;  /* 0x0000001c0400780c */ /* 0x000fda0003f05270 */
[----:B------:R-:W-:Y:S05]  /*1fb0*/  @!P0 BRA `(.L_x_1612) ;  /* 0x0000000000848947 */ /* 0x000fea0003800000 */
[----:B------:R-:W-:-:S13]  /*1fc0*/  ISETP.NE.AND P0, PT, R4, 0x1d, PT ;  /* 0x0000001d0400780c */ /* 0x000fda0003f05270 */
[----:B------:R-:W-:Y:S05]  /*1fd0*/  @!P0 BRA `(.L_x_1613) ;  /* 0x0000000000708947 */ /* 0x000fea0003800000 */
[----:B------:R-:W-:-:S13]  /*1fe0*/  ISETP.NE.AND P0, PT, R4, 0x2c, PT ;  /* 0x0000002c0400780c */ /* 0x000fda0003f05270 */
[----:B------:R-:W-:Y:S05]  /*1ff0*/  @P0 BRA `(.L_x_1592) ;  /* 0x0000000000200947 */ /* 0x000fea0003800000 */
[----:B------:R-:W2:Y:S01]  /*2000*/  LDG.E.U8 R2, desc[UR36][R2.64] ;  /* 0x0000002402027981 */ /* 0x000ea2000c1e1100 */
[----:B------:R-:W-:Y:S01]  /*2010*/  IMAD.MOV.U32 R0, RZ, RZ, 0x400000 ;  /* 0x00400000ff007424 */ /* 0x000fe200078e00ff */
[----:B--2---:R-:W-:-:S13]  /*2020*/  ISETP.NE.AND P0, PT, R2, RZ, PT ;  /* 0x000000ff0200720c */ /* 0x004fda0003f05270 */
[----:B------:R-:W-:Y:S05]  /*2030*/  @!P0 BRA `(.L_x_1593) ;  /* 0x00000000006c8947 */ /* 0x000fea0003800000 */
[----:B------:R-:W-:-:S13]  /*2040*/  ISETP.NE.AND P0, PT, R2, 0xff, PT ;  /* 0x000000ff0200780c */ /* 0x000fda0003f05270 */
[----:B------:R-:W-:Y:S02]  /*2050*/  @!P0 IMAD.MOV.U32 R0, RZ, RZ, 0x7f800001 ;  /* 0x7f800001ff008424 */ /* 0x000fe400078e00ff */
[----:B------:R-:W-:Y:S01]  /*2060*/  @P0 IMAD.SHL.U32 R0, R2, 0x800000, RZ ;  /* 0x0080000002000824 */ /* 0x000fe200078e00ff */
[----:B------:R-:W-:Y:S06]  /*2070*/  BRA `(.L_x_1593) ;  /* 0x00000000005c7947 */ /* 0x000fec0003800000 */
.L_x_1592:
        /* <DEDUP_REMOVED lines=16> */
.L_x_1614:
[----:B------:R-:W-:Y:S01]  /*2180*/  IMAD.MOV.U32 R0, RZ, RZ, RZ ;  /* 0x000000ffff007224 */ /* 0x000fe200078e00ff */
[----:B------:R-:W-:Y:S06]  /*2190*/  BRA `(.L_x_1593) ;  /* 0x0000000000147947 */ /* 0x000fec0003800000 */
.L_x_1613:
[----:B------:R-:W2:Y:S02]  /*21a0*/  LDG.E.64 R2, desc[UR36][R2.64] ;  /* 0x0000002402027981 */ /* 0x000ea4000c1e1b00 */
[----:B--2---:R0:W1:Y:S01]  /*21b0*/  I2F.U64 R0, R2 ;  /* 0x0000000200007312 */ /* 0x0040620000301000 */
[----:B------:R-:W-:Y:S05]  /*21c0*/  BRA `(.L_x_1593) ;  /* 0x0000000000087947 */ /* 0x000fea0003800000 */
.L_x_1612:
[----:B------:R-:W2:Y:S02]  /*21d0*/  LDG.E R0, desc[UR36][R2.64] ;  /* 0x0000002402007981 */ /* 0x000ea4000c1e1900 */
[----:B--2---:R-:W-:-:S07]  /*21e0*/  I2FP.F32.U32 R0, R0 ;  /* 0x0000000000007245 */ /* 0x004fce0000201000 */
.L_x_1593:
[----:B------:R-:W-:Y:S05]  /*21f0*/  BSYNC B6 ;  /* 0x0000000000067941 */ /* 0x000fea0003800000 */
.L_x_1587:
[C---:B012345:R-:W-:Y:S01]  /*2200*/  FFMA.FTZ R2, R0.reuse, R0, -1 ;  /* 0xbf80000000027423 */ /* 0x07ffe20000010000 */
[----:B------:R-:W-:Y:S01]  /*2210*/  FADD.FTZ R0, R0, -1 ;  /* 0xbf80000000007421 */ /* 0x000fe20000010000 */
[----:B------:R-:W-:Y:S01]  /*2220*/  IMAD.MOV.U32 R7, RZ, RZ, 0x3d39bf78 ;  /* 0x3d39bf78ff077424 */ /* 0x000fe200078e00ff */
[----:B------:R-:W0:Y:S01]  /*2230*/  LDC.U8 R6, c[0x0][0x421] ;  /* 0x00010840ff067b82 */ /* 0x000e220000000000 */
[----:B------:R-:W1:Y:S01]  /*2240*/  MUFU.RSQ R3, R2 ;  /* 0x0000000200037308 */ /* 0x000e620000001400 */
[----:B------:R-:W-:Y:S01]  /*2250*/  FSETP.NEU.FTZ.AND P1, PT, R2, RZ, PT ;  /* 0x000000ff0200720b */ /* 0x000fe20003f3d000 */
[----:B------:R-:W-:Y:S01]  /*2260*/  BSSY B0, `(.L_x_1615) ;  /* 0x0000027000007945 */ /* 0x000fe20003800000 */
[----:B------:R-:W-:Y:S01]  /*2270*/  ISETP.GT.U32.AND P0, PT, R0, 0x4b000000, PT ;  /* 0x4b0000000000780c */ /* 0x000fe20003f04070 */
[----:B-1----:R-:W-:Y:S01]  /*2280*/  FMUL.FTZ R5, R2, R3 ;  /* 0x0000000302057220 */ /* 0x002fe20000410000 */
        /* <DEDUP_REMOVED lines=15> */
[----:B0-----:R-:W-:Y:S01]  /*2380*/  PRMT R4, R6, 0x9910, RZ ;  /* 0x0000991006047816 */ /* 0x001fe200000000ff */
[----:B------:R-:W-:Y:S02]  /*2390*/  FMUL.FTZ R3, R3, 1.1920928955078125e-07 ;  /* 0x3400000003037820 */ /* 0x000fe40000410000 */
[----:B------:R-:W-:Y:S01]  /*23a0*/  FADD.FTZ R2, R2, R5 ;  /* 0x0000000502027221 */ /* 0x000fe20000010000 */
[----:B------:R-:W-:-:S03]  /*23b0*/  ISETP.GT.AND P1, PT, R4, 0x9, PT ;  /* 0x000000090400780c */ /* 0x000fc60003f24270 */
        /* <DEDUP_REMOVED lines=17> */
.L_x_1616:
[----:B------:R-:W-:Y:S05]  /*24d0*/  BSYNC B0 ;  /* 0x0000000000007941 */ /* 0x000fea0003800000 */
.L_x_1615:
[----:B------:R-:W-:Y:S01]  /*24e0*/  @P0 FADD.FTZ R2, R2, 0.69314718246459960938 ;  /* 0x3f31721802020421 */ /* 0x000fe20000010000 */
        /* <DEDUP_REMOVED lines=9> */
[----:B------:R-:W0:Y:S02]  /*2580*/  F2I.FTZ.TRUNC.NTZ R3, R2 ;  /* 0x0000000200037305 */ /* 0x000e24000021f100 */
[----:B0-----:R0:W-:Y:S01]  /*2590*/  STG.E.U8 desc[UR36][R16.64], R3 ;  /* 0x0000000310007986 */ /* 0x0011e2000c101124 */
[----:B------:R-:W-:Y:S05]  /*25a0*/  BRA `(.L_x_1622) ;  /* 0x0000000c00507947 */ /* 0x000fea0003800000 */
.L_x_1620:
[----:B------:R-:W0:Y:S02]  /*25b0*/  F2I.S64.TRUNC R2, R2 ;  /* 0x0000000200027311 */ /* 0x000e24000020d900 */
[----:B0-----:R-:W-:-:S05]  /*25c0*/  IMAD.MOV.U32 R5, RZ, RZ, R2 ;  /* 0x000000ffff057224 */ /* 0x001fca00078e0002 */
[----:B------:R1:W-:Y:S01]  /*25d0*/  STG.E.U8 desc[UR36][R16.64], R5 ;  /* 0x0000000510007986 */ /* 0x0003e2000c101124 */
[----:B------:R-:W-:Y:S05]  /*25e0*/  BRA `(.L_x_1622) ;  /* 0x0000000c00407947 */ /* 0x000fea0003800000 */
.L_x_1619:
[----:B------:R-:W-:-:S13]  /*25f0*/  ISETP.NE.AND P0, PT, R4, 0x2, PT ;  /* 0x000000020400780c */ /* 0x000fda0003f05270 */
[----:B------:R-:W-:Y:S05]  /*2600*/  @!P0 BRA `(.L_x_1623) ;  /* 0x0000000000288947 */ /* 0x000fea0003800000 */
[----:B------:R-:W-:-:S13]  /*2610*/  ISETP.NE.AND P0, PT, R4, 0x3, PT ;  /* 0x000000030400780c */ /* 0x000fda0003f05270 */
[----:B------:R-:W-:Y:S05]  /*2620*/  @!P0 BRA `(.L_x_1624) ;  /* 0x0000000000148947 */ /* 0x000fea0003800000 */
[----:B------:R-:W-:-:S13]  /*2630*/  ISETP.NE.AND P0, PT, R4, 0x4, PT ;  /* 0x000000040400780c */ /* 0x000fda0003f05270 */
[----:B------:R-:W-:Y:S05]  /*2640*/  @P0 BRA `(.L_x_1621) ;  /* 0x0000000800d00947 */ /* 0x000fea0003800000 */
[----:B------:R-:W0:Y:S02]  /*2650*/  F2I.S64.TRUNC R2, R2 ;  /* 0x0000000200027311 */ /* 0x000e24000020d900 */
[----:B0-----:R4:W-:Y:S01]  /*2660*/  STG.E.64 desc[UR36][R16.64], R2 ;  /* 0x0000000210007986 */ /* 0x0019e2000c101b24 */
[----:B------:R-:W-:Y:S05]  /*2670*/  BRA `(.L_x_1622) ;  /* 0x0000000c001c7947 */ /* 0x000fea0003800000 */
.L_x_1624:
[----:B------:R-:W0:Y:S02]  /*2680*/  F2I.FTZ.TRUNC.NTZ R3, R2 ;  /* 0x0000000200037305 */ /* 0x000e24000021f100 */
[----:B0-----:R3:W-:Y:S01]  /*2690*/  STG.E desc[UR36][R16.64], R3 ;  /* 0x0000000310007986 */ /* 0x0017e2000c101924 */
[----:B------:R-:W-:Y:S05]  /*26a0*/  BRA `(.L_x_1622) ;  /* 0x0000000c00107947 */ /* 0x000fea0003800000 */
.L_x_1623:
[----:B------:R-:W0:Y:S02]  /*26b0*/  F2I.FTZ.TRUNC.NTZ R3, R2 ;  /* 0x0000000200037305 */ /* 0x000e24000021f100 */
[----:B0-----:R2:W-:Y:S01]  /*26c0*/  STG.E.U16 desc[UR36][R16.64], R3 ;  /* 0x0000000310007986 */ /* 0x0015e2000c101524 */
[----:B------:R-:W-:Y:S05]  /*26d0*/  BRA `(.L_x_1622) ;  /* 0x0000000c00047947 */ /* 0x000fea0003800000 */
.L_x_1618:
[----:B------:R-:W-:-:S13]  /*26e0*/  ISETP.GT.AND P0, PT, R4, 0x6, PT ;  /* 0x000000060400780c */ /* 0x000fda0003f04270 */
[----:B------:R-:W-:Y:S05]  /*26f0*/  @P0 BRA `(.L_x_1625) ;  /* 0x0000000000240947 */ /* 0x000fea0003800000 */
[----:B------:R-:W-:-:S13]  /*2700*/  ISETP.NE.AND P0, PT, R4, 0x5, PT ;  /* 0x000000050400780c */ /* 0x000fda0003f05270 */
[----:B------:R-:W-:Y:S05]  /*2710*/  @!P0 BRA `(.L_x_1626) ;  /* 0x0000000000108947 */ /* 0x000fea0003800000 */
[----:B------:R-:W-:-:S13]  /*2720*/  ISETP.NE.AND P0, PT, R4, 0x6, PT ;  /* 0x000000060400780c */ /* 0x000fda0003f05270 */
[----:B------:R-:W-:Y:S05]  /*2730*/  @P0 BRA `(.L_x_1621) ;  /* 0x0000000800940947 */ /* 0x000fea0003800000 */
[----:B------:R0:W-:Y:S01]  /*2740*/  STG.E desc[UR36][R16.64], R2 ;  /* 0x0000000210007986 */ /* 0x0001e2000c101924 */
[----:B------:R-:W-:Y:S05]  /*2750*/  BRA `(.L_x_1622) ;  /* 0x0000000800e47947 */ /* 0x000fea0003800000 */
.L_x_1626:
[----:B------:R-:W-:-:S05]  /*2760*/  F2FP.F16.F32.PACK_AB R2, RZ, R2 ;  /* 0x00000002ff02723e */ /* 0x000fca00000000ff */
[----:B------:R0:W-:Y:S01]  /*2770*/  STG.E.U16 desc[UR36][R16.64], R2 ;  /* 0x0000000210007986 */ /* 0x0001e2000c101524 */
[----:B------:R-:W-:Y:S05]  /*2780*/  BRA `(.L_x_1622) ;  /* 0x0000000800d87947 */ /* 0x000fea0003800000 */
.L_x_1625:
[----:B------:R-:W-:-:S13]  /*2790*/  ISETP.NE.AND P0, PT, R4, 0x7, PT ;  /* 0x000000070400780c */ /* 0x000fda0003f05270 */
[----:B------:R-:W-:Y:S05]  /*27a0*/  @!P0 BRA `(.L_x_1627) ;  /* 0x00000000002c8947 */ /* 0x000fea0003800000 */
[----:B------:R-:W-:-:S13]  /*27b0*/  ISETP.NE.AND P0, PT, R4, 0x8, PT ;  /* 0x000000080400780c */ /* 0x000fda0003f05270 */
[----:B------:R-:W-:Y:S05]  /*27c0*/  @!P0 BRA `(.L_x_1628) ;  /* 0x0000000000148947 */ /* 0x000fea0003800000 */
[----:B------:R-:W-:-:S13]  /*27d0*/  ISETP.NE.AND P0, PT, R4, 0x9, PT ;  /* 0x000000090400780c */ /* 0x000fda0003f05270 */
[----:B------:R-:W-:Y:S05]  /*27e0*/  @P0 BRA `(.L_x_1621) ;  /* 0x0000000800680947 */ /* 0x000fea0003800000 */
[----:B------:R-:W-:-:S05]  /*27f0*/  IMAD.MOV.U32 R3, RZ, RZ, RZ ;  /* 0x000000ffff037224 */ /* 0x000fca00078e00ff */
[----:B------:R0:W-:Y:S01]  /*2800*/  STG.E.64 desc[UR36][R16.64], R2 ;  /* 0x0000000210007986 */ /* 0x0001e2000c101b24 */
[----:B------:R-:W-:Y:S05]  /*2810*/  BRA `(.L_x_1622) ;  /* 0x0000000800b47947 */ /* 0x000fea0003800000 */
.L_x_1628:
[----:B------:R-:W-:-:S04]  /*2820*/  F2FP.F16.F32.PACK_AB R3, RZ, R2 ;  /* 0x00000002ff03723e */ /* 0x000fc800000000ff */
[----:B------:R-:W-:-:S05]  /*2830*/  PRMT R3, R3, 0x5410, RZ ;  /* 0x0000541003037816 */ /* 0x000fca00000000ff */
[----:B------:R0:W-:Y:S01]  /*2840*/  STG.E desc[UR36][R16.64], R3 ;  /* 0x0000000310007986 */ /* 0x0001e2000c101924 */
[----:B------:R-:W-:Y:S05]  /*2850*/  BRA `(.L_x_1622) ;  /* 0x0000000800a47947 */ /* 0x000fea0003800000 */
.L_x_1627:
[----:B------:R-:W-:-:S06]  /*2860*/  FMUL.FTZ R2, R2, 1 ;  /* 0x3f80000002027820 */ /* 0x000fcc0000410000 */
[----:B------:R-:W0:Y:S02]  /*2870*/  F2F.F64.F32 R2, R2 ;  /* 0x0000000200027310 */ /* 0x000e240000201800 */
[----:B0-----:R0:W-:Y:S01]  /*2880*/  STG.E.64 desc[UR36][R16.64], R2 ;  /* 0x0000000210007986 */ /* 0x0011e2000c101b24 */
[----:B------:R-:W-:Y:S05]  /*2890*/  BRA `(.L_x_1622) ;  /* 0x0000000800947947 */ /* 0x000fea0003800000 */
.L_x_1617:
        /* <DEDUP_REMOVED lines=8> */
[----:B------:R-:W-:-:S04]  /*2920*/  FSETP.NEU.FTZ.AND P0, PT, R2, RZ, PT ;  /* 0x000000ff0200720b */ /* 0x000fc80003f1d000 */
[----:B------:R-:W-:-:S05]  /*2930*/  SEL R3, RZ, 0x1, !P0 ;  /* 0x00000001ff037807 */ /* 0x000fca0004000000 */
[----:B------:R0:W-:Y:S01]  /*2940*/  STG.E.U8 desc[UR36][R16.64], R3 ;  /* 0x0000000310007986 */ /* 0x0001e2000c101124 */
[----:B------:R-:W-:Y:S05]  /*2950*/  BRA `(.L_x_1622) ;  /* 0x0000000800647947 */ /* 0x000fea0003800000 */
.L_x_1631:
[----:B------:R-:W-:Y:S01]  /*2960*/  FMUL.FTZ R4, R2, 1 ;  /* 0x3f80000002047820 */ /* 0x000fe20000410000 */
[----:B------:R-:W-:-:S05]  /*2970*/  CS2R R6, SRZ ;  /* 0x0000000000067805 */ /* 0x000fca000001ff00 */
[----:B------:R-:W0:Y:S02]  /*2980*/  F2F.F64.F32 R4, R4 ;  /* 0x0000000400047310 */ /* 0x000e240000201800 */
[----:B0-----:R0:W-:Y:S01]  /*2990*/  STG.E.128 desc[UR36][R16.64], R4 ;  /* 0x0000000410007986 */ /* 0x0011e2000c101d24 */
[----:B------:R-:W-:Y:S05]  /*29a0*/  BRA `(.L_x_1622) ;  /* 0x0000000800507947 */ /* 0x000fea0003800000 */
.L_x_1630:
[----:B------:R-:W-:-:S13]  /*29b0*/  ISETP.NE.AND P0, PT, R4, 0xf, PT ;  /* 0x0000000f0400780c */ /* 0x000fda0003f05270 */
[----:B------:R-:W-:Y:S05]  /*29c0*/  @!P0 BRA `(.L_x_1632) ;  /* 0x0000000000ac8947 */ /* 0x000fea0003800000 */
[----:B------:R-:W-:-:S13]  /*29d0*/  ISETP.NE.AND P0, PT, R4, 0x17, PT ;  /* 0x000000170400780c */ /* 0x000fda0003f05270 */
[----:B------:R-:W-:Y:S05]  /*29e0*/  @!P0 BRA `(.L_x_1633) ;  /* 0x0000000000508947 */ /* 0x000fea0003800000 */
[----:B------:R-:W-:-:S13]  /*29f0*/  ISETP.NE.AND P0, PT, R4, 0x18, PT ;  /* 0x000000180400780c */ /* 0x000fda0003f05270 */
[----:B------:R-:W-:Y:S05]  /*2a00*/  @P0 BRA `(.L_x_1621) ;  /* 0x0000000400e00947 */ /* 0x000fea0003800000 */
[C---:B------:R-:W-:Y:S01]  /*2a10*/  LOP3.LUT R4, R2.reuse, 0x7fffffff, RZ, 0xc0, !PT ;  /* 0x7fffffff02047812 */ /* 0x040fe200078ec0ff */
[----:B------:R-:W-:Y:S01]  /*2a20*/  BSSY B0, `(.L_x_1634) ;  /* 0x000000d000007945 */ /* 0x000fe20003800000 */
[----:B------:R-:W-:Y:S02]  /*2a30*/  LOP3.LUT R0, R2, 0x80000000, RZ, 0xc0, !PT ;  /* 0x8000000002007812 */ /* 0x000fe400078ec0ff */
[----:B------:R-:W-:Y:S02]  /*2a40*/  ISETP.GT.U32.AND P0, PT, R4, 0x43efffff, PT ;  /* 0x43efffff0400780c */ /* 0x000fe40003f04070 */
[----:B------:R-:W-:Y:S01]  /*2a50*/  SHF.R.U32.HI R5, RZ, 0x18, R0 ;  /* 0x00000018ff057819 */ /* 0x000fe20000011600 */
[----:B------:R-:W-:-:S10]  /*2a60*/  IMAD.MOV.U32 R0, RZ, RZ, 0x7f ;  /* 0x0000007fff007424 */ /* 0x000fd400078e00ff */
[----:B------:R-:W-:Y:S05]  /*2a70*/  @P0 BRA `(.L_x_1635) ;  /* 0x00000000001c0947 */ /* 0x000fea0003800000 */
[----:B------:R-:W-:-:S13]  /*2a80*/  ISETP.GE.U32.AND P0, PT, R4, 0x3c800000, PT ;  /* 0x3c8000000400780c */ /* 0x000fda0003f06070 */
[----:B------:R-:W-:-:S04]  /*2a90*/  @P0 SHF.R.U32.HI R0, RZ, 0x14, R2 ;  /* 0x00000014ff000819 */ /* 0x000fc80000011602 */
[----:B------:R-:W-:-:S04]  /*2aa0*/  @P0 LOP3.LUT R3, R0, 0x1, RZ, 0xc0, !PT ;  /* 0x0000000100030812 */ /* 0x000fc800078ec0ff */
[----:B------:R-:W-:Y:S01]  /*2ab0*/  @P0 IADD3 R3, R2, 0x407ffff, R3 ;  /* 0x0407ffff02030810 */ /* 0x000fe20007ffe003 */
[----:B------:R-:W-:-:S03]  /*2ac0*/  @!P0 FADD.FTZ R2, R4, 16384 ;  /* 0x4680000004028421 */ /* 0x000fc60000010000 */
[----:B------:R-:W-:Y:S01]  /*2ad0*/  @P0 SHF.R.U32.HI R0, RZ, 0x14, R3 ;  /* 0x00000014ff000819 */ /* 0x000fe20000011603 */
[----:B------:R-:W-:-:S07]  /*2ae0*/  @!P0 VIADD R0, R2, 0xb9800000 ;  /* 0xb980000002008836 */ /* 0x000fce0000000000 */
.L_x_1635:
[----:B------:R-:W-:Y:S05]  /*2af0*/  BSYNC B0 ;  /* 0x0000000000007941 */ /* 0x000fea0003800000 */
.L_x_1634:
[----:B------:R-:W-:-:S05]  /*2b00*/  LOP3.LUT R5, R0, R5, RZ, 0xfc, !PT ;  /* 0x0000000500057212 */ /* 0x000fca00078efcff */
[----:B------:R0:W-:Y:S01]  /*2b10*/  STG.E.U8 desc[UR36][R16.64], R5 ;  /* 0x0000000510007986 */ /* 0x0001e2000c101124 */
[----:B------:R-:W-:Y:S05]  /*2b20*/  BRA `(.L_x_1622) ;  /* 0x0000000400f07947 */ /* 0x000fea0003800000 */
.L_x_1633:
[----:B------:R-:W-:Y:S01]  /*2b30*/  LOP3.LUT R4, R2, 0x7fffffff, RZ, 0xc0, !PT ;  /* 0x7fffffff02047812 */ /* 0x000fe200078ec0ff */
[----:B------:R-:W-:Y:S03]  /*2b40*/  BSSY B0, `(.L_x_1636) ;  /* 0x000000e000007945 */ /* 0x000fe60003800000 */
[----:B------:R-:W-:-:S13]  /*2b50*/  ISETP.GT.U32.AND P0, PT, R4, 0x477fffff, PT ;  /* 0x477fffff0400780c */ /* 0x000fda0003f04070 */
[----:B------:R-:W-:Y:S05]  /*2b60*/  @P0 BRA `(.L_x_1637) ;  /* 0x0000000000200947 */ /* 0x000fea0003800000 */
[----:B------:R-:W-:-:S13]  /*2b70*/  ISETP.GE.U32.AND P0, PT, R4, 0x38800000, PT ;  /* 0x388000000400780c */ /* 0x000fda0003f06070 */
[----:B------:R-:W-:-:S04]  /*2b80*/  @P0 SHF.R.U32.HI R0, RZ, 0x15, R2 ;  /* 0x00000015ff000819 */ /* 0x000fc80000011602 */
[----:B------:R-:W-:-:S04]  /*2b90*/  @P0 LOP3.LUT R3, R0, 0x1, RZ, 0xc0, !PT ;  /* 0x0000000100030812 */ /* 0x000fc800078ec0ff */
[----:B------:R-:W-:Y:S01]  /*2ba0*/  @P0 IADD3 R0, R2, 0x80fffff, R3 ;  /* 0x080fffff02000810 */ /* 0x000fe20007ffe003 */
[----:B------:R-:W-:-:S03]  /*2bb0*/  @!P0 FADD.FTZ R3, R4, 128 ;  /* 0x4300000004038421 */ /* 0x000fc60000010000 */
[----:B------:R-:W-:Y:S01]  /*2bc0*/  @P0 SHF.R.U32.HI R0, RZ, 0x15, R0 ;  /* 0x00000015ff000819 */ /* 0x000fe20000011600 */
[----:B------:R-:W-:Y:S01]  /*2bd0*/  @!P0 VIADD R0, R3, 0xbd000000 ;  /* 0xbd00000003008836 */ /* 0x000fe20000000000 */
[----:B------:R-:W-:Y:S06]  /*2be0*/  BRA `(.L_x_1638) ;  /* 0x00000000000c7947 */ /* 0x000fec0003800000 */
.L_x_1637:
[----:B------:R-:W-:Y:S01]  /*2bf0*/  IMAD.MOV.U32 R0, RZ, RZ, 0x7f ;  /* 0x0000007fff007424 */ /* 0x000fe200078e00ff */
[----:B------:R-:W-:-:S04]  /*2c00*/  ISETP.GT.U32.AND P0, PT, R4, 0x7f800000, PT ;  /* 0x7f8000000400780c */ /* 0x000fc80003f04070 */
[----:B------:R-:W-:-:S09]  /*2c10*/  SEL R0, R0, 0x7c, P0 ;  /* 0x0000007c00007807 */ /* 0x000fd20000000000 */
.L_x_1638:
[----:B------:R-:W-:Y:S05]  /*2c20*/  BSYNC B0 ;  /* 0x0000000000007941 */ /* 0x000fea0003800000 */
.L_x_1636:
[----:B------:R-:W-:-:S04]  /*2c30*/  LOP3.LUT R2, R2, 0x80000000, RZ, 0xc0, !PT ;  /* 0x8000000002027812 */ /* 0x000fc800078ec0ff */
[----:B------:R-:W-:-:S04]  /*2c40*/  SHF.R.U32.HI R3, RZ, 0x18, R2 ;  /* 0x00000018ff037819 */ /* 0x000fc80000011602 */
[----:B------:R-:W-:-:S05]  /*2c50*/  LOP3.LUT R3, R0, R3, RZ, 0xfc, !PT ;  /* 0x0000000300037212 */ /* 0x000fca00078efcff */
[----:B------:R0:W-:Y:S01]  /*2c60*/  STG.E.U8 desc[UR36][R16.64], R3 ;  /* 0x0000000310007986 */ /* 0x0001e2000c101124 */
[----:B------:R-:W-:Y:S05]  /*2c70*/  BRA `(.L_x_1622) ;  /* 0x00000004009c7947 */ /* 0x000fea0003800000 */
.L_x_1632:
[----:B------:R-:W-:-:S05]  /*2c80*/  F2FP.BF16.F32.PACK_AB R2, RZ, R2 ;  /* 0x00000002ff02723e */ /* 0x000fca00000010ff */
[----:B------:R0:W-:Y:S01]  /*2c90*/  STG.E.U16 desc[UR36][R16.64], R2 ;  /* 0x0000000210007986 */ /* 0x0001e2000c101524 */
[----:B------:R-:W-:Y:S05]  /*2ca0*/  BRA `(.L_x_1622) ;  /* 0x0000000400907947 */ /* 0x000fea0003800000 */
.L_x_1629:
        /* <DEDUP_REMOVED lines=8> */
[----:B------:R-:W0:Y:S02]  /*2d30*/  F2I.FTZ.U32.TRUNC.NTZ R3, R2 ;  /* 0x0000000200037305 */ /* 0x000e24000021f000 */
[----:B0-----:R0:W-:Y:S01]  /*2d40*/  STG.E.U16 desc[UR36][R16.64], R3 ;  /* 0x0000000310007986 */ /* 0x0011e2000c101524 */
[----:B------:R-:W-:Y:S05]  /*2d50*/  BRA `(.L_x_1622) ;  /* 0x0000000400647947 */ /* 0x000fea0003800000 */
.L_x_1641:
[----:B------:R-:W-:Y:S01]  /*2d60*/  LOP3.LUT R3, R2, 0x7fffffff, RZ, 0xc0, !PT ;  /* 0x7fffffff02037812 */ /* 0x000fe200078ec0ff */
[----:B------:R-:W-:Y:S01]  /*2d70*/  BSSY B0, `(.L_x_1642) ;  /* 0x0000013000007945 */ /* 0x000fe20003800000 */
[----:B------:R-:W-:Y:S02]  /*2d80*/  IMAD.MOV.U32 R8, RZ, RZ, 0x80 ;  /* 0x00000080ff087424 */ /* 0x000fe400078e00ff */
        /* <DEDUP_REMOVED lines=13> */
.L_x_1644:
[----:B------:R-:W-:-:S04]  /*2e60*/  LOP3.LUT R2, R2, 0x80000000, RZ, 0xc0, !PT ;  /* 0x8000000002027812 */ /* 0x000fc800078ec0ff */
[----:B------:R-:W-:-:S04]  /*2e70*/  SHF.R.U32.HI R3, RZ, 0x18, R2 ;  /* 0x00000018ff037819 */ /* 0x000fc80000011602 */
[----:B------:R-:W-:-:S04]  /*2e80*/  LOP3.LUT R0, R0, R3, RZ, 0xfc, !PT ;  /* 0x0000000300007212 */ /* 0x000fc800078efcff */
[----:B------:R-:W-:-:S07]  /*2e90*/  PRMT R8, R0, 0x7610, R8 ;  /* 0x0000761000087816 */ /* 0x000fce0000000008 */
.L_x_1643:
[----:B------:R-:W-:Y:S05]  /*2ea0*/  BSYNC B0 ;  /* 0x0000000000007941 */ /* 0x000fea0003800000 */
.L_x_1642:
[----:B------:R0:W-:Y:S01]  /*2eb0*/  STG.E.U8 desc[UR36][R16.64], R8 ;  /* 0x0000000810007986 */ /* 0x0001e2000c101124 */
[----:B------:R-:W-:Y:S05]  /*2ec0*/  BRA `(.L_x_1622) ;  /* 0x0000000400087947 */ /* 0x000fea0003800000 */
.L_x_1640:
        /* <DEDUP_REMOVED lines=16> */
.L_x_1647:
[----:B------:R-:W-:-:S04]  /*2fd0*/  LOP3.LUT R2, R2, 0x80000000, RZ, 0xc0, !PT ;  /* 0x8000000002027812 */ /* 0x000fc800078ec0ff */
[----:B------:R-:W-:-:S04]  /*2fe0*/  SHF.R.U32.HI R3, RZ, 0x18, R2 ;  /* 0x00000018ff037819 */ /* 0x000fc80000011602 */
[----:B------:R-:W-:-:S04]  /*2ff0*/  LOP3.LUT R0, R0, R3, RZ, 0xfc, !PT ;  /* 0x0000000300007212 */ /* 0x000fc800078efcff */
[----:B------:R-:W-:-:S07]  /*3000*/  PRMT R8, R0, 0x7610, R8 ;  /* 0x0000761000087816 */ /* 0x000fce0000000008 */
.L_x_1646:
[----:B------:R-:W-:Y:S05]  /*3010*/  BSYNC B0 ;  /* 0x0000000000007941 */ /* 0x000fea0003800000 */
.L_x_1645:
[----:B------:R0:W-:Y:S01]  /*3020*/  STG.E.U8 desc[UR36][R16.64], R8 ;  /* 0x0000000810007986 */ /* 0x0001e2000c101124 */
[----:B------:R-:W-:Y:S05]  /*3030*/  BRA `(.L_x_1622) ;  /* 0x0000000000ac7947 */ /* 0x000fea0003800000 */
.L_x_1639:
[----:B------:R-:W-:-:S13]  /*3040*/  ISETP.NE.AND P0, PT, R4, 0x1c, PT ;  /* 0x0000001c0400780c */ /* 0x000fda0003f05270 */
[----:B------:R-:W-:Y:S05]  /*3050*/  @!P0 BRA `(.L_x_1648) ;  /* 0x00000000009c8947 */ /* 0x000fea0003800000 */
[----:B------:R-:W-:-:S13]  /*3060*/  ISETP.NE.AND P0, PT, R4, 0x1d, PT ;  /* 0x0000001d0400780c */ /* 0x000fda0003f05270 */
[----:B------:R-:W-:Y:S05]  /*3070*/  @!P0 BRA `(.L_x_1649) ;  /* 0x0000000000888947 */ /* 0x000fea0003800000 */
[----:B------:R-:W-:-:S13]  /*3080*/  ISETP.NE.AND P0, PT, R4, 0x2c, PT ;  /* 0x0000002c0400780c */ /* 0x000fda0003f05270 */
[----:B------:R-:W-:Y:S05]  /*3090*/  @P0 BRA `(.L_x_1621) ;  /* 0x00000000003c0947 */ /* 0x000fea0003800000 */
        /* <DEDUP_REMOVED lines=15> */
.L_x_1621:
[----:B------:R-:W-:Y:S01]  /*3190*/  MOV R2, 0x0 ;  /* 0x0000000000027802 */ /* 0x000fe20000000f00 */
[----:B------:R-:W-:Y:S01]  /*31a0*/  ULDC.64 UR4, c[0x4][0x158] ;  /* 0x0100560000047ab9 */ /* 0x000fe20000000a00 */
[----:B------:R-:W-:Y:S01]  /*31b0*/  ULDC.64 UR6, c[0x4][0x160] ;  /* 0x0100580000067ab9 */ /* 0x000fe20000000a00 */
[----:B------:R-:W-:Y:S01]  /*31c0*/  IMAD.U32 R4, RZ, RZ, UR4 ;  /* 0x00000004ff047e24 */ /* 0x000fe2000f8e00ff */
[----:B------:R-:W-:Y:S01]  /*31d0*/  MOV R6, UR6 ;  /* 0x0000000600067c02 */ /* 0x000fe20008000f00 */
[----:B------:R-:W-:Y:S01]  /*31e0*/  IMAD.U32 R5, RZ, RZ, UR5 ;  /* 0x00000005ff057e24 */ /* 0x000fe2000f8e00ff */
[----:B------:R-:W0:Y:S01]  /*31f0*/  LDC.64 R2, c[0x4][R2] ;  /* 0x0100000002027b82 */ /* 0x000e220000000a00 */
[----:B------:R-:W-:Y:S01]  /*3200*/  ULDC.64 UR4, c[0x4][0x50] ;  /* 0x0100140000047ab9 */ /* 0x000fe20000000a00 */
[----:B------:R-:W-:Y:S02]  /*3210*/  IMAD.U32 R7, RZ, RZ, UR7 ;  /* 0x00000007ff077e24 */ /* 0x000fe4000f8e00ff */
[----:B------:R-:W-:-:S02]  /*3220*/  IMAD.U32 R10, RZ, RZ, UR4 ;  /* 0x00000004ff0a7e24 */ /* 0x000fc4000f8e00ff */
[----:B------:R-:W-:Y:S02]  /*3230*/  IMAD.U32 R11, RZ, RZ, UR5 ;  /* 0x00000005ff0b7e24 */ /* 0x000fe4000f8e00ff */
[----:B------:R-:W-:Y:S02]  /*3240*/  IMAD.MOV.U32 R8, RZ, RZ, 0x65 ;  /* 0x00000065ff087424 */ /* 0x000fe400078e00ff */
[----:B------:R-:W-:Y:S02]  /*3250*/  IMAD.MOV.U32 R12, RZ, RZ, 0x1 ;  /* 0x00000001ff0c7424 */ /* 0x000fe400078e00ff */
[----:B------:R-:W-:-:S07]  /*3260*/  IMAD.MOV.U32 R13, RZ, RZ, RZ ;  /* 0x000000ffff0d7224 */ /* 0x000fce00078e00ff */
[----:B------:R-:W-:-:S07]  /*3270*/  LEPC R20, `(.L_x_1650) ;  /* 0x000000001014794e */ /* 0x000fce0000000000 */
[----:B0-----:R-:W-:Y:S05]  /*3280*/  CALL.ABS.NOINC R2 ;  /* 0x0000000002007343 */ /* 0x001fea0003c00000 */
.L_x_1650:
[----:B------:R-:W-:Y:S05]  /*3290*/  BRA `(.L_x_1622) ;  /* 0x0000000000147947 */ /* 0x000fea0003800000 */
.L_x_1649:
[----:B------:R-:W0:Y:S02]  /*32a0*/  F2I.U64.TRUNC R2, R2 ;  /* 0x0000000200027311 */ /* 0x000e24000020d800 */
[----:B0-----:R0:W-:Y:S01]  /*32b0*/  STG.E.64 desc[UR36][R16.64], R2 ;  /* 0x0000000210007986 */ /* 0x0011e2000c101b24 */
[----:B------:R-:W-:Y:S05]  /*32c0*/  BRA `(.L_x_1622) ;  /* 0x0000000000087947 */ /* 0x000fea0003800000 */
.L_x_1648:
[----:B------:R-:W0:Y:S02]  /*32d0*/  F2I.FTZ.U32.TRUNC.NTZ R3, R2 ;  /* 0x0000000200037305 */ /* 0x000e24000021f000 */
[----:B0-----:R0:W-:Y:S02]  /*32e0*/  STG.E desc[UR36][R16.64], R3 ;  /* 0x0000000310007986 */ /* 0x0011e4000c101924 */
.L_x_1622:
[----:B------:R-:W-:-:S04]  /*32f0*/  IMAD R18, R23, 0x200, R18 ;  /* 0x0000020017127824 */ /* 0x000fc800078e0212 */
[----:B------:R-:W-:-:S07]  /*3300*/  VIADD R19, R18, 0x80 ;  /* 0x0000008012137836 */ /* 0x000fce0000000000 */
.L_x_1585:
[----:B------:R-:W-:Y:S05]  /*3310*/  BSYNC B7 ;  /* 0x0000000000077941 */ /* 0x000fea0003800000 */
.L_x_1584:
        /* <DEDUP_REMOVED lines=307> */
.L_x_1653:
[----:B------:R-:W0:Y:S01]  /*4650*/  LDC.U8 R5, c[0x0][0x422] ;  /* 0x00010880ff057b82 */ /* 0x000e220000000000 */
[----:B------:R-:W-:Y:S01]  /*4660*/  ULDC.64 UR4, c[0x0][0x410] ;  /* 0x0001040000047ab9 */ /* 0x000fe20000000a00 */
[----:B------:R-:W-:Y:S01]  /*4670*/  ULDC.64 UR6, c[0x0][0x418] ;  /* 0x0001060000067ab9 */ /* 0x000fe20000000a00 */
[----:B------:R-:W-:Y:S01]  /*4680*/  IADD3 R16, P0, R16, UR4, RZ ;  /* 0x0000000410107c10 */ /* 0x000fe2000ff1e0ff */
[----:B------:R-:W-:Y:S01]  /*4690*/  BSSY B6, `(.L_x_1654) ;  /* 0x00000e0000067945 */ /* 0x000fe20003800000 */
        /* <DEDUP_REMOVED lines=17> */
.L_x_1658:
[----:B------:R-:W2:Y:S02]  /*47b0*/  LDG.E.U8 R0, desc[UR36][R2.64] ;  /* 0x0000002402007981 */ /* 0x000ea4000c1e1100 */
[----:B--2---:R-:W-:Y:S01]  /*47c0*/  I2FP.F32.U32 R0, R0 ;  /* 0x0000000000007245 */ /* 0x004fe20000201000 */
[----:B------:R-:W-:Y:S06]  /*47d0*/  BRA `(.L_x_1660) ;  /* 0x0000000c002c7947 */ /* 0x000fec0003800000 */
.L_x_1657:
        /* <DEDUP_REMOVED lines=9> */
.L_x_1662:
[----:B------:R-:W2:Y:S02]  /*4870*/  LDG.E R0, desc[UR36][R2.64] ;  /* 0x0000002402007981 */ /* 0x000ea4000c1e1900 */
[----:B--2---:R-:W-:Y:S01]  /*4880*/  I2FP.F32.S32 R0, R0 ;  /* 0x0000000000007245 */ /* 0x004fe20000201400 */
[----:B------:R-:W-:Y:S06]  /*4890*/  BRA `(.L_x_1660) ;  /* 0x0000000800fc7947 */ /* 0x000fec0003800000 */
.L_x_1661:
[----:B------:R-:W2:Y:S02]  /*48a0*/  LDG.E.U16 R0, desc[UR36][R2.64] ;  /* 0x0000002402007981 */ /* 0x000ea4000c1e1500 */
[----:B--2---:R-:W0:Y:S01]  /*48b0*/  I2F.S16 R0, R0 ;  /* 0x0000000000007306 */ /* 0x004e220000101400 */
[----:B------:R-:W-:Y:S05]  /*48c0*/  BRA `(.L_x_1660) ;  /* 0x0000000800f07947 */ /* 0x000fea0003800000 */
.L_x_1656:
        /* <DEDUP_REMOVED lines=8> */
.L_x_1664:
[----:B------:R-:W2:Y:S02]  /*4950*/  LDG.E.U16 R0, desc[UR36][R2.64] ;  /* 0x0000002402007981 */ /* 0x000ea4000c1e1500 */
[----:B--2---:R-:W-:Y:S01]  /*4960*/  HADD2.F32 R0, -RZ, R0.H0_H0 ;  /* 0x20000000ff007230 */ /* 0x004fe20000004100 */
[----:B------:R-:W-:Y:S06]  /*4970*/  BRA `(.L_x_1660) ;  /* 0x0000000800c47947 */ /* 0x000fec0003800000 */
.L_x_1663:
        /* <DEDUP_REMOVED lines=8> */
.L_x_1666:
[----:B------:R-:W2:Y:S02]  /*4a00*/  LDG.E.U16 R0, desc[UR36][R2.64] ;  /* 0x0000002402007981 */ /* 0x000ea4000c1e1500 */
[----:B--2---:R-:W-:Y:S01]  /*4a10*/  HADD2.F32 R0, -RZ, R0.H0_H0 ;  /* 0x20000000ff007230 */ /* 0x004fe20000004100 */
[----:B------:R-:W-:Y:S06]  /*4a20*/  BRA `(.L_x_1660) ;  /* 0x0000000800987947 */ /* 0x000fec0003800000 */
.L_x_1665:
[----:B------:R-:W2:Y:S01]  /*4a30*/  LDG.E.64 R2, desc[UR36][R2.64] ;  /* 0x0000002402027981 */ /* 0x000ea2000c1e1b00 */
[----:B------:R-:W-:Y:S01]  /*4a40*/  UMOV UR4, 0xf0000000 ;  /* 0xf000000000047882 */ /* 0x000fe20000000000 */
[----:B------:R-:W-:Y:S01]  /*4a50*/  UMOV UR5, 0x380fffff ;  /* 0x380fffff00057882 */ /* 0x000fe20000000000 */
[----:B--2---:R-:W0:Y:S01]  /*4a60*/  F2F.F32.F64 R0, R2 ;  /* 0x0000000200007310 */ /* 0x004e220000301000 */
[----:B------:R-:W-:-:S14]  /*4a70*/  DSETP.GEU.AND P0, PT, |R2|, UR4, PT ;  /* 0x0000000402007e2a */ /* 0x000fdc000bf0e200 */
[----:B0-----:R-:W-:Y:S01]  /*4a80*/  @!P0 FMUL R0, R0, 1.175494350822287508e-38 ;  /* 0x0080000000008820 */ /* 0x001fe20000400000 */
[----:B------:R-:W-:Y:S06]  /*4a90*/  BRA `(.L_x_1660) ;  /* 0x00000008007c7947 */ /* 0x000fec0003800000 */
.L_x_1655:
        /* <DEDUP_REMOVED lines=12> */
.L_x_1669:
[----:B------:R-:W2:Y:S01]  /*4b60*/  LDG.E.64 R2, desc[UR36][R2.64] ;  /* 0x0000002402027981 */ /* 0x000ea2000c1e1b00 */
[----:B------:R-:W-:Y:S01]  /*4b70*/  UMOV UR4, 0xf0000000 ;  /* 0xf000000000047882 */ /* 0x000fe20000000000 */
[----:B------:R-:W-:Y:S01]  /*4b80*/  UMOV UR5, 0x380fffff ;  /* 0x380fffff00057882 */ /* 0x000fe20000000000 */
[----:B--2---:R-:W0:Y:S01]  /*4b90*/  F2F.F32.F64 R0, R2 ;  /* 0x0000000200007310 */ /* 0x004e220000301000 */
[----:B------:R-:W-:-:S14]  /*4ba0*/  DSETP.GEU.AND P0, PT, |R2|, UR4, PT ;  /* 0x0000000402007e2a */ /* 0x000fdc000bf0e200 */
[----:B0-----:R-:W-:Y:S01]  /*4bb0*/  @!P0 FMUL R0, R0, 1.175494350822287508e-38 ;  /* 0x0080000000008820 */ /* 0x001fe20000400000 */
[----:B------:R-:W-:Y:S06]  /*4bc0*/  BRA `(.L_x_1660) ;  /* 0x0000000800307947 */ /* 0x000fec0003800000 */
.L_x_1668:
        /* <DEDUP_REMOVED lines=26> */
.L_x_1671:
        /* <DEDUP_REMOVED lines=13> */
.L_x_1670:
[----:B------:R-:W2:Y:S02]  /*4e40*/  LDG.E.U16 R0, desc[UR36][R2.64] ;  /* 0x0000002402007981 */ /* 0x000ea4000c1e1500 */
[----:B--2---:R-:W-:Y:S01]  /*4e50*/  SHF.L.U32 R0, R0, 0x10, RZ ;  /* 0x0000001000007819 */ /* 0x004fe200000006ff */
[----:B------:R-:W-:Y:S06]  /*4e60*/  BRA `(.L_x_1660) ;  /* 0x0000000400887947 */ /* 0x000fec0003800000 */
.L_x_1667:
        /* <DEDUP_REMOVED lines=11> */
.L_x_1674:
        /* <DEDUP_REMOVED lines=20> */
.L_x_1676:
[----:B------:R-:W-:Y:S05]  /*5060*/  BSYNC B0 ;  /* 0x0000000000007941 */ /* 0x000fea0003800000 */
.L_x_1675:
[----:B------:R-:W-:Y:S01]  /*5070*/  LEA R3, R0, 0x3b800000, 0x17 ;  /* 0x3b80000000037811 */ /* 0x000fe200078eb8ff */
[----:B------:R-:W-:-:S05]  /*5080*/  IMAD.SHL.U32 R0, R2, 0x100000, RZ ;  /* 0x0010000002007824 */ /* 0x000fca00078e00ff */
[----:B------:R-:W-:Y:S01]  /*5090*/  LOP3.LUT R0, R3, R0, R4, 0xfe, !PT ;  /* 0x0000000003007212 */ /* 0x000fe200078efe04 */
[----:B------:R-:W-:Y:S06]  /*50a0*/  BRA `(.L_x_1660) ;  /* 0x0000000000f87947 */ /* 0x000fec0003800000 */
.L_x_1673:
        /* <DEDUP_REMOVED lines=20> */
.L_x_1678:
[----:B------:R-:W-:Y:S05]  /*51f0*/  BSYNC B0 ;  /* 0x0000000000007941 */ /* 0x000fea0003800000 */
.L_x_1677:
[----:B------:R-:W-:Y:S01]  /*5200*/  LEA R3, R0, 0x37800000, 0x17 ;  /* 0x3780000000037811 */ /* 0x000fe200078eb8ff */
[----:B------:R-:W-:-:S05]  /*5210*/  IMAD.SHL.U32 R0, R2, 0x200000, RZ ;  /* 0x0020000002007824 */ /* 0x000fca00078e00ff */
[----:B------:R-:W-:Y:S01]  /*5220*/  LOP3.LUT R0, R3, R0, R4, 0xfe, !PT ;  /* 0x0000000003007212 */ /* 0x000fe200078efe04 */
[----:B------:R-:W-:Y:S06]  /*5230*/  BRA `(.L_x_1660) ;  /* 0x0000000000947947 */ /* 0x000fec0003800000 */
.L_x_1672:
        /* <DEDUP_REMOVED lines=14> */
.L_x_1659:
        /* <DEDUP_REMOVED lines=16> */
.L_x_1681:
[----:B------:R-:W-:Y:S01]  /*5420*/  IMAD.MOV.U32 R0, RZ, RZ, RZ ;  /* 0x000000ffff007224 */ /* 0x000fe200078e00ff */
[----:B------:R-:W-:Y:S06]  /*5430*/  BRA `(.L_x_1660) ;  /* 0x0000000000147947 */ /* 0x000fec0003800000 */
.L_x_1680:
[----:B------:R-:W2:Y:S02]  /*5440*/  LDG.E.64 R2, desc[UR36][R2.64] ;  /* 0x0000002402027981 */ /* 0x000ea4000c1e1b00 */
[----:B--2---:R0:W1:Y:S01]  /*5450*/  I2F.U64 R0, R2 ;  /* 0x0000000200007312 */ /* 0x0040620000301000 */
[----:B------:R-:W-:Y:S05]  /*5460*/  BRA `(.L_x_1660) ;  /* 0x0000000000087947 */ /* 0x000fea0003800000 */
.L_x_1679:
[----:B------:R-:W2:Y:S02]  /*5470*/  LDG.E R0, desc[UR36][R2.64] ;  /* 0x0000002402007981 */ /* 0x000ea4000c1e1900 */
[----:B--2---:R-:W-:-:S07]  /*5480*/  I2FP.F32.U32 R0, R0 ;  /* 0x0000000000007245 */ /* 0x004fce0000201000 */
.L_x_1660:
[----:B------:R-:W-:Y:S05]  /*5490*/  BSYNC B6 ;  /* 0x0000000000067941 */ /* 0x000fea0003800000 */
.L_x_1654:
        /* <DEDUP_REMOVED lines=45> */
.L_x_1683:
[----:B------:R-:W-:Y:S05]  /*5770*/  BSYNC B0 ;  /* 0x0000000000007941 */ /* 0x000fea0003800000 */
.L_x_1682:
        /* <DEDUP_REMOVED lines=13> */
.L_x_1687:
[----:B------:R-:W0:Y:S02]  /*5850*/  F2I.S64.TRUNC R2, R2 ;  /* 0x0000000200027311 */ /* 0x000e24000020d900 */
[----:B0-----:R-:W-:-:S05]  /*5860*/  IMAD.MOV.U32 R5, RZ, RZ, R2 ;  /* 0x000000ffff057224 */ /* 0x001fca00078e0002 */
[----:B------:R0:W-:Y:S01]  /*5870*/  STG.E.U8 desc[UR36][R16.64], R5 ;  /* 0x0000000510007986 */ /* 0x0001e2000c101124 */
[----:B------:R-:W-:Y:S05]  /*5880*/  BRA `(.L_x_1689) ;  /* 0x0000000c00407947 */ /* 0x000fea0003800000 */
.L_x_1686:
        /* <DEDUP_REMOVED lines=9> */
.L_x_1691:
[----:B------:R-:W0:Y:S02]  /*5920*/  F2I.FTZ.TRUNC.NTZ R3, R2 ;  /* 0x0000000200037305 */ /* 0x000e24000021f100 */
[----:B0-----:R3:W-:Y:S01]  /*5930*/  STG.E desc[UR36][R16.64], R3 ;  /* 0x0000000310007986 */ /* 0x0017e2000c101924 */
[----:B------:R-:W-:Y:S05]  /*5940*/  BRA `(.L_x_1689) ;  /* 0x0000000c00107947 */ /* 0x000fea0003800000 */
.L_x_1690:
[----:B------:R-:W0:Y:S02]  /*5950*/  F2I.FTZ.TRUNC.NTZ R3, R2 ;  /* 0x0000000200037305 */ /* 0x000e24000021f100 */
[----:B0-----:R2:W-:Y:S01]  /*5960*/  STG.E.U16 desc[UR36][R16.64], R3 ;  /* 0x0000000310007986 */ /* 0x0015e2000c101524 */
[----:B------:R-:W-:Y:S05]  /*5970*/  BRA `(.L_x_1689) ;  /* 0x0000000c00047947 */ /* 0x000fea0003800000 */
.L_x_1685:
        /* <DEDUP_REMOVED lines=8> */
.L_x_1693:
[----:B------:R-:W-:-:S05]  /*5a00*/  F2FP.F16.F32.PACK_AB R2, RZ, R2 ;  /* 0x00000002ff02723e */ /* 0x000fca00000000ff */
[----:B------:R0:W-:Y:S01]  /*5a10*/  STG.E.U16 desc[UR36][R16.64], R2 ;  /* 0x0000000210007986 */ /* 0x0001e2000c101524 */
[----:B------:R-:W-:Y:S05]  /*5a20*/  BRA `(.L_x_1689) ;  /* 0x0000000800d87947 */ /* 0x000fea0003800000 */
.L_x_1692:
        /* <DEDUP_REMOVED lines=9> */
.L_x_1695:
[----:B------:R-:W-:-:S04]  /*5ac0*/  F2FP.F16.F32.PACK_AB R3, RZ, R2 ;  /* 0x00000002ff03723e */ /* 0x000fc800000000ff */
[----:B------:R-:W-:-:S05]  /*5ad0*/  PRMT R3, R3, 0x5410, RZ ;  /* 0x0000541003037816 */ /* 0x000fca00000000ff */
[----:B------:R0:W-:Y:S01]  /*5ae0*/  STG.E desc[UR36][R16.64], R3 ;  /* 0x0000000310007986 */ /* 0x0001e2000c101924 */
[----:B------:R-:W-:Y:S05]  /*5af0*/  BRA `(.L_x_1689) ;  /* 0x0000000800a47947 */ /* 0x000fea0003800000 */
.L_x_1694:
[----:B------:R-:W-:-:S06]  /*5b00*/  FMUL.FTZ R2, R2, 1 ;  /* 0x3f80000002027820 */ /* 0x000fcc0000410000 */
[----:B------:R-:W0:Y:S02]  /*5b10*/  F2F.F64.F32 R2, R2 ;  /* 0x0000000200027310 */ /* 0x000e240000201800 */
[----:B0-----:R0:W-:Y:S01]  /*5b20*/  STG.E.64 desc[UR36][R16.64], R2 ;  /* 0x0000000210007986 */ /* 0x0011e2000c101b24 */
[----:B------:R-:W-:Y:S05]  /*5b30*/  BRA `(.L_x_1689) ;  /* 0x0000000800947947 */ /* 0x000fea0003800000 */
.L_x_1684:
        /* <DEDUP_REMOVED lines=12> */
.L_x_1698:
[----:B------:R-:W-:Y:S01]  /*5c00*/  FMUL.FTZ R4, R2, 1 ;  /* 0x3f80000002047820 */ /* 0x000fe20000410000 */
[----:B------:R-:W-:-:S05]  /*5c10*/  CS2R R6, SRZ ;  /* 0x0000000000067805 */ /* 0x000fca000001ff00 */
[----:B------:R-:W0:Y:S02]  /*5c20*/  F2F.F64.F32 R4, R4 ;  /* 0x0000000400047310 */ /* 0x000e240000201800 */
[----:B0-----:R0:W-:Y:S01]  /*5c30*/  STG.E.128 desc[UR36][R16.64], R4 ;  /* 0x0000000410007986 */ /* 0x0011e2000c101d24 */
[----:B------:R-:W-:Y:S05]  /*5c40*/  BRA `(.L_x_1689) ;  /* 0x0000000800507947 */ /* 0x000fea0003800000 */
.L_x_1697:
        /* <DEDUP_REMOVED lines=20> */
.L_x_1702:
[----:B------:R-:W-:Y:S05]  /*5d90*/  BSYNC B0 ;  /* 0x0000000000007941 */ /* 0x000fea0003800000 */
.L_x_1701:
[----:B------:R-:W-:-:S05]  /*5da0*/  LOP3.LUT R5, R0, R5, RZ, 0xfc, !PT ;  /* 0x0000000500057212 */ /* 0x000fca00078efcff */
[----:B------:R0:W-:Y:S01]  /*5db0*/  STG.E.U8 desc[UR36][R16.64], R5 ;  /* 0x0000000510007986 */ /* 0x0001e2000c101124 */
[----:B------:R-:W-:Y:S05]  /*5dc0*/  BRA `(.L_x_1689) ;  /* 0x0000000400f07947 */ /* 0x000fea0003800000 */
.L_x_1700:
        /* <DEDUP_REMOVED lines=12> */
.L_x_1704:
[----:B------:R-:W-:Y:S01]  /*5e90*/  IMAD.MOV.U32 R0, RZ, RZ, 0x7f ;  /* 0x0000007fff007424 */ /* 0x000fe200078e00ff */
[----:B------:R-:W-:-:S04]  /*5ea0*/  ISETP.GT.U32.AND P0, PT, R4, 0x7f800000, PT ;  /* 0x7f8000000400780c */ /* 0x000fc80003f04070 */
[----:B------:R-:W-:-:S09]  /*5eb0*/  SEL R0, R0, 0x7c, P0 ;  /* 0x0000007c00007807 */ /* 0x000fd20000000000 */
.L_x_1705:
[----:B------:R-:W-:Y:S05]  /*5ec0*/  BSYNC B0 ;  /* 0x0000000000007941 */ /* 0x000fea0003800000 */
.L_x_1703:
[----:B------:R-:W-:-:S04]  /*5ed0*/  LOP3.LUT R2, R2, 0x80000000, RZ, 0xc0, !PT ;  /* 0x8000000002027812 */ /* 0x000fc800078ec0ff */
[----:B------:R-:W-:-:S04]  /*5ee0*/  SHF.R.U32.HI R3, RZ, 0x18, R2 ;  /* 0x00000018ff037819 */ /* 0x000fc80000011602 */
[----:B------:R-:W-:-:S05]  /*5ef0*/  LOP3.LUT R3, R0, R3, RZ, 0xfc, !PT ;  /* 0x0000000300037212 */ /* 0x000fca00078efcff */
[----:B------:R0:W-:Y:S01]  /*5f00*/  STG.E.U8 desc[UR36][R16.64], R3 ;  /* 0x0000000310007986 */ /* 0x0001e2000c101124 */
[----:B------:R-:W-:Y:S05]  /*5f10*/  BRA `(.L_x_1689) ;  /* 0x00000004009c7947 */ /* 0x000fea0003800000 */
.L_x_1699:
[----:B------:R-:W-:-:S05]  /*5f20*/  F2FP.BF16.F32.PACK_AB R2, RZ, R2 ;  /* 0x00000002ff02723e */ /* 0x000fca00000010ff */
[----:B------:R0:W-:Y:S01]  /*5f30*/  STG.E.U16 desc[UR36][R16.64], R2 ;  /* 0x0000000210007986 */ /* 0x0001e2000c101524 */
[----:B------:R-:W-:Y:S05]  /*5f40*/  BRA `(.L_x_1689) ;  /* 0x0000000400907947 */ /* 0x000fea0003800000 */
.L_x_1696:
        /* <DEDUP_REMOVED lines=11> */
.L_x_1708:
        /* <DEDUP_REMOVED lines=16> */
.L_x_1711:
[----:B------:R-:W-:-:S04]  /*6100*/  LOP3.LUT R2, R2, 0x80000000, RZ, 0xc0, !PT ;  /* 0x8000000002027812 */ /* 0x000fc800078ec0ff */
[----:B------:R-:W-:-:S04]  /*6110*/  SHF.R.U32.HI R3, RZ, 0x18, R2 ;  /* 0x00000018ff037819 */ /* 0x000fc80000011602 */
[----:B------:R-:W-:-:S04]  /*6120*/  LOP3.LUT R0, R0, R3, RZ, 0xfc, !PT ;  /* 0x0000000300007212 */ /* 0x000fc800078efcff */
[----:B------:R-:W-:-:S07]  /*6130*/  PRMT R8, R0, 0x7610, R8 ;  /* 0x0000761000087816 */ /* 0x000fce0000000008 */
.L_x_1710:
[----:B------:R-:W-:Y:S05]  /*6140*/  BSYNC B0 ;  /* 0x0000000000007941 */ /* 0x000fea0003800000 */
.L_x_1709:
[----:B------:R0:W-:Y:S01]  /*6150*/  STG.E.U8 desc[UR36][R16.64], R8 ;  /* 0x0000000810007986 */ /* 0x0001e2000c101124 */
[----:B------:R-:W-:Y:S05]  /*6160*/  BRA `(.L_x_1689) ;  /* 0x0000000400087947 */ /* 0x000fea0003800000 */
.L_x_1707:
[----:B------:R-:W-:Y:S01]  /*6170*/  LOP3.LUT R3, R2, 0x7fffffff, RZ, 0xc0, !PT ;  /* 0x7fffffff02037812 */ /* 0x000fe200078ec0ff */
[----:B------:R-:W-:Y:S01]  /*6180*/  BSSY B0, `(.L_x_1712) ;  /* 0x0000013000007945 */ /* 0x000fe20003800000 */
[----:B------:R-:W-:Y:S02]  /*6190*/  HFMA2.MMA R8, -RZ, RZ, 0, 7.62939453125e-06 ;  /* 0x00000080ff087435 */ /* 0x000fe400000001ff */
        /* <DEDUP_REMOVED lines=13> */
.L_x_1714:
[----:B------:R-:W-:-:S04]  /*6270*/  LOP3.LUT R2, R2, 0x80000000, RZ, 0xc0, !PT ;  /* 0x8000000002027812 */ /* 0x000fc800078ec0ff */
[----:B------:R-:W-:-:S04]  /*6280*/  SHF.R.U32.HI R3, RZ, 0x18, R2 ;  /* 0x00000018ff037819 */ /* 0x000fc80000011602 */
[----:B------:R-:W-:-:S04]  /*6290*/  LOP3.LUT R0, R0, R3, RZ, 0xfc, !PT ;  /* 0x0000000300007212 */ /* 0x000fc800078efcff */
[----:B------:R-:W-:-:S07]  /*62a0*/  PRMT R8, R0, 0x7610, R8 ;  /* 0x0000761000087816 */ /* 0x000fce0000000008 */
.L_x_1713:
[----:B------:R-:W-:Y:S05]  /*62b0*/  BSYNC B0 ;  /* 0x0000000000007941 */ /* 0x000fea0003800000 */
.L_x_1712:
[----:B------:R0:W-:Y:S01]  /*62c0*/  STG.E.U8 desc[UR36][R16.64], R8 ;  /* 0x0000000810007986 */ /* 0x0001e2000c101124 */
[----:B------:R-:W-:Y:S05]  /*62d0*/  BRA `(.L_x_1689) ;  /* 0x0000000000ac7947 */ /* 0x000fea0003800000 */
.L_x_1706:
        /* <DEDUP_REMOVED lines=21> */
.L_x_1688:
        /* <DEDUP_REMOVED lines=16> */
.L_x_1717:
[----:B------:R-:W-:Y:S05]  /*6530*/  BRA `(.L_x_1689) ;  /* 0x0000000000147947 */ /* 0x000fea0003800000 */
.L_x_1716:
[----:B------:R-:W0:Y:S02]  /*6540*/  F2I.U64.TRUNC R2, R2 ;  /* 0x0000000200027311 */ /* 0x000e24000020d800 */
[----:B0-----:R0:W-:Y:S01]  /*6550*/  STG.E.64 desc[UR36][R16.64], R2 ;  /* 0x0000000210007986 */ /* 0x0011e2000c101b24 */
[----:B------:R-:W-:Y:S05]  /*6560*/  BRA `(.L_x_1689) ;  /* 0x0000000000087947 */ /* 0x000fea0003800000 */
.L_x_1715:
[----:B------:R-:W0:Y:S02]  /*6570*/  F2I.FTZ.U32.TRUNC.NTZ R3, R2 ;  /* 0x0000000200037305 */ /* 0x000e24000021f000 */
[----:B0-----:R0:W-:Y:S02]  /*6580*/  STG.E desc[UR36][R16.64], R3 ;  /* 0x0000000310007986 */ /* 0x0011e4000c101924 */
.L_x_1689:
[----:B------:R-:W-:-:S07]  /*6590*/  VIADD R19, R19, 0x80 ;  /* 0x0000008013137836 */ /* 0x000fce0000000000 */
.L_x_1652:
[----:B------:R-:W-:Y:S05]  /*65a0*/  BSYNC B7 ;  /* 0x0000000000077941 */ /* 0x000fea0003800000 */
.L_x_1651:
        /* <DEDUP_REMOVED lines=307> */
.L_x_1720:
        /* <DEDUP_REMOVED lines=20> */
[----:B--2---:R-:W2:Y:S01]  /*7a20*/  I2F.S16 R0, R0 ;  /* 0x0000000000007306 */ /* 0x004ea20000101400 */
[----:B------:R-:W-:Y:S05]  /*7a30*/  BRA `(.L_x_1727) ;  /* 0x0000000c00387947 */ /* 0x000fea0003800000 */
.L_x_1725:
[----:B------:R-:W2:Y:S02]  /*7a40*/  LDG.E.U8 R0, desc[UR36][R2.64] ;  /* 0x0000002402007981 */ /* 0x000ea4000c1e1100 */
[----:B--2---:R-:W-:Y:S01]  /*7a50*/  I2FP.F32.U32 R0, R0 ;  /* 0x0000000000007245 */ /* 0x004fe20000201000 */
[----:B------:R-:W-:Y:S06]  /*7a60*/  BRA `(.L_x_1727) ;  /* 0x0000000c002c7947 */ /* 0x000fec0003800000 */
.L_x_1724:
[----:B------:R-:W-:-:S13]  /*7a70*/  ISETP.NE.AND P0, PT, R4, 0x2, PT ;  /* 0x000000020400780c */ /* 0x000fda0003f05270 */
[----:B------:R-:W-:Y:S05]  /*7a80*/  @!P0 BRA `(.L_x_1728) ;  /* 0x0000000000288947 */ /* 0x000fea0003800000 */
[----:B------:R-:W-:-:S13]  /*7a90*/  ISETP.NE.AND P0, PT, R4, 0x3, PT ;  /* 0x000000030400780c */ /* 0x000fda0003f05270 */
[----:B------:R-:W-:Y:S05]  /*7aa0*/  @!P0 BRA `(.L_x_1729) ;  /* 0x0000000000148947 */ /* 0x000fea0003800000 */
[----:B------:R-:W-:-:S13]  /*7ab0*/  ISETP.NE.AND P0, PT, R4, 0x4, PT ;  /* 0x000000040400780c */ /* 0x000fda0003f05270 */
[----:B------:R-:W-:Y:S05]  /*7ac0*/  @P0 BRA `(.L_x_1726) ;  /* 0x0000000800b80947 */ /* 0x000fea0003800000 */
[----:B------:R-:W2:Y:S02]  /*7ad0*/  LDG.E.64 R2, desc[UR36][R2.64] ;  /* 0x0000002402027981 */ /* 0x000ea4000c1e1b00 */
[----:B--2---:R3:W4:Y:S01]  /*7ae0*/  I2F.S64 R0, R2 ;  /* 0x0000000200007312 */ /* 0x0047220000301400 */
[----:B------:R-:W-:Y:S05]  /*7af0*/  BRA `(.L_x_1727) ;  /* 0x0000000c00087947 */ /* 0x000fea0003800000 */
.L_x_1729:
[----:B------:R-:W2:Y:S02]  /*7b00*/  LDG.E R0, desc[UR36][R2.64] ;  /* 0x0000002402007981 */ /* 0x000ea4000c1e1900 */
[----:B--2---:R-:W-:Y:S01]  /*7b10*/  I2FP.F32.S32 R0, R0 ;  /* 0x0000000000007245 */ /* 0x004fe20000201400 */
[----:B------:R-:W-:Y:S06]  /*7b20*/  BRA `(.L_x_1727) ;  /* 0x0000000800fc7947 */ /* 0x000fec0003800000 */
.L_x_1728:
[----:B------:R-:W2:Y:S02]  /*7b30*/  LDG.E.U16 R0, desc[UR36][R2.64] ;  /* 0x0000002402007981 */ /* 0x000ea4000c1e1500 */
[----:B--2---:R-:W0:Y:S01]  /*7b40*/  I2F.S16 R0, R0 ;  /* 0x0000000000007306 */ /* 0x004e220000101400 */
[----:B------:R-:W-:Y:S05]  /*7b50*/  BRA `(.L_x_1727) ;  /* 0x0000000800f07947 */ /* 0x000fea0003800000 */
.L_x_1723:
        /* <DEDUP_REMOVED lines=8> */
.L_x_1731:
[----:B------:R-:W2:Y:S02]  /*7be0*/  LDG.E.U16 R0, desc[UR36][R2.64] ;  /* 0x0000002402007981 */ /* 0x000ea4000c1e1500 */
[----:B--2---:R-:W-:Y:S01]  /*7bf0*/  HADD2.F32 R0, -RZ, R0.H0_H0 ;  /* 0x20000000ff007230 */ /* 0x004fe20000004100 */
[----:B------:R-:W-:Y:S06]  /*7c00*/  BRA `(.L_x_1727) ;  /* 0x0000000800c47947 */ /* 0x000fec0003800000 */
.L_x_1730:
        /* <DEDUP_REMOVED lines=8> */
.L_x_1733:
[----:B------:R-:W2:Y:S02]  /*7c90*/  LDG.E.U16 R0, desc[UR36][R2.64] ;  /* 0x0000002402007981 */ /* 0x000ea4000c1e1500 */
[----:B--2---:R-:W-:Y:S01]  /*7ca0*/  HADD2.F32 R0, -RZ, R0.H0_H0 ;  /* 0x20000000ff007230 */ /* 0x004fe20000004100 */
[----:B------:R-:W-:Y:S06]  /*7cb0*/  BRA `(.L_x_1727) ;  /* 0x0000000800987947 */ /* 0x000fec0003800000 */
.L_x_1732:
[----:B------:R-:W2:Y:S01]  /*7cc0*/  LDG.E.64 R2, desc[UR36][R2.64] ;  /* 0x0000002402027981 */ /* 0x000ea2000c1e1b00 */
[----:B------:R-:W-:Y:S01]  /*7cd0*/  UMOV UR4, 0xf0000000 ;  /* 0xf000000000047882 */ /* 0x000fe20000000000 */
[----:B------:R-:W-:Y:S01]  /*7ce0*/  UMOV UR5, 0x380fffff ;  /* 0x380fffff00057882 */ /* 0x000fe20000000000 */
[----:B--2---:R-:W0:Y:S01]  /*7cf0*/  F2F.F32.F64 R0, R2 ;  /* 0x0000000200007310 */ /* 0x004e220000301000 */
[----:B------:R-:W-:-:S14]  /*7d00*/  DSETP.GEU.AND P0, PT, |R2|, UR4, PT ;  /* 0x0000000402007e2a */ /* 0x000fdc000bf0e200 */
[----:B0-----:R-:W-:Y:S01]  /*7d10*/  @!P0 FMUL R0, R0, 1.175494350822287508e-38 ;  /* 0x0080000000008820 */ /* 0x001fe20000400000 */
[----:B------:R-:W-:Y:S06]  /*7d20*/  BRA `(.L_x_1727) ;  /* 0x00000008007c7947 */ /* 0x000fec0003800000 */
.L_x_1722:
        /* <DEDUP_REMOVED lines=12> */
.L_x_1736:
[----:B------:R-:W2:Y:S01]  /*7df0*/  LDG.E.64 R2, desc[UR36][R2.64] ;  /* 0x0000002402027981 */ /* 0x000ea2000c1e1b00 */
[----:B------:R-:W-:Y:S01]  /*7e00*/  UMOV UR4, 0xf0000000 ;  /* 0xf000000000047882 */ /* 0x000fe20000000000 */
[----:B------:R-:W-:Y:S01]  /*7e10*/  UMOV UR5, 0x380fffff ;  /* 0x380fffff00057882 */ /* 0x000fe20000000000 */
[----:B--2---:R-:W0:Y:S01]  /*7e20*/  F2F.F32.F64 R0, R2 ;  /* 0x0000000200007310 */ /* 0x004e220000301000 */
[----:B------:R-:W-:-:S14]  /*7e30*/  DSETP.GEU.AND P0, PT, |R2|, UR4, PT ;  /* 0x0000000402007e2a */ /* 0x000fdc000bf0e200 */
[----:B0-----:R-:W-:Y:S01]  /*7e40*/  @!P0 FMUL R0, R0, 1.175494350822287508e-38 ;  /* 0x0080000000008820 */ /* 0x001fe20000400000 */
[----:B------:R-:W-:Y:S06]  /*7e50*/  BRA `(.L_x_1727) ;  /* 0x0000000800307947 */ /* 0x000fec0003800000 */
.L_x_1735:
        /* <DEDUP_REMOVED lines=26> */
.L_x_1738:
        /* <DEDUP_REMOVED lines=13> */
.L_x_1737:
[----:B------:R-:W2:Y:S02]  /*80d0*/  LDG.E.U16 R0, desc[UR36][R2.64] ;  /* 0x0000002402007981 */ /* 0x000ea4000c1e1500 */
[----:B--2---:R-:W-:Y:S01]  /*80e0*/  IMAD.U32 R0, R0, 0x10000, RZ ;  /* 0x0001000000007824 */ /* 0x004fe200078e00ff */
[----:B------:R-:W-:Y:S06]  /*80f0*/  BRA `(.L_x_1727) ;  /* 0x0000000400887947 */ /* 0x000fec0003800000 */
.L_x_1734:
        /* <DEDUP_REMOVED lines=11> */
.L_x_1741:
        /* <DEDUP_REMOVED lines=20> */
.L_x_1743:
[----:B------:R-:W-:Y:S05]  /*82f0*/  BSYNC B0 ;  /* 0x0000000000007941 */ /* 0x000fea0003800000 */
.L_x_1742:
[----:B------:R-:W-:Y:S01]  /*8300*/  LEA R3, R0, 0x3b800000, 0x17 ;  /* 0x3b80000000037811 */ /* 0x000fe200078eb8ff */
[----:B------:R-:W-:-:S05]  /*8310*/  IMAD.SHL.U32 R0, R2, 0x100000, RZ ;  /* 0x0010000002007824 */ /* 0x000fca00078e00ff */
[----:B------:R-:W-:Y:S01]  /*8320*/  LOP3.LUT R0, R3, R0, R4, 0xfe, !PT ;  /* 0x0000000003007212 */ /* 0x000fe200078efe04 */
[----:B------:R-:W-:Y:S06]  /*8330*/  BRA `(.L_x_1727) ;  /* 0x0000000000f87947 */ /* 0x000fec0003800000 */
.L_x_1740:
        /* <DEDUP_REMOVED lines=20> */
.L_x_1745:
[----:B------:R-:W-:Y:S05]  /*8480*/  BSYNC B0 ;  /* 0x0000000000007941 */ /* 0x000fea0003800000 */
.L_x_1744:
[----:B------:R-:W-:Y:S01]  /*8490*/  LEA R3, R0, 0x37800000, 0x17 ;  /* 0x3780000000037811 */ /* 0x000fe200078eb8ff */
[----:B------:R-:W-:-:S05]  /*84a0*/  IMAD.SHL.U32 R0, R2, 0x200000, RZ ;  /* 0x0020000002007824 */ /* 0x000fca00078e00ff */
[----:B------:R-:W-:Y:S01]  /*84b0*/  LOP3.LUT R0, R3, R0, R4, 0xfe, !PT ;  /* 0x0000000003007212 */ /* 0x000fe200078efe04 */
[----:B------:R-:W-:Y:S06]  /*84c0*/  BRA `(.L_x_1727) ;  /* 0x0000000000947947 */ /* 0x000fec0003800000 */
.L_x_1739:
        /* <DEDUP_REMOVED lines=11> */
[----:B------:R-:W-:Y:S01]  /*8580*/  @!P0 MOV R0, 0x7f800001 ;  /* 0x7f80000100008802 */ /* 0x000fe20000000f00 */
[----:B------:R-:W-:Y:S01]  /*8590*/  @P0 IMAD.SHL.U32 R0, R2, 0x800000, RZ ;  /* 0x0080000002000824 */ /* 0x000fe200078e00ff */
[----:B------:R-:W-:Y:S06]  /*85a0*/  BRA `(.L_x_1727) ;  /* 0x00000000005c7947 */ /* 0x000fec0003800000 */
.L_x_1726:
        /* <DEDUP_REMOVED lines=16> */
.L_x_1748:
[----:B------:R-:W-:Y:S01]  /*86b0*/  IMAD.MOV.U32 R0, RZ, RZ, RZ ;  /* 0x000000ffff007224 */ /* 0x000fe200078e00ff */
[----:B------:R-:W-:Y:S06]  /*86c0*/  BRA `(.L_x_1727) ;  /* 0x0000000000147947 */ /* 0x000fec0003800000 */
.L_x_1747:
[----:B------:R-:W2:Y:S02]  /*86d0*/  LDG.E.64 R2, desc[UR36][R2.64] ;  /* 0x0000002402027981 */ /* 0x000ea4000c1e1b00 */
[----:B--2---:R0:W1:Y:S01]  /*86e0*/  I2F.U64 R0, R2 ;  /* 0x0000000200007312 */ /* 0x0040620000301000 */
[----:B------:R-:W-:Y:S05]  /*86f0*/  BRA `(.L_x_1727) ;  /* 0x0000000000087947 */ /* 0x000fea0003800000 */
.L_x_1746:
[----:B------:R-:W2:Y:S02]  /*8700*/  LDG.E R0, desc[UR36][R2.64] ;  /* 0x0000002402007981 */ /* 0x000ea4000c1e1900 */
[----:B--2---:R-:W-:-:S07]  /*8710*/  I2FP.F32.U32 R0, R0 ;  /* 0x0000000000007245 */ /* 0x004fce0000201000 */
.L_x_1727:
[----:B------:R-:W-:Y:S05]  /*8720*/  BSYNC B6 ;  /* 0x0000000000067941 */ /* 0x000fea0003800000 */
.L_x_1721:
        /* <DEDUP_REMOVED lines=45> */
.L_x_1750:
[----:B------:R-:W-:Y:S05]  /*8a00*/  BSYNC B0 ;  /* 0x0000000000007941 */ /* 0x000fea0003800000 */
.L_x_1749:
        /* <DEDUP_REMOVED lines=13> */
.L_x_1754:
[----:B------:R-:W0:Y:S02]  /*8ae0*/  F2I.S64.TRUNC R2, R2 ;  /* 0x0000000200027311 */ /* 0x000e24000020d900 */
[----:B0-----:R-:W-:-:S05]  /*8af0*/  MOV R5, R2 ;  /* 0x0000000200057202 */ /* 0x001fca0000000f00 */
[----:B------:R0:W-:Y:S01]  /*8b00*/  STG.E.U8 desc[UR36][R16.64], R5 ;  /* 0x0000000510007986 */ /* 0x0001e2000c101124 */
[----:B------:R-:W-:Y:S05]  /*8b10*/  BRA `(.L_x_1756) ;  /* 0x0000000c00407947 */ /* 0x000fea0003800000 */
.L_x_1753:
        /* <DEDUP_REMOVED lines=9> */
.L_x_1758:
[----:B------:R-:W0:Y:S02]  /*8bb0*/  F2I.FTZ.TRUNC.NTZ R3, R2 ;  /* 0x0000000200037305 */ /* 0x000e24000021f100 */
[----:B0-----:R0:W-:Y:S01]  /*8bc0*/  STG.E desc[UR36][R16.64], R3 ;  /* 0x0000000310007986 */ /* 0x0011e2000c101924 */
[----:B------:R-:W-:Y:S05]  /*8bd0*/  BRA `(.L_x_1756) ;  /* 0x0000000c00107947 */ /* 0x000fea0003800000 */
.L_x_1757:
[----:B------:R-:W0:Y:S02]  /*8be0*/  F2I.FTZ.TRUNC.NTZ R3, R2 ;  /* 0x0000000200037305 */ /* 0x000e24000021f100 */
[----:B0-----:R0:W-:Y:S01]  /*8bf0*/  STG.E.U16 desc[UR36][R16.64], R3 ;  /* 0x0000000310007986 */ /* 0x0011e2000c101524 */
[----:B------:R-:W-:Y:S05]  /*8c00*/  BRA `(.L_x_1756) ;  /* 0x0000000c00047947 */ /* 0x000fea0003800000 */
.L_x_1752:
        /* <DEDUP_REMOVED lines=8> */
.L_x_1760:
[----:B------:R-:W-:-:S05]  /*8c90*/  F2FP.F16.F32.PACK_AB R2, RZ, R2 ;  /* 0x00000002ff02723e */ /* 0x000fca00000000ff */
[----:B------:R0:W-:Y:S01]  /*8ca0*/  STG.E.U16 desc[UR36][R16.64], R2 ;  /* 0x0000000210007986 */ /* 0x0001e2000c101524 */
[----:B------:R-:W-:Y:S05]  /*8cb0*/  BRA `(.L_x_1756) ;  /* 0x0000000800d87947 */ /* 0x000fea0003800000 */
.L_x_1759:
        /* <DEDUP_REMOVED lines=9> */
.L_x_1762:
[----:B------:R-:W-:-:S04]  /*8d50*/  F2FP.F16.F32.PACK_AB R3, RZ, R2 ;  /* 0x00000002ff03723e */ /* 0x000fc800000000ff */
[----:B------:R-:W-:-:S05]  /*8d60*/  PRMT R3, R3, 0x5410, RZ ;  /* 0x0000541003037816 */ /* 0x000fca00000000ff */
[----:B------:R0:W-:Y:S01]  /*8d70*/  STG.E desc[UR36][R16.64], R3 ;  /* 0x0000000310007986 */ /* 0x0001e2000c101924 */
[----:B------:R-:W-:Y:S05]  /*8d80*/  BRA `(.L_x_1756) ;  /* 0x0000000800a47947 */ /* 0x000fea0003800000 */
.L_x_1761:
[----:B------:R-:W-:-:S06]  /*8d90*/  FMUL.FTZ R2, R2, 1 ;  /* 0x3f80000002027820 */ /* 0x000fcc0000410000 */
[----:B------:R-:W0:Y:S02]  /*8da0*/  F2F.F64.F32 R2, R2 ;  /* 0x0000000200027310 */ /* 0x000e240000201800 */
[----:B0-----:R0:W-:Y:S01]  /*8db0*/  STG.E.64 desc[UR36][R16.64], R2 ;  /* 0x0000000210007986 */ /* 0x0011e2000c101b24 */
[----:B------:R-:W-:Y:S05]  /*8dc0*/  BRA `(.L_x_1756) ;  /* 0x0000000800947947 */ /* 0x000fea0003800000 */
.L_x_1751:
        /* <DEDUP_REMOVED lines=12> */
.L_x_1765:
[----:B------:R-:W-:Y:S01]  /*8e90*/  FMUL.FTZ R4, R2, 1 ;  /* 0x3f80000002047820 */ /* 0x000fe20000410000 */
[----:B------:R-:W-:-:S05]  /*8ea0*/  CS2R R6, SRZ ;  /* 0x0000000000067805 */ /* 0x000fca000001ff00 */
[----:B------:R-:W0:Y:S02]  /*8eb0*/  F2F.F64.F32 R4, R4 ;  /* 0x0000000400047310 */ /* 0x000e240000201800 */
[----:B0-----:R0:W-:Y:S01]  /*8ec0*/  STG.E.128 desc[UR36][R16.64], R4 ;  /* 0x0000000410007986 */ /* 0x0011e2000c101d24 */
[----:B------:R-:W-:Y:S05]  /*8ed0*/  BRA `(.L_x_1756) ;  /* 0x0000000800507947 */ /* 0x000fea0003800000 */
.L_x_1764:
        /* <DEDUP_REMOVED lines=20> */
.L_x_1769:
[----:B------:R-:W-:Y:S05]  /*9020*/  BSYNC B0 ;  /* 0x0000000000007941 */ /* 0x000fea0003800000 */
.L_x_1768:
[----:B------:R-:W-:-:S05]  /*9030*/  LOP3.LUT R5, R0, R5, RZ, 0xfc, !PT ;  /* 0x0000000500057212 */ /* 0x000fca00078efcff */
[----:B------:R0:W-:Y:S01]  /*9040*/  STG.E.U8 desc[UR36][R16.64], R5 ;  /* 0x0000000510007986 */ /* 0x0001e2000c101124 */
[----:B------:R-:W-:Y:S05]  /*9050*/  BRA `(.L_x_1756) ;  /* 0x0000000400f07947 */ /* 0x000fea0003800000 */
.L_x_1767:
        /* <DEDUP_REMOVED lines=12> */
.L_x_1771:
[----:B------:R-:W-:Y:S01]  /*9120*/  IMAD.MOV.U32 R0, RZ, RZ, 0x7f ;  /* 0x0000007fff007424 */ /* 0x000fe200078e00ff */
[----:B------:R-:W-:-:S04]  /*9130*/  ISETP.GT.U32.AND P0, PT, R4, 0x7f800000, PT ;  /* 0x7f8000000400780c */ /* 0x000fc80003f04070 */
[----:B------:R-:W-:-:S09]  /*9140*/  SEL R0, R0, 0x7c, P0 ;  /* 0x0000007c00007807 */ /* 0x000fd20000000000 */
.L_x_1772:
[----:B------:R-:W-:Y:S05]  /*9150*/  BSYNC B0 ;  /* 0x0000000000007941 */ /* 0x000fea0003800000 */
.L_x_1770:
[----:B------:R-:W-:-:S04]  /*9160*/  LOP3.LUT R2, R2, 0x80000000, RZ, 0xc0, !PT ;  /* 0x8000000002027812 */ /* 0x000fc800078ec0ff */
[----:B------:R-:W-:-:S04]  /*9170*/  SHF.R.U32.HI R3, RZ, 0x18, R2 ;  /* 0x00000018ff037819 */ /* 0x000fc80000011602 */
[----:B------:R-:W-:-:S05]  /*9180*/  LOP3.LUT R3, R0, R3, RZ, 0xfc, !PT ;  /* 0x0000000300037212 */ /* 0x000fca00078efcff */
[----:B------:R0:W-:Y:S01]  /*9190*/  STG.E.U8 desc[UR36][R16.64], R3 ;  /* 0x0000000310007986 */ /* 0x0001e2000c101124 */
[----:B------:R-:W-:Y:S05]  /*91a0*/  BRA `(.L_x_1756) ;  /* 0x00000004009c7947 */ /* 0x000fea0003800000 */
.L_x_1766:
[----:B------:R-:W-:-:S05]  /*91b0*/  F2FP.BF16.F32.PACK_AB R2, RZ, R2 ;  /* 0x00000002ff02723e */ /* 0x000fca00000010ff */
[----:B------:R0:W-:Y:S01]  /*91c0*/  STG.E.U16 desc[UR36][R16.64], R2 ;  /* 0x0000000210007986 */ /* 0x0001e2000c101524 */
[----:B------:R-:W-:Y:S05]  /*91d0*/  BRA `(.L_x_1756) ;  /* 0x0000000400907947 */ /* 0x000fea0003800000 */
.L_x_1763:
        /* <DEDUP_REMOVED lines=11> */
.L_x_1775:
        /* <DEDUP_REMOVED lines=16> */
.L_x_1778:
[----:B------:R-:W-:-:S04]  /*9390*/  LOP3.LUT R2, R2, 0x80000000, RZ, 0xc0, !PT ;  /* 0x8000000002027812 */ /* 0x000fc800078ec0ff */
[----:B------:R-:W-:-:S04]  /*93a0*/  SHF.R.U32.HI R3, RZ, 0x18, R2 ;  /* 0x00000018ff037819 */ /* 0x000fc80000011602 */
[----:B------:R-:W-:-:S04]  /*93b0*/  LOP3.LUT R0, R0, R3, RZ, 0xfc, !PT ;  /* 0x0000000300007212 */ /* 0x000fc800078efcff */
[----:B------:R-:W-:-:S07]  /*93c0*/  PRMT R8, R0, 0x7610, R8 ;  /* 0x0000761000087816 */ /* 0x000fce0000000008 */
.L_x_1777:
[----:B------:R-:W-:Y:S05]  /*93d0*/  BSYNC B0 ;  /* 0x0000000000007941 */ /* 0x000fea0003800000 */
.L_x_1776:
[----:B------:R3:W-:Y:S01]  /*93e0*/  STG.E.U8 desc[UR36][R16.64], R8 ;  /* 0x0000000810007986 */ /* 0x0007e2000c101124 */
[----:B------:R-:W-:Y:S05]  /*93f0*/  BRA `(.L_x_1756) ;  /* 0x0000000400087947 */ /* 0x000fea0003800000 */
.L_x_1774:
        /* <DEDUP_REMOVED lines=16> */
.L_x_1781:
[----:B------:R-:W-:-:S04]  /*9500*/  LOP3.LUT R2, R2, 0x80000000, RZ, 0xc0, !PT ;  /* 0x8000000002027812 */ /* 0x000fc800078ec0ff */
[----:B------:R-:W-:-:S04]  /*9510*/  SHF.R.U32.HI R3, RZ, 0x18, R2 ;  /* 0x00000018ff037819 */ /* 0x000fc80000011602 */
[----:B------:R-:W-:-:S04]  /*9520*/  LOP3.LUT R0, R0, R3, RZ, 0xfc, !PT ;  /* 0x0000000300007212 */ /* 0x000fc800078efcff */
[----:B------:R-:W-:-:S07]  /*9530*/  PRMT R8, R0, 0x7610, R8 ;  /* 0x0000761000087816 */ /* 0x000fce0000000008 */
.L_x_1780:
[----:B------:R-:W-:Y:S05]  /*9540*/  BSYNC B0 ;  /* 0x0000000000007941 */ /* 0x000fea0003800000 */
.L_x_1779:
[----:B------:R0:W-:Y:S01]  /*9550*/  STG.E.U8 desc[UR36][R16.64], R8 ;  /* 0x0000000810007986 */ /* 0x0001e2000c101124 */
[----:B------:R-:W-:Y:S05]  /*9560*/  BRA `(.L_x_1756) ;  /* 0x0000000000ac7947 */ /* 0x000fea0003800000 */
.L_x_1773:
        /* <DEDUP_REMOVED lines=21> */
.L_x_1755:
[----:B------:R-:W-:Y:S01]  /*96c0*/  MOV R0, 0x0 ;  /* 0x0000000000007802 */ /* 0x000fe20000000f00 */
[----:B------:R-:W-:Y:S01]  /*96d0*/  ULDC.64 UR4, c[0x4][0x158] ;  /* 0x0100560000047ab9 */ /* 0x000fe20000000a00 */
[----:B------:R-:W-:Y:S01]  /*96e0*/  ULDC.64 UR6, c[0x4][0x50] ;  /* 0x0100140000067ab9 */ /* 0x000fe20000000a00 */
[----:B------:R-:W-:Y:S01]  /*96f0*/  IMAD.U32 R4, RZ, RZ, UR4 ;  /* 0x00000004ff047e24 */ /* 0x000fe2000f8e00ff */
[----:B------:R0:W1:Y:S01]  /*9700*/  LDC.64 R2, c[0x4][R0] ;  /* 0x0100000000027b82 */ /* 0x0000620000000a00 */
        /* <DEDUP_REMOVED lines=11> */
.L_x_1784:
[----:B------:R-:W-:Y:S05]  /*97c0*/  BRA `(.L_x_1756) ;  /* 0x0000000000147947 */ /* 0x000fea0003800000 */
.L_x_1783:
[----:B------:R-:W0:Y:S02]  /*97d0*/  F2I.U64.TRUNC R2, R2 ;  /* 0x0000000200027311 */ /* 0x000e24000020d800 */
[----:B0-----:R1:W-:Y:S01]  /*97e0*/  STG.E.64 desc[UR36][R16.64], R2 ;  /* 0x0000000210007986 */ /* 0x0013e2000c101b24 */
[----:B------:R-:W-:Y:S05]  /*97f0*/  BRA `(.L_x_1756) ;  /* 0x0000000000087947 */ /* 0x000fea0003800000 */
.L_x_1782:
[----:B------:R-:W0:Y:S02]  /*9800*/  F2I.FTZ.U32.TRUNC.NTZ R3, R2 ;  /* 0x0000000200037305 */ /* 0x000e24000021f000 */
[----:B0-----:R0:W-:Y:S02]  /*9810*/  STG.E desc[UR36][R16.64], R3 ;  /* 0x0000000310007986 */ /* 0x0011e4000c101924 */
.L_x_1756:
[----:B------:R-:W-:-:S07]  /*9820*/  VIADD R19, R19, 0x80 ;  /* 0x0000008013137836 */ /* 0x000fce0000000000 */
.L_x_1719:
[----:B------:R-:W-:Y:S05]  /*9830*/  BSYNC B7 ;  /* 0x0000000000077941 */ /* 0x000fea0003800000 */
.L_x_1718:
        /* <DEDUP_REMOVED lines=306> */
.L_x_1785:
        /* <DEDUP_REMOVED lines=22> */
.L_x_1790:
[----:B------:R-:W2:Y:S02]  /*acc0*/  LDG.E.U8 R0, desc[UR36][R2.64] ;  /* 0x0000002402007981 */ /* 0x000ea4000c1e1100 */
[----:B--2---:R-:W-:Y:S01]  /*acd0*/  I2FP.F32.U32 R0, R0 ;  /* 0x0000000000007245 */ /* 0x004fe20000201000 */
[----:B------:R-:W-:Y:S06]  /*ace0*/  BRA `(.L_x_1792) ;  /* 0x0000000c002c7947 */ /* 0x000fec0003800000 */
.L_x_1789:
        /* <DEDUP_REMOVED lines=9> */
.L_x_1794:
[----:B------:R-:W2:Y:S02]  /*ad80*/  LDG.E R0, desc[UR36][R2.64] ;  /* 0x0000002402007981 */ /* 0x000ea4000c1e1900 */
[----:B--2---:R-:W-:Y:S01]  /*ad90*/  I2FP.F32.S32 R0, R0 ;  /* 0x0000000000007245 */ /* 0x004fe20000201400 */
[----:B------:R-:W-:Y:S06]  /*ada0*/  BRA `(.L_x_1792) ;  /* 0x0000000800fc7947 */ /* 0x000fec0003800000 */
.L_x_1793:
[----:B------:R-:W2:Y:S02]  /*adb0*/  LDG.E.U16 R0, desc[UR36][R2.64] ;  /* 0x0000002402007981 */ /* 0x000ea4000c1e1500 */
[----:B--2---:R-:W0:Y:S01]  /*adc0*/  I2F.S16 R0, R0 ;  /* 0x0000000000007306 */ /* 0x004e220000101400 */
[----:B------:R-:W-:Y:S05]  /*add0*/  BRA `(.L_x_1792) ;  /* 0x0000000800f07947 */ /* 0x000fea0003800000 */
.L_x_1788:
        /* <DEDUP_REMOVED lines=8> */
.L_x_1796:
[----:B------:R-:W2:Y:S02]  /*ae60*/  LDG.E.U16 R0, desc[UR36][R2.64] ;  /* 0x0000002402007981 */ /* 0x000ea4000c1e1500 */
[----:B--2---:R-:W-:Y:S01]  /*ae70*/  HADD2.F32 R0, -RZ, R0.H0_H0 ;  /* 0x20000000ff007230 */ /* 0x004fe20000004100 */
[----:B------:R-:W-:Y:S06]  /*ae80*/  BRA `(.L_x_1792) ;  /* 0x0000000800c47947 */ /* 0x000fec0003800000 */
.L_x_1795:
        /* <DEDUP_REMOVED lines=8> */
.L_x_1798:
[----:B------:R-:W2:Y:S02]  /*af10*/  LDG.E.U16 R0, desc[UR36][R2.64] ;  /* 0x0000002402007981 */ /* 0x000ea4000c1e1500 */
[----:B--2---:R-:W-:Y:S01]  /*af20*/  HADD2.F32 R0, -RZ, R0.H0_H0 ;  /* 0x20000000ff007230 */ /* 0x004fe20000004100 */
[----:B------:R-:W-:Y:S06]  /*af30*/  BRA `(.L_x_1792) ;  /* 0x0000000800987947 */ /* 0x000fec0003800000 */
.L_x_1797:
[----:B------:R-:W2:Y:S01]  /*af40*/  LDG.E.64 R2, desc[UR36][R2.64] ;  /* 0x0000002402027981 */ /* 0x000ea2000c1e1b00 */
[----:B------:R-:W-:Y:S01]  /*af50*/  UMOV UR4, 0xf0000000 ;  /* 0xf000000000047882 */ /* 0x000fe20000000000 */
[----:B------:R-:W-:Y:S01]  /*af60*/  UMOV UR5, 0x380fffff ;  /* 0x380fffff00057882 */ /* 0x000fe20000000000 */
[----:B--2---:R-:W0:Y:S01]  /*af70*/  F2F.F32.F64 R0, R2 ;  /* 0x0000000200007310 */ /* 0x004e220000301000 */
[----:B------:R-:W-:-:S14]  /*af80*/  DSETP.GEU.AND P0, PT, |R2|, UR4, PT ;  /* 0x0000000402007e2a */ /* 0x000fdc000bf0e200 */
[----:B0-----:R-:W-:Y:S01]  /*af90*/  @!P0 FMUL R0, R0, 1.175494350822287508e-38 ;  /* 0x0080000000008820 */ /* 0x001fe20000400000 */
[----:B------:R-:W-:Y:S06]  /*afa0*/  BRA `(.L_x_1792) ;  /* 0x00000008007c7947 */ /* 0x000fec0003800000 */
.L_x_1787:
        /* <DEDUP_REMOVED lines=12> */
.L_x_1801:
[----:B------:R-:W2:Y:S01]  /*b070*/  LDG.E.64 R2, desc[UR36][R2.64] ;  /* 0x0000002402027981 */ /* 0x000ea2000c1e1b00 */
[----:B------:R-:W-:Y:S01]  /*b080*/  UMOV UR4, 0xf0000000 ;  /* 0xf000000000047882 */ /* 0x000fe20000000000 */
[----:B------:R-:W-:Y:S01]  /*b090*/  UMOV UR5, 0x380fffff ;  /* 0x380fffff00057882 */ /* 0x000fe20000000000 */
[----:B--2---:R-:W0:Y:S01]  /*b0a0*/  F2F.F32.F64 R0, R2 ;  /* 0x0000000200007310 */ /* 0x004e220000301000 */
[----:B------:R-:W-:-:S14]  /*b0b0*/  DSETP.GEU.AND P0, PT, |R2|, UR4, PT ;  /* 0x0000000402007e2a */ /* 0x000fdc000bf0e200 */
[----:B0-----:R-:W-:Y:S01]  /*b0c0*/  @!P0 FMUL R0, R0, 1.175494350822287508e-38 ;  /* 0x0080000000008820 */ /* 0x001fe20000400000 */
[----:B------:R-:W-:Y:S06]  /*b0d0*/  BRA `(.L_x_1792) ;  /* 0x0000000800307947 */ /* 0x000fec0003800000 */
.L_x_1800:
        /* <DEDUP_REMOVED lines=26> */
.L_x_1803:
        /* <DEDUP_REMOVED lines=13> */
.L_x_1802:
[----:B------:R-:W2:Y:S02]  /*b350*/  LDG.E.U16 R0, desc[UR36][R2.64] ;  /* 0x0000002402007981 */ /* 0x000ea4000c1e1500 */
[----:B--2---:R-:W-:Y:S01]  /*b360*/  SHF.L.U32 R0, R0, 0x10, RZ ;  /* 0x0000001000007819 */ /* 0x004fe200000006ff */
[----:B------:R-:W-:Y:S06]  /*b370*/  BRA `(.L_x_1792) ;  /* 0x0000000400887947 */ /* 0x000fec0003800000 */
.L_x_1799:
        /* <DEDUP_REMOVED lines=11> */
.L_x_1806:
        /* <DEDUP_REMOVED lines=20> */
.L_x_1808:
[----:B------:R-:W-:Y:S05]  /*b570*/  BSYNC B0 ;  /* 0x0000000000007941 */ /* 0x000fea0003800000 */
.L_x_1807:
[----:B------:R-:W-:Y:S01]  /*b580*/  LEA R3, R0, 0x3b800000, 0x17 ;  /* 0x3b80000000037811 */ /* 0x000fe200078eb8ff */
[----:B------:R-:W-:-:S05]  /*b590*/  IMAD.SHL.U32 R0, R2, 0x100000, RZ ;  /* 0x0010000002007824 */ /* 0x000fca00078e00ff */
[----:B------:R-:W-:Y:S01]  /*b5a0*/  LOP3.LUT R0, R3, R0, R4, 0xfe, !PT ;  /* 0x0000000003007212 */ /* 0x000fe200078efe04 */
[----:B------:R-:W-:Y:S06]  /*b5b0*/  BRA `(.L_x_1792) ;  /* 0x0000000000f87947 */ /* 0x000fec0003800000 */
.L_x_1805:
        /* <DEDUP_REMOVED lines=20> */
.L_x_1810:
[----:B------:R-:W-:Y:S05]  /*b700*/  BSYNC B0 ;  /* 0x0000000000007941 */ /* 0x000fea0003800000 */
.L_x_1809:
[----:B------:R-:W-:Y:S01]  /*b710*/  LEA R3, R0, 0x37800000, 0x17 ;  /* 0x3780000000037811 */ /* 0x000fe200078eb8ff */
[----:B------:R-:W-:-:S05]  /*b720*/  IMAD.SHL.U32 R0, R2, 0x200000, RZ ;  /* 0x0020000002007824 */ /* 0x000fca00078e00ff */
[----:B------:R-:W-:Y:S01]  /*b730*/  LOP3.LUT R0, R3, R0, R4, 0xfe, !PT ;  /* 0x0000000003007212 */ /* 0x000fe200078efe04 */
[----:B------:R-:W-:Y:S06]  /*b740*/  BRA `(.L_x_1792) ;  /* 0x0000000000947947 */ /* 0x000fec0003800000 */
.L_x_1804:
        /* <DEDUP_REMOVED lines=14> */
.L_x_1791:
        /* <DEDUP_REMOVED lines=16> */
.L_x_1813:
[----:B------:R-:W-:Y:S01]  /*b930*/  IMAD.MOV.U32 R0, RZ, RZ, RZ ;  /* 0x000000ffff007224 */ /* 0x000fe200078e00ff */
[----:B------:R-:W-:Y:S06]  /*b940*/  BRA `(.L_x_1792) ;  /* 0x0000000000147947 */ /* 0x000fec0003800000 */
.L_x_1812:
[----:B------:R-:W2:Y:S02]  /*b950*/  LDG.E.64 R2, desc[UR36][R2.64] ;  /* 0x0000002402027981 */ /* 0x000ea4000c1e1b00 */
[----:B--2---:R0:W1:Y:S01]  /*b960*/  I2F.U64 R0, R2 ;  /* 0x0000000200007312 */ /* 0x0040620000301000 */
[----:B------:R-:W-:Y:S05]  /*b970*/  BRA `(.L_x_1792) ;  /* 0x0000000000087947 */ /* 0x000fea0003800000 */
.L_x_1811:
[----:B------:R-:W2:Y:S02]  /*b980*/  LDG.E R0, desc[UR36][R2.64] ;  /* 0x0000002402007981 */ /* 0x000ea4000c1e1900 */
[----:B--2---:R-:W-:-:S07]  /*b990*/  I2FP.F32.U32 R0, R0 ;  /* 0x0000000000007245 */ /* 0x004fce0000201000 */
.L_x_1792:
[----:B------:R-:W-:Y:S05]  /*b9a0*/  BSYNC B6 ;  /* 0x0000000000067941 */ /* 0x000fea0003800000 */
.L_x_1786:
        /* <DEDUP_REMOVED lines=45> */
.L_x_1815:
[----:B------:R-:W-:Y:S05]  /*bc80*/  BSYNC B0 ;  /* 0x0000000000007941 */ /* 0x000fea0003800000 */
.L_x_1814:
        /* <DEDUP_REMOVED lines=11> */
[----:B0-----:R-:W-:Y:S01]  /*bd40*/  STG.E.U8 desc[UR36][R16.64], R3 ;  /* 0x0000000310007986 */ /* 0x001fe2000c101124 */
[----:B------:R-:W-:Y:S05]  /*bd50*/  EXIT ;  /* 0x000000000000794d */ /* 0x000fea0003800000 */
.L_x_1819:
[----:B------:R-:W0:Y:S02]  /*bd60*/  F2I.S64.TRUNC R2, R2 ;  /* 0x0000000200027311 */ /* 0x000e24000020d900 */
[----:B0-----:R-:W-:-:S05]  /*bd70*/  IMAD.MOV.U32 R5, RZ, RZ, R2 ;  /* 0x000000ffff057224 */ /* 0x001fca00078e0002 */
[----:B------:R-:W-:Y:S01]  /*bd80*/  STG.E.U8 desc[UR36][R16.64], R5 ;  /* 0x0000000510007986 */ /* 0x000fe2000c101124 */
[----:B------:R-:W-:Y:S05]  /*bd90*/  EXIT ;  /* 0x000000000000794d */ /* 0x000fea0003800000 */
.L_x_1818:
[----:B------:R-:W-:-:S13]  /*bda0*/  ISETP.NE.AND P0, PT, R4, 0x2, PT ;  /* 0x000000020400780c */ /* 0x000fda0003f05270 */
[----:B------:R-:W-:Y:S05]  /*bdb0*/  @!P0 BRA `(.L_x_1821) ;  /* 0x0000000000288947 */ /* 0x000fea0003800000 */
[----:B------:R-:W-:-:S13]  /*bdc0*/  ISETP.NE.AND P0, PT, R4, 0x3, PT ;  /* 0x000000030400780c */ /* 0x000fda0003f05270 */
[----:B------:R-:W-:Y:S05]  /*bdd0*/  @!P0 BRA `(.L_x_1822) ;  /* 0x0000000000148947 */ /* 0x000fea0003800000 */
[----:B------:R-:W-:-:S13]  /*bde0*/  ISETP.NE.AND P0, PT, R4, 0x4, PT ;  /* 0x000000040400780c */ /* 0x000fda0003f05270 */
[----:B------:R-:W-:Y:S05]  /*bdf0*/  @P0 BRA `(.L_x_1820) ;  /* 0x0000000800d00947 */ /* 0x000fea0003800000 */
[----:B------:R-:W0:Y:S02]  /*be00*/  F2I.S64.TRUNC R2, R2 ;  /* 0x0000000200027311 */ /* 0x000e24000020d900 */
[----:B0-----:R-:W-:Y:S01]  /*be10*/  STG.E.64 desc[UR36][R16.64], R2 ;  /* 0x0000000210007986 */ /* 0x001fe2000c101b24 */
[----:B------:R-:W-:Y:S05]  /*be20*/  EXIT ;  /* 0x000000000000794d */ /* 0x000fea0003800000 */
.L_x_1822:
[----:B------:R-:W0:Y:S02]  /*be30*/  F2I.FTZ.TRUNC.NTZ R3, R2 ;  /* 0x0000000200037305 */ /* 0x000e24000021f100 */
[----:B0-----:R-:W-:Y:S01]  /*be40*/  STG.E desc[UR36][R16.64], R3 ;  /* 0x0000000310007986 */ /* 0x001fe2000c101924 */
[----:B------:R-:W-:Y:S05]  /*be50*/  EXIT ;  /* 0x000000000000794d */ /* 0x000fea0003800000 */
.L_x_1821:
[----:B------:R-:W0:Y:S02]  /*be60*/  F2I.FTZ.TRUNC.NTZ R3, R2 ;  /* 0x0000000200037305 */ /* 0x000e24000021f100 */
[----:B0-----:R-:W-:Y:S01]  /*be70*/  STG.E.U16 desc[UR36][R16.64], R3 ;  /* 0x0000000310007986 */ /* 0x001fe2000c101524 */
[----:B------:R-:W-:Y:S05]  /*be80*/  EXIT ;  /* 0x000000000000794d */ /* 0x000fea0003800000 */
.L_x_1817:
[----:B------:R-:W-:-:S13]  /*be90*/  ISETP.GT.AND P0, PT, R4, 0x6, PT ;  /* 0x000000060400780c */ /* 0x000fda0003f04270 */
[----:B------:R-:W-:Y:S05]  /*bea0*/  @P0 BRA `(.L_x_1823) ;  /* 0x0000000000240947 */ /* 0x000fea0003800000 */
[----:B------:R-:W-:-:S13]  /*beb0*/  ISETP.NE.AND P0, PT, R4, 0x5, PT ;  /* 0x000000050400780c */ /* 0x000fda0003f05270 */
[----:B------:R-:W-:Y:S05]  /*bec0*/  @!P0 BRA `(.L_x_1824) ;  /* 0x0000000000108947 */ /* 0x000fea0003800000 */
[----:B------:R-:W-:-:S13]  /*bed0*/  ISETP.NE.AND P0, PT, R4, 0x6, PT ;  /* 0x000000060400780c */ /* 0x000fda0003f05270 */
[----:B------:R-:W-:Y:S05]  /*bee0*/  @P0 BRA `(.L_x_1820) ;  /* 0x0000000800940947 */ /* 0x000fea0003800000 */
[----:B------:R-:W-:Y:S01]  /*bef0*/  STG.E desc[UR36][R16.64], R2 ;  /* 0x0000000210007986 */ /* 0x000fe2000c101924 */
[----:B------:R-:W-:Y:S05]  /*bf00*/  EXIT ;  /* 0x000000000000794d */ /* 0x000fea0003800000 */
.L_x_1824:
[----:B------:R-:W-:-:S05]  /*bf10*/  F2FP.F16.F32.PACK_AB R2, RZ, R2 ;  /* 0x00000002ff02723e */ /* 0x000fca00000000ff */
[----:B------:R-:W-:Y:S01]  /*bf20*/  STG.E.U16 desc[UR36][R16.64], R2 ;  /* 0x0000000210007986 */ /* 0x000fe2000c101524 */
[----:B------:R-:W-:Y:S05]  /*bf30*/  EXIT ;  /* 0x000000000000794d */ /* 0x000fea0003800000 */
.L_x_1823:
[----:B------:R-:W-:-:S13]  /*bf40*/  ISETP.NE.AND P0, PT, R4, 0x7, PT ;  /* 0x000000070400780c */ /* 0x000fda0003f05270 */
[----:B------:R-:W-:Y:S05]  /*bf50*/  @!P0 BRA `(.L_x_1825) ;  /* 0x00000000002c8947 */ /* 0x000fea0003800000 */
[----:B------:R-:W-:-:S13]  /*bf60*/  ISETP.NE.AND P0, PT, R4, 0x8, PT ;  /* 0x000000080400780c */ /* 0x000fda0003f05270 */
[----:B------:R-:W-:Y:S05]  /*bf70*/  @!P0 BRA `(.L_x_1826) ;  /* 0x0000000000148947 */ /* 0x000fea0003800000 */
[----:B------:R-:W-:-:S13]  /*bf80*/  ISETP.NE.AND P0, PT, R4, 0x9, PT ;  /* 0x000000090400780c */ /* 0x000fda0003f05270 */
[----:B------:R-:W-:Y:S05]  /*bf90*/  @P0 BRA `(.L_x_1820) ;  /* 0x0000000800680947 */ /* 0x000fea0003800000 */
[----:B------:R-:W-:-:S05]  /*bfa0*/  IMAD.MOV.U32 R3, RZ, RZ, RZ ;  /* 0x000000ffff037224 */ /* 0x000fca00078e00ff */
[----:B------:R-:W-:Y:S01]  /*bfb0*/  STG.E.64 desc[UR36][R16.64], R2 ;  /* 0x0000000210007986 */ /* 0x000fe2000c101b24 */
[----:B------:R-:W-:Y:S05]  /*bfc0*/  EXIT ;  /* 0x000000000000794d */ /* 0x000fea0003800000 */
.L_x_1826:
[----:B------:R-:W-:-:S04]  /*bfd0*/  F2FP.F16.F32.PACK_AB R3, RZ, R2 ;  /* 0x00000002ff03723e */ /* 0x000fc800000000ff */
[----:B------:R-:W-:-:S05]  /*bfe0*/  PRMT R3, R3, 0x5410, RZ ;  /* 0x0000541003037816 */ /* 0x000fca00000000ff */
[----:B------:R-:W-:Y:S01]  /*bff0*/  STG.E desc[UR36][R16.64], R3 ;  /* 0x0000000310007986 */ /* 0x000fe2000c101924 */
[----:B------:R-:W-:Y:S05]  /*c000*/  EXIT ;  /* 0x000000000000794d */ /* 0x000fea0003800000 */
.L_x_1825:
[----:B------:R-:W-:-:S06]  /*c010*/  FMUL.FTZ R2, R2, 1 ;  /* 0x3f80000002027820 */ /* 0x000fcc0000410000 */
[----:B------:R-:W0:Y:S02]  /*c020*/  F2F.F64.F32 R2, R2 ;  /* 0x0000000200027310 */ /* 0x000e240000201800 */
[----:B0-----:R-:W-:Y:S01]  /*c030*/  STG.E.64 desc[UR36][R16.64], R2 ;  /* 0x0000000210007986 */ /* 0x001fe2000c101b24 */
[----:B------:R-:W-:Y:S05]  /*c040*/  EXIT ;  /* 0x000000000000794d */ /* 0x000fea0003800000 */
.L_x_1816:
        /* <DEDUP_REMOVED lines=10> */
[----:B------:R-:W-:Y:S01]  /*c0f0*/  STG.E.U8 desc[UR36][R16.64], R3 ;  /* 0x0000000310007986 */ /* 0x000fe2000c101124 */
[----:B------:R-:W-:Y:S05]  /*c100*/  EXIT ;  /* 0x000000000000794d */ /* 0x000fea0003800000 */
.L_x_1829:
[----:B------:R-:W-:Y:S01]  /*c110*/  FMUL.FTZ R4, R2, 1 ;  /* 0x3f80000002047820 */ /* 0x000fe20000410000 */
[----:B------:R-:W-:-:S05]  /*c120*/  CS2R R6, SRZ ;  /* 0x0000000000067805 */ /* 0x000fca000001ff00 */
[----:B------:R-:W0:Y:S02]  /*c130*/  F2F.F64.F32 R4, R4 ;  /* 0x0000000400047310 */ /* 0x000e240000201800 */
[----:B0-----:R-:W-:Y:S01]  /*c140*/  STG.E.128 desc[UR36][R16.64], R4 ;  /* 0x0000000410007986 */ /* 0x001fe2000c101d24 */
[----:B------:R-:W-:Y:S05]  /*c150*/  EXIT ;  /* 0x000000000000794d */ /* 0x000fea0003800000 */
.L_x_1828:
        /* <DEDUP_REMOVED lines=20> */
.L_x_1833:
[----:B------:R-:W-:Y:S05]  /*c2a0*/  BSYNC B0 ;  /* 0x0000000000007941 */ /* 0x000fea0003800000 */
.L_x_1832:
[----:B------:R-:W-:-:S05]  /*c2b0*/  LOP3.LUT R5, R0, R5, RZ, 0xfc, !PT ;  /* 0x0000000500057212 */ /* 0x000fca00078efcff */
[----:B------:R-:W-:Y:S01]  /*c2c0*/  STG.E.U8 desc[UR36][R16.64], R5 ;  /* 0x0000000510007986 */ /* 0x000fe2000c101124 */
[----:B------:R-:W-:Y:S05]  /*c2d0*/  EXIT ;  /* 0x000000000000794d */ /* 0x000fea0003800000 */
.L_x_1831:
        /* <DEDUP_REMOVED lines=12> */
.L_x_1835:
[----:B------:R-:W-:Y:S01]  /*c3a0*/  HFMA2.MMA R0, -RZ, RZ, 0, 7.569789886474609375e-06 ;  /* 0x0000007fff007435 */ /* 0x000fe200000001ff */
[----:B------:R-:W-:-:S09]  /*c3b0*/  ISETP.GT.U32.AND P0, PT, R4, 0x7f800000, PT ;  /* 0x7f8000000400780c */ /* 0x000fd20003f04070 */
[----:B------:R-:W-:-:S07]  /*c3c0*/  SEL R0, R0, 0x7c, P0 ;  /* 0x0000007c00007807 */ /* 0x000fce0000000000 */
.L_x_1836:
[----:B------:R-:W-:Y:S05]  /*c3d0*/  BSYNC B0 ;  /* 0x0000000000007941 */ /* 0x000fea0003800000 */
.L_x_1834:
[----:B------:R-:W-:-:S04]  /*c3e0*/  LOP3.LUT R2, R2, 0x80000000, RZ, 0xc0, !PT ;  /* 0x8000000002027812 */ /* 0x000fc800078ec0ff */
[----:B------:R-:W-:-:S04]  /*c3f0*/  SHF.R.U32.HI R3, RZ, 0x18, R2 ;  /* 0x00000018ff037819 */ /* 0x000fc80000011602 */
[----:B------:R-:W-:-:S05]  /*c400*/  LOP3.LUT R3, R0, R3, RZ, 0xfc, !PT ;  /* 0x0000000300037212 */ /* 0x000fca00078efcff */
[----:B------:R-:W-:Y:S01]  /*c410*/  STG.E.U8 desc[UR36][R16.64], R3 ;  /* 0x0000000310007986 */ /* 0x000fe2000c101124 */
[----:B------:R-:W-:Y:S05]  /*c420*/  EXIT ;  /* 0x000000000000794d */ /* 0x000fea0003800000 */
.L_x_1830:
[----:B------:R-:W-:-:S05]  /*c430*/  F2FP.BF16.F32.PACK_AB R2, RZ, R2 ;  /* 0x00000002ff02723e */ /* 0x000fca00000010ff */
[----:B------:R-:W-:Y:S01]  /*c440*/  STG.E.U16 desc[UR36][R16.64], R2 ;  /* 0x0000000210007986 */ /* 0x000fe2000c101524 */
[----:B------:R-:W-:Y:S05]  /*c450*/  EXIT ;  /* 0x000000000000794d */ /* 0x000fea0003800000 */
.L_x_1827:
        /* <DEDUP_REMOVED lines=9> */
[----:B0-----:R-:W-:Y:S01]  /*c4f0*/  STG.E.U16 desc[UR36][R16.64], R3 ;  /* 0x0000000310007986 */ /* 0x001fe2000c101524 */
[----:B------:R-:W-:Y:S05]  /*c500*/  EXIT ;  /* 0x000000000000794d */ /* 0x000fea0003800000 */
.L_x_1839:
        /* <DEDUP_REMOVED lines=16> */
.L_x_1842:
[----:B------:R-:W-:-:S04]  /*c610*/  LOP3.LUT R2, R2, 0x80000000, RZ, 0xc0, !PT ;  /* 0x8000000002027812 */ /* 0x000fc800078ec0ff */
[----:B------:R-:W-:-:S04]  /*c620*/  SHF.R.U32.HI R3, RZ, 0x18, R2 ;  /* 0x00000018ff037819 */ /* 0x000fc80000011602 */
[----:B------:R-:W-:-:S04]  /*c630*/  LOP3.LUT R0, R0, R3, RZ, 0xfc, !PT ;  /* 0x0000000300007212 */ /* 0x000fc800078efcff */
[----:B------:R-:W-:-:S07]  /*c640*/  PRMT R8, R0, 0x7610, R8 ;  /* 0x0000761000087816 */ /* 0x000fce0000000008 */
.L_x_1841:
[----:B------:R-:W-:Y:S05]  /*c650*/  BSYNC B0 ;  /* 0x0000000000007941 */ /* 0x000fea0003800000 */
.L_x_1840:
[----:B------:R-:W-:Y:S01]  /*c660*/  STG.E.U8 desc[UR36][R16.64], R8 ;  /* 0x0000000810007986 */ /* 0x000fe2000c101124 */
[----:B------:R-:W-:Y:S05]  /*c670*/  EXIT ;  /* 0x000000000000794d */ /* 0x000fea0003800000 */
.L_x_1838:
        /* <DEDUP_REMOVED lines=16> */
.L_x_1845:
[----:B------:R-:W-:-:S04]  /*c780*/  LOP3.LUT R2, R2, 0x80000000, RZ, 0xc0, !PT ;  /* 0x8000000002027812 */ /* 0x000fc800078ec0ff */
[----:B------:R-:W-:-:S04]  /*c790*/  SHF.R.U32.HI R3, RZ, 0x18, R2 ;  /* 0x00000018ff037819 */ /* 0x000fc80000011602 */
[----:B------:R-:W-:-:S04]  /*c7a0*/  LOP3.LUT R0, R0, R3, RZ, 0xfc, !PT ;  /* 0x0000000300007212 */ /* 0x000fc800078efcff */
[----:B------:R-:W-:-:S07]  /*c7b0*/  PRMT R8, R0, 0x7610, R8 ;  /* 0x0000761000087816 */ /* 0x000fce0000000008 */
.L_x_1844:
[----:B------:R-:W-:Y:S05]  /*c7c0*/  BSYNC B0 ;  /* 0x0000000000007941 */ /* 0x000fea0003800000 */
.L_x_1843:
[----:B------:R-:W-:Y:S01]  /*c7d0*/  STG.E.U8 desc[UR36][R16.64], R8 ;  /* 0x0000000810007986 */ /* 0x000fe2000c101124 */
[----:B------:R-:W-:Y:S05]  /*c7e0*/  EXIT ;  /* 0x000000000000794d */ /* 0x000fea0003800000 */
.L_x_1837:
        /* <DEDUP_REMOVED lines=21> */
.L_x_1820:
        /* <DEDUP_REMOVED lines=16> */
.L_x_1848:
[----:B------:R-:W-:Y:S05]  /*ca40*/  EXIT ;  /* 0x000000000000794d */ /* 0x000fea0003800000 */
.L_x_1847:
[----:B------:R-:W0:Y:S02]  /*ca50*/  F2I.U64.TRUNC R2, R2 ;  /* 0x0000000200027311 */ /* 0x000e24000020d800 */
[----:B0-----:R-:W-:Y:S01]  /*ca60*/  STG.E.64 desc[UR36][R16.64], R2 ;  /* 0x0000000210007986 */ /* 0x001fe2000c101b24 */
[----:B------:R-:W-:Y:S05]  /*ca70*/  EXIT ;  /* 0x000000000000794d */ /* 0x000fea0003800000 */
.L_x_1846:
[----:B------:R-:W0:Y:S02]  /*ca80*/  F2I.FTZ.U32.TRUNC.NTZ R3, R2 ;  /* 0x0000000200037305 */ /* 0x000e24000021f000 */
[----:B0-----:R-:W-:Y:S01]  /*ca90*/  STG.E desc[UR36][R16.64], R3 ;  /* 0x0000000310007986 */ /* 0x001fe2000c101924 */
[----:B------:R-:W-:Y:S05]  /*caa0*/  EXIT ;  /* 0x000000000000794d */ /* 0x000fea0003800000 */
.L_x_1849:
        /* <DEDUP_REMOVED lines=13> */
.L_x_21054:


//--------------------- .text._ZN2at6native27unrolled_elementwise_kernelIZZZNS0_17acosh_kernel_cudaERNS_18TensorIteratorBaseEENKUlvE0_clEvENKUlvE0_clEvEUlfE_St5arrayIPcLm2EELi4E23TrivialOffsetCalculatorILi1EjESB_NS0_6memory12LoadWithCastILi1EEENSC_13StoreWithCastILi1EEEEEviT_T0_T2_T3_T4_T5_ --------------------------
	.section	.text._ZN2at6native27unrolled_elementwise_kernelIZZZNS0_17acosh_kernel_cudaERNS_18TensorIteratorBaseEENKUlvE0_clEvENKUlvE0_clEvEUlfE_St5arrayIPcLm2EELi4E23TrivialOffsetCalculatorILi1EjESB_NS0_6memory12LoadWithCastILi1EEENSC_13StoreWithCastILi1EEEEEviT_T0_T2_T3_T4_T5_,"ax",@progbits
	.align	128
        .global         _ZN2at6native27unrolled_elementwise_kernelIZZZNS0_17acosh_kernel_cudaERNS_18TensorIteratorBaseEENKUlvE0_clEvENKUlvE0_clEvEUlfE_St5arrayIPcLm2EELi4E23TrivialOffsetCalculatorILi1EjESB_NS0_6memory12LoadWithCastILi1EEENSC_13StoreWithCastILi1EEEEEviT_T0_T2_T3_T4_T5_
        .type           _ZN2at6native27unrolled_elementwise_kernelIZZZNS0_17acosh_kernel_cudaERNS_18TensorIteratorBaseEENKUlvE0_clEvENKUlvE0_clEvEUlfE_St5arrayIPcLm2EELi4E23TrivialOffsetCalculatorILi1EjESB_NS0_6memory12LoadWithCastILi1EEENSC_13StoreWithCastILi1EEEEEviT_T0_T2_T3_T4_T5_,@function
        .size           _ZN2at6native27unrolled_elementwise_kernelIZZZNS0_17acosh_kernel_cudaERNS_18TensorIteratorBaseEENKUlvE0_clEvENKUlvE0_clEvEUlfE_St5arrayIPcLm2EELi4E23TrivialOffsetCalculatorILi1EjESB_NS0_6memory12LoadWithCastILi1EEENSC_13StoreWithCastILi1EEEEEviT_T0_T2_T3_T4_T5_,(.L_x_21055 - _ZN2at6native27unrolled_elementwise_kernelIZZZNS0_17acosh_kernel_cudaERNS_18TensorIteratorBaseEENKUlvE0_clEvENKUlvE0_clEvEUlfE_St5arrayIPcLm2EELi4E23TrivialOffsetCalculatorILi1EjESB_NS0_6memory12LoadWithCastILi1EEENSC_13StoreWithCastILi1EEEEEviT_T0_T2_T3_T4_T5_)
        .other          _ZN2at6native27unrolled_elementwise_kernelIZZZNS0_17acosh_kernel_cudaERNS_18TensorIteratorBaseEENKUlvE0_clEvENKUlvE0_clEvEUlfE_St5arrayIPcLm2EELi4E23TrivialOffsetCalculatorILi1EjESB_NS0_6memory12LoadWithCastILi1EEENSC_13StoreWithCastILi1EEEEEviT_T0_T2_T3_T4_T5_,@"STO_CUDA_ENTRY STV_DEFAULT"
_ZN2at6native27unrolled_elementwise_kernelIZZZNS0_17acosh_kernel_cudaERNS_18TensorIteratorBaseEENKUlvE0_clEvENKUlvE0_clEvEUlfE_St5arrayIPcLm2EELi4E23TrivialOffsetCalculatorILi1EjESB_NS0_6memory12LoadWithCastILi1EEENSC_13StoreWithCastILi1EEEEEviT_T0_T2_T3_T4_T5_:
.text._ZN2at6native27unrolled_elementwise_kernelIZZZNS0_17acosh_kernel_cudaERNS_18TensorIteratorBaseEENKUlvE0_clEvENKUlvE0_clEvEUlfE_St5arrayIPcLm2EELi4E23TrivialOffsetCalculatorILi1EjESB_NS0_6memory12LoadWithCastILi1EEENSC_13StoreWithCastILi1EEEEEviT_T0_T2_T3_T4_T5_:
[----:B------:R-:W0:Y:S01]  /*0000*/  LDC R1, c[0x0][0x28] ;  /* 0x00000a00ff017b82 */ /* 0x000e220000000800 */
[----:B------:R-:W1:Y:S07]  /*0010*/  S2R R2, SR_CTAID.X ;  /* 0x0000000000027919 */ /* 0x000e6e0000002500 */
[----:B------:R-:W1:Y:S01]  /*0020*/  LDC R17, c[0x0][0x210] ;  /* 0x00008400ff117b82 */ /* 0x000e620000000800 */
[----:B------:R-:W-:Y:S01]  /*0030*/  ULDC.64 UR36, c[0x0][0x208] ;  /* 0x0000820000247ab9 */ /* 0x000fe20000000a00 */
[----:B------:R-:W-:Y:S01]  /*0040*/  BSSY B7, `(.L_x_1850) ;  /* 0x00000ee000077945 */ /* 0x000fe20003800000 */
[----:B------:R-:W2:Y:S01]  /*0050*/  S2R R23, SR_TID.X ;  /* 0x0000000000177919 */ /* 0x000ea20000002100 */
[----:B------:R-:W-:-:S04]  /*0060*/  CS2R R18, SRZ ;  /* 0x0000000000127805 */ /* 0x000fc8000001ff00 */
[----:B------:R-:W3:Y:S01]  /*0070*/  LDC.U8 R24, c[0x0][0x22c] ;  /* 0x00008b00ff187b82 */ /* 0x000ee20000000000 */
[----:B-1----:R-:W-:-:S05]  /*0080*/  IMAD R17, R2, -0x200, R17 ;  /* 0xfffffe0002117824 */ /* 0x002fca00078e0211 */
[----:B--2---:R-:W-:-:S13]  /*0090*/  ISETP.GE.AND P0, PT, R23, R17, PT ;  /* 0x000000111700720c */ /* 0x004fda0003f06270 */
[----:B0--3--:R-:W-:Y:S05]  /*00a0*/  @P0 BRA `(.L_x_1851) ;  /* 0x0000000c009c0947 */ /* 0x009fea0003800000 */
[----:B------:R-:W0:Y:S01]  /*00b0*/  LDC.64 R4, c[0x0][0x220] ;  /* 0x00008800ff047b82 */ /* 0x000e220000000a00 */
[----:B------:R-:W-:Y:S01]  /*00c0*/  PRMT R0, R24, 0x9910, RZ ;  /* 0x0000991018007816 */ /* 0x000fe200000000ff */
[----:B------:R-:W-:Y:S01]  /*00d0*/  IMAD R23, R2, 0x200, R23 ;  /* 0x0000020002177824 */ /* 0x000fe200078e0217 */
[----:B------:R-:W-:Y:S01]  /*00e0*/  ULDC UR4, c[0x0][0x230] ;  /* 0x00008c0000047ab9 */ /* 0x000fe20000000800 */
[----:B------:R-:W-:Y:S01]  /*00f0*/  BSSY B6, `(.L_x_1852) ;  /* 0x00000e0000067945 */ /* 0x000fe20003800000 */
        /* <DEDUP_REMOVED lines=14> */
[----:B--2---:R4:W0:Y:S01]  /*01e0*/  I2F.S16 R19, R4 ;  /* 0x0000000400137306 */ /* 0x0048220000101400 */
[----:B------:R-:W-:Y:S05]  /*01f0*/  BRA `(.L_x_1858) ;  /* 0x0000000c003c7947 */ /* 0x000fea0003800000 */
.L_x_1856:
[----:B------:R-:W2:Y:S02]  /*0200*/  LDG.E.U8 R4, desc[UR36][R4.64] ;  /* 0x0000002404047981 */ /* 0x000ea4000c1e1100 */
[----:B--2---:R-:W-:Y:S01]  /*0210*/  I2FP.F32.U32 R19, R4 ;  /* 0x0000000400137245 */ /* 0x004fe20000201000 */
[----:B------:R-:W-:Y:S06]  /*0220*/  BRA `(.L_x_1858) ;  /* 0x0000000c00307947 */ /* 0x000fec0003800000 */
.L_x_1855:
[----:B------:R-:W-:-:S13]  /*0230*/  ISETP.NE.AND P0, PT, R0, 0x2, PT ;  /* 0x000000020000780c */ /* 0x000fda0003f05270 */
[----:B------:R-:W-:Y:S05]  /*0240*/  @!P0 BRA `(.L_x_1859) ;  /* 0x0000000000288947 */ /* 0x000fea0003800000 */
[----:B------:R-:W-:-:S13]  /*0250*/  ISETP.NE.AND P0, PT, R0, 0x3, PT ;  /* 0x000000030000780c */ /* 0x000fda0003f05270 */
[----:B------:R-:W-:Y:S05]  /*0260*/  @!P0 BRA `(.L_x_1860) ;  /* 0x0000000000148947 */ /* 0x000fea0003800000 */
[----:B------:R-:W-:-:S13]  /*0270*/  ISETP.NE.AND P0, PT, R0, 0x4, PT ;  /* 0x000000040000780c */ /* 0x000fda0003f05270 */
[----:B------:R-:W-:Y:S05]  /*0280*/  @P0 BRA `(.L_x_1857) ;  /* 0x0000000800bc0947 */ /* 0x000fea0003800000 */
[----:B------:R-:W2:Y:S02]  /*0290*/  LDG.E.64 R4, desc[UR36][R4.64] ;  /* 0x0000002404047981 */ /* 0x000ea4000c1e1b00 */
[----:B--2---:R0:W1:Y:S01]  /*02a0*/  I2F.S64 R19, R4 ;  /* 0x0000000400137312 */ /* 0x0040620000301400 */
[----:B------:R-:W-:Y:S05]  /*02b0*/  BRA `(.L_x_1858) ;  /* 0x0000000c000c7947 */ /* 0x000fea0003800000 */
.L_x_1860:
[----:B------:R-:W2:Y:S02]  /*02c0*/  LDG.E R4, desc[UR36][R4.64] ;  /* 0x0000002404047981 */ /* 0x000ea4000c1e1900 */
[----:B--2---:R-:W-:Y:S01]  /*02d0*/  I2FP.F32.S32 R19, R4 ;  /* 0x0000000400137245 */ /* 0x004fe20000201400 */
[----:B------:R-:W-:Y:S06]  /*02e0*/  BRA `(.L_x_1858) ;  /* 0x0000000c00007947 */ /* 0x000fec0003800000 */
.L_x_1859:
[----:B------:R-:W2:Y:S02]  /*02f0*/  LDG.E.U16 R4, desc[UR36][R4.64] ;  /* 0x0000002404047981 */ /* 0x000ea4000c1e1500 */
[----:B--2---:R2:W3:Y:S01]  /*0300*/  I2F.S16 R19, R4 ;  /* 0x0000000400137306 */ /* 0x0044e20000101400 */
[----:B------:R-:W-:Y:S05]  /*0310*/  BRA `(.L_x_1858) ;  /* 0x0000000800f47947 */ /* 0x000fea0003800000 */
.L_x_1854:
        /* <DEDUP_REMOVED lines=8> */
.L_x_1862:
[----:B------:R-:W2:Y:S02]  /*03a0*/  LDG.E.U16 R4, desc[UR36][R4.64] ;  /* 0x0000002404047981 */ /* 0x000ea4000c1e1500 */
[----:B--2---:R-:W-:Y:S01]  /*03b0*/  HADD2.F32 R19, -RZ, R4.H0_H0 ;  /* 0x20000004ff137230 */ /* 0x004fe20000004100 */
[----:B------:R-:W-:Y:S06]  /*03c0*/  BRA `(.L_x_1858) ;  /* 0x0000000800c87947 */ /* 0x000fec0003800000 */
.L_x_1861:
        /* <DEDUP_REMOVED lines=8> */
.L_x_1864:
[----:B------:R-:W2:Y:S02]  /*0450*/  LDG.E.U16 R4, desc[UR36][R4.64] ;  /* 0x0000002404047981 */ /* 0x000ea4000c1e1500 */
[----:B--2---:R-:W-:Y:S01]  /*0460*/  HADD2.F32 R19, -RZ, R4.H0_H0 ;  /* 0x20000004ff137230 */ /* 0x004fe20000004100 */
[----:B------:R-:W-:Y:S06]  /*0470*/  BRA `(.L_x_1858) ;  /* 0x00000008009c7947 */ /* 0x000fec0003800000 */
.L_x_1863:
[----:B------:R-:W2:Y:S01]  /*0480*/  LDG.E.64 R4, desc[UR36][R4.64] ;  /* 0x0000002404047981 */ /* 0x000ea2000c1e1b00 */
[----:B------:R-:W-:Y:S01]  /*0490*/  UMOV UR4, 0xf0000000 ;  /* 0xf000000000047882 */ /* 0x000fe20000000000 */
[----:B------:R-:W-:Y:S01]  /*04a0*/  UMOV UR5, 0x380fffff ;  /* 0x380fffff00057882 */ /* 0x000fe20000000000 */
[----:B--2---:R-:W0:Y:S01]  /*04b0*/  F2F.F32.F64 R19, R4 ;  /* 0x0000000400137310 */ /* 0x004e220000301000 */
[----:B------:R-:W-:-:S14]  /*04c0*/  DSETP.GEU.AND P0, PT, |R4|, UR4, PT ;  /* 0x0000000404007e2a */ /* 0x000fdc000bf0e200 */
[----:B0-----:R-:W-:Y:S01]  /*04d0*/  @!P0 FMUL R19, R19, 1.175494350822287508e-38 ;  /* 0x0080000013138820 */ /* 0x001fe20000400000 */
[----:B------:R-:W-:Y:S06]  /*04e0*/  BRA `(.L_x_1858) ;  /* 0x0000000800807947 */ /* 0x000fec0003800000 */
.L_x_1853:
        /* <DEDUP_REMOVED lines=12> */
.L_x_1867:
[----:B------:R-:W2:Y:S01]  /*05b0*/  LDG.E.64 R4, desc[UR36][R4.64] ;  /* 0x0000002404047981 */ /* 0x000ea2000c1e1b00 */
[----:B------:R-:W-:Y:S01]  /*05c0*/  UMOV UR4, 0xf0000000 ;  /* 0xf000000000047882 */ /* 0x000fe20000000000 */
[----:B------:R-:W-:Y:S01]  /*05d0*/  UMOV UR5, 0x380fffff ;  /* 0x380fffff00057882 */ /* 0x000fe20000000000 */
[----:B--2---:R-:W0:Y:S01]  /*05e0*/  F2F.F32.F64 R19, R4 ;  /* 0x0000000400137310 */ /* 0x004e220000301000 */
[----:B------:R-:W-:-:S14]  /*05f0*/  DSETP.GEU.AND P0, PT, |R4|, UR4, PT ;  /* 0x0000000404007e2a */ /* 0x000fdc000bf0e200 */
[----:B0-----:R-:W-:Y:S01]  /*0600*/  @!P0 FMUL R19, R19, 1.175494350822287508e-38 ;  /* 0x0080000013138820 */ /* 0x001fe20000400000 */
[----:B------:R-:W-:Y:S06]  /*0610*/  BRA `(.L_x_1858) ;  /* 0x0000000800347947 */ /* 0x000fec0003800000 */
.L_x_1866:
        /* <DEDUP_REMOVED lines=24> */
[----:B------:R-:W-:Y:S01]  /*07a0*/  LOP3.LUT R19, R6, 0x80000000, R19, 0xf8, !PT ;  /* 0x8000000006137812 */ /* 0x000fe200078ef813 */
[----:B------:R-:W-:Y:S06]  /*07b0*/  BRA `(.L_x_1858) ;  /* 0x0000000400cc7947 */ /* 0x000fec0003800000 */
.L_x_1869:
        /* <DEDUP_REMOVED lines=12> */
[----:B------:R-:W-:Y:S01]  /*0880*/  LOP3.LUT R19, R19, 0x80000000, R0, 0xf8, !PT ;  /* 0x8000000013137812 */ /* 0x000fe200078ef800 */
[----:B------:R-:W-:Y:S06]  /*0890*/  BRA `(.L_x_1858) ;  /* 0x0000000400947947 */ /* 0x000fec0003800000 */
.L_x_1868:
[----:B------:R-:W2:Y:S02]  /*08a0*/  LDG.E.U16 R4, desc[UR36][R4.64] ;  /* 0x0000002404047981 */ /* 0x000ea4000c1e1500 */
[----:B--2---:R-:W-:Y:S01]  /*08b0*/  IMAD.U32 R19, R4, 0x10000, RZ ;  /* 0x0001000004137824 */ /* 0x004fe200078e00ff */
[----:B------:R-:W-:Y:S06]  /*08c0*/  BRA `(.L_x_1858) ;  /* 0x0000000400887947 */ /* 0x000fec0003800000 */
.L_x_1865:
        /* <DEDUP_REMOVED lines=11> */
.L_x_1872:
        /* <DEDUP_REMOVED lines=20> */
.L_x_1874:
[----:B------:R-:W-:Y:S05]  /*0ac0*/  BSYNC B0 ;  /* 0x0000000000007941 */ /* 0x000fea0003800000 */
.L_x_1873:
[----:B------:R-:W-:Y:S01]  /*0ad0*/  IMAD.SHL.U32 R3, R3, 0x100000, RZ ;  /* 0x0010000003037824 */ /* 0x000fe200078e00ff */
[----:B------:R-:W-:-:S04]  /*0ae0*/  LEA R0, R0, 0x3b800000, 0x17 ;  /* 0x3b80000000007811 */ /* 0x000fc800078eb8ff */
[----:B------:R-:W-:Y:S01]  /*0af0*/  LOP3.LUT R19, R0, R3, R19, 0xfe, !PT ;  /* 0x0000000300137212 */ /* 0x000fe200078efe13 */
[----:B------:R-:W-:Y:S06]  /*0b00*/  BRA `(.L_x_1858) ;  /* 0x0000000000f87947 */ /* 0x000fec0003800000 */
.L_x_1871:
        /* <DEDUP_REMOVED lines=20> */
.L_x_1876:
[----:B------:R-:W-:Y:S05]  /*0c50*/  BSYNC B0 ;  /* 0x0000000000007941 */ /* 0x000fea0003800000 */
.L_x_1875:
[----:B------:R-:W-:Y:S01]  /*0c60*/  IMAD.SHL.U32 R3, R3, 0x200000, RZ ;  /* 0x0020000003037824 */ /* 0x000fe200078e00ff */
[----:B------:R-:W-:-:S04]  /*0c70*/  LEA R0, R0, 0x37800000, 0x17 ;  /* 0x3780000000007811 */ /* 0x000fc800078eb8ff */
[----:B------:R-:W-:Y:S01]  /*0c80*/  LOP3.LUT R19, R0, R3, R19, 0xfe, !PT ;  /* 0x0000000300137212 */ /* 0x000fe200078efe13 */
[----:B------:R-:W-:Y:S06]  /*0c90*/  BRA `(.L_x_1858) ;  /* 0x0000000000947947 */ /* 0x000fec0003800000 */
.L_x_1870:
        /* <DEDUP_REMOVED lines=14> */
.L_x_1857:
        /* <DEDUP_REMOVED lines=16> */
.L_x_1879:
[----:B------:R-:W-:Y:S01]  /*0e80*/  IMAD.MOV.U32 R19, RZ, RZ, RZ ;  /* 0x000000ffff137224 */ /* 0x000fe200078e00ff */
[----:B------:R-:W-:Y:S06]  /*0e90*/  BRA `(.L_x_1858) ;  /* 0x0000000000147947 */ /* 0x000fec0003800000 */
.L_x_1878:
[----:B------:R-:W2:Y:S02]  /*0ea0*/  LDG.E.64 R4, desc[UR36][R4.64] ;  /* 0x0000002404047981 */ /* 0x000ea4000c1e1b00 */
[----:B--2---:R0:W1:Y:S01]  /*0eb0*/  I2F.U64 R19, R4 ;  /* 0x0000000400137312 */ /* 0x0040620000301000 */
[----:B------:R-:W-:Y:S05]  /*0ec0*/  BRA `(.L_x_1858) ;  /* 0x0000000000087947 */ /* 0x000fea0003800000 */
.L_x_1877:
[----:B------:R-:W2:Y:S02]  /*0ed0*/  LDG.E R4, desc[UR36][R4.64] ;  /* 0x0000002404047981 */ /* 0x000ea4000c1e1900 */
[----:B--2---:R-:W-:-:S07]  /*0ee0*/  I2FP.F32.U32 R19, R4 ;  /* 0x0000000400137245 */ /* 0x004fce0000201000 */
.L_x_1858:
[----:B------:R-:W-:Y:S05]  /*0ef0*/  BSYNC B6 ;  /* 0x0000000000067941 */ /* 0x000fea0003800000 */
.L_x_1852:
[----:B------:R-:W2:Y:S02]  /*0f00*/  S2R R23, SR_TID.X ;  /* 0x0000000000177919 */ /* 0x000ea40000002100 */
[----:B--2---:R-:W-:-:S07]  /*0f10*/  VIADD R23, R23, 0x80 ;  /* 0x0000008017177836 */ /* 0x004fce0000000000 */
.L_x_1851:
[----:B------:R-:W-:Y:S05]  /*0f20*/  BSYNC B7 ;  /* 0x0000000000077941 */ /* 0x000fea0003800000 */
.L_x_1850:
[----:B------:R-:W-:Y:S01]  /*0f30*/  ISETP.GE.AND P0, PT, R23, R17, PT ;  /* 0x000000111700720c */ /* 0x000fe20003f06270 */
[----:B------:R-:W-:-:S12]  /*0f40*/  BSSY B7, `(.L_x_1880) ;  /* 0x00000e8000077945 */ /* 0x000fd80003800000 */
[----:B------:R-:W-:Y:S05]  /*0f50*/  @P0 BRA `(.L_x_1881) ;  /* 0x0000000c00980947 */ /* 0x000fea0003800000 */
[----:B0---4-:R-:W0:Y:S01]  /*0f60*/  LDC.64 R4, c[0x0][0x220] ;  /* 0x00008800ff047b82 */ /* 0x011e220000000a00 */
[----:B------:R-:W-:Y:S01]  /*0f70*/  IMAD R0, R2, 0x200, R23 ;  /* 0x0000020002007824 */ /* 0x000fe200078e0217 */
[----:B------:R-:W-:Y:S01]  /*0f80*/  PRMT R6, R24, 0x9910, RZ ;  /* 0x0000991018067816 */ /* 0x000fe200000000ff */
[----:B------:R-:W-:Y:S01]  /*0f90*/  ULDC UR4, c[0x0][0x230] ;  /* 0x00008c0000047ab9 */ /* 0x000fe20000000800 */
[----:B------:R-:W-:Y:S01]  /*0fa0*/  BSSY B6, `(.L_x_1882) ;  /* 0x00000e0000067945 */ /* 0x000fe20003800000 */
        /* <DEDUP_REMOVED lines=17> */
.L_x_1886:
[----:B------:R-:W2:Y:S02]  /*10c0*/  LDG.E.U8 R4, desc[UR36][R4.64] ;  /* 0x0000002404047981 */ /* 0x000ea4000c1e1100 */
[----:B--2---:R-:W-:Y:S01]  /*10d0*/  I2FP.F32.U32 R18, R4 ;  /* 0x0000000400127245 */ /* 0x004fe20000201000 */
[----:B------:R-:W-:Y:S06]  /*10e0*/  BRA `(.L_x_1888) ;  /* 0x0000000c002c7947 */ /* 0x000fec0003800000 */
.L_x_1885:
[----:B------:R-:W-:-:S13]  /*10f0*/  ISETP.NE.AND P0, PT, R0, 0x2, PT ;  /* 0x000000020000780c */ /* 0x000fda0003f05270 */
[----:B------:R-:W-:Y:S05]  /*1100*/  @!P0 BRA `(.L_x_1889) ;  /* 0x0000000000288947 */ /* 0x000fea0003800000 */
[----:B------:R-:W-:-:S13]  /*1110*/  ISETP.NE.AND P0, PT, R0, 0x3, PT ;  /* 0x000000030000780c */ /* 0x000fda0003f05270 */
[----:B------:R-:W-:Y:S05]  /*1120*/  @!P0 BRA `(.L_x_1890) ;  /* 0x0000000000148947 */ /* 0x000fea0003800000 */
[----:B------:R-:W-:-:S13]  /*1130*/  ISETP.NE.AND P0, PT, R0, 0x4, PT ;  /* 0x000000040000780c */ /* 0x000fda0003f05270 */
[----:B------:R-:W-:Y:S05]  /*1140*/  @P0 BRA `(.L_x_1887) ;  /* 0x0000000800b80947 */ /* 0x000fea0003800000 */
[----:B------:R-:W2:Y:S02]  /*1150*/  LDG.E.64 R4, desc[UR36][R4.64] ;  /* 0x0000002404047981 */ /* 0x000ea4000c1e1b00 */
[----:B--2---:R0:W2:Y:S01]  /*1160*/  I2F.S64 R18, R4 ;  /* 0x0000000400127312 */ /* 0x0040a20000301400 */
[----:B------:R-:W-:Y:S05]  /*1170*/  BRA `(.L_x_1888) ;  /* 0x0000000c00087947 */ /* 0x000fea0003800000 */
.L_x_1890:
[----:B------:R-:W2:Y:S02]  /*1180*/  LDG.E R4, desc[UR36][R4.64] ;  /* 0x0000002404047981 */ /* 0x000ea4000c1e1900 */
[----:B--2---:R-:W-:Y:S01]  /*1190*/  I2FP.F32.S32 R18, R4 ;  /* 0x0000000400127245 */ /* 0x004fe20000201400 */
[----:B------:R-:W-:Y:S06]  /*11a0*/  BRA `(.L_x_1888) ;  /* 0x0000000800fc7947 */ /* 0x000fec0003800000 */
.L_x_1889:
[----:B------:R-:W2:Y:S02]  /*11b0*/  LDG.E.U16 R4, desc[UR36][R4.64] ;  /* 0x0000002404047981 */ /* 0x000ea4000c1e1500 */
[----:B--2---:R0:W2:Y:S01]  /*11c0*/  I2F.S16 R18, R4 ;  /* 0x0000000400127306 */ /* 0x0040a20000101400 */
[----:B------:R-:W-:Y:S05]  /*11d0*/  BRA `(.L_x_1888) ;  /* 0x0000000800f07947 */ /* 0x000fea0003800000 */
.L_x_1884:
        /* <DEDUP_REMOVED lines=8> */
.L_x_1892:
[----:B------:R-:W2:Y:S02]  /*1260*/  LDG.E.U16 R4, desc[UR36][R4.64] ;  /* 0x0000002404047981 */ /* 0x000ea4000c1e1500 */
[----:B--2---:R-:W-:Y:S01]  /*1270*/  HADD2.F32 R18, -RZ, R4.H0_H0 ;  /* 0x20000004ff127230 */ /* 0x004fe20000004100 */
[----:B------:R-:W-:Y:S06]  /*1280*/  BRA `(.L_x_1888) ;  /* 0x0000000800c47947 */ /* 0x000fec0003800000 */
.L_x_1891:
        /* <DEDUP_REMOVED lines=8> */
.L_x_1894:
[----:B------:R-:W2:Y:S02]  /*1310*/  LDG.E.U16 R4, desc[UR36][R4.64] ;  /* 0x0000002404047981 */ /* 0x000ea4000c1e1500 */
[----:B--2---:R-:W-:Y:S01]  /*1320*/  HADD2.F32 R18, -RZ, R4.H0_H0 ;  /* 0x20000004ff127230 */ /* 0x004fe20000004100 */
[----:B------:R-:W-:Y:S06]  /*1330*/  BRA `(.L_x_1888) ;  /* 0x0000000800987947 */ /* 0x000fec0003800000 */
.L_x_1893:
[----:B------:R-:W2:Y:S01]  /*1340*/  LDG.E.64 R4, desc[UR36][R4.64] ;  /* 0x0000002404047981 */ /* 0x000ea2000c1e1b00 */
[----:B------:R-:W-:Y:S01]  /*1350*/  UMOV UR4, 0xf0000000 ;  /* 0xf000000000047882 */ /* 0x000fe20000000000 */
[----:B------:R-:W-:Y:S01]  /*1360*/  UMOV UR5, 0x380fffff ;  /* 0x380fffff00057882 */ /* 0x000fe20000000000 */
[----:B--2---:R-:W0:Y:S01]  /*1370*/  F2F.F32.F64 R18, R4 ;  /* 0x0000000400127310 */ /* 0x004e220000301000 */
[----:B------:R-:W-:-:S14]  /*1380*/  DSETP.GEU.AND P0, PT, |R4|, UR4, PT ;  /* 0x0000000404007e2a */ /* 0x000fdc000bf0e200 */
[----:B0-----:R-:W-:Y:S01]  /*1390*/  @!P0 FMUL R18, R18, 1.175494350822287508e-38 ;  /* 0x0080000012128820 */ /* 0x001fe20000400000 */
[----:B------:R-:W-:Y:S06]  /*13a0*/  BRA `(.L_x_1888) ;  /* 0x00000008007c7947 */ /* 0x000fec0003800000 */
.L_x_1883:
        /* <DEDUP_REMOVED lines=12> */
.L_x_1897:
[----:B------:R-:W2:Y:S01]  /*1470*/  LDG.E.64 R4, desc[UR36][R4.64] ;  /* 0x0000002404047981 */ /* 0x000ea2000c1e1b00 */
[----:B------:R-:W-:Y:S01]  /*1480*/  UMOV UR4, 0xf0000000 ;  /* 0xf000000000047882 */ /* 0x000fe20000000000 */
[----:B------:R-:W-:Y:S01]  /*1490*/  UMOV UR5, 0x380fffff ;  /* 0x380fffff00057882 */ /* 0x000fe20000000000 */
[----:B--2---:R-:W0:Y:S01]  /*14a0*/  F2F.F32.F64 R18, R4 ;  /* 0x0000000400127310 */ /* 0x004e220000301000 */
[----:B------:R-:W-:-:S14]  /*14b0*/  DSETP.GEU.AND P0, PT, |R4|, UR4, PT ;  /* 0x0000000404007e2a */ /* 0x000fdc000bf0e200 */
[----:B0-----:R-:W-:Y:S01]  /*14c0*/  @!P0 FMUL R18, R18, 1.175494350822287508e-38 ;  /* 0x0080000012128820 */ /* 0x001fe20000400000 */
[----:B------:R-:W-:Y:S06]  /*14d0*/  BRA `(.L_x_1888) ;  /* 0x0000000800307947 */ /* 0x000fec0003800000 */
.L_x_1896:
        /* <DEDUP_REMOVED lines=26> */
.L_x_1899:
        /* <DEDUP_REMOVED lines=8> */
[----:B------:R-:W-:Y:S01]  /*1700*/  @P0 FMUL.FTZ R18, R3, 1.9259299443872358531e-34 ;  /* 0x0780000003120820 */ /* 0x000fe20000410000 */
[----:B------:R-:W-:Y:S02]  /*1710*/  IMAD.SHL.U32 R3, R4, 0x1000000, RZ ;  /* 0x0100000004037824 */ /* 0x000fe400078e00ff */
[----:B------:R-:W-:-:S05]  /*1720*/  @!P0 FADD.FTZ R18, R0, -0.5 ;  /* 0xbf00000000128421 */ /* 0x000fca0000010000 */
[----:B------:R-:W-:Y:S01]  /*1730*/  LOP3.LUT R18, R18, 0x80000000, R3, 0xf8, !PT ;  /* 0x8000000012127812 */ /* 0x000fe200078ef803 */
[----:B------:R-:W-:Y:S06]  /*1740*/  BRA `(.L_x_1888) ;  /* 0x0000000400947947 */ /* 0x000fec0003800000 */
.L_x_1898:
[----:B------:R-:W2:Y:S02]  /*1750*/  LDG.E.U16 R4, desc[UR36][R4.64] ;  /* 0x0000002404047981 */ /* 0x000ea4000c1e1500 */
[----:B--2---:R-:W-:Y:S01]  /*1760*/  IMAD.U32 R18, R4, 0x10000, RZ ;  /* 0x0001000004127824 */ /* 0x004fe200078e00ff */
[----:B------:R-:W-:Y:S06]  /*1770*/  BRA `(.L_x_1888) ;  /* 0x0000000400887947 */ /* 0x000fec0003800000 */
.L_x_1895:
        /* <DEDUP_REMOVED lines=11> */
.L_x_1902:
        /* <DEDUP_REMOVED lines=20> */
.L_x_1904:
[----:B------:R-:W-:Y:S05]  /*1970*/  BSYNC B0 ;  /* 0x0000000000007941 */ /* 0x000fea0003800000 */
.L_x_1903:
[----:B------:R-:W-:Y:S01]  /*1980*/  IMAD.SHL.U32 R3, R3, 0x100000, RZ ;  /* 0x0010000003037824 */ /* 0x000fe200078e00ff */
[----:B------:R-:W-:-:S04]  /*1990*/  LEA R5, R0, 0x3b800000, 0x17 ;  /* 0x3b80000000057811 */ /* 0x000fc800078eb8ff */
[----:B------:R-:W-:Y:S01]  /*19a0*/  LOP3.LUT R18, R5, R3, R18, 0xfe, !PT ;  /* 0x0000000305127212 */ /* 0x000fe200078efe12 */
[----:B------:R-:W-:Y:S06]  /*19b0*/  BRA `(.L_x_1888) ;  /* 0x0000000000f87947 */ /* 0x000fec0003800000 */
.L_x_1901:
        /* <DEDUP_REMOVED lines=20> */
.L_x_1906:
[----:B------:R-:W-:Y:S05]  /*1b00*/  BSYNC B0 ;  /* 0x0000000000007941 */ /* 0x000fea0003800000 */
.L_x_1905:
[----:B------:R-:W-:Y:S01]  /*1b10*/  IMAD.SHL.U32 R3, R3, 0x200000, RZ ;  /* 0x0020000003037824 */ /* 0x000fe200078e00ff */
[----:B------:R-:W-:-:S04]  /*1b20*/  LEA R5, R0, 0x37800000, 0x17 ;  /* 0x3780000000057811 */ /* 0x000fc800078eb8ff */
[----:B------:R-:W-:Y:S01]  /*1b30*/  LOP3.LUT R18, R5, R3, R18, 0xfe, !PT ;  /* 0x0000000305127212 */ /* 0x000fe200078efe12 */
[----:B------:R-:W-:Y:S06]  /*1b40*/  BRA `(.L_x_1888) ;  /* 0x0000000000947947 */ /* 0x000fec0003800000 */
.L_x_1900:
        /* <DEDUP_REMOVED lines=14> */
.L_x_1887:
        /* <DEDUP_REMOVED lines=15> */
[----:B01-3-5:R-:W-:Y:S05]  /*1d20*/  CALL.ABS.NOINC R14 ;  /* 0x000000000e007343 */ /* 0x02bfea0003c00000 */
.L_x_1909:
[----:B------:R-:W-:Y:S01]  /*1d30*/  IMAD.MOV.U32 R18, RZ, RZ, RZ ;  /* 0x000000ffff127224 */ /* 0x000fe200078e00ff */
[----:B------:R-:W-:Y:S06]  /*1d40*/  BRA `(.L_x_1888) ;  /* 0x0000000000147947 */ /* 0x000fec0003800000 */
.L_x_1908:
[----:B------:R-:W2:Y:S02]  /*1d50*/  LDG.E.64 R4, desc[UR36][R4.64] ;  /* 0x0000002404047981 */ /* 0x000ea4000c1e1b00 */
[----:B--2---:R0:W2:Y:S01]  /*1d60*/  I2F.U64 R18, R4 ;  /* 0x0000000400127312 */ /* 0x0040a20000301000 */
[----:B------:R-:W-:Y:S05]  /*1d70*/  BRA `(.L_x_1888) ;  /* 0x0000000000087947 */ /* 0x000fea0003800000 */
.L_x_1907:
[----:B------:R-:W2:Y:S02]  /*1d80*/  LDG.E R4, desc[UR36][R4.64] ;  /* 0x0000002404047981 */ /* 0x000ea4000c1e1900 */
[----:B--2---:R-:W-:-:S07]  /*1d90*/  I2FP.F32.U32 R18, R4 ;  /* 0x0000000400127245 */ /* 0x004fce0000201000 */
.L_x_1888:
[----:B------:R-:W-:Y:S05]  /*1da0*/  BSYNC B6 ;  /* 0x0000000000067941 */ /* 0x000fea0003800000 */
.L_x_1882:
[----:B------:R-:W-:-:S07]  /*1db0*/  VIADD R23, R23, 0x80 ;  /* 0x0000008017177836 */ /* 0x000fce0000000000 */
.L_x_1881:
[----:B------:R-:W-:Y:S05]  /*1dc0*/  BSYNC B7 ;  /* 0x0000000000077941 */ /* 0x000fea0003800000 */
.L_x_1880:
[----:B------:R-:W-:Y:S01]  /*1dd0*/  ISETP.GE.AND P0, PT, R23, R17, PT ;  /* 0x000000111700720c */ /* 0x000fe20003f06270 */
[----:B------:R-:W-:Y:S01]  /*1de0*/  BSSY B7, `(.L_x_1910) ;  /* 0x00000ea000077945 */ /* 0x000fe20003800000 */
[----:B------:R-:W-:Y:S02]  /*1df0*/  IMAD.MOV.U32 R16, RZ, RZ, RZ ;  /* 0x000000ffff107224 */ /* 0x000fe400078e00ff */
[----:B------:R-:W-:-:S09]  /*1e00*/  IMAD.MOV.U32 R22, RZ, RZ, RZ ;  /* 0x000000ffff167224 */ /* 0x000fd200078e00ff */
[----:B------:R-:W-:Y:S05]  /*1e10*/  @P0 BRA `(.L_x_1911) ;  /* 0x0000000c00980947 */ /* 0x000fea0003800000 */
[----:B0-2-4-:R-:W0:Y:S01]  /*1e20*/  LDC.64 R4, c[0x0][0x220] ;  /* 0x00008800ff047b82 */ /* 0x015e220000000a00 */
        /* <DEDUP_REMOVED lines=19> */
[----:B--2---:R0:W2:Y:S01]  /*1f60*/  I2F.S16 R22, R4 ;  /* 0x0000000400167306 */ /* 0x0040a20000101400 */
[----:B------:R-:W-:Y:S05]  /*1f70*/  BRA `(.L_x_1918) ;  /* 0x0000000c00387947 */ /* 0x000fea0003800000 */
.L_x_1916:
[----:B------:R-:W2:Y:S02]  /*1f80*/  LDG.E.U8 R4, desc[UR36][R4.64] ;  /* 0x0000002404047981 */ /* 0x000ea4000c1e1100 */
[----:B--2---:R-:W-:Y:S01]  /*1f90*/  I2FP.F32.U32 R22, R4 ;  /* 0x0000000400167245 */ /* 0x004fe20000201000 */
[----:B------:R-:W-:Y:S06]  /*1fa0*/  BRA `(.L_x_1918) ;  /* 0x0000000c002c7947 */ /* 0x000fec0003800000 */
.L_x_1915:
        /* <DEDUP_REMOVED lines=9> */
.L_x_1920:
[----:B------:R-:W2:Y:S02]  /*2040*/  LDG.E R4, desc[UR36][R4.64] ;  /* 0x0000002404047981 */ /* 0x000ea4000c1e1900 */
[----:B--2---:R-:W-:Y:S01]  /*2050*/  I2FP.F32.S32 R22, R4 ;  /* 0x0000000400167245 */ /* 0x004fe20000201400 */
[----:B------:R-:W-:Y:S06]  /*2060*/  BRA `(.L_x_1918) ;  /* 0x0000000800fc7947 */ /* 0x000fec0003800000 */
.L_x_1919:
[----:B------:R-:W2:Y:S02]  /*2070*/  LDG.E.U16 R4, desc[UR36][R4.64] ;  /* 0x0000002404047981 */ /* 0x000ea4000c1e1500 */
[----:B--2---:R4:W0:Y:S01]  /*2080*/  I2F.S16 R22, R4 ;  /* 0x0000000400167306 */ /* 0x0048220000101400 */
[----:B------:R-:W-:Y:S05]  /*2090*/  BRA `(.L_x_1918) ;  /* 0x0000000800f07947 */ /* 0x000fea0003800000 */
.L_x_1914:
        /* <DEDUP_REMOVED lines=8> */
.L_x_1922:
[----:B------:R-:W2:Y:S02]  /*2120*/  LDG.E.U16 R4, desc[UR36][R4.64] ;  /* 0x0000002404047981 */ /* 0x000ea4000c1e1500 */
[----:B--2---:R-:W-:Y:S01]  /*2130*/  HADD2.F32 R22, -RZ, R4.H0_H0 ;  /* 0x20000004ff167230 */ /* 0x004fe20000004100 */
[----:B------:R-:W-:Y:S06]  /*2140*/  BRA `(.L_x_1918) ;  /* 0x0000000800c47947 */ /* 0x000fec0003800000 */
.L_x_1921:
        /* <DEDUP_REMOVED lines=8> */
.L_x_1924:
[----:B------:R-:W2:Y:S02]  /*21d0*/  LDG.E.U16 R4, desc[UR36][R4.64] ;  /* 0x0000002404047981 */ /* 0x000ea4000c1e1500 */
[----:B--2---:R-:W-:Y:S01]  /*21e0*/  HADD2.F32 R22, -RZ, R4.H0_H0 ;  /* 0x20000004ff167230 */ /* 0x004fe20000004100 */
[----:B------:R-:W-:Y:S06]  /*21f0*/  BRA `(.L_x_1918) ;  /* 0x0000000800987947 */ /* 0x000fec0003800000 */
.L_x_1923:
[----:B------:R-:W2:Y:S01]  /*2200*/  LDG.E.64 R4, desc[UR36][R4.64] ;  /* 0x0000002404047981 */ /* 0x000ea2000c1e1b00 */
[----:B------:R-:W-:Y:S01]  /*2210*/  UMOV UR4, 0xf0000000 ;  /* 0xf000000000047882 */ /* 0x000fe20000000000 */
[----:B------:R-:W-:Y:S01]  /*2220*/  UMOV UR5, 0x380fffff ;  /* 0x380fffff00057882 */ /* 0x000fe20000000000 */
[----:B--2---:R-:W0:Y:S01]  /*2230*/  F2F.F32.F64 R22, R4 ;  /* 0x0000000400167310 */ /* 0x004e220000301000 */
[----:B------:R-:W-:-:S14]  /*2240*/  DSETP.GEU.AND P0, PT, |R4|, UR4, PT ;  /* 0x0000000404007e2a */ /* 0x000fdc000bf0e200 */
[----:B0-----:R-:W-:Y:S01]  /*2250*/  @!P0 FMUL R22, R22, 1.175494350822287508e-38 ;  /* 0x0080000016168820 */ /* 0x001fe20000400000 */
[----:B------:R-:W-:Y:S06]  /*2260*/  BRA `(.L_x_1918) ;  /* 0x00000008007c7947 */ /* 0x000fec0003800000 */
.L_x_1913:
        /* <DEDUP_REMOVED lines=12> */
.L_x_1927:
[----:B------:R-:W2:Y:S01]  /*2330*/  LDG.E.64 R4, desc[UR36][R4.64] ;  /* 0x0000002404047981 */ /* 0x000ea2000c1e1b00 */
[----:B------:R-:W-:Y:S01]  /*2340*/  UMOV UR4, 0xf0000000 ;  /* 0xf000000000047882 */ /* 0x000fe20000000000 */
[----:B------:R-:W-:Y:S01]  /*2350*/  UMOV UR5, 0x380fffff ;  /* 0x380fffff00057882 */ /* 0x000fe20000000000 */
[----:B--2---:R-:W0:Y:S01]  /*2360*/  F2F.F32.F64 R22, R4 ;  /* 0x0000000400167310 */ /* 0x004e220000301000 */
[----:B------:R-:W-:-:S14]  /*2370*/  DSETP.GEU.AND P0, PT, |R4|, UR4, PT ;  /* 0x0000000404007e2a */ /* 0x000fdc000bf0e200 */
[----:B0-----:R-:W-:Y:S01]  /*2380*/  @!P0 FMUL R22, R22, 1.175494350822287508e-38 ;  /* 0x0080000016168820 */ /* 0x001fe20000400000 */
[----:B------:R-:W-:Y:S06]  /*2390*/  BRA `(.L_x_1918) ;  /* 0x0000000800307947 */ /* 0x000fec0003800000 */
.L_x_1926:
        /* <DEDUP_REMOVED lines=26> */
.L_x_1929:
        /* <DEDUP_REMOVED lines=13> */
.L_x_1928:
[----:B------:R-:W2:Y:S02]  /*2610*/  LDG.E.U16 R4, desc[UR36][R4.64] ;  /* 0x0000002404047981 */ /* 0x000ea4000c1e1500 */
[----:B--2---:R-:W-:Y:S01]  /*2620*/  IMAD.U32 R22, R4, 0x10000, RZ ;  /* 0x0001000004167824 */ /* 0x004fe200078e00ff */
[----:B------:R-:W-:Y:S06]  /*2630*/  BRA `(.L_x_1918) ;  /* 0x0000000400887947 */ /* 0x000fec0003800000 */
.L_x_1925:
        /* <DEDUP_REMOVED lines=11> */
.L_x_1932:
        /* <DEDUP_REMOVED lines=20> */
.L_x_1934:
[----:B------:R-:W-:Y:S05]  /*2830*/  BSYNC B0 ;  /* 0x0000000000007941 */ /* 0x000fea0003800000 */
.L_x_1933:
[----:B------:R-:W-:Y:S01]  /*2840*/  IMAD.SHL.U32 R3, R3, 0x100000, RZ ;  /* 0x0010000003037824 */ /* 0x000fe200078e00ff */
[----:B------:R-:W-:-:S04]  /*2850*/  LEA R5, R0, 0x3b800000, 0x17 ;  /* 0x3b80000000057811 */ /* 0x000fc800078eb8ff */
[----:B------:R-:W-:Y:S01]  /*2860*/  LOP3.LUT R22, R5, R3, R22, 0xfe, !PT ;  /* 0x0000000305167212 */ /* 0x000fe200078efe16 */
[----:B------:R-:W-:Y:S06]  /*2870*/  BRA `(.L_x_1918) ;  /* 0x0000000000f87947 */ /* 0x000fec0003800000 */
.L_x_1931:
        /* <DEDUP_REMOVED lines=20> */
.L_x_1936:
[----:B------:R-:W-:Y:S05]  /*29c0*/  BSYNC B0 ;  /* 0x0000000000007941 */ /* 0x000fea0003800000 */
.L_x_1935:
[----:B------:R-:W-:Y:S01]  /*29d0*/  IMAD.SHL.U32 R3, R3, 0x200000, RZ ;  /* 0x0020000003037824 */ /* 0x000fe200078e00ff */
[----:B------:R-:W-:-:S04]  /*29e0*/  LEA R5, R0, 0x37800000, 0x17 ;  /* 0x3780000000057811 */ /* 0x000fc800078eb8ff */
[----:B------:R-:W-:Y:S01]  /*29f0*/  LOP3.LUT R22, R5, R3, R22, 0xfe, !PT ;  /* 0x0000000305167212 */ /* 0x000fe200078efe16 */
[----:B------:R-:W-:Y:S06]  /*2a00*/  BRA `(.L_x_1918) ;  /* 0x0000000000947947 */ /* 0x000fec0003800000 */
.L_x_1930:
        /* <DEDUP_REMOVED lines=14> */
.L_x_1917:
        /* <DEDUP_REMOVED lines=16> */
.L_x_1939:
[----:B------:R-:W-:Y:S01]  /*2bf0*/  IMAD.MOV.U32 R22, RZ, RZ, RZ ;  /* 0x000000ffff167224 */ /* 0x000fe200078e00ff */
[----:B------:R-:W-:Y:S06]  /*2c00*/  BRA `(.L_x_1918) ;  /* 0x0000000000147947 */ /* 0x000fec0003800000 */
.L_x_1938:
[----:B------:R-:W2:Y:S02]  /*2c10*/  LDG.E.64 R4, desc[UR36][R4.64] ;  /* 0x0000002404047981 */ /* 0x000ea4000c1e1b00 */
[----:B--2---:R0:W2:Y:S01]  /*2c20*/  I2F.U64 R22, R4 ;  /* 0x0000000400167312 */ /* 0x0040a20000301000 */
[----:B------:R-:W-:Y:S05]  /*2c30*/  BRA `(.L_x_1918) ;  /* 0x0000000000087947 */ /* 0x000fea0003800000 */
.L_x_1937:
[----:B------:R-:W2:Y:S02]  /*2c40*/  LDG.E R4, desc[UR36][R4.64] ;  /* 0x0000002404047981 */ /* 0x000ea4000c1e1900 */
[----:B--2---:R-:W-:-:S07]  /*2c50*/  I2FP.F32.U32 R22, R4 ;  /* 0x0000000400167245 */ /* 0x004fce0000201000 */
.L_x_1918:
[----:B------:R-:W-:Y:S05]  /*2c60*/  BSYNC B6 ;  /* 0x0000000000067941 */ /* 0x000fea0003800000 */
.L_x_1912:
[----:B------:R-:W-:-:S07]  /*2c70*/  VIADD R23, R23, 0x80 ;  /* 0x0000008017177836 */ /* 0x000fce0000000000 */
.L_x_1911:
[----:B------:R-:W-:Y:S05]  /*2c80*/  BSYNC B7 ;  /* 0x0000000000077941 */ /* 0x000fea0003800000 */
.L_x_1910:
[----:B------:R-:W-:Y:S01]  /*2c90*/  ISETP.GE.AND P0, PT, R23, R17, PT ;  /* 0x000000111700720c */ /* 0x000fe20003f06270 */
[----:B------:R-:W-:-:S12]  /*2ca0*/  BSSY B6, `(.L_x_1940) ;  /* 0x00000e1000067945 */ /* 0x000fd80003800000 */
[----:B------:R-:W-:Y:S05]  /*2cb0*/  @P0 BRA `(.L_x_1941) ;  /* 0x0000000c007c0947 */ /* 0x000fea0003800000 */
[----:B0-2-4-:R-:W0:Y:S01]  /*2cc0*/  LDC.64 R4, c[0x0][0x220] ;  /* 0x00008800ff047b82 */ /* 0x015e220000000a00 */
        /* <DEDUP_REMOVED lines=19> */
.L_x_1945:
[----:B------:R-:W2:Y:S02]  /*2e00*/  LDG.E.U8 R4, desc[UR36][R4.64] ;  /* 0x0000002404047981 */ /* 0x000ea4000c1e1100 */
[----:B--2---:R-:W-:Y:S01]  /*2e10*/  I2FP.F32.U32 R16, R4 ;  /* 0x0000000400107245 */ /* 0x004fe20000201000 */
[----:B------:R-:W-:Y:S06]  /*2e20*/  BRA `(.L_x_1941) ;  /* 0x0000000c00207947 */ /* 0x000fec0003800000 */
.L_x_1944:
        /* <DEDUP_REMOVED lines=9> */
.L_x_1948:
[----:B------:R-:W2:Y:S02]  /*2ec0*/  LDG.E R4, desc[UR36][R4.64] ;  /* 0x0000002404047981 */ /* 0x000ea4000c1e1900 */
[----:B--2---:R-:W-:Y:S01]  /*2ed0*/  I2FP.F32.S32 R16, R4 ;  /* 0x0000000400107245 */ /* 0x004fe20000201400 */
[----:B------:R-:W-:Y:S06]  /*2ee0*/  BRA `(.L_x_1941) ;  /* 0x0000000800f07947 */ /* 0x000fec0003800000 */
.L_x_1947:
[----:B------:R-:W2:Y:S02]  /*2ef0*/  LDG.E.U16 R4, desc[UR36][R4.64] ;  /* 0x0000002404047981 */ /* 0x000ea4000c1e1500 */
[----:B--2---:R0:W2:Y:S01]  /*2f00*/  I2F.S16 R16, R4 ;  /* 0x0000000400107306 */ /* 0x0040a20000101400 */
[----:B------:R-:W-:Y:S05]  /*2f10*/  BRA `(.L_x_1941) ;  /* 0x0000000800e47947 */ /* 0x000fea0003800000 */
.L_x_1943:
        /* <DEDUP_REMOVED lines=8> */
.L_x_1950:
[----:B------:R-:W2:Y:S02]  /*2fa0*/  LDG.E.U16 R4, desc[UR36][R4.64] ;  /* 0x0000002404047981 */ /* 0x000ea4000c1e1500 */
[----:B--2---:R-:W-:Y:S01]  /*2fb0*/  HADD2.F32 R16, -RZ, R4.H0_H0 ;  /* 0x20000004ff107230 */ /* 0x004fe20000004100 */
[----:B------:R-:W-:Y:S06]  /*2fc0*/  BRA `(.L_x_1941) ;  /* 0x0000000800b87947 */ /* 0x000fec0003800000 */
.L_x_1949:
        /* <DEDUP_REMOVED lines=8> */
.L_x_1952:
[----:B------:R-:W2:Y:S02]  /*3050*/  LDG.E.U16 R4, desc[UR36][R4.64] ;  /* 0x0000002404047981 */ /* 0x000ea4000c1e1500 */
[----:B--2---:R-:W-:Y:S01]  /*3060*/  HADD2.F32 R16, -RZ, R4.H0_H0 ;  /* 0x20000004ff107230 */ /* 0x004fe20000004100 */
[----:B------:R-:W-:Y:S06]  /*3070*/  BRA `(.L_x_1941) ;  /* 0x00000008008c7947 */ /* 0x000fec0003800000 */
.L_x_1951:
[----:B------:R-:W2:Y:S01]  /*3080*/  LDG.E.64 R4, desc[UR36][R4.64] ;  /* 0x0000002404047981 */ /* 0x000ea2000c1e1b00 */
[----:B------:R-:W-:Y:S01]  /*3090*/  UMOV UR4, 0xf0000000 ;  /* 0xf000000000047882 */ /* 0x000fe20000000000 */
[----:B------:R-:W-:Y:S01]  /*30a0*/  UMOV UR5, 0x380fffff ;  /* 0x380fffff00057882 */ /* 0x000fe20000000000 */
[----:B--2---:R-:W0:Y:S01]  /*30b0*/  F2F.F32.F64 R16, R4 ;  /* 0x0000000400107310 */ /* 0x004e220000301000 */
[----:B------:R-:W-:-:S14]  /*30c0*/  DSETP.GEU.AND P0, PT, |R4|, UR4, PT ;  /* 0x0000000404007e2a */ /* 0x000fdc000bf0e200 */
[----:B0-----:R-:W-:Y:S01]  /*30d0*/  @!P0 FMUL R16, R16, 1.175494350822287508e-38 ;  /* 0x0080000010108820 */ /* 0x001fe20000400000 */
[----:B------:R-:W-:Y:S06]  /*30e0*/  BRA `(.L_x_1941) ;  /* 0x0000000800707947 */ /* 0x000fec0003800000 */
.L_x_1942:
        /* <DEDUP_REMOVED lines=12> */
.L_x_1955:
[----:B------:R-:W2:Y:S01]  /*31b0*/  LDG.E.64 R4, desc[UR36][R4.64] ;  /* 0x0000002404047981 */ /* 0x000ea2000c1e1b00 */
[----:B------:R-:W-:Y:S01]  /*31c0*/  UMOV UR4, 0xf0000000 ;  /* 0xf000000000047882 */ /* 0x000fe20000000000 */
[----:B------:R-:W-:Y:S01]  /*31d0*/  UMOV UR5, 0x380fffff ;  /* 0x380fffff00057882 */ /* 0x000fe20000000000 */
[----:B--2---:R-:W0:Y:S01]  /*31e0*/  F2F.F32.F64 R16, R4 ;  /* 0x0000000400107310 */ /* 0x004e220000301000 */
[----:B------:R-:W-:-:S14]  /*31f0*/  DSETP.GEU.AND P0, PT, |R4|, UR4, PT ;  /* 0x0000000404007e2a */ /* 0x000fdc000bf0e200 */
[----:B0-----:R-:W-:Y:S01]  /*3200*/  @!P0 FMUL R16, R16, 1.175494350822287508e-38 ;  /* 0x0080000010108820 */ /* 0x001fe20000400000 */
[----:B------:R-:W-:Y:S06]  /*3210*/  BRA `(.L_x_1941) ;  /* 0x0000000800247947 */ /* 0x000fec0003800000 */
.L_x_1954:
        /* <DEDUP_REMOVED lines=26> */
.L_x_1957:
        /* <DEDUP_REMOVED lines=13> */
.L_x_1956:
[----:B------:R-:W2:Y:S02]  /*3490*/  LDG.E.U16 R4, desc[UR36][R4.64] ;  /* 0x0000002404047981 */ /* 0x000ea4000c1e1500 */
[----:B--2---:R-:W-:Y:S01]  /*34a0*/  IMAD.U32 R16, R4, 0x10000, RZ ;  /* 0x0001000004107824 */ /* 0x004fe200078e00ff */
[----:B------:R-:W-:Y:S06]  /*34b0*/  BRA `(.L_x_1941) ;  /* 0x00000004007c7947 */ /* 0x000fec0003800000 */
.L_x_1953:
        /* <DEDUP_REMOVED lines=11> */
.L_x_1960:
[----:B------:R-:W2:Y:S02]  /*3570*/  LDG.E.U8 R3, desc[UR36][R4.64] ;  /* 0x0000002404037981 */ /* 0x000ea4000c1e1100 */
        /* <DEDUP_REMOVED lines=18> */
.L_x_1962:
[----:B------:R-:W-:Y:S05]  /*36a0*/  BSYNC B0 ;  /* 0x0000000000007941 */ /* 0x000fea0003800000 */
.L_x_1961:
[----:B------:R-:W-:Y:S01]  /*36b0*/  IMAD.SHL.U32 R3, R3, 0x100000, RZ ;  /* 0x0010000003037824 */ /* 0x000fe200078e00ff */
[----:B------:R-:W-:-:S04]  /*36c0*/  LEA R5, R0, 0x3b800000, 0x17 ;  /* 0x3b80000000057811 */ /* 0x000fc800078eb8ff */
[----:B------:R-:W-:Y:S01]  /*36d0*/  LOP3.LUT R16, R5, R3, R16, 0xfe, !PT ;  /* 0x0000000305107212 */ /* 0x000fe200078efe10 */
[----:B------:R-:W-:Y:S06]  /*36e0*/  BRA `(.L_x_1941) ;  /* 0x0000000000f07947 */ /* 0x000fec0003800000 */
.L_x_1959:
        /* <DEDUP_REMOVED lines=19> */
.L_x_1964:
[----:B------:R-:W-:Y:S05]  /*3820*/  BSYNC B0 ;  /* 0x0000000000007941 */ /* 0x000fea0003800000 */
.L_x_1963:
[----:B------:R-:W-:Y:S01]  /*3830*/  IMAD.SHL.U32 R3, R3, 0x200000, RZ ;  /* 0x0020000003037824 */ /* 0x000fe200078e00ff */
[----:B------:R-:W-:-:S04]  /*3840*/  LEA R5, R0, 0x37800000, 0x17 ;  /* 0x3780000000057811 */ /* 0x000fc800078eb8ff */
[----:B------:R-:W-:Y:S01]  /*3850*/  LOP3.LUT R16, R5, R3, R16, 0xfe, !PT ;  /* 0x0000000305107212 */ /* 0x000fe200078efe10 */
[----:B------:R-:W-:Y:S06]  /*3860*/  BRA `(.L_x_1941) ;  /* 0x0000000000907947 */ /* 0x000fec0003800000 */
.L_x_1958:
        /* <DEDUP_REMOVED lines=14> */
.L_x_1946:
        /* <DEDUP_REMOVED lines=16> */
.L_x_1967:
[----:B------:R-:W-:Y:S05]  /*3a50*/  BRA `(.L_x_1941) ;  /* 0x0000000000147947 */ /* 0x000fea0003800000 */
.L_x_1966:
[----:B------:R-:W2:Y:S02]  /*3a60*/  LDG.E.64 R4, desc[UR36][R4.64] ;  /* 0x0000002404047981 */ /* 0x000ea4000c1e1b00 */
[----:B--2---:R0:W2:Y:S01]  /*3a70*/  I2F.U64 R16, R4 ;  /* 0x0000000400107312 */ /* 0x0040a20000301000 */
[----:B------:R-:W-:Y:S05]  /*3a80*/  BRA `(.L_x_1941) ;  /* 0x0000000000087947 */ /* 0x000fea0003800000 */
.L_x_1965:
[----:B------:R-:W2:Y:S02]  /*3a90*/  LDG.E R4, desc[UR36][R4.64] ;  /* 0x0000002404047981 */ /* 0x000ea4000c1e1900 */
[----:B--2---:R-:W-:-:S07]  /*3aa0*/  I2FP.F32.U32 R16, R4 ;  /* 0x0000000400107245 */ /* 0x004fce0000201000 */
.L_x_1941:
[----:B------:R-:W-:Y:S05]  /*3ab0*/  BSYNC B6 ;  /* 0x0000000000067941 */ /* 0x000fea0003800000 */
.L_x_1940:
[----:B------:R-:W0:Y:S01]  /*3ac0*/  S2R R25, SR_TID.X ;  /* 0x0000000000197919 */ /* 0x000e220000002100 */
[----:B------:R-:W-:Y:S01]  /*3ad0*/  BSSY B0, `(.L_x_1968) ;  /* 0x000002f000007945 */ /* 0x000fe20003800000 */
[----:B0-----:R-:W-:-:S13]  /*3ae0*/  ISETP.GE.AND P0, PT, R25, R17, PT ;  /* 0x000000111900720c */ /* 0x001fda0003f06270 */
[----:B------:R-:W-:Y:S05]  /*3af0*/  @P0 BRA `(.L_x_1969) ;  /* 0x0000000000b00947 */ /* 0x000fea0003800000 */
[----:B-1-3-5:R-:W-:Y:S01]  /*3b00*/  FFMA.FTZ R3, R19, R19, -1 ;  /* 0xbf80000013037423 */ /* 0x02afe20000010013 */
[----:B------:R-:W-:Y:S01]  /*3b10*/  IMAD.MOV.U32 R7, RZ, RZ, 0x3d39bf78 ;  /* 0x3d39bf78ff077424 */ /* 0x000fe200078e00ff */
[----:B------:R-:W-:Y:S02]  /*3b20*/  BSSY B1, `(.L_x_1970) ;  /* 0x0000028000017945 */ /* 0x000fe40003800000 */
[----:B------:R-:W2:Y:S01]  /*3b30*/  MUFU.RSQ R0, R3 ;  /* 0x0000000300007308 */ /* 0x000ea20000001400 */
[C---:B------:R-:W-:Y:S01]  /*3b40*/  FSETP.NEU.FTZ.AND P2, PT, R3.reuse, RZ, PT ;  /* 0x000000ff0300720b */ /* 0x040fe20003f5d000 */
[----:B--2-4-:R-:W-:Y:S01]  /*3b50*/  FMUL.FTZ R4, R3, R0 ;  /* 0x0000000003047220 */ /* 0x014fe20000410000 */
        /* <DEDUP_REMOVED lines=36> */
.L_x_1971:
[----:B------:R-:W-:Y:S05]  /*3da0*/  BSYNC B1 ;  /* 0x0000000000017941 */ /* 0x000fea0003800000 */
.L_x_1970:
[----:B------:R-:W-:-:S07]  /*3db0*/  @P1 FADD.FTZ R4, R4, 0.69314718246459960938 ;  /* 0x3f31721804041421 */ /* 0x000fce0000010000 */
.L_x_1969:
[----:B------:R-:W-:Y:S05]  /*3dc0*/  BSYNC B0 ;  /* 0x0000000000007941 */ /* 0x000fea0003800000 */
.L_x_1968:
[----:B------:R-:W-:Y:S01]  /*3dd0*/  VIADD R26, R25, 0x80 ;  /* 0x00000080191a7836 */ /* 0x000fe20000000000 */
[----:B------:R-:W-:Y:S04]  /*3de0*/  BSSY B0, `(.L_x_1972) ;  /* 0x000002f000007945 */ /* 0x000fe80003800000 */
[----:B------:R-:W-:-:S13]  /*3df0*/  ISETP.GE.AND P1, PT, R26, R17, PT ;  /* 0x000000111a00720c */ /* 0x000fda0003f26270 */
[----:B------:R-:W-:Y:S05]  /*3e00*/  @P1 BRA `(.L_x_1973) ;  /* 0x0000000000b01947 */ /* 0x000fea0003800000 */
[----:B--2--5:R-:W-:Y:S01]  /*3e10*/  FFMA.FTZ R3, R18, R18, -1 ;  /* 0xbf80000012037423 */ /* 0x024fe20000010012 */
[----:B------:R-:W-:Y:S01]  /*3e20*/  IMAD.MOV.U32 R8, RZ, RZ, 0x3d39bf78 ;  /* 0x3d39bf78ff087424 */ /* 0x000fe200078e00ff */
[----:B------:R-:W-:Y:S02]  /*3e30*/  BSSY B1, `(.L_x_1974) ;  /* 0x0000028000017945 */ /* 0x000fe40003800000 */
        /* <DEDUP_REMOVED lines=39> */
.L_x_1975:
[----:B------:R-:W-:Y:S05]  /*40b0*/  BSYNC B1 ;  /* 0x0000000000017941 */ /* 0x000fea0003800000 */
.L_x_1974:
[----:B------:R-:W-:-:S07]  /*40c0*/  @P1 FADD.FTZ R18, R18, 0.69314718246459960938 ;  /* 0x3f31721812121421 */ /* 0x000fce0000010000 */
.L_x_1973:
[----:B------:R-:W-:Y:S05]  /*40d0*/  BSYNC B0 ;  /* 0x0000000000007941 */ /* 0x000fea0003800000 */
.L_x_1972:
        /* <DEDUP_REMOVED lines=46> */
.L_x_1979:
[----:B------:R-:W-:Y:S05]  /*43c0*/  BSYNC B1 ;  /* 0x0000000000017941 */ /* 0x000fea0003800000 */
.L_x_1978:
[----:B------:R-:W-:-:S07]  /*43d0*/  @P1 FADD.FTZ R22, R22, 0.69314718246459960938 ;  /* 0x3f31721816161421 */ /* 0x000fce0000010000 */
.L_x_1977:
[----:B------:R-:W-:Y:S05]  /*43e0*/  BSYNC B0 ;  /* 0x0000000000007941 */ /* 0x000fea0003800000 */
.L_x_1976:
        /* <DEDUP_REMOVED lines=46> */
.L_x_1983:
[----:B------:R-:W-:Y:S05]  /*46d0*/  BSYNC B1 ;  /* 0x0000000000017941 */ /* 0x000fea0003800000 */
.L_x_1982:
[----:B------:R-:W-:-:S07]  /*46e0*/  @P1 FADD.FTZ R24, R24, 0.69314718246459960938 ;  /* 0x3f31721818181421 */ /* 0x000fce0000010000 */
.L_x_1981:
[----:B------:R-:W-:Y:S05]  /*46f0*/  BSYNC B0 ;  /* 0x0000000000007941 */ /* 0x000fea0003800000 */
.L_x_1980:
[----:B--2--5:R-:W0:Y:S01]  /*4700*/  LDC.U8 R16, c[0x0][0x234] ;  /* 0x00008d00ff107b82 */ /* 0x024e220000000000 */
[----:B------:R-:W-:Y:S04]  /*4710*/  BSSY B6, `(.L_x_1984) ;  /* 0x0000100000067945 */ /* 0x000fe80003800000 */
[----:B------:R-:W-:Y:S05]  /*4720*/  @P0 BRA `(.L_x_1985) ;  /* 0x0000000c00f80947 */ /* 0x000fea0003800000 */
[----:B------:R-:W2:Y:S01]  /*4730*/  LDC.64 R8, c[0x0][0x218] ;  /* 0x00008600ff087b82 */ /* 0x000ea20000000a00 */
[----:B0-----:R-:W-:Y:S01]  /*4740*/  PRMT R0, R16, 0x9910, RZ ;  /* 0x0000991010007816 */ /* 0x001fe200000000ff */
[----:B------:R-:W-:Y:S01]  /*4750*/  IMAD R25, R2, 0x200, R25 ;  /* 0x0000020002197824 */ /* 0x000fe200078e0219 */
[----:B------:R-:W-:Y:S02]  /*4760*/  ULDC UR4, c[0x0][0x238] ;  /* 0x00008e0000047ab9 */ /* 0x000fe40000000800 */
[----:B------:R-:W-:Y:S01]  /*4770*/  ISETP.GT.AND P0, PT, R0, 0x9, PT ;  /* 0x000000090000780c */ /* 0x000fe20003f04270 */
[----:B------:R-:W-:-:S05]  /*4780*/  IMAD R25, R25, UR4, RZ ;  /* 0x0000000419197c24 */ /* 0x000fca000f8e02ff */
[----:B--2---:R-:W-:-:S05]  /*4790*/  IADD3 R8, P1, R25, R8, RZ ;  /* 0x0000000819087210 */ /* 0x004fca0007f3e0ff */
        /* <DEDUP_REMOVED lines=10> */
[----:B------:R-:W0:Y:S01]  /*4840*/  F2I.FTZ.TRUNC.NTZ R3, R4 ;  /* 0x0000000400037305 */ /* 0x000e22000021f100 */
[----:B------:R-:W-:Y:S01]  /*4850*/  IMAD.MOV.U32 R25, RZ, RZ, R26 ;  /* 0x000000ffff197224 */ /* 0x000fe200078e001a */
[----:B0-----:R0:W-:Y:S01]  /*4860*/  STG.E.U8 desc[UR36][R8.64], R3 ;  /* 0x0000000308007986 */ /* 0x0011e2000c101124 */
[----:B------:R-:W-:Y:S05]  /*4870*/  BRA `(.L_x_1985) ;  /* 0x0000000c00a47947 */ /* 0x000fea0003800000 */
.L_x_1989:
[----:B----4-:R-:W0:Y:S01]  /*4880*/  F2I.S64.TRUNC R4, R4 ;  /* 0x0000000400047311 */ /* 0x010e22000020d900 */
[----:B------:R-:W-:Y:S02]  /*4890*/  IMAD.MOV.U32 R25, RZ, RZ, R26 ;  /* 0x000000ffff197224 */ /* 0x000fe400078e001a */
[----:B0-----:R-:W-:-:S05]  /*48a0*/  IMAD.MOV.U32 R3, RZ, RZ, R4 ;  /* 0x000000ffff037224 */ /* 0x001fca00078e0004 */
[----:B------:R0:W-:Y:S01]  /*48b0*/  STG.E.U8 desc[UR36][R8.64], R3 ;  /* 0x0000000308007986 */ /* 0x0001e2000c101124 */
[----:B------:R-:W-:Y:S05]  /*48c0*/  BRA `(.L_x_1985) ;  /* 0x0000000c00907947 */ /* 0x000fea0003800000 */
.L_x_1988:
[----:B------:R-:W-:-:S13]  /*48d0*/  ISETP.NE.AND P0, PT, R0, 0x2, PT ;  /* 0x000000020000780c */ /* 0x000fda0003f05270 */
[----:B------:R-:W-:Y:S05]  /*48e0*/  @!P0 BRA `(.L_x_1991) ;  /* 0x0000000000308947 */ /* 0x000fea0003800000 */
[----:B------:R-:W-:-:S13]  /*48f0*/  ISETP.NE.AND P0, PT, R0, 0x3, PT ;  /* 0x000000030000780c */ /* 0x000fda0003f05270 */
[----:B------:R-:W-:Y:S05]  /*4900*/  @!P0 BRA `(.L_x_1992) ;  /* 0x0000000000188947 */ /* 0x000fea0003800000 */
[----:B------:R-:W-:-:S13]  /*4910*/  ISETP.NE.AND P0, PT, R0, 0x4, PT ;  /* 0x000000040000780c */ /* 0x000fda0003f05270 */
[----:B------:R-:W-:Y:S05]  /*4920*/  @P0 BRA `(.L_x_1990) ;  /* 0x0000000c00140947 */ /* 0x000fea0003800000 */
[----:B----4-:R-:W0:Y:S01]  /*4930*/  F2I.S64.TRUNC R4, R4 ;  /* 0x0000000400047311 */ /* 0x010e22000020d900 */
[----:B------:R-:W-:Y:S01]  /*4940*/  IMAD.MOV.U32 R25, RZ, RZ, R26 ;  /* 0x000000ffff197224 */ /* 0x000fe200078e001a */
[----:B0-----:R0:W-:Y:S01]  /*4950*/  STG.E.64 desc[UR36][R8.64], R4 ;  /* 0x0000000408007986 */ /* 0x0011e2000c101b24 */
[----:B------:R-:W-:Y:S05]  /*4960*/  BRA `(.L_x_1985) ;  /* 0x0000000c00687947 */ /* 0x000fea0003800000 */
.L_x_1992:
[----:B------:R-:W0:Y:S01]  /*4970*/  F2I.FTZ.TRUNC.NTZ R3, R4 ;  /* 0x0000000400037305 */ /* 0x000e22000021f100 */
[----:B------:R-:W-:Y:S01]  /*4980*/  IMAD.MOV.U32 R25, RZ, RZ, R26 ;  /* 0x000000ffff197224 */ /* 0x000fe200078e001a */
[----:B0-----:R0:W-:Y:S01]  /*4990*/  STG.E desc[UR36][R8.64], R3 ;  /* 0x0000000308007986 */ /* 0x0011e2000c101924 */
[----:B------:R-:W-:Y:S05]  /*49a0*/  BRA `(.L_x_1985) ;  /* 0x0000000c00587947 */ /* 0x000fea0003800000 */
.L_x_1991:
[----:B------:R-:W0:Y:S01]  /*49b0*/  F2I.FTZ.TRUNC.NTZ R3, R4 ;  /* 0x0000000400037305 */ /* 0x000e22000021f100 */
[----:B------:R-:W-:Y:S01]  /*49c0*/  IMAD.MOV.U32 R25, RZ, RZ, R26 ;  /* 0x000000ffff197224 */ /* 0x000fe200078e001a */
[----:B0-----:R0:W-:Y:S01]  /*49d0*/  STG.E.U16 desc[UR36][R8.64], R3 ;  /* 0x0000000308007986 */ /* 0x0011e2000c101524 */
[----:B------:R-:W-:Y:S05]  /*49e0*/  BRA `(.L_x_1985) ;  /* 0x0000000c00487947 */ /* 0x000fea0003800000 */
.L_x_1987:
[----:B------:R-:W-:-:S13]  /*49f0*/  ISETP.GT.AND P0, PT, R0, 0x6, PT ;  /* 0x000000060000780c */ /* 0x000fda0003f04270 */
[----:B------:R-:W-:Y:S05]  /*4a00*/  @P0 BRA `(.L_x_1993) ;  /* 0x00000000002c0947 */ /* 0x000fea0003800000 */
[----:B------:R-:W-:-:S13]  /*4a10*/  ISETP.NE.AND P0, PT, R0, 0x5, PT ;  /* 0x000000050000780c */ /* 0x000fda0003f05270 */
[----:B------:R-:W-:Y:S05]  /*4a20*/  @!P0 BRA `(.L_x_1994) ;  /* 0x0000000000148947 */ /* 0x000fea0003800000 */
[----:B------:R-:W-:-:S13]  /*4a30*/  ISETP.NE.AND P0, PT, R0, 0x6, PT ;  /* 0x000000060000780c */ /* 0x000fda0003f05270 */
[----:B------:R-:W-:Y:S05]  /*4a40*/  @P0 BRA `(.L_x_1990) ;  /* 0x0000000800cc0947 */ /* 0x000fea0003800000 */
[----:B------:R0:W-:Y:S01]  /*4a50*/  STG.E desc[UR36][R8.64], R4 ;  /* 0x0000000408007986 */ /* 0x0001e2000c101924 */
[----:B------:R-:W-:Y:S01]  /*4a60*/  IMAD.MOV.U32 R25, RZ, RZ, R26 ;  /* 0x000000ffff197224 */ /* 0x000fe200078e001a */
[----:B------:R-:W-:Y:S06]  /*4a70*/  BRA `(.L_x_1985) ;  /* 0x0000000c00247947 */ /* 0x000fec0003800000 */
.L_x_1994:
[----:B----4-:R-:W-:Y:S01]  /*4a80*/  F2FP.F16.F32.PACK_AB R4, RZ, R4 ;  /* 0x00000004ff04723e */ /* 0x010fe200000000ff */
[----:B------:R-:W-:-:S04]  /*4a90*/  IMAD.MOV.U32 R25, RZ, RZ, R26 ;  /* 0x000000ffff197224 */ /* 0x000fc800078e001a */
[----:B------:R0:W-:Y:S01]  /*4aa0*/  STG.E.U16 desc[UR36][R8.64], R4 ;  /* 0x0000000408007986 */ /* 0x0001e2000c101524 */
[----:B------:R-:W-:Y:S05]  /*4ab0*/  BRA `(.L_x_1985) ;  /* 0x0000000c00147947 */ /* 0x000fea0003800000 */
.L_x_1993:
[----:B------:R-:W-:-:S13]  /*4ac0*/  ISETP.NE.AND P0, PT, R0, 0x7, PT ;  /* 0x000000070000780c */ /* 0x000fda0003f05270 */
[----:B------:R-:W-:Y:S05]  /*4ad0*/  @!P0 BRA `(.L_x_1995) ;  /* 0x0000000000348947 */ /* 0x000fea0003800000 */
[----:B------:R-:W-:-:S13]  /*4ae0*/  ISETP.NE.AND P0, PT, R0, 0x8, PT ;  /* 0x000000080000780c */ /* 0x000fda0003f05270 */
[----:B------:R-:W-:Y:S05]  /*4af0*/  @!P0 BRA `(.L_x_1996) ;  /* 0x0000000000188947 */ /* 0x000fea0003800000 */
[----:B------:R-:W-:-:S13]  /*4b00*/  ISETP.NE.AND P0, PT, R0, 0x9, PT ;  /* 0x000000090000780c */ /* 0x000fda0003f05270 */
[----:B------:R-:W-:Y:S05]  /*4b10*/  @P0 BRA `(.L_x_1990) ;  /* 0x0000000800980947 */ /* 0x000fea0003800000 */
[----:B------:R-:W-:Y:S02]  /*4b20*/  IMAD.MOV.U32 R5, RZ, RZ, RZ ;  /* 0x000000ffff057224 */ /* 0x000fe400078e00ff */
[----:B------:R-:W-:-:S03]  /*4b30*/  IMAD.MOV.U32 R25, RZ, RZ, R26 ;  /* 0x000000ffff197224 */ /* 0x000fc600078e001a */
[----:B------:R0:W-:Y:S01]  /*4b40*/  STG.E.64 desc[UR36][R8.64], R4 ;  /* 0x0000000408007986 */ /* 0x0001e2000c101b24 */
[----:B------:R-:W-:Y:S05]  /*4b50*/  BRA `(.L_x_1985) ;  /* 0x0000000800ec7947 */ /* 0x000fea0003800000 */
.L_x_1996:
[----:B------:R-:W-:Y:S01]  /*4b60*/  F2FP.F16.F32.PACK_AB R3, RZ, R4 ;  /* 0x00000004ff03723e */ /* 0x000fe200000000ff */
[----:B------:R-:W-:-:S03]  /*4b70*/  IMAD.MOV.U32 R25, RZ, RZ, R26 ;  /* 0x000000ffff197224 */ /* 0x000fc600078e001a */
[----:B------:R-:W-:-:S05]  /*4b80*/  PRMT R3, R3, 0x5410, RZ ;  /* 0x0000541003037816 */ /* 0x000fca00000000ff */
[----:B------:R0:W-:Y:S01]  /*4b90*/  STG.E desc[UR36][R8.64], R3 ;  /* 0x0000000308007986 */ /* 0x0001e2000c101924 */
[----:B------:R-:W-:Y:S05]  /*4ba0*/  BRA `(.L_x_1985) ;  /* 0x0000000800d87947 */ /* 0x000fea0003800000 */
.L_x_1995:
[----:B----4-:R-:W-:Y:S01]  /*4bb0*/  FMUL.FTZ R4, R4, 1 ;  /* 0x3f80000004047820 */ /* 0x010fe20000410000 */
[----:B------:R-:W-:-:S05]  /*4bc0*/  IMAD.MOV.U32 R25, RZ, RZ, R26 ;  /* 0x000000ffff197224 */ /* 0x000fca00078e001a */
[----:B------:R-:W0:Y:S02]  /*4bd0*/  F2F.F64.F32 R4, R4 ;  /* 0x0000000400047310 */ /* 0x000e240000201800 */
[----:B0-----:R0:W-:Y:S01]  /*4be0*/  STG.E.64 desc[UR36][R8.64], R4 ;  /* 0x0000000408007986 */ /* 0x0011e2000c101b24 */
[----:B------:R-:W-:Y:S05]  /*4bf0*/  BRA `(.L_x_1985) ;  /* 0x0000000800c47947 */ /* 0x000fea0003800000 */
.L_x_1986:
        /* <DEDUP_REMOVED lines=8> */
[----:B------:R-:W-:Y:S01]  /*4c80*/  FSETP.NEU.FTZ.AND P0, PT, R4, RZ, PT ;  /* 0x000000ff0400720b */ /* 0x000fe20003f1d000 */
[----:B------:R-:W-:-:S03]  /*4c90*/  IMAD.MOV.U32 R25, RZ, RZ, R26 ;  /* 0x000000ffff197224 */ /* 0x000fc600078e001a */
[----:B------:R-:W-:-:S05]  /*4ca0*/  SEL R3, RZ, 0x1, !P0 ;  /* 0x00000001ff037807 */ /* 0x000fca0004000000 */
[----:B------:R0:W-:Y:S01]  /*4cb0*/  STG.E.U8 desc[UR36][R8.64], R3 ;  /* 0x0000000308007986 */ /* 0x0001e2000c101124 */
[----:B------:R-:W-:Y:S05]  /*4cc0*/  BRA `(.L_x_1985) ;  /* 0x0000000800907947 */ /* 0x000fea0003800000 */
.L_x_1999:
[----:B----4-:R-:W-:Y:S01]  /*4cd0*/  FMUL.FTZ R4, R4, 1 ;  /* 0x3f80000004047820 */ /* 0x010fe20000410000 */
[----:B------:R-:W-:Y:S01]  /*4ce0*/  CS2R R6, SRZ ;  /* 0x0000000000067805 */ /* 0x000fe2000001ff00 */
[----:B------:R-:W-:-:S04]  /*4cf0*/  IMAD.MOV.U32 R25, RZ, RZ, R26 ;  /* 0x000000ffff197224 */ /* 0x000fc800078e001a */
[----:B------:R-:W0:Y:S02]  /*4d00*/  F2F.F64.F32 R4, R4 ;  /* 0x0000000400047310 */ /* 0x000e240000201800 */
[----:B0-----:R0:W-:Y:S01]  /*4d10*/  STG.E.128 desc[UR36][R8.64], R4 ;  /* 0x0000000408007986 */ /* 0x0011e2000c101d24 */
[----:B------:R-:W-:Y:S05]  /*4d20*/  BRA `(.L_x_1985) ;  /* 0x0000000800787947 */ /* 0x000fea0003800000 */
.L_x_1998:
        /* <DEDUP_REMOVED lines=20> */
.L_x_2003:
[----:B------:R-:W-:Y:S05]  /*4e70*/  BSYNC B0 ;  /* 0x0000000000007941 */ /* 0x000fea0003800000 */
.L_x_2002:
[----:B------:R-:W-:Y:S01]  /*4e80*/  LOP3.LUT R5, R0, R5, RZ, 0xfc, !PT ;  /* 0x0000000500057212 */ /* 0x000fe200078efcff */
[----:B------:R-:W-:-:S04]  /*4e90*/  IMAD.MOV.U32 R25, RZ, RZ, R26 ;  /* 0x000000ffff197224 */ /* 0x000fc800078e001a */
[----:B------:R0:W-:Y:S01]  /*4ea0*/  STG.E.U8 desc[UR36][R8.64], R5 ;  /* 0x0000000508007986 */ /* 0x0001e2000c101124 */
[----:B------:R-:W-:Y:S05]  /*4eb0*/  BRA `(.L_x_1985) ;  /* 0x0000000800147947 */ /* 0x000fea0003800000 */
.L_x_2001:
        /* <DEDUP_REMOVED lines=12> */
.L_x_2005:
[----:B------:R-:W-:Y:S01]  /*4f80*/  IMAD.MOV.U32 R0, RZ, RZ, 0x7f ;  /* 0x0000007fff007424 */ /* 0x000fe200078e00ff */
[----:B------:R-:W-:-:S04]  /*4f90*/  ISETP.GT.U32.AND P0, PT, R5, 0x7f800000, PT ;  /* 0x7f8000000500780c */ /* 0x000fc80003f04070 */
[----:B------:R-:W-:-:S09]  /*4fa0*/  SEL R0, R0, 0x7c, P0 ;  /* 0x0000007c00007807 */ /* 0x000fd20000000000 */
.L_x_2006:
[----:B------:R-:W-:Y:S05]  /*4fb0*/  BSYNC B0 ;  /* 0x0000000000007941 */ /* 0x000fea0003800000 */
.L_x_2004:
[----:B----4-:R-:W-:Y:S01]  /*4fc0*/  LOP3.LUT R4, R4, 0x80000000, RZ, 0xc0, !PT ;  /* 0x8000000004047812 */ /* 0x010fe200078ec0ff */
[----:B------:R-:W-:-:S03]  /*4fd0*/  IMAD.MOV.U32 R25, RZ, RZ, R26 ;  /* 0x000000ffff197224 */ /* 0x000fc600078e001a */
[----:B------:R-:W-:-:S04]  /*4fe0*/  SHF.R.U32.HI R3, RZ, 0x18, R4 ;  /* 0x00000018ff037819 */ /* 0x000fc80000011604 */
[----:B------:R-:W-:-:S05]  /*4ff0*/  LOP3.LUT R3, R0, R3, RZ, 0xfc, !PT ;  /* 0x0000000300037212 */ /* 0x000fca00078efcff */
[----:B------:R0:W-:Y:S01]  /*5000*/  STG.E.U8 desc[UR36][R8.64], R3 ;  /* 0x0000000308007986 */ /* 0x0001e2000c101124 */
[----:B------:R-:W-:Y:S05]  /*5010*/  BRA `(.L_x_1985) ;  /* 0x0000000400bc7947 */ /* 0x000fea0003800000 */
.L_x_2000:
[----:B----4-:R-:W-:Y:S01]  /*5020*/  F2FP.BF16.F32.PACK_AB R4, RZ, R4 ;  /* 0x00000004ff04723e */ /* 0x010fe200000010ff */
[----:B------:R-:W-:-:S04]  /*5030*/  IMAD.MOV.U32 R25, RZ, RZ, R26 ;  /* 0x000000ffff197224 */ /* 0x000fc800078e001a */
[----:B------:R0:W-:Y:S01]  /*5040*/  STG.E.U16 desc[UR36][R8.64], R4 ;  /* 0x0000000408007986 */ /* 0x0001e2000c101524 */
[----:B------:R-:W-:Y:S05]  /*5050*/  BRA `(.L_x_1985) ;  /* 0x0000000400ac7947 */ /* 0x000fea0003800000 */
.L_x_1997:
        /* <DEDUP_REMOVED lines=8> */
[----:B------:R-:W0:Y:S01]  /*50e0*/  F2I.FTZ.U32.TRUNC.NTZ R3, R4 ;  /* 0x0000000400037305 */ /* 0x000e22000021f000 */
[----:B------:R-:W-:Y:S01]  /*50f0*/  IMAD.MOV.U32 R25, RZ, RZ, R26 ;  /* 0x000000ffff197224 */ /* 0x000fe200078e001a */
[----:B0-----:R0:W-:Y:S01]  /*5100*/  STG.E.U16 desc[UR36][R8.64], R3 ;  /* 0x0000000308007986 */ /* 0x0011e2000c101524 */
[----:B------:R-:W-:Y:S05]  /*5110*/  BRA `(.L_x_1985) ;  /* 0x00000004007c7947 */ /* 0x000fea0003800000 */
.L_x_2009:
        /* <DEDUP_REMOVED lines=16> */
.L_x_2012:
[----:B----4-:R-:W-:-:S04]  /*5220*/  LOP3.LUT R4, R4, 0x80000000, RZ, 0xc0, !PT ;  /* 0x8000000004047812 */ /* 0x010fc800078ec0ff */
[----:B------:R-:W-:-:S04]  /*5230*/  SHF.R.U32.HI R4, RZ, 0x18, R4 ;  /* 0x00000018ff047819 */ /* 0x000fc80000011604 */
[----:B------:R-:W-:-:S04]  /*5240*/  LOP3.LUT R3, R3, R4, RZ, 0xfc, !PT ;  /* 0x0000000403037212 */ /* 0x000fc800078efcff */
[----:B------:R-:W-:-:S07]  /*5250*/  PRMT R0, R3, 0x7610, R0 ;  /* 0x0000761003007816 */ /* 0x000fce0000000000 */
.L_x_2011:
[----:B------:R-:W-:Y:S05]  /*5260*/  BSYNC B0 ;  /* 0x0000000000007941 */ /* 0x000fea0003800000 */
.L_x_2010:
[----:B------:R0:W-:Y:S01]  /*5270*/  STG.E.U8 desc[UR36][R8.64], R0 ;  /* 0x0000000008007986 */ /* 0x0001e2000c101124 */
[----:B------:R-:W-:Y:S01]  /*5280*/  IMAD.MOV.U32 R25, RZ, RZ, R26 ;  /* 0x000000ffff197224 */ /* 0x000fe200078e001a */
[----:B------:R-:W-:Y:S06]  /*5290*/  BRA `(.L_x_1985) ;  /* 0x00000004001c7947 */ /* 0x000fec0003800000 */
.L_x_2008:
        /* <DEDUP_REMOVED lines=16> */
.L_x_2015:
[----:B----4-:R-:W-:-:S04]  /*53a0*/  LOP3.LUT R4, R4, 0x80000000, RZ, 0xc0, !PT ;  /* 0x8000000004047812 */ /* 0x010fc800078ec0ff */
[----:B------:R-:W-:-:S04]  /*53b0*/  SHF.R.U32.HI R4, RZ, 0x18, R4 ;  /* 0x00000018ff047819 */ /* 0x000fc80000011604 */
[----:B------:R-:W-:-:S04]  /*53c0*/  LOP3.LUT R3, R3, R4, RZ, 0xfc, !PT ;  /* 0x0000000403037212 */ /* 0x000fc800078efcff */
[----:B------:R-:W-:-:S07]  /*53d0*/  PRMT R0, R3, 0x7610, R0 ;  /* 0x0000761003007816 */ /* 0x000fce0000000000 */
.L_x_2014:
[----:B------:R-:W-:Y:S05]  /*53e0*/  BSYNC B0 ;  /* 0x0000000000007941 */ /* 0x000fea0003800000 */
.L_x_2013:
[----:B------:R0:W-:Y:S01]  /*53f0*/  STG.E.U8 desc[UR36][R8.64], R0 ;  /* 0x0000000008007986 */ /* 0x0001e2000c101124 */
[----:B------:R-:W-:Y:S01]  /*5400*/  IMAD.MOV.U32 R25, RZ, RZ, R26 ;  /* 0x000000ffff197224 */ /* 0x000fe200078e001a */
[----:B------:R-:W-:Y:S06]  /*5410*/  BRA `(.L_x_1985) ;  /* 0x0000000000bc7947 */ /* 0x000fec0003800000 */
.L_x_2007:
[----:B------:R-:W-:-:S13]  /*5420*/  ISETP.NE.AND P0, PT, R0, 0x1c, PT ;  /* 0x0000001c0000780c */ /* 0x000fda0003f05270 */
[----:B------:R-:W-:Y:S05]  /*5430*/  @!P0 BRA `(.L_x_2016) ;  /* 0x0000000000a88947 */ /* 0x000fea0003800000 */
[----:B------:R-:W-:-:S13]  /*5440*/  ISETP.NE.AND P0, PT, R0, 0x1d, PT ;  /* 0x0000001d0000780c */ /* 0x000fda0003f05270 */
[----:B------:R-:W-:Y:S05]  /*5450*/  @!P0 BRA `(.L_x_2017) ;  /* 0x0000000000908947 */ /* 0x000fea0003800000 */
[----:B------:R-:W-:-:S13]  /*5460*/  ISETP.NE.AND P0, PT, R0, 0x2c, PT ;  /* 0x0000002c0000780c */ /* 0x000fda0003f05270 */
[----:B------:R-:W-:Y:S05]  /*5470*/  @P0 BRA `(.L_x_1990) ;  /* 0x0000000000400947 */ /* 0x000fea0003800000 */
[----:B------:R-:W-:Y:S01]  /*5480*/  SHF.R.U32.HI R5, RZ, 0x17, R4 ;  /* 0x00000017ff057819 */ /* 0x000fe20000011604 */
[----:B------:R-:W-:-:S03]  /*5490*/  IMAD.MOV.U32 R25, RZ, RZ, R26 ;  /* 0x000000ffff197224 */ /* 0x000fc600078e001a */
        /* <DEDUP_REMOVED lines=14> */
.L_x_1990:
[----:B------:R-:W-:Y:S01]  /*5580*/  MOV R14, 0x0 ;  /* 0x00000000000e7802 */ /* 0x000fe20000000f00 */
[----:B------:R-:W-:Y:S01]  /*5590*/  ULDC.64 UR4, c[0x4][0x158] ;  /* 0x0100560000047ab9 */ /* 0x000fe20000000a00 */
[----:B------:R-:W-:Y:S01]  /*55a0*/  ULDC.64 UR6, c[0x4][0x160] ;  /* 0x0100580000067ab9 */ /* 0x000fe20000000a00 */
[----:B----4-:R-:W-:Y:S02]  /*55b0*/  IMAD.U32 R4, RZ, RZ, UR4 ;  /* 0x00000004ff047e24 */ /* 0x010fe4000f8e00ff */
        /* <DEDUP_REMOVED lines=11> */
[----:B01-3--:R-:W-:Y:S05]  /*5670*/  CALL.ABS.NOINC R14 ;  /* 0x000000000e007343 */ /* 0x00bfea0003c00000 */
.L_x_2018:
[----:B------:R-:W-:Y:S01]  /*5680*/  IMAD.MOV.U32 R25, RZ, RZ, R26 ;  /* 0x000000ffff197224 */ /* 0x000fe200078e001a */
[----:B------:R-:W-:Y:S06]  /*5690*/  BRA `(.L_x_1985) ;  /* 0x00000000001c7947 */ /* 0x000fec0003800000 */
.L_x_2017:
[----:B----4-:R-:W0:Y:S01]  /*56a0*/  F2I.U64.TRUNC R4, R4 ;  /* 0x0000000400047311 */ /* 0x010e22000020d800 */
[----:B------:R-:W-:Y:S01]  /*56b0*/  IMAD.MOV.U32 R25, RZ, RZ, R26 ;  /* 0x000000ffff197224 */ /* 0x000fe200078e001a */
[----:B0-----:R0:W-:Y:S01]  /*56c0*/  STG.E.64 desc[UR36][R8.64], R4 ;  /* 0x0000000408007986 */ /* 0x0011e2000c101b24 */
[----:B------:R-:W-:Y:S05]  /*56d0*/  BRA `(.L_x_1985) ;  /* 0x00000000000c7947 */ /* 0x000fea0003800000 */
.L_x_2016:
[----:B------:R-:W0:Y:S01]  /*56e0*/  F2I.FTZ.U32.TRUNC.NTZ R3, R4 ;  /* 0x0000000400037305 */ /* 0x000e22000021f000 */
[----:B------:R-:W-:Y:S01]  /*56f0*/  IMAD.MOV.U32 R25, RZ, RZ, R26 ;  /* 0x000000ffff197224 */ /* 0x000fe200078e001a */
[----:B0-----:R2:W-:Y:S06]  /*5700*/  STG.E desc[UR36][R8.64], R3 ;  /* 0x0000000308007986 */ /* 0x0015ec000c101924 */
.L_x_1985:
[----:B------:R-:W-:Y:S05]  /*5710*/  BSYNC B6 ;  /* 0x0000000000067941 */ /* 0x000fea0003800000 */
.L_x_1984:
[----:B------:R-:W-:Y:S01]  /*5720*/  ISETP.GE.AND P0, PT, R25, R17, PT ;  /* 0x000000111900720c */ /* 0x000fe20003f06270 */
[----:B------:R-:W-:-:S12]  /*5730*/  BSSY B6, `(.L_x_2019) ;  /* 0x00001d8000067945 */ /* 0x000fd80003800000 */
[----:B------:R-:W-:Y:S05]  /*5740*/  @P0 BRA `(.L_x_2020) ;  /* 0x0000001c00580947 */ /* 0x000fea0003800000 */
[----:B0-2---:R-:W0:Y:S01]  /*5750*/  LDC.64 R8, c[0x0][0x218] ;  /* 0x00008600ff087b82 */ /* 0x005e220000000a00 */
[----:B------:R-:W-:Y:S01]  /*5760*/  IMAD R0, R2, 0x200, R25 ;  /* 0x0000020002007824 */ /* 0x000fe200078e0219 */
[----:B----4-:R-:W-:Y:S01]  /*5770*/  PRMT R4, R16, 0x9910, RZ ;  /* 0x0000991010047816 */ /* 0x010fe200000000ff */
        /* <DEDUP_REMOVED lines=18> */
.L_x_2024:
[----:B-1-3--:R-:W0:Y:S02]  /*58a0*/  F2I.S64.TRUNC R18, R18 ;  /* 0x0000001200127311 */ /* 0x00ae24000020d900 */
[----:B0-----:R-:W-:-:S05]  /*58b0*/  IMAD.MOV.U32 R3, RZ, RZ, R18 ;  /* 0x000000ffff037224 */ /* 0x001fca00078e0012 */
[----:B------:R0:W-:Y:S01]  /*58c0*/  STG.E.U8 desc[UR36][R8.64], R3 ;  /* 0x0000000308007986 */ /* 0x0001e2000c101124 */
[----:B------:R-:W-:Y:S05]  /*58d0*/  BRA `(.L_x_2026) ;  /* 0x0000000c00407947 */ /* 0x000fea0003800000 */
.L_x_2023:
[----:B------:R-:W-:-:S13]  /*58e0*/  ISETP.NE.AND P0, PT, R0, 0x2, PT ;  /* 0x000000020000780c */ /* 0x000fda0003f05270 */
[----:B------:R-:W-:Y:S05]  /*58f0*/  @!P0 BRA `(.L_x_2027) ;  /* 0x0000000000288947 */ /* 0x000fea0003800000 */
[----:B------:R-:W-:-:S13]  /*5900*/  ISETP.NE.AND P0, PT, R0, 0x3, PT ;  /* 0x000000030000780c */ /* 0x000fda0003f05270 */
[----:B------:R-:W-:Y:S05]  /*5910*/  @!P0 BRA `(.L_x_2028) ;  /* 0x0000000000148947 */ /* 0x000fea0003800000 */
[----:B------:R-:W-:-:S13]  /*5920*/  ISETP.NE.AND P0, PT, R0, 0x4, PT ;  /* 0x000000040000780c */ /* 0x000fda0003f05270 */
[----:B------:R-:W-:Y:S05]  /*5930*/  @P0 BRA `(.L_x_2025) ;  /* 0x0000000800d00947 */ /* 0x000fea0003800000 */
[----:B-1-3--:R-:W0:Y:S02]  /*5940*/  F2I.S64.TRUNC R18, R18 ;  /* 0x0000001200127311 */ /* 0x00ae24000020d900 */
[----:B0-----:R0:W-:Y:S01]  /*5950*/  STG.E.64 desc[UR36][R8.64], R18 ;  /* 0x0000001208007986 */ /* 0x0011e2000c101b24 */
[----:B------:R-:W-:Y:S05]  /*5960*/  BRA `(.L_x_2026) ;  /* 0x0000000c001c7947 */ /* 0x000fea0003800000 */
.L_x_2028:
[----:B------:R-:W0:Y:S02]  /*5970*/  F2I.FTZ.TRUNC.NTZ R3, R18 ;  /* 0x0000001200037305 */ /* 0x000e24000021f100 */
[----:B0-----:R0:W-:Y:S01]  /*5980*/  STG.E desc[UR36][R8.64], R3 ;  /* 0x0000000308007986 */ /* 0x0011e2000c101924 */
[----:B------:R-:W-:Y:S05]  /*5990*/  BRA `(.L_x_2026) ;  /* 0x0000000c00107947 */ /* 0x000fea0003800000 */
.L_x_2027:
[----:B------:R-:W0:Y:S02]  /*59a0*/  F2I.FTZ.TRUNC.NTZ R3, R18 ;  /* 0x0000001200037305 */ /* 0x000e24000021f100 */
[----:B0-----:R0:W-:Y:S01]  /*59b0*/  STG.E.U16 desc[UR36][R8.64], R3 ;  /* 0x0000000308007986 */ /* 0x0011e2000c101524 */
[----:B------:R-:W-:Y:S05]  /*59c0*/  BRA `(.L_x_2026) ;  /* 0x0000000c00047947 */ /* 0x000fea0003800000 */
.L_x_2022:
        /* <DEDUP_REMOVED lines=8> */
.L_x_2030:
[----:B------:R-:W-:-:S05]  /*5a50*/  F2FP.F16.F32.PACK_AB R18, RZ, R18 ;  /* 0x00000012ff12723e */ /* 0x000fca00000000ff */
[----:B------:R0:W-:Y:S01]  /*5a60*/  STG.E.U16 desc[UR36][R8.64], R18 ;  /* 0x0000001208007986 */ /* 0x0001e2000c101524 */
[----:B------:R-:W-:Y:S05]  /*5a70*/  BRA `(.L_x_2026) ;  /* 0x0000000800d87947 */ /* 0x000fea0003800000 */
.L_x_2029:
[----:B------:R-:W-:-:S13]  /*5a80*/  ISETP.NE.AND P0, PT, R0, 0x7, PT ;  /* 0x000000070000780c */ /* 0x000fda0003f05270 */
[----:B------:R-:W-:Y:S05]  /*5a90*/  @!P0 BRA `(.L_x_2031) ;  /* 0x00000000002c8947 */ /* 0x000fea0003800000 */
[----:B------:R-:W-:-:S13]  /*5aa0*/  ISETP.NE.AND P0, PT, R0, 0x8, PT ;  /* 0x000000080000780c */ /* 0x000fda0003f05270 */
[----:B------:R-:W-:Y:S05]  /*5ab0*/  @!P0 BRA `(.L_x_2032) ;  /* 0x0000000000148947 */ /* 0x000fea0003800000 */
[----:B------:R-:W-:-:S13]  /*5ac0*/  ISETP.NE.AND P0, PT, R0, 0x9, PT ;  /* 0x000000090000780c */ /* 0x000fda0003f05270 */
[----:B------:R-:W-:Y:S05]  /*5ad0*/  @P0 BRA `(.L_x_2025) ;  /* 0x0000000800680947 */ /* 0x000fea0003800000 */
[----:B-1-3--:R-:W-:-:S05]  /*5ae0*/  IMAD.MOV.U32 R19, RZ, RZ, RZ ;  /* 0x000000ffff137224 */ /* 0x00afca00078e00ff */
[----:B------:R0:W-:Y:S01]  /*5af0*/  STG.E.64 desc[UR36][R8.64], R18 ;  /* 0x0000001208007986 */ /* 0x0001e2000c101b24 */
[----:B------:R-:W-:Y:S05]  /*5b00*/  BRA `(.L_x_2026) ;  /* 0x0000000800b47947 */ /* 0x000fea0003800000 */
.L_x_2032:
[----:B------:R-:W-:-:S04]  /*5b10*/  F2FP.F16.F32.PACK_AB R3, RZ, R18 ;  /* 0x00000012ff03723e */ /* 0x000fc800000000ff */
[----:B------:R-:W-:-:S05]  /*5b20*/  PRMT R3, R3, 0x5410, RZ ;  /* 0x0000541003037816 */ /* 0x000fca00000000ff */
[----:B------:R0:W-:Y:S01]  /*5b30*/  STG.E desc[UR36][R8.64], R3 ;  /* 0x0000000308007986 */ /* 0x0001e2000c101924 */
[----:B------:R-:W-:Y:S05]  /*5b40*/  BRA `(.L_x_2026) ;  /* 0x0000000800a47947 */ /* 0x000fea0003800000 */
.L_x_2031:
[----:B------:R-:W-:-:S06]  /*5b50*/  FMUL.FTZ R4, R18, 1 ;  /* 0x3f80000012047820 */ /* 0x000fcc0000410000 */
[----:B------:R-:W0:Y:S02]  /*5b60*/  F2F.F64.F32 R4, R4 ;  /* 0x0000000400047310 */ /* 0x000e240000201800 */
[----:B0-----:R0:W-:Y:S01]  /*5b70*/  STG.E.64 desc[UR36][R8.64], R4 ;  /* 0x0000000408007986 */ /* 0x0011e2000c101b24 */
[----:B------:R-:W-:Y:S05]  /*5b80*/  BRA `(.L_x_2026) ;  /* 0x0000000800947947 */ /* 0x000fea0003800000 */
.L_x_2021:
        /* <DEDUP_REMOVED lines=12> */
.L_x_2035:
[----:B------:R-:W-:Y:S01]  /*5c50*/  FMUL.FTZ R4, R18, 1 ;  /* 0x3f80000012047820 */ /* 0x000fe20000410000 */
[----:B------:R-:W-:-:S05]  /*5c60*/  CS2R R6, SRZ ;  /* 0x0000000000067805 */ /* 0x000fca000001ff00 */
[----:B------:R-:W0:Y:S02]  /*5c70*/  F2F.F64.F32 R4, R4 ;  /* 0x0000000400047310 */ /* 0x000e240000201800 */
[----:B0-----:R0:W-:Y:S01]  /*5c80*/  STG.E.128 desc[UR36][R8.64], R4 ;  /* 0x0000000408007986 */ /* 0x0011e2000c101d24 */
[----:B------:R-:W-:Y:S05]  /*5c90*/  BRA `(.L_x_2026) ;  /* 0x0000000800507947 */ /* 0x000fea0003800000 */
.L_x_2034:
        /* <DEDUP_REMOVED lines=20> */
.L_x_2039:
[----:B------:R-:W-:Y:S05]  /*5de0*/  BSYNC B0 ;  /* 0x0000000000007941 */ /* 0x000fea0003800000 */
.L_x_2038:
[----:B------:R-:W-:-:S05]  /*5df0*/  LOP3.LUT R5, R0, R5, RZ, 0xfc, !PT ;  /* 0x0000000500057212 */ /* 0x000fca00078efcff */
[----:B------:R0:W-:Y:S01]  /*5e00*/  STG.E.U8 desc[UR36][R8.64], R5 ;  /* 0x0000000508007986 */ /* 0x0001e2000c101124 */
[----:B------:R-:W-:Y:S05]  /*5e10*/  BRA `(.L_x_2026) ;  /* 0x0000000400f07947 */ /* 0x000fea0003800000 */
.L_x_2037:
        /* <DEDUP_REMOVED lines=12> */
.L_x_2041:
[----:B------:R-:W-:Y:S01]  /*5ee0*/  IMAD.MOV.U32 R0, RZ, RZ, 0x7f ;  /* 0x0000007fff007424 */ /* 0x000fe200078e00ff */
[----:B------:R-:W-:-:S04]  /*5ef0*/  ISETP.GT.U32.AND P0, PT, R4, 0x7f800000, PT ;  /* 0x7f8000000400780c */ /* 0x000fc80003f04070 */
[----:B------:R-:W-:-:S09]  /*5f00*/  SEL R0, R0, 0x7c, P0 ;  /* 0x0000007c00007807 */ /* 0x000fd20000000000 */
.L_x_2042:
[----:B------:R-:W-:Y:S05]  /*5f10*/  BSYNC B0 ;  /* 0x0000000000007941 */ /* 0x000fea0003800000 */
.L_x_2040:
[----:B------:R-:W-:-:S04]  /*5f20*/  LOP3.LUT R18, R18, 0x80000000, RZ, 0xc0, !PT ;  /* 0x8000000012127812 */ /* 0x000fc800078ec0ff */
[----:B------:R-:W-:-:S04]  /*5f30*/  SHF.R.U32.HI R3, RZ, 0x18, R18 ;  /* 0x00000018ff037819 */ /* 0x000fc80000011612 */
[----:B------:R-:W-:-:S05]  /*5f40*/  LOP3.LUT R3, R0, R3, RZ, 0xfc, !PT ;  /* 0x0000000300037212 */ /* 0x000fca00078efcff */
[----:B------:R0:W-:Y:S01]  /*5f50*/  STG.E.U8 desc[UR36][R8.64], R3 ;  /* 0x0000000308007986 */ /* 0x0001e2000c101124 */
[----:B------:R-:W-:Y:S05]  /*5f60*/  BRA `(.L_x_2026) ;  /* 0x00000004009c7947 */ /* 0x000fea0003800000 */
.L_x_2036:
[----:B------:R-:W-:-:S05]  /*5f70*/  F2FP.BF16.F32.PACK_AB R18, RZ, R18 ;  /* 0x00000012ff12723e */ /* 0x000fca00000010ff */
[----:B------:R0:W-:Y:S01]  /*5f80*/  STG.E.U16 desc[UR36][R8.64], R18 ;  /* 0x0000001208007986 */ /* 0x0001e2000c101524 */
[----:B------:R-:W-:Y:S05]  /*5f90*/  BRA `(.L_x_2026) ;  /* 0x0000000400907947 */ /* 0x000fea0003800000 */
.L_x_2033:
        /* <DEDUP_REMOVED lines=11> */
.L_x_2045:
        /* <DEDUP_REMOVED lines=16> */
.L_x_2048:
[----:B------:R-:W-:-:S04]  /*6150*/  LOP3.LUT R18, R18, 0x80000000, RZ, 0xc0, !PT ;  /* 0x8000000012127812 */ /* 0x000fc800078ec0ff */
[----:B------:R-:W-:-:S04]  /*6160*/  SHF.R.U32.HI R3, RZ, 0x18, R18 ;  /* 0x00000018ff037819 */ /* 0x000fc80000011612 */
[----:B------:R-:W-:-:S04]  /*6170*/  LOP3.LUT R0, R0, R3, RZ, 0xfc, !PT ;  /* 0x0000000300007212 */ /* 0x000fc800078efcff */
[----:B------:R-:W-:-:S07]  /*6180*/  PRMT R4, R0, 0x7610, R4 ;  /* 0x0000761000047816 */ /* 0x000fce0000000004 */
.L_x_2047:
[----:B------:R-:W-:Y:S05]  /*6190*/  BSYNC B0 ;  /* 0x0000000000007941 */ /* 0x000fea0003800000 */
.L_x_2046:
[----:B------:R0:W-:Y:S01]  /*61a0*/  STG.E.U8 desc[UR36][R8.64], R4 ;  /* 0x0000000408007986 */ /* 0x0001e2000c101124 */
[----:B------:R-:W-:Y:S05]  /*61b0*/  BRA `(.L_x_2026) ;  /* 0x0000000400087947 */ /* 0x000fea0003800000 */
.L_x_2044:
        /* <DEDUP_REMOVED lines=16> */
.L_x_2051:
[----:B------:R-:W-:-:S04]  /*62c0*/  LOP3.LUT R18, R18, 0x80000000, RZ, 0xc0, !PT ;  /* 0x8000000012127812 */ /* 0x000fc800078ec0ff */
[----:B------:R-:W-:-:S04]  /*62d0*/  SHF.R.U32.HI R3, RZ, 0x18, R18 ;  /* 0x00000018ff037819 */ /* 0x000fc80000011612 */
[----:B------:R-:W-:-:S04]  /*62e0*/  LOP3.LUT R0, R0, R3, RZ, 0xfc, !PT ;  /* 0x0000000300007212 */ /* 0x000fc800078efcff */
[----:B------:R-:W-:-:S07]  /*62f0*/  PRMT R4, R0, 0x7610, R4 ;  /* 0x0000761000047816 */ /* 0x000fce0000000004 */
.L_x_2050:
[----:B------:R-:W-:Y:S05]  /*6300*/  BSYNC B0 ;  /* 0x0000000000007941 */ /* 0x000fea0003800000 */
.L_x_2049:
[----:B------:R0:W-:Y:S01]  /*6310*/  STG.E.U8 desc[UR36][R8.64], R4 ;  /* 0x0000000408007986 */ /* 0x0001e2000c101124 */
[----:B------:R-:W-:Y:S05]  /*6320*/  BRA `(.L_x_2026) ;  /* 0x0000000000ac7947 */ /* 0x000fea0003800000 */
.L_x_2043:
        /* <DEDUP_REMOVED lines=21> */
.L_x_2025:
        /* <DEDUP_REMOVED lines=16> */
.L_x_2054:
[----:B------:R-:W-:Y:S05]  /*6580*/  BRA `(.L_x_2026) ;  /* 0x0000000000147947 */ /* 0x000fea0003800000 */
.L_x_2053:
[----:B-1-3--:R-:W0:Y:S02]  /*6590*/  F2I.U64.TRUNC R18, R18 ;  /* 0x0000001200127311 */ /* 0x00ae24000020d800 */
[----:B0-----:R4:W-:Y:S01]  /*65a0*/  STG.E.64 desc[UR36][R8.64], R18 ;  /* 0x0000001208007986 */ /* 0x0019e2000c101b24 */
[----:B------:R-:W-:Y:S05]  /*65b0*/  BRA `(.L_x_2026) ;  /* 0x0000000000087947 */ /* 0x000fea0003800000 */
.L_x_2052:
[----:B------:R-:W0:Y:S02]  /*65c0*/  F2I.FTZ.U32.TRUNC.NTZ R3, R18 ;  /* 0x0000001200037305 */ /* 0x000e24000021f000 */
[----:B0-----:R0:W-:Y:S02]  /*65d0*/  STG.E desc[UR36][R8.64], R3 ;  /* 0x0000000308007986 */ /* 0x0011e4000c101924 */
.L_x_2026:
[----:B------:R-:W-:-:S05]  /*65e0*/  VIADD R25, R25, 0x80 ;  /* 0x0000008019197836 */ /* 0x000fca0000000000 */
[----:B------:R-:W-:-:S13]  /*65f0*/  ISETP.GE.AND P0, PT, R25, R17, PT ;  /* 0x000000111900720c */ /* 0x000fda0003f06270 */
[----:B------:R-:W-:Y:S05]  /*6600*/  @P0 BRA `(.L_x_2020) ;  /* 0x0000000c00a80947 */ /* 0x000fea0003800000 */
[----:B0-2-4-:R-:W0:Y:S01]  /*6610*/  LDC.64 R8, c[0x0][0x218] ;  /* 0x00008600ff087b82 */ /* 0x015e220000000a00 */
        /* <DEDUP_REMOVED lines=20> */
.L_x_2058:
[----:B------:R-:W0:Y:S02]  /*6760*/  F2I.S64.TRUNC R22, R22 ;  /* 0x0000001600167311 */ /* 0x000e24000020d900 */
[----:B0-----:R-:W-:-:S05]  /*6770*/  IMAD.MOV.U32 R3, RZ, RZ, R22 ;  /* 0x000000ffff037224 */ /* 0x001fca00078e0016 */
[----:B------:R0:W-:Y:S01]  /*6780*/  STG.E.U8 desc[UR36][R8.64], R3 ;  /* 0x0000000308007986 */ /* 0x0001e2000c101124 */
[----:B------:R-:W-:Y:S05]  /*6790*/  BRA `(.L_x_2060) ;  /* 0x0000000c00407947 */ /* 0x000fea0003800000 */
.L_x_2057:
        /* <DEDUP_REMOVED lines=9> */
.L_x_2062:
[----:B------:R-:W0:Y:S02]  /*6830*/  F2I.FTZ.TRUNC.NTZ R3, R22 ;  /* 0x0000001600037305 */ /* 0x000e24000021f100 */
[----:B0-----:R0:W-:Y:S01]  /*6840*/  STG.E desc[UR36][R8.64], R3 ;  /* 0x0000000308007986 */ /* 0x0011e2000c101924 */
[----:B------:R-:W-:Y:S05]  /*6850*/  BRA `(.L_x_2060) ;  /* 0x0000000c00107947 */ /* 0x000fea0003800000 */
.L_x_2061:
[----:B------:R-:W0:Y:S02]  /*6860*/  F2I.FTZ.TRUNC.NTZ R3, R22 ;  /* 0x0000001600037305 */ /* 0x000e24000021f100 */
[----:B0-----:R4:W-:Y:S01]  /*6870*/  STG.E.U16 desc[UR36][R8.64], R3 ;  /* 0x0000000308007986 */ /* 0x0019e2000c101524 */
[----:B------:R-:W-:Y:S05]  /*6880*/  BRA `(.L_x_2060) ;  /* 0x0000000c00047947 */ /* 0x000fea0003800000 */
.L_x_2056:
        /* <DEDUP_REMOVED lines=8> */
.L_x_2064:
[----:B------:R-:W-:-:S05]  /*6910*/  F2FP.F16.F32.PACK_AB R22, RZ, R22 ;  /* 0x00000016ff16723e */ /* 0x000fca00000000ff */
[----:B------:R0:W-:Y:S01]  /*6920*/  STG.E.U16 desc[UR36][R8.64], R22 ;  /* 0x0000001608007986 */ /* 0x0001e2000c101524 */
[----:B------:R-:W-:Y:S05]  /*6930*/  BRA `(.L_x_2060) ;  /* 0x0000000800d87947 */ /* 0x000fea0003800000 */
.L_x_2063:
        /* <DEDUP_REMOVED lines=9> */
.L_x_2066:
[----:B------:R-:W-:-:S04]  /*69d0*/  F2FP.F16.F32.PACK_AB R3, RZ, R22 ;  /* 0x00000016ff03723e */ /* 0x000fc800000000ff */
[----:B------:R-:W-:-:S05]  /*69e0*/  PRMT R3, R3, 0x5410, RZ ;  /* 0x0000541003037816 */ /* 0x000fca00000000ff */
[----:B------:R0:W-:Y:S01]  /*69f0*/  STG.E desc[UR36][R8.64], R3 ;  /* 0x0000000308007986 */ /* 0x0001e2000c101924 */
[----:B------:R-:W-:Y:S05]  /*6a00*/  BRA `(.L_x_2060) ;  /* 0x0000000800a47947 */ /* 0x000fea0003800000 */
.L_x_2065:
[----:B------:R-:W-:-:S06]  /*6a10*/  FMUL.FTZ R4, R22, 1 ;  /* 0x3f80000016047820 */ /* 0x000fcc0000410000 */
[----:B------:R-:W0:Y:S02]  /*6a20*/  F2F.F64.F32 R4, R4 ;  /* 0x0000000400047310 */ /* 0x000e240000201800 */
[----:B0-----:R0:W-:Y:S01]  /*6a30*/  STG.E.64 desc[UR36][R8.64], R4 ;  /* 0x0000000408007986 */ /* 0x0011e2000c101b24 */
[----:B------:R-:W-:Y:S05]  /*6a40*/  BRA `(.L_x_2060) ;  /* 0x0000000800947947 */ /* 0x000fea0003800000 */
.L_x_2055:
        /* <DEDUP_REMOVED lines=12> */
.L_x_2069:
[----:B------:R-:W-:Y:S01]  /*6b10*/  FMUL.FTZ R4, R22, 1 ;  /* 0x3f80000016047820 */ /* 0x000fe20000410000 */
[----:B------:R-:W-:-:S05]  /*6b20*/  CS2R R6, SRZ ;  /* 0x0000000000067805 */ /* 0x000fca000001ff00 */
[----:B------:R-:W0:Y:S02]  /*6b30*/  F2F.F64.F32 R4, R4 ;  /* 0x0000000400047310 */ /* 0x000e240000201800 */
[----:B0-----:R0:W-:Y:S01]  /*6b40*/  STG.E.128 desc[UR36][R8.64], R4 ;  /* 0x0000000408007986 */ /* 0x0011e2000c101d24 */
[----:B------:R-:W-:Y:S05]  /*6b50*/  BRA `(.L_x_2060) ;  /* 0x0000000800507947 */ /* 0x000fea0003800000 */
.L_x_2068:
        /* <DEDUP_REMOVED lines=20> */
.L_x_2073:
[----:B------:R-:W-:Y:S05]  /*6ca0*/  BSYNC B0 ;  /* 0x0000000000007941 */ /* 0x000fea0003800000 */
.L_x_2072:
[----:B------:R-:W-:-:S05]  /*6cb0*/  LOP3.LUT R5, R0, R5, RZ, 0xfc, !PT ;  /* 0x0000000500057212 */ /* 0x000fca00078efcff */
[----:B------:R0:W-:Y:S01]  /*6cc0*/  STG.E.U8 desc[UR36][R8.64], R5 ;  /* 0x0000000508007986 */ /* 0x0001e2000c101124 */
[----:B------:R-:W-:Y:S05]  /*6cd0*/  BRA `(.L_x_2060) ;  /* 0x0000000400f07947 */ /* 0x000fea0003800000 */
.L_x_2071:
        /* <DEDUP_REMOVED lines=12> */
.L_x_2075:
[----:B------:R-:W-:Y:S01]  /*6da0*/  IMAD.MOV.U32 R0, RZ, RZ, 0x7f ;  /* 0x0000007fff007424 */ /* 0x000fe200078e00ff */
[----:B------:R-:W-:-:S04]  /*6db0*/  ISETP.GT.U32.AND P0, PT, R4, 0x7f800000, PT ;  /* 0x7f8000000400780c */ /* 0x000fc80003f04070 */
[----:B------:R-:W-:-:S09]  /*6dc0*/  SEL R0, R0, 0x7c, P0 ;  /* 0x0000007c00007807 */ /* 0x000fd20000000000 */
.L_x_2076:
[----:B------:R-:W-:Y:S05]  /*6dd0*/  BSYNC B0 ;  /* 0x0000000000007941 */ /* 0x000fea0003800000 */
.L_x_2074:
[----:B------:R-:W-:-:S04]  /*6de0*/  LOP3.LUT R22, R22, 0x80000000, RZ, 0xc0, !PT ;  /* 0x8000000016167812 */ /* 0x000fc800078ec0ff */
[----:B------:R-:W-:-:S04]  /*6df0*/  SHF.R.U32.HI R3, RZ, 0x18, R22 ;  /* 0x00000018ff037819 */ /* 0x000fc80000011616 */
[----:B------:R-:W-:-:S05]  /*6e00*/  LOP3.LUT R3, R0, R3, RZ, 0xfc, !PT ;  /* 0x0000000300037212 */ /* 0x000fca00078efcff */
[----:B------:R0:W-:Y:S01]  /*6e10*/  STG.E.U8 desc[UR36][R8.64], R3 ;  /* 0x0000000308007986 */ /* 0x0001e2000c101124 */
[----:B------:R-:W-:Y:S05]  /*6e20*/  BRA `(.L_x_2060) ;  /* 0x00000004009c7947 */ /* 0x000fea0003800000 */
.L_x_2070:
[----:B------:R-:W-:-:S05]  /*6e30*/  F2FP.BF16.F32.PACK_AB R22, RZ, R22 ;  /* 0x00000016ff16723e */ /* 0x000fca00000010ff */
[----:B------:R0:W-:Y:S01]  /*6e40*/  STG.E.U16 desc[UR36][R8.64], R22 ;  /* 0x0000001608007986 */ /* 0x0001e2000c101524 */
[----:B------:R-:W-:Y:S05]  /*6e50*/  BRA `(.L_x_2060) ;  /* 0x0000000400907947 */ /* 0x000fea0003800000 */
.L_x_2067:
        /* <DEDUP_REMOVED lines=11> */
.L_x_2079:
        /* <DEDUP_REMOVED lines=16> */
.L_x_2082:
[----:B------:R-:W-:-:S04]  /*7010*/  LOP3.LUT R22, R22, 0x80000000, RZ, 0xc0, !PT ;  /* 0x8000000016167812 */ /* 0x000fc800078ec0ff */
[----:B------:R-:W-:-:S04]  /*7020*/  SHF.R.U32.HI R3, RZ, 0x18, R22 ;  /* 0x00000018ff037819 */ /* 0x000fc80000011616 */
[----:B------:R-:W-:-:S04]  /*7030*/  LOP3.LUT R0, R0, R3, RZ, 0xfc, !PT ;  /* 0x0000000300007212 */ /* 0x000fc800078efcff */
[----:B------:R-:W-:-:S07]  /*7040*/  PRMT R4, R0, 0x7610, R4 ;  /* 0x0000761000047816 */ /* 0x000fce0000000004 */
.L_x_2081:
[----:B------:R-:W-:Y:S05]  /*7050*/  BSYNC B0 ;  /* 0x0000000000007941 */ /* 0x000fea0003800000 */
.L_x_2080:
[----:B------:R0:W-:Y:S01]  /*7060*/  STG.E.U8 desc[UR36][R8.64], R4 ;  /* 0x0000000408007986 */ /* 0x0001e2000c101124 */
[----:B------:R-:W-:Y:S05]  /*7070*/  BRA `(.L_x_2060) ;  /* 0x0000000400087947 */ /* 0x000fea0003800000 */
.L_x_2078:
        /* <DEDUP_REMOVED lines=16> */
.L_x_2085:
[----:B------:R-:W-:-:S04]  /*7180*/  LOP3.LUT R22, R22, 0x80000000, RZ, 0xc0, !PT ;  /* 0x8000000016167812 */ /* 0x000fc800078ec0ff */
[----:B------:R-:W-:-:S04]  /*7190*/  SHF.R.U32.HI R3, RZ, 0x18, R22 ;  /* 0x00000018ff037819 */ /* 0x000fc80000011616 */
[----:B------:R-:W-:-:S04]  /*71a0*/  LOP3.LUT R0, R0, R3, RZ, 0xfc, !PT ;  /* 0x0000000300007212 */ /* 0x000fc800078efcff */
[----:B------:R-:W-:-:S07]  /*71b0*/  PRMT R4, R0, 0x7610, R4 ;  /* 0x0000761000047816 */ /* 0x000fce0000000004 */
.L_x_2084:
[----:B------:R-:W-:Y:S05]  /*71c0*/  BSYNC B0 ;  /* 0x0000000000007941 */ /* 0x000fea0003800000 */
.L_x_2083:
[----:B------:R0:W-:Y:S01]  /*71d0*/  STG.E.U8 desc[UR36][R8.64], R4 ;  /* 0x0000000408007986 */ /* 0x0001e2000c101124 */
[----:B------:R-:W-:Y:S05]  /*71e0*/  BRA `(.L_x_2060) ;  /* 0x0000000000ac7947 */ /* 0x000fea0003800000 */
.L_x_2077:
        /* <DEDUP_REMOVED lines=21> */
.L_x_2059:
        /* <DEDUP_REMOVED lines=16> */
.L_x_2088:
[----:B------:R-:W-:Y:S05]  /*7440*/  BRA `(.L_x_2060) ;  /* 0x0000000000147947 */ /* 0x000fea0003800000 */
.L_x_2087:
[----:B------:R-:W0:Y:S02]  /*7450*/  F2I.U64.TRUNC R22, R22 ;  /* 0x0000001600167311 */ /* 0x000e24000020d800 */
[----:B0-----:R0:W-:Y:S01]  /*7460*/  STG.E.64 desc[UR36][R8.64], R22 ;  /* 0x0000001608007986 */ /* 0x0011e2000c101b24 */
[----:B------:R-:W-:Y:S05]  /*7470*/  BRA `(.L_x_2060) ;  /* 0x0000000000087947 */ /* 0x000fea0003800000 */
.L_x_2086:
[----:B------:R-:W0:Y:S02]  /*7480*/  F2I.FTZ.U32.TRUNC.NTZ R3, R22 ;  /* 0x0000001600037305 */ /* 0x000e24000021f000 */
[----:B0-----:R0:W-:Y:S02]  /*7490*/  STG.E desc[UR36][R8.64], R3 ;  /* 0x0000000308007986 */ /* 0x0011e4000c101924 */
.L_x_2060:
[----:B------:R-:W-:-:S07]  /*74a0*/  VIADD R25, R25, 0x80 ;  /* 0x0000008019197836 */ /* 0x000fce0000000000 */
.L_x_2020:
[----:B------:R-:W-:Y:S05]  /*74b0*/  BSYNC B6 ;  /* 0x0000000000067941 */ /* 0x000fea0003800000 */
.L_x_2019:
[----:B------:R-:W-:-:S13]  /*74c0*/  ISETP.GE.AND P0, PT, R25, R17, PT ;  /* 0x000000111900720c */ /* 0x000fda0003f06270 */
[----:B------:R-:W-:Y:S05]  /*74d0*/  @P0 EXIT ;  /* 0x000000000000094d */ /* 0x000fea0003800000 */
[----:B0---4-:R-:W0:Y:S01]  /*74e0*/  LDC.64 R4, c[0x0][0x218] ;  /* 0x00008600ff047b82 */ /* 0x011e220000000a00 */
        /* <DEDUP_REMOVED lines=19> */
.L_x_2092:
[----:B------:R-:W0:Y:S02]  /*7620*/  F2I.S64.TRUNC R24, R24 ;  /* 0x0000001800187311 */ /* 0x000e24000020d900 */
[----:B0-----:R-:W-:-:S05]  /*7630*/  IMAD.MOV.U32 R5, RZ, RZ, R24 ;  /* 0x000000ffff057224 */ /* 0x001fca00078e0018 */
[----:B------:R-:W-:Y:S01]  /*7640*/  STG.E.U8 desc[UR36][R2.64], R5 ;  /* 0x0000000502007986 */ /* 0x000fe2000c101124 */
[----:B------:R-:W-:Y:S05]  /*7650*/  EXIT ;  /* 0x000000000000794d */ /* 0x000fea0003800000 */
.L_x_2091:
        /* <DEDUP_REMOVED lines=9> */
.L_x_2095:
[----:B------:R-:W0:Y:S02]  /*76f0*/  F2I.FTZ.TRUNC.NTZ R5, R24 ;  /* 0x0000001800057305 */ /* 0x000e24000021f100 */
[----:B0-----:R-:W-:Y:S01]  /*7700*/  STG.E desc[UR36][R2.64], R5 ;  /* 0x0000000502007986 */ /* 0x001fe2000c101924 */
[----:B------:R-:W-:Y:S05]  /*7710*/  EXIT ;  /* 0x000000000000794d */ /* 0x000fea0003800000 */
.L_x_2094:
[----:B------:R-:W0:Y:S02]  /*7720*/  F2I.FTZ.TRUNC.NTZ R5, R24 ;  /* 0x0000001800057305 */ /* 0x000e24000021f100 */
[----:B0-----:R-:W-:Y:S01]  /*7730*/  STG.E.U16 desc[UR36][R2.64], R5 ;  /* 0x0000000502007986 */ /* 0x001fe2000c101524 */
[----:B------:R-:W-:Y:S05]  /*7740*/  EXIT ;  /* 0x000000000000794d */ /* 0x000fea0003800000 */
.L_x_2090:
        /* <DEDUP_REMOVED lines=8> */
.L_x_2097:
[----:B------:R-:W-:-:S05]  /*77d0*/  F2FP.F16.F32.PACK_AB R24, RZ, R24 ;  /* 0x00000018ff18723e */ /* 0x000fca00000000ff */
[----:B------:R-:W-:Y:S01]  /*77e0*/  STG.E.U16 desc[UR36][R2.64], R24 ;  /* 0x0000001802007986 */ /* 0x000fe2000c101524 */
[----:B------:R-:W-:Y:S05]  /*77f0*/  EXIT ;  /* 0x000000000000794d */ /* 0x000fea0003800000 */
.L_x_2096:
        /* <DEDUP_REMOVED lines=9> */
.L_x_2099:
[----:B------:R-:W-:-:S04]  /*7890*/  F2FP.F16.F32.PACK_AB R5, RZ, R24 ;  /* 0x00000018ff05723e */ /* 0x000fc800000000ff */
[----:B------:R-:W-:-:S05]  /*78a0*/  PRMT R5, R5, 0x5410, RZ ;  /* 0x0000541005057816 */ /* 0x000fca00000000ff */
[----:B------:R-:W-:Y:S01]  /*78b0*/  STG.E desc[UR36][R2.64], R5 ;  /* 0x0000000502007986 */ /* 0x000fe2000c101924 */
[----:B------:R-:W-:Y:S05]  /*78c0*/  EXIT ;  /* 0x000000000000794d */ /* 0x000fea0003800000 */
.L_x_2098:
[----:B------:R-:W-:-:S06]  /*78d0*/  FMUL.FTZ R4, R24, 1 ;  /* 0x3f80000018047820 */ /* 0x000fcc0000410000 */
[----:B------:R-:W0:Y:S02]  /*78e0*/  F2F.F64.F32 R4, R4 ;  /* 0x0000000400047310 */ /* 0x000e240000201800 */
[----:B0-----:R-:W-:Y:S01]  /*78f0*/  STG.E.64 desc[UR36][R2.64], R4 ;  /* 0x0000000402007986 */ /* 0x001fe2000c101b24 */
[----:B------:R-:W-:Y:S05]  /*7900*/  EXIT ;  /* 0x000000000000794d */ /* 0x000fea0003800000 */
.L_x_2089:
        /* <DEDUP_REMOVED lines=12> */
.L_x_2102:
[----:B------:R-:W-:Y:S01]  /*79d0*/  FMUL.FTZ R4, R24, 1 ;  /* 0x3f80000018047820 */ /* 0x000fe20000410000 */
[----:B------:R-:W-:-:S05]  /*79e0*/  CS2R R6, SRZ ;  /* 0x0000000000067805 */ /* 0x000fca000001ff00 */
[----:B------:R-:W0:Y:S02]  /*79f0*/  F2F.F64.F32 R4, R4 ;  /* 0x0000000400047310 */ /* 0x000e240000201800 */
[----:B0-----:R-:W-:Y:S01]  /*7a00*/  STG.E.128 desc[UR36][R2.64], R4 ;  /* 0x0000000402007986 */ /* 0x001fe2000c101d24 */
[----:B------:R-:W-:Y:S05]  /*7a10*/  EXIT ;  /* 0x000000000000794d */ /* 0x000fea0003800000 */
.L_x_2101:
        /* <DEDUP_REMOVED lines=20> */
.L_x_2106:
[----:B------:R-:W-:Y:S05]  /*7b60*/  BSYNC B0 ;  /* 0x0000000000007941 */ /* 0x000fea0003800000 */
.L_x_2105:
[----:B------:R-:W-:-:S05]  /*7b70*/  LOP3.LUT R7, R0, R7, RZ, 0xfc, !PT ;  /* 0x0000000700077212 */ /* 0x000fca00078efcff */
[----:B------:R-:W-:Y:S01]  /*7b80*/  STG.E.U8 desc[UR36][R2.64], R7 ;  /* 0x0000000702007986 */ /* 0x000fe2000c101124 */
[----:B------:R-:W-:Y:S05]  /*7b90*/  EXIT ;  /* 0x000000000000794d */ /* 0x000fea0003800000 */
.L_x_2104:
[----:B------:R-:W-:Y:S01]  /*7ba0*/  LOP3.LUT R4, R24, 0x7fffffff, RZ, 0xc0, !PT ;  /* 0x7fffffff18047812 */ /* 0x000fe200078ec0ff */
[----:B------:R-:W-:Y:S03]  /*7bb0*/  BSSY B0, `(.L_x_2107) ;  /* 0x000000e000007945 */ /* 0x000fe60003800000 */
        /* <DEDUP_REMOVED lines=10> */
.L_x_2108:
[----:B------:R-:W-:Y:S01]  /*7c60*/  IMAD.MOV.U32 R0, RZ, RZ, 0x7f ;  /* 0x0000007fff007424 */ /* 0x000fe200078e00ff */
[----:B------:R-:W-:-:S04]  /*7c70*/  ISETP.GT.U32.AND P0, PT, R4, 0x7f800000, PT ;  /* 0x7f8000000400780c */ /* 0x000fc80003f04070 */
[----:B------:R-:W-:-:S09]  /*7c80*/  SEL R0, R0, 0x7c, P0 ;  /* 0x0000007c00007807 */ /* 0x000fd20000000000 */
.L_x_2109:
[----:B------:R-:W-:Y:S05]  /*7c90*/  BSYNC B0 ;  /* 0x0000000000007941 */ /* 0x000fea0003800000 */
.L_x_2107:
[----:B------:R-:W-:-:S04]  /*7ca0*/  LOP3.LUT R24, R24, 0x80000000, RZ, 0xc0, !PT ;  /* 0x8000000018187812 */ /* 0x000fc800078ec0ff */
[----:B------:R-:W-:-:S04]  /*7cb0*/  SHF.R.U32.HI R5, RZ, 0x18, R24 ;  /* 0x00000018ff057819 */ /* 0x000fc80000011618 */
[----:B------:R-:W-:-:S05]  /*7cc0*/  LOP3.LUT R5, R0, R5, RZ, 0xfc, !PT ;  /* 0x0000000500057212 */ /* 0x000fca00078efcff */
[----:B------:R-:W-:Y:S01]  /*7cd0*/  STG.E.U8 desc[UR36][R2.64], R5 ;  /* 0x0000000502007986 */ /* 0x000fe2000c101124 */
[----:B------:R-:W-:Y:S05]  /*7ce0*/  EXIT ;  /* 0x000000000000794d */ /* 0x000fea0003800000 */
.L_x_2103:
[----:B------:R-:W-:-:S05]  /*7cf0*/  F2FP.BF16.F32.PACK_AB R24, RZ, R24 ;  /* 0x00000018ff18723e */ /* 0x000fca00000010ff */
[----:B------:R-:W-:Y:S01]  /*7d00*/  STG.E.U16 desc[UR36][R2.64], R24 ;  /* 0x0000001802007986 */ /* 0x000fe2000c101524 */
[----:B------:R-:W-:Y:S05]  /*7d10*/  EXIT ;  /* 0x000000000000794d */ /* 0x000fea0003800000 */
.L_x_2100:
        /* <DEDUP_REMOVED lines=11> */
.L_x_2112:
        /* <DEDUP_REMOVED lines=16> */
.L_x_2115:
[----:B------:R-:W-:-:S04]  /*7ed0*/  LOP3.LUT R24, R24, 0x80000000, RZ, 0xc0, !PT ;  /* 0x8000000018187812 */ /* 0x000fc800078ec0ff */
[----:B------:R-:W-:-:S04]  /*7ee0*/  SHF.R.U32.HI R5, RZ, 0x18, R24 ;  /* 0x00000018ff057819 */ /* 0x000fc80000011618 */
[----:B------:R-:W-:-:S04]  /*7ef0*/  LOP3.LUT R4, R4, R5, RZ, 0xfc, !PT ;  /* 0x0000000504047212 */ /* 0x000fc800078efcff */
[----:B------:R-:W-:-:S07]  /*7f00*/  PRMT R0, R4, 0x7610, R0 ;  /* 0x0000761004007816 */ /* 0x000fce0000000000 */
.L_x_2114:
[----:B------:R-:W-:Y:S05]  /*7f10*/  BSYNC B0 ;  /* 0x0000000000007941 */ /* 0x000fea0003800000 */
.L_x_2113:
[----:B------:R-:W-:Y:S01]  /*7f20*/  STG.E.U8 desc[UR36][R2.64], R0 ;  /* 0x0000000002007986 */ /* 0x000fe2000c101124 */
[----:B------:R-:W-:Y:S05]  /*7f30*/  EXIT ;  /* 0x000000000000794d */ /* 0x000fea0003800000 */
.L_x_2111:
        /* <DEDUP_REMOVED lines=16> */
.L_x_2118:
[----:B------:R-:W-:-:S04]  /*8040*/  LOP3.LUT R24, R24, 0x80000000, RZ, 0xc0, !PT ;  /* 0x8000000018187812 */ /* 0x000fc800078ec0ff */
[----:B------:R-:W-:-:S04]  /*8050*/  SHF.R.U32.HI R5, RZ, 0x18, R24 ;  /* 0x00000018ff057819 */ /* 0x000fc80000011618 */
[----:B------:R-:W-:-:S04]  /*8060*/  LOP3.LUT R4, R4, R5, RZ, 0xfc, !PT ;  /* 0x0000000504047212 */ /* 0x000fc800078efcff */
[----:B------:R-:W-:-:S07]  /*8070*/  PRMT R0, R4, 0x7610, R0 ;  /* 0x0000761004007816 */ /* 0x000fce0000000000 */
.L_x_2117:
[----:B------:R-:W-:Y:S05]  /*8080*/  BSYNC B0 ;  /* 0x0000000000007941 */ /* 0x000fea0003800000 */
.L_x_2116:
[----:B------:R-:W-:Y:S01]  /*8090*/  STG.E.U8 desc[UR36][R2.64], R0 ;  /* 0x0000000002007986 */ /* 0x000fe2000c101124 */
[----:B------:R-:W-:Y:S05]  /*80a0*/  EXIT ;  /* 0x000000000000794d */ /* 0x000fea0003800000 */
.L_x_2110:
        /* <DEDUP_REMOVED lines=21> */
.L_x_2093:
[----:B------:R-:W-:Y:S01]  /*8200*/  MOV R0, 0x0 ;  /* 0x0000000000007802 */ /* 0x000fe20000000f00 */
[----:B------:R-:W-:Y:S01]  /*8210*/  ULDC.64 UR4, c[0x4][0x158] ;  /* 0x0100560000047ab9 */ /* 0x000fe20000000a00 */
[----:B------:R-:W-:Y:S01]  /*8220*/  ULDC.64 UR6, c[0x4][0x50] ;  /* 0x0100140000067ab9 */ /* 0x000fe20000000a00 */
[----:B------:R-:W-:Y:S01]  /*8230*/  IMAD.U32 R4, RZ, RZ, UR4 ;  /* 0x00000004ff047e24 */ /* 0x000fe2000f8e00ff */
[----:B------:R0:W2:Y:S01]  /*8240*/  LDC.64 R2, c[0x4][R0] ;  /* 0x0100000000027b82 */ /* 0x0000a20000000a00 */
        /* <DEDUP_REMOVED lines=10> */
[----:B-123--:R-:W-:Y:S05]  /*82f0*/  CALL.ABS.NOINC R2 ;  /* 0x0000000002007343 */ /* 0x00efea0003c00000 */
.L_x_2121:
[----:B------:R-:W-:Y:S05]  /*8300*/  EXIT ;  /* 0x000000000000794d */ /* 0x000fea0003800000 */
.L_x_2120:
[----:B------:R-:W0:Y:S02]  /*8310*/  F2I.U64.TRUNC R24, R24 ;  /* 0x0000001800187311 */ /* 0x000e24000020d800 */
[----:B0-----:R-:W-:Y:S01]  /*8320*/  STG.E.64 desc[UR36][R2.64], R24 ;  /* 0x0000001802007986 */ /* 0x001fe2000c101b24 */
[----:B------:R-:W-:Y:S05]  /*8330*/  EXIT ;  /* 0x000000000000794d */ /* 0x000fea0003800000 */
.L_x_2119:
[----:B------:R-:W0:Y:S02]  /*8340*/  F2I.FTZ.U32.TRUNC.NTZ R5, R24 ;  /* 0x0000001800057305 */ /* 0x000e24000021f000 */
[----:B0-----:R-:W-:Y:S01]  /*8350*/  STG.E desc[UR36][R2.64], R5 ;  /* 0x0000000502007986 */ /* 0x001fe2000c101924 */
[----:B------:R-:W-:Y:S05]  /*8360*/  EXIT ;  /* 0x000000000000794d */ /* 0x000fea0003800000 */
.L_x_2122:
        /* <DEDUP_REMOVED lines=9> */
.L_x_21055:


//--------------------- .text._ZN2at6native18elementwise_kernelILi128ELi2EZNS0_22gpu_kernel_impl_nocastIZZZNS0_17acosh_kernel_cudaERNS_18TensorIteratorBaseEENKUlvE0_clEvENKUlvE0_clEvEUlfE_EEvS4_RKT_EUliE_EEviT1_ --------------------------
	.section	.text._ZN2at6native18elementwise_kernelILi128ELi2EZNS0_22gpu_kernel_impl_nocastIZZZNS0_17acosh_kernel_cudaERNS_18TensorIteratorBaseEENKUlvE0_clEvENKUlvE0_clEvEUlfE_EEvS4_RKT_EUliE_EEviT1_,"ax",@progbits
	.align	128
        .global         _ZN2at6native18elementwise_kernelILi128ELi2EZNS0_22gpu_kernel_impl_nocastIZZZNS0_17acosh_kernel_cudaERNS_18TensorIteratorBaseEENKUlvE0_clEvENKUlvE0_clEvEUlfE_EEvS4_RKT_EUliE_EEviT1_
        .type           _ZN2at6native18elementwise_kernelILi128ELi2EZNS0_22gpu_kernel_impl_nocastIZZZNS0_17acosh_kernel_cudaERNS_18TensorIteratorBaseEENKUlvE0_clEvENKUlvE0_clEvEUlfE_EEvS4_RKT_EUliE_EEviT1_,@function
        .size           _ZN2at6native18elementwise_kernelILi128ELi2EZNS0_22gpu_kernel_impl_nocastIZZZNS0_17acosh_kernel_cudaERNS_18TensorIteratorBaseEENKUlvE0_clEvENKUlvE0_clEvEUlfE_EEvS4_RKT_EUliE_EEviT1_,(.L_x_21056 - _ZN2at6native18elementwise_kernelILi128ELi2EZNS0_22gpu_kernel_impl_nocastIZZZNS0_17acosh_kernel_cudaERNS_18TensorIteratorBaseEENKUlvE0_clEvENKUlvE0_clEvEUlfE_EEvS4_RKT_EUliE_EEviT1_)
        .other          _ZN2at6native18elementwise_kernelILi128ELi2EZNS0_22gpu_kernel_impl_nocastIZZZNS0_17acosh_kernel_cudaERNS_18TensorIteratorBaseEENKUlvE0_clEvENKUlvE0_clEvEUlfE_EEvS4_RKT_EUliE_EEviT1_,@"STO_CUDA_ENTRY STV_DEFAULT"
_ZN2at6native18elementwise_kernelILi128ELi2EZNS0_22gpu_kernel_impl_nocastIZZZNS0_17acosh_kernel_cudaERNS_18TensorIteratorBaseEENKUlvE0_clEvENKUlvE0_clEvEUlfE_EEvS4_RKT_EUliE_EEviT1_:
.text._ZN2at6native18elementwise_kernelILi128ELi2EZNS0_22gpu_kernel_impl_nocastIZZZNS0_17acosh_kernel_cudaERNS_18TensorIteratorBaseEENKUlvE0_clEvENKUlvE0_clEvEUlfE_EEvS4_RKT_EUliE_EEviT1_:
[----:B------:R-:W-:Y:S01]  /*0000*/  LDC R1, c[0x0][0x28] ;  /* 0x00000a00ff017b82 */ /* 0x000fe20000000800 */
[----:B------:R-:W0:Y:S01]  /*0010*/  S2R R0, SR_CTAID.X ;  /* 0x0000000000007919 */ /* 0x000e220000002500 */
[----:B------:R-:W-:Y:S01]  /*0020*/  ULDC UR6, c[0x0][0x210] ;  /* 0x0000840000067ab9 */ /* 0x000fe20000000800 */
[----:B------:R-:W-:Y:S01]  /*0030*/  ULDC.64 UR4, c[0x0][0x208] ;  /* 0x0000820000047ab9 */ /* 0x000fe20000000a00 */
[----:B------:R-:W-:Y:S01]  /*0040*/  BSSY B0, `(.L_x_2123) ;  /* 0x000016b000007945 */ /* 0x000fe20003800000 */
[----:B------:R-:W0:Y:S02]  /*0050*/  S2R R3, SR_TID.X ;  /* 0x0000000000037919 */ /* 0x000e240000002100 */
[----:B0-----:R-:W-:-:S04]  /*0060*/  LEA R0, R0, R3, 0x8 ;  /* 0x0000000300007211 */ /* 0x001fc800078e40ff */
[----:B------:R-:W-:Y:S02]  /*0070*/  ISETP.GE.AND P0, PT, R0, UR6, PT ;  /* 0x0000000600007c0c */ /* 0x000fe4000bf06270 */
[----:B------:R-:W-:-:S11]  /*0080*/  MOV R7, R0 ;  /* 0x0000000000077202 */ /* 0x000fd60000000f00 */
        /* <DEDUP_REMOVED lines=305> */
.L_x_2125:
[----:B------:R-:W-:Y:S02]  /*13a0*/  ULDC.64 UR8, c[0x0][0x418] ;  /* 0x0001060000087ab9 */ /* 0x000fe40000000a00 */
[----:B------:R-:W-:-:S04]  /*13b0*/  IADD3 R4, P0, R2, UR8, RZ ;  /* 0x0000000802047c10 */ /* 0x000fc8000ff1e0ff */
[----:B------:R-:W-:Y:S01]  /*13c0*/  IADD3.X R5, RZ, UR9, RZ, P0, !PT ;  /* 0x00000009ff057c10 */ /* 0x000fe200087fe4ff */
[----:B------:R-:W-:-:S04]  /*13d0*/  ULDC.64 UR8, c[0x0][0x410] ;  /* 0x0001040000087ab9 */ /* 0x000fc80000000a00 */
[----:B------:R-:W2:Y:S01]  /*13e0*/  LDG.E R4, desc[UR4][R4.64] ;  /* 0x0000000404047981 */ /* 0x000ea2000c1e1900 */
[----:B------:R-:W-:Y:S01]  /*13f0*/  BSSY B1, `(.L_x_2126) ;  /* 0x000002c000017945 */ /* 0x000fe20003800000 */
[C---:B--2---:R-:W-:Y:S01]  /*1400*/  FFMA.FTZ R6, R4.reuse, R4, -1 ;  /* 0xbf80000004067423 */ /* 0x044fe20000010004 */
        /* <DEDUP_REMOVED lines=42> */
.L_x_2127:
[----:B------:R-:W-:Y:S05]  /*16b0*/  BSYNC B1 ;  /* 0x0000000000017941 */ /* 0x000fea0003800000 */
.L_x_2126:
[----:B------:R-:W-:Y:S01]  /*16c0*/  @P0 FADD.FTZ R4, R4, 0.69314718246459960938 ;  /* 0x3f31721804040421 */ /* 0x000fe20000010000 */
[----:B------:R-:W-:-:S04]  /*16d0*/  IADD3 R7, R0, 0x80, RZ ;  /* 0x0000008000077810 */ /* 0x000fc80007ffe0ff */
[----:B------:R0:W-:Y:S03]  /*16e0*/  STG.E desc[UR4][R2.64], R4 ;  /* 0x0000000402007986 */ /* 0x0001e6000c101904 */
.L_x_2124:
[----:B------:R-:W-:Y:S05]  /*16f0*/  BSYNC B0 ;  /* 0x0000000000007941 */ /* 0x000fea0003800000 */
.L_x_2123:
[----:B------:R-:W-:-:S13]  /*1700*/  ISETP.GE.AND P0, PT, R7, UR6, PT ;  /* 0x0000000607007c0c */ /* 0x000fda000bf06270 */
[----:B------:R-:W-:Y:S05]  /*1710*/  @P0 EXIT ;  /* 0x000000000000094d */ /* 0x000fea0003800000 */
[----:B------:R-:W1:Y:S01]  /*1720*/  LDC R8, c[0x0][0x218] ;  /* 0x00008600ff087b82 */ /* 0x000e620000000800 */
[----:B------:R-:W-:Y:S01]  /*1730*/  HFMA2.MMA R0, -RZ, RZ, 0, 0 ;  /* 0x00000000ff007435 */ /* 0x000fe200000001ff */
[----:B0-----:R-:W-:Y:S02]  /*1740*/  MOV R3, RZ ;  /* 0x000000ff00037202 */ /* 0x001fe40000000f00 */
[----:B-1----:R-:W-:-:S13]  /*1750*/  ISETP.NE.AND P0, PT, R8, RZ, PT ;  /* 0x000000ff0800720c */ /* 0x002fda0003f05270 */
[----:B------:R-:W-:Y:S05]  /*1760*/  @!P0 BRA `(.L_x_2128) ;  /* 0x0000001000a88947 */ /* 0x000fea0003800000 */
[----:B------:R-:W-:Y:S01]  /*1770*/  MOV R2, RZ ;  /* 0x000000ff00027202 */ /* 0x000fe20000000f00 */
[----:B------:R-:W-:Y:S01]  /*1780*/  ULDC.64 UR6, c[0x0][0x220] ;  /* 0x0000880000067ab9 */ /* 0x000fe20000000a00 */
[----:B------:R-:W-:Y:S02]  /*1790*/  MOV R3, R7 ;  /* 0x0000000700037202 */ /* 0x000fe40000000f00 */
[----:B------:R-:W-:Y:S01]  /*17a0*/  ISETP.NE.AND P0, PT, R8, 0x1, PT ;  /* 0x000000010800780c */ /* 0x000fe20003f05270 */
        /* <DEDUP_REMOVED lines=294> */
.L_x_2128:
        /* <DEDUP_REMOVED lines=49> */
.L_x_2130:
[----:B------:R-:W-:Y:S05]  /*2d20*/  BSYNC B0 ;  /* 0x0000000000007941 */ /* 0x000fea0003800000 */
.L_x_2129:
[----:B------:R-:W-:-:S05]  /*2d30*/  @P0 FADD.FTZ R0, R0, 0.69314718246459960938 ;  /* 0x3f31721800000421 */ /* 0x000fca0000010000 */
[----:B------:R-:W-:Y:S01]  /*2d40*/  STG.E desc[UR4][R2.64], R0 ;  /* 0x0000000002007986 */ /* 0x000fe2000c101904 */
[----:B------:R-:W-:Y:S05]  /*2d50*/  EXIT ;  /* 0x000000000000794d */ /* 0x000fea0003800000 */
.L_x_2131:
        /* <DEDUP_REMOVED lines=10> */
.L_x_21056:


//--------------------- .text._ZN2at6native27unrolled_elementwise_kernelIZZZNS0_17acosh_kernel_cudaERNS_18TensorIteratorBaseEENKUlvE0_clEvENKUlvE0_clEvEUlfE_St5arrayIPcLm2EELi4E23TrivialOffsetCalculatorILi1EjESB_NS0_6memory15LoadWithoutCastENSC_16StoreWithoutCastEEEviT_T0_T2_T3_T4_T5_ --------------------------
	.section	.text._ZN2at6native27unrolled_elementwise_kernelIZZZNS0_17acosh_kernel_cudaERNS_18TensorIteratorBaseEENKUlvE0_clEvENKUlvE0_clEvEUlfE_St5arrayIPcLm2EELi4E23TrivialOffsetCalculatorILi1EjESB_NS0_6memory15LoadWithoutCastENSC_16StoreWithoutCastEEEviT_T0_T2_T3_T4_T5_,"ax",@progbits
	.align	128
        .global         _ZN2at6native27unrolled_elementwise_kernelIZZZNS0_17acosh_kernel_cudaERNS_18TensorIteratorBaseEENKUlvE0_clEvENKUlvE0_clEvEUlfE_St5arrayIPcLm2EELi4E23TrivialOffsetCalculatorILi1EjESB_NS0_6memory15LoadWithoutCastENSC_16StoreWithoutCastEEEviT_T0_T2_T3_T4_T5_
        .type           _ZN2at6native27unrolled_elementwise_kernelIZZZNS0_17acosh_kernel_cudaERNS_18TensorIteratorBaseEENKUlvE0_clEvENKUlvE0_clEvEUlfE_St5arrayIPcLm2EELi4E23TrivialOffsetCalculatorILi1EjESB_NS0_6memory15LoadWithoutCastENSC_16StoreWithoutCastEEEviT_T0_T2_T3_T4_T5_,@function
        .size           _ZN2at6native27unrolled_elementwise_kernelIZZZNS0_17acosh_kernel_cudaERNS_18TensorIteratorBaseEENKUlvE0_clEvENKUlvE0_clEvEUlfE_St5arrayIPcLm2EELi4E23TrivialOffsetCalculatorILi1EjESB_NS0_6memory15LoadWithoutCastENSC_16StoreWithoutCastEEEviT_T0_T2_T3_T4_T5_,(.L_x_21057 - _ZN2at6native27unrolled_elementwise_kernelIZZZNS0_17acosh_kernel_cudaERNS_18TensorIteratorBaseEENKUlvE0_clEvENKUlvE0_clEvEUlfE_St5arrayIPcLm2EELi4E23TrivialOffsetCalculatorILi1EjESB_NS0_6memory15LoadWithoutCastENSC_16StoreWithoutCastEEEviT_T0_T2_T3_T4_T5_)
        .other          _ZN2at6native27unrolled_elementwise_kernelIZZZNS0_17acosh_kernel_cudaERNS_18TensorIteratorBaseEENKUlvE0_clEvENKUlvE0_clEvEUlfE_St5arrayIPcLm2EELi4E23TrivialOffsetCalculatorILi1EjESB_NS0_6memory15LoadWithoutCastENSC_16StoreWithoutCastEEEviT_T0_T2_T3_T4_T5_,@"STO_CUDA_ENTRY STV_DEFAULT"
_ZN2at6native27unrolled_elementwise_kernelIZZZNS0_17acosh_kernel_cudaERNS_18TensorIteratorBaseEENKUlvE0_clEvENKUlvE0_clEvEUlfE_St5arrayIPcLm2EELi4E23TrivialOffsetCalculatorILi1EjESB_NS0_6memory15LoadWithoutCastENSC_16StoreWithoutCastEEEviT_T0_T2_T3_T4_T5_:
.text._ZN2at6native27unrolled_elementwise_kernelIZZZNS0_17acosh_kernel_cudaERNS_18TensorIteratorBaseEENKUlvE0_clEvENKUlvE0_clEvEUlfE_St5arrayIPcLm2EELi4E23TrivialOffsetCalculatorILi1EjESB_NS0_6memory15LoadWithoutCastENSC_16StoreWithoutCastEEEviT_T0_T2_T3_T4_T5_:
        /* <DEDUP_REMOVED lines=24> */
[----:B0-----:R-:W-:Y:S01]  /*0180*/  @!P3 IMAD.WIDE.U32 R14, R19, 0x4, R8 ;  /* 0x00000004130eb825 */ /* 0x001fe200078e0008 */
[----:B------:R-:W-:-:S06]  /*0190*/  CS2R R8, SRZ ;  /* 0x0000000000087805 */ /* 0x000fcc000001ff00 */
[----:B------:R0:W5:Y:S04]  /*01a0*/  @!P2 LDG.E R9, desc[UR4][R4.64] ;  /* 0x000000040409a981 */ /* 0x000168000c1e1900 */
[----:B------:R0:W5:Y:S01]  /*01b0*/  @!P0 LDG.E R8, desc[UR4][R10.64] ;  /* 0x000000040a088981 */ /* 0x000162000c1e1900 */
[----:B-1----:R-:W-:Y:S01]  /*01c0*/  @!P1 IMAD.WIDE.U32 R12, R13, 0x4, R6 ;  /* 0x000000040d0c9825 */ /* 0x002fe200078e0006 */
[----:B------:R-:W-:-:S06]  /*01d0*/  CS2R R6, SRZ ;  /* 0x0000000000067805 */ /* 0x000fcc000001ff00 */
[----:B------:R0:W5:Y:S04]  /*01e0*/  @!P3 LDG.E R7, desc[UR4][R14.64] ;  /* 0x000000040e07b981 */ /* 0x000168000c1e1900 */
[----:B------:R0:W5:Y:S01]  /*01f0*/  @!P1 LDG.E R6, desc[UR4][R12.64] ;  /* 0x000000040c069981 */ /* 0x000162000c1e1900 */
[----:B------:R-:W-:Y:S04]  /*0200*/  BSSY B0, `(.L_x_2132) ;  /* 0x000002f000007945 */ /* 0x000fe80003800000 */
[----:B------:R-:W-:Y:S05]  /*0210*/  @P2 BRA `(.L_x_2133) ;  /* 0x0000000000b42947 */ /* 0x000fea0003800000 */
[----:B0----5:R-:W-:Y:S01]  /*0220*/  FFMA.FTZ R5, R9, R9, -1 ;  /* 0xbf80000009057423 */ /* 0x021fe20000010009 */
[----:B------:R-:W-:Y:S03]  /*0230*/  BSSY B1, `(.L_x_2134) ;  /* 0x0000029000017945 */ /* 0x000fe60003800000 */
        /* <DEDUP_REMOVED lines=40> */
.L_x_2135:
[----:B------:R-:W-:Y:S05]  /*04c0*/  BSYNC B1 ;  /* 0x0000000000017941 */ /* 0x000fea0003800000 */
.L_x_2134:
[----:B------:R-:W-:-:S05]  /*04d0*/  MOV R4, R5 ;  /* 0x0000000500047202 */ /* 0x000fca0000000f00 */
[----:B------:R-:W-:-:S07]  /*04e0*/  @P0 FADD.FTZ R4, R4, 0.69314718246459960938 ;  /* 0x3f31721804040421 */ /* 0x000fce0000010000 */
.L_x_2133:
[----:B------:R-:W-:Y:S05]  /*04f0*/  BSYNC B0 ;  /* 0x0000000000007941 */ /* 0x000fea0003800000 */
.L_x_2132:
[----:B0-----:R-:W-:Y:S01]  /*0500*/  IADD3 R5, R3, 0x80, RZ ;  /* 0x0000008003057810 */ /* 0x001fe20007ffe0ff */
[----:B------:R-:W-:Y:S03]  /*0510*/  BSSY B0, `(.L_x_2136) ;  /* 0x0000030000007945 */ /* 0x000fe60003800000 */
[----:B------:R-:W-:-:S13]  /*0520*/  ISETP.GE.AND P0, PT, R5, R2, PT ;  /* 0x000000020500720c */ /* 0x000fda0003f06270 */
[----:B------:R-:W-:Y:S05]  /*0530*/  @P0 BRA `(.L_x_2137) ;  /* 0x0000000000b40947 */ /* 0x000fea0003800000 */
[C---:B-----5:R-:W-:Y:S01]  /*0540*/  FFMA.FTZ R9, R8.reuse, R8, -1 ;  /* 0xbf80000008097423 */ /* 0x060fe20000010008 */
[----:B------:R-:W-:Y:S01]  /*0550*/  FADD.FTZ R8, R8, -1 ;  /* 0xbf80000008087421 */ /* 0x000fe20000010000 */
[----:B------:R-:W-:Y:S01]  /*0560*/  MOV R13, 0x3d39bf78 ;  /* 0x3d39bf78000d7802 */ /* 0x000fe20000000f00 */
[----:B------:R-:W-:Y:S01]  /*0570*/  BSSY B1, `(.L_x_2138) ;  /* 0x0000027000017945 */ /* 0x000fe20003800000 */
        /* <DEDUP_REMOVED lines=38> */
.L_x_2139:
[----:B------:R-:W-:Y:S05]  /*07e0*/  BSYNC B1 ;  /* 0x0000000000017941 */ /* 0x000fea0003800000 */
.L_x_2138:
[----:B------:R-:W-:-:S05]  /*07f0*/  MOV R8, R9 ;  /* 0x0000000900087202 */ /* 0x000fca0000000f00 */
[----:B------:R-:W-:-:S07]  /*0800*/  @P0 FADD.FTZ R8, R8, 0.69314718246459960938 ;  /* 0x3f31721808080421 */ /* 0x000fce0000010000 */
.L_x_2137:
[----:B------:R-:W-:Y:S05]  /*0810*/  BSYNC B0 ;  /* 0x0000000000007941 */ /* 0x000fea0003800000 */
.L_x_2136:
[----:B-----5:R-:W-:Y:S01]  /*0820*/  IADD3 R9, R3, 0x100, RZ ;  /* 0x0000010003097810 */ /* 0x020fe20007ffe0ff */
[----:B------:R-:W-:Y:S03]  /*0830*/  BSSY B0, `(.L_x_2140) ;  /* 0x0000030000007945 */ /* 0x000fe60003800000 */
[----:B------:R-:W-:-:S13]  /*0840*/  ISETP.GE.AND P0, PT, R9, R2, PT ;  /* 0x000000020900720c */ /* 0x000fda0003f06270 */
[----:B------:R-:W-:Y:S05]  /*0850*/  @P0 BRA `(.L_x_2141) ;  /* 0x0000000000b40947 */ /* 0x000fea0003800000 */
[C---:B------:R-:W-:Y:S01]  /*0860*/  FFMA.FTZ R9, R7.reuse, R7, -1 ;  /* 0xbf80000007097423 */ /* 0x040fe20000010007 */
[----:B------:R-:W-:Y:S01]  /*0870*/  FADD.FTZ R7, R7, -1 ;  /* 0xbf80000007077421 */ /* 0x000fe20000010000 */
[----:B------:R-:W-:Y:S01]  /*0880*/  MOV R14, 0x3d39bf78 ;  /* 0x3d39bf78000e7802 */ /* 0x000fe20000000f00 */
[----:B------:R-:W-:Y:S01]  /*0890*/  BSSY B1, `(.L_x_2142) ;  /* 0x0000027000017945 */ /* 0x000fe20003800000 */
        /* <DEDUP_REMOVED lines=38> */
.L_x_2143:
[----:B------:R-:W-:Y:S05]  /*0b00*/  BSYNC B1 ;  /* 0x0000000000017941 */ /* 0x000fea0003800000 */
.L_x_2142:
[----:B------:R-:W-:-:S05]  /*0b10*/  MOV R7, R9 ;  /* 0x0000000900077202 */ /* 0x000fca0000000f00 */
[----:B------:R-:W-:-:S07]  /*0b20*/  @P0 FADD.FTZ R7, R7, 0.69314718246459960938 ;  /* 0x3f31721807070421 */ /* 0x000fce0000010000 */
.L_x_2141:
[----:B------:R-:W-:Y:S05]  /*0b30*/  BSYNC B0 ;  /* 0x0000000000007941 */ /* 0x000fea0003800000 */
.L_x_2140:
[----:B------:R-:W-:Y:S01]  /*0b40*/  IADD3 R9, R3, 0x180, RZ ;  /* 0x0000018003097810 */ /* 0x000fe20007ffe0ff */
        /* <DEDUP_REMOVED lines=45> */
.L_x_2147:
[----:B------:R-:W-:Y:S05]  /*0e20*/  BSYNC B1 ;  /* 0x0000000000017941 */ /* 0x000fea0003800000 */
.L_x_2146:
[----:B------:R-:W-:-:S05]  /*0e30*/  MOV R13, R9 ;  /* 0x00000009000d7202 */ /* 0x000fca0000000f00 */
[----:B------:R-:W-:-:S07]  /*0e40*/  @P0 FADD.FTZ R13, R13, 0.69314718246459960938 ;  /* 0x3f3172180d0d0421 */ /* 0x000fce0000010000 */
.L_x_2145:
[----:B------:R-:W-:Y:S05]  /*0e50*/  BSYNC B0 ;  /* 0x0000000000007941 */ /* 0x000fea0003800000 */
.L_x_2144:
        /* <DEDUP_REMOVED lines=8> */
[----:B------:R0:W-:Y:S01]  /*0ee0*/  STG.E desc[UR4][R10.64], R4 ;  /* 0x000000040a007986 */ /* 0x0001e2000c101904 */
[----:B------:R-:W-:-:S13]  /*0ef0*/  ISETP.GE.AND P0, PT, R3, R2, PT ;  /* 0x000000020300720c */ /* 0x000fda0003f06270 */
[----:B------:R-:W-:Y:S05]  /*0f00*/  @P0 BREAK B1 ;  /* 0x0000000000010942 */ /* 0x000fea0003800000 */
[----:B0-----:R-:W-:Y:S05]  /*0f10*/  @P0 BRA `(.L_x_2151) ;  /* 0x0000000000300947 */ /* 0x001fea0003800000 */
[----:B------:R-:W0:Y:S01]  /*0f20*/  LDC.64 R4, c[0x0][0x218] ;  /* 0x00008600ff047b82 */ /* 0x000e220000000a00 */
[----:B------:R-:W-:Y:S02]  /*0f30*/  LEA R9, R0, R3, 0x9 ;  /* 0x0000000300097211 */ /* 0x000fe400078e48ff */
[----:B------:R-:W-:-:S03]  /*0f40*/  IADD3 R3, R3, 0x80, RZ ;  /* 0x0000008003037810 */ /* 0x000fc60007ffe0ff */
[----:B0-----:R-:W-:-:S05]  /*0f50*/  IMAD.WIDE.U32 R4, R9, 0x4, R4 ;  /* 0x0000000409047825 */ /* 0x001fca00078e0004 */
[----:B------:R0:W-:Y:S02]  /*0f60*/  STG.E desc[UR4][R4.64], R8 ;  /* 0x0000000804007986 */ /* 0x0001e4000c101904 */
.L_x_2150:
[----:B------:R-:W-:Y:S05]  /*0f70*/  BSYNC B1 ;  /* 0x0000000000017941 */ /* 0x000fea0003800000 */
.L_x_2149:
[----:B------:R-:W-:-:S13]  /*0f80*/  ISETP.GE.AND P0, PT, R3, R2, PT ;  /* 0x000000020300720c */ /* 0x000fda0003f06270 */
[----:B0-----:R-:W0:Y:S01]  /*0f90*/  @!P0 LDC.64 R4, c[0x0][0x218] ;  /* 0x00008600ff048b82 */ /* 0x001e220000000a00 */
[----:B------:R-:W-:Y:S02]  /*0fa0*/  @!P0 LEA R9, R0, R3, 0x9 ;  /* 0x0000000300098211 */ /* 0x000fe400078e48ff */
[----:B------:R-:W-:-:S03]  /*0fb0*/  @!P0 IADD3 R3, R3, 0x80, RZ ;  /* 0x0000008003038810 */ /* 0x000fc60007ffe0ff */
[----:B0-----:R-:W-:-:S05]  /*0fc0*/  @!P0 IMAD.WIDE.U32 R4, R9, 0x4, R4 ;  /* 0x0000000409048825 */ /* 0x001fca00078e0004 */
[----:B------:R0:W-:Y:S02]  /*0fd0*/  @!P0 STG.E desc[UR4][R4.64], R7 ;  /* 0x0000000704008986 */ /* 0x0001e4000c101904 */
.L_x_2151:
[----:B------:R-:W-:Y:S05]  /*0fe0*/  BSYNC B0 ;  /* 0x0000000000007941 */ /* 0x000fea0003800000 */
.L_x_2148:
[----:B------:R-:W-:Y:S05]  /*0ff0*/  WARPSYNC.ALL ;  /* 0x0000000000007948 */ /* 0x000fea0003800000 */
[----:B------:R-:W-:-:S13]  /*1000*/  ISETP.GE.AND P0, PT, R3, R2, PT ;  /* 0x000000020300720c */ /* 0x000fda0003f06270 */
[----:B------:R-:W-:Y:S05]  /*1010*/  @P0 EXIT ;  /* 0x000000000000094d */ /* 0x000fea0003800000 */
[----:B0-----:R-:W0:Y:S01]  /*1020*/  LDC.64 R4, c[0x0][0x218] ;  /* 0x00008600ff047b82 */ /* 0x001e220000000a00 */
[----:B------:R-:W-:-:S05]  /*1030*/  LEA R3, R0, R3, 0x9 ;  /* 0x0000000300037211 */ /* 0x000fca00078e48ff */
[----:B0-----:R-:W-:-:S05]  /*1040*/  IMAD.WIDE.U32 R2, R3, 0x4, R4 ;  /* 0x0000000403027825 */ /* 0x001fca00078e0004 */
[----:B------:R-:W-:Y:S01]  /*1050*/  STG.E desc[UR4][R2.64], R13 ;  /* 0x0000000d02007986 */ /* 0x000fe2000c101904 */
[----:B------:R-:W-:Y:S05]  /*1060*/  EXIT ;  /* 0x000000000000794d */ /* 0x000fea0003800000 */
.L_x_2152:
        /* <DEDUP_REMOVED lines=9> */
.L_x_21057:


//--------------------- .text._ZN2at6native29vectorized_elementwise_kernelILi2EZZZNS0_17acosh_kernel_cudaERNS_18TensorIteratorBaseEENKUlvE0_clEvENKUlvE0_clEvEUlfE_St5arrayIPcLm2EEEEviT0_T1_ --------------------------
	.section	.text._ZN2at6native29vectorized_elementwise_kernelILi2EZZZNS0_17acosh_kernel_cudaERNS_18TensorIteratorBaseEENKUlvE0_clEvENKUlvE0_clEvEUlfE_St5arrayIPcLm2EEEEviT0_T1_,"ax",@progbits
	.align	128
        .global         _ZN2at6native29vectorized_elementwise_kernelILi2EZZZNS0_17acosh_kernel_cudaERNS_18TensorIteratorBaseEENKUlvE0_clEvENKUlvE0_clEvEUlfE_St5arrayIPcLm2EEEEviT0_T1_
        .type           _ZN2at6native29vectorized_elementwise_kernelILi2EZZZNS0_17acosh_kernel_cudaERNS_18TensorIteratorBaseEENKUlvE0_clEvENKUlvE0_clEvEUlfE_St5arrayIPcLm2EEEEviT0_T1_,@function
        .size           _ZN2at6native29vectorized_elementwise_kernelILi2EZZZNS0_17acosh_kernel_cudaERNS_18TensorIteratorBaseEENKUlvE0_clEvENKUlvE0_clEvEUlfE_St5arrayIPcLm2EEEEviT0_T1_,(.L_x_21058 - _ZN2at6native29vectorized_elementwise_kernelILi2EZZZNS0_17acosh_kernel_cudaERNS_18TensorIteratorBaseEENKUlvE0_clEvENKUlvE0_clEvEUlfE_St5arrayIPcLm2EEEEviT0_T1_)
        .other          _ZN2at6native29vectorized_elementwise_kernelILi2EZZZNS0_17acosh_kernel_cudaERNS_18TensorIteratorBaseEENKUlvE0_clEvENKUlvE0_clEvEUlfE_St5arrayIPcLm2EEEEviT0_T1_,@"STO_CUDA_ENTRY STV_DEFAULT"
_ZN2at6native29vectorized_elementwise_kernelILi2EZZZNS0_17acosh_kernel_cudaERNS_18TensorIteratorBaseEENKUlvE0_clEvENKUlvE0_clEvEUlfE_St5arrayIPcLm2EEEEviT0_T1_:
.text._ZN2at6native29vectorized_elementwise_kernelILi2EZZZNS0_17acosh_kernel_cudaERNS_18TensorIteratorBaseEENKUlvE0_clEvENKUlvE0_clEvEUlfE_St5arrayIPcLm2EEEEviT0_T1_:
        /* <DEDUP_REMOVED lines=13> */
[----:B------:R-:W3:Y:S04]  /*00d0*/  LDG.E.64 R10, desc[UR4][R12.64+0x400] ;  /* 0x000400040c0a7981 */ /* 0x000ee8000c1e1b00 */
[----:B------:R-:W4:Y:S04]  /*00e0*/  LDG.E.64 R4, desc[UR4][R12.64+0x800] ;  /* 0x000800040c047981 */ /* 0x000f28000c1e1b00 */
[----:B------:R0:W5:Y:S01]  /*00f0*/  LDG.E.64 R2, desc[UR4][R12.64+0xc00] ;  /* 0x000c00040c027981 */ /* 0x000162000c1e1b00 */
[----:B------:R-:W-:Y:S01]  /*0100*/  BSSY B0, `(.L_x_2154) ;  /* 0x000006d000007945 */ /* 0x000fe20003800000 */
[C---:B--2---:R-:W-:Y:S01]  /*0110*/  FFMA.FTZ R0, R8.reuse, R8, -1 ;  /* 0xbf80000008007423 */ /* 0x044fe20000010008 */
[C---:B------:R-:W-:Y:S01]  /*0120*/  FFMA.FTZ R18, R9.reuse, R9, -1 ;  /* 0xbf80000009127423 */ /* 0x040fe20000010009 */
[----:B------:R-:W-:Y:S01]  /*0130*/  FADD.FTZ R17, R8, -1 ;  /* 0xbf80000008117421 */ /* 0x000fe20000010000 */
[----:B------:R-:W-:Y:S01]  /*0140*/  FADD.FTZ R8, R9, -1 ;  /* 0xbf80000009087421 */ /* 0x000fe20000010000 */
[----:B------:R-:W1:Y:S01]  /*0150*/  MUFU.RSQ R15, R0 ;  /* 0x00000000000f7308 */ /* 0x000e620000001400 */
[----:B------:R-:W-:-:S02]  /*0160*/  FSETP.NEU.FTZ.AND P1, PT, R0, RZ, PT ;  /* 0x000000ff0000720b */ /* 0x000fc40003f3d000 */
[----:B------:R-:W-:Y:S02]  /*0170*/  ISETP.GT.U32.AND P0, PT, R17, 0x4b000000, PT ;  /* 0x4b0000001100780c */ /* 0x000fe40003f04070 */
[----:B------:R-:W-:-:S03]  /*0180*/  ISETP.GT.U32.AND P2, PT, R8, 0x4b000000, PT ;  /* 0x4b0000000800780c */ /* 0x000fc60003f44070 */
[----:B------:R-:W0:Y:S01]  /*0190*/  MUFU.RSQ R21, R18 ;  /* 0x0000001200157308 */ /* 0x000e220000001400 */
[----:B------:R-:W-:Y:S01]  /*01a0*/  P2R R9, PR, RZ, 0x4 ;  /* 0x00000004ff097803 */ /* 0x000fe20000000000 */
[----:B-1----:R-:W-:Y:S01]  /*01b0*/  FMUL.FTZ R19, R0, R15 ;  /* 0x0000000f00137220 */ /* 0x002fe20000410000 */
[----:B------:R-:W-:-:S03]  /*01c0*/  FMUL.FTZ R6, R15, 0.5 ;  /* 0x3f0000000f067820 */ /* 0x000fc60000410000 */
[----:B------:R-:W-:-:S04]  /*01d0*/  FFMA.FTZ R14, -R19, R19, R0 ;  /* 0x00000013130e7223 */ /* 0x000fc80000010100 */
[----:B------:R-:W-:Y:S01]  /*01e0*/  FFMA.FTZ R6, R6, R14, R19 ;  /* 0x0000000e06067223 */ /* 0x000fe20000010013 */
[----:B0-----:R-:W-:Y:S01]  /*01f0*/  FMUL.FTZ R13, R18, R21 ;  /* 0x00000015120d7220 */ /* 0x001fe20000410000 */
[----:B------:R-:W-:Y:S01]  /*0200*/  FMUL.FTZ R0, R21, 0.5 ;  /* 0x3f00000015007820 */ /* 0x000fe20000410000 */
[C---:B---3--:R-:W-:Y:S01]  /*0210*/  FFMA.FTZ R19, R11.reuse, R11, -1 ;  /* 0xbf8000000b137423 */ /* 0x048fe2000001000b */
[----:B------:R-:W-:Y:S01]  /*0220*/  FADD.FTZ R11, R11, -1 ;  /* 0xbf8000000b0b7421 */ /* 0x000fe20000010000 */
[----:B------:R-:W-:Y:S01]  /*0230*/  FSEL R6, R6, RZ, P1 ;  /* 0x000000ff06067208 */ /* 0x000fe20000800000 */
[----:B------:R-:W-:Y:S01]  /*0240*/  FFMA.FTZ R12, -R13, R13, R18 ;  /* 0x0000000d0d0c7223 */ /* 0x000fe20000010112 */
[----:B------:R-:W-:Y:S02]  /*0250*/  FSETP.NEU.FTZ.AND P1, PT, R18, RZ, PT ;  /* 0x000000ff1200720b */ /* 0x000fe40003f3d000 */
[----:B------:R-:W-:Y:S01]  /*0260*/  FSEL R6, R6, -1.0000001192092895508, !P0 ;  /* 0xbf80000106067808 */ /* 0x000fe20004000000 */
[----:B------:R-:W-:Y:S01]  /*0270*/  FFMA.FTZ R0, R0, R12, R13 ;  /* 0x0000000c00007223 */ /* 0x000fe2000001000d */
[C---:B------:R-:W-:Y:S01]  /*0280*/  FFMA.FTZ R12, R10.reuse, R10, -1 ;  /* 0xbf8000000a0c7423 */ /* 0x040fe2000001000a */
[----:B------:R-:W-:Y:S01]  /*0290*/  FADD.FTZ R10, R10, -1 ;  /* 0xbf8000000a0a7421 */ /* 0x000fe20000010000 */
[----:B------:R-:W-:Y:S01]  /*02a0*/  FSETP.NEU.FTZ.AND P3, PT, R19, RZ, PT ;  /* 0x000000ff1300720b */ /* 0x000fe20003f7d000 */
[----:B------:R-:W-:Y:S01]  /*02b0*/  FADD.FTZ R17, R17, R6 ;  /* 0x0000000611117221 */ /* 0x000fe20000010000 */
[----:B------:R-:W-:Y:S01]  /*02c0*/  FSEL R6, R0, RZ, P1 ;  /* 0x000000ff00067208 */ /* 0x000fe20000800000 */
[----:B------:R-:W0:Y:S01]  /*02d0*/  MUFU.RSQ R13, R12 ;  /* 0x0000000c000d7308 */ /* 0x000e220000001400 */
[----:B------:R-:W-:Y:S01]  /*02e0*/  ISETP.GT.U32.AND P1, PT, R10, 0x4b000000, PT ;  /* 0x4b0000000a00780c */ /* 0x000fe20003f24070 */
[----:B------:R-:W-:Y:S01]  /*02f0*/  FADD.FTZ.RZ R0, R17, 1 ;  /* 0x3f80000011007421 */ /* 0x000fe2000001c000 */
[----:B------:R-:W-:Y:S01]  /*0300*/  FSEL R9, R6, -1.0000001192092895508, !P2 ;  /* 0xbf80000106097808 */ /* 0x000fe20005000000 */
[----:B------:R-:W-:Y:S01]  /*0310*/  HFMA2.MMA R6, -RZ, RZ, 1.625, 0 ;  /* 0x3e800000ff067435 */ /* 0x000fe200000001ff */
[----:B------:R-:W-:-:S02]  /*0320*/  FSETP.NEU.FTZ.AND P2, PT, R12, RZ, PT ;  /* 0x000000ff0c00720b */ /* 0x000fc40003f5d000 */
[----:B------:R-:W-:Y:S01]  /*0330*/  IADD3 R0, R0, -0x3f400000, RZ ;  /* 0xc0c0000000007810 */ /* 0x000fe20007ffe0ff */
[----:B------:R-:W-:-:S03]  /*0340*/  FADD.FTZ R14, R8, R9 ;  /* 0x00000009080e7221 */ /* 0x000fc60000010000 */
[----:B------:R-:W-:Y:S01]  /*0350*/  LOP3.LUT R18, R0, 0xff800000, RZ, 0xc0, !PT ;  /* 0xff80000000127812 */ /* 0x000fe200078ec0ff */
[----:B------:R-:W-:-:S03]  /*0360*/  FADD.FTZ.RZ R0, R14, 1 ;  /* 0x3f8000000e007421 */ /* 0x000fc6000001c000 */
[----:B------:R-:W-:Y:S02]  /*0370*/  IADD3 R15, -R18, 0x40800000, RZ ;  /* 0x40800000120f7810 */ /* 0x000fe40007ffe1ff */
[----:B------:R-:W-:Y:S01]  /*0380*/  IADD3 R20, R0, -0x3f400000, RZ ;  /* 0xc0c0000000147810 */ /* 0x000fe20007ffe0ff */
[----:B0-----:R-:W-:Y:S01]  /*0390*/  FMUL.FTZ R25, R12, R13 ;  /* 0x0000000d0c197220 */ /* 0x001fe20000410000 */
[----:B------:R-:W-:Y:S01]  /*03a0*/  IADD3 R9, R17, -R18, RZ ;  /* 0x8000001211097210 */ /* 0x000fe20007ffe0ff */
[----:B------:R-:W-:Y:S01]  /*03b0*/  FFMA.FTZ R0, R15, R6, -1 ;  /* 0xbf8000000f007423 */ /* 0x000fe20000010006 */
[----:B------:R-:W-:Y:S01]  /*03c0*/  LOP3.LUT R15, R20, 0xff800000, RZ, 0xc0, !PT ;  /* 0xff800000140f7812 */ /* 0x000fe200078ec0ff */
[----:B------:R-:W-:Y:S01]  /*03d0*/  FMUL.FTZ R26, R13, 0.5 ;  /* 0x3f0000000d1a7820 */ /* 0x000fe20000410000 */
[----:B------:R-:W0:Y:S01]  /*03e0*/  MUFU.RSQ R20, R19 ;  /* 0x0000001300147308 */ /* 0x000e220000001400 */
[----:B------:R-:W-:Y:S01]  /*03f0*/  FADD.FTZ R9, R9, R0 ;  /* 0x0000000009097221 */ /* 0x000fe20000010000 */
[----:B------:R-:W-:-:S02]  /*0400*/  MOV R0, 0x3d39bf78 ;  /* 0x3d39bf7800007802 */ /* 0x000fc40000000f00 */
[----:B------:R-:W-:Y:S02]  /*0410*/  IADD3 R23, -R15, 0x40800000, RZ ;  /* 0x408000000f177810 */ /* 0x000fe40007ffe1ff */
[----:B------:R-:W-:Y:S01]  /*0420*/  IADD3 R21, R14, -R15, RZ ;  /* 0x8000000f0e157210 */ /* 0x000fe20007ffe0ff */
[----:B------:R-:W-:Y:S02]  /*0430*/  FFMA.FTZ R22, R9, -R0, 0.10546888411045074463 ;  /* 0x3dd8001209167423 */ /* 0x000fe40000010800 */
[----:B------:R-:W-:Y:S01]  /*0440*/  FFMA.FTZ R24, R23, R6, -1 ;  /* 0xbf80000017187423 */ /* 0x000fe20000010006 */
[----:B------:R-:W-:Y:S01]  /*0450*/  FFMA.FTZ R23, -R25, R25, R12 ;  /* 0x0000001919177223 */ /* 0x000fe2000001010c */
[----:B------:R-:W-:Y:S02]  /*0460*/  FFMA.FTZ R22, R9, R22, -0.13229703903198242188 ;  /* 0xbe0778e009167423 */ /* 0x000fe40000010016 */
[----:B------:R-:W-:Y:S01]  /*0470*/  FADD.FTZ R13, R21, R24 ;  /* 0x00000018150d7221 */ /* 0x000fe20000010000 */
[----:B------:R-:W-:Y:S01]  /*0480*/  FFMA.FTZ R23, R26, R23, R25 ;  /* 0x000000171a177223 */ /* 0x000fe20000010019 */
[----:B------:R-:W-:Y:S01]  /*0490*/  FFMA.FTZ R22, R9, R22, 0.14491446316242218018 ;  /* 0x3e14647509167423 */ /* 0x000fe20000010016 */
[----:B0-----:R-:W-:Y:S01]  /*04a0*/  FMUL.FTZ R12, R19, R20 ;  /* 0x00000014130c7220 */ /* 0x001fe20000410000 */
[----:B------:R-:W-:-:S02]  /*04b0*/  FMUL.FTZ R21, R20, 0.5 ;  /* 0x3f00000014157820 */ /* 0x000fc40000410000 */
[----:B------:R-:W-:Y:S01]  /*04c0*/  FFMA.FTZ R22, R9, R22, -0.16641564667224884033 ;  /* 0xbe2a68dd09167423 */ /* 0x000fe20000010016 */
[----:B------:R-:W-:Y:S01]  /*04d0*/  FFMA.FTZ R20, R13, -R0, 0.10546888411045074463 ;  /* 0x3dd800120d147423 */ /* 0x000fe20000010800 */
[----:B------:R-:W-:Y:S01]  /*04e0*/  FSEL R23, R23, RZ, P2 ;  /* 0x000000ff17177208 */ /* 0x000fe20001000000 */
[----:B------:R-:W-:Y:S01]  /*04f0*/  FFMA.FTZ R19, -R12, R12, R19 ;  /* 0x0000000c0c137223 */ /* 0x000fe20000010113 */
[----:B------:R-:W-:Y:S01]  /*0500*/  FFMA.FTZ R22, R9, R22, 0.19988867640495300293 ;  /* 0x3e4caf9e09167423 */ /* 0x000fe20000010016 */
[----:B------:R-:W-:Y:S01]  /*0510*/  FFMA.FTZ R20, R13, R20, -0.13229703903198242188 ;  /* 0xbe0778e00d147423 */ /* 0x000fe20000010014 */
[----:B------:R-:W-:Y:S01]  /*0520*/  FSEL R23, R23, -1.0000001192092895508, !P1 ;  /* 0xbf80000117177808 */ /* 0x000fe20004800000 */
[----:B------:R-:W-:Y:S01]  /*0530*/  FFMA.FTZ R21, R21, R19, R12 ;  /* 0x0000001315157223 */ /* 0x000fe2000001000c */
[----:B------:R-:W-:Y:S01]  /*0540*/  FFMA.FTZ R22, R9, R22, -0.25000196695327758789 ;  /* 0xbe80004209167423 */ /* 0x000fe20000010016 */
[----:B------:R-:W-:Y:S01]  /*0550*/  FFMA.FTZ R20, R13, R20, 0.14491446316242218018 ;  /* 0x3e1464750d147423 */ /* 0x000fe20000010014 */
[----:B------:R-:W-:Y:S01]  /*0560*/  ISETP.GT.U32.AND P2, PT, R11, 0x4b000000, PT ;  /* 0x4b0000000b00780c */ /* 0x000fe20003f44070 */
[----:B------:R-:W-:Y:S01]  /*0570*/  FADD.FTZ R12, R10, R23 ;  /* 0x000000170a0c7221 */ /* 0x000fe20000010000 */
[----:B------:R-:W-:Y:S01]  /*0580*/  FFMA.FTZ R22, R9, R22, 0.33333510160446166992 ;  /* 0x3eaaaae609167423 */ /* 0x000fe20000010016 */
[----:B------:R-:W-:Y:S01]  /*0590*/  FFMA.FTZ R20, R13, R20, -0.16641564667224884033 ;  /* 0xbe2a68dd0d147423 */ /* 0x000fe20000010014 */
[----:B------:R-:W-:Y:S01]  /*05a0*/  FSEL R21, R21, RZ, P3 ;  /* 0x000000ff15157208 */ /* 0x000fe20001800000 */
[----:B------:R-:W-:Y:S01]  /*05b0*/  FADD.FTZ.RZ R23, R12, 1 ;  /* 0x3f8000000c177421 */ /* 0x000fe2000001c000 */
[----:B------:R-:W-:Y:S01]  /*05c0*/  FFMA.FTZ R10, R9, R22, -0.5 ;  /* 0xbf000000090a7423 */ /* 0x000fe20000010016 */
[----:B------:R-:W-:Y:S01]  /*05d0*/  FFMA.FTZ R20, R13, R20, 0.19988867640495300293 ;  /* 0x3e4caf9e0d147423 */ /* 0x000fe20000010014 */
[----:B------:R-:W-:Y:S01]  /*05e0*/  FSEL R26, R21, -1.0000001192092895508, !P2 ;  /* 0xbf800001151a7808 */ /* 0x000fe20005000000 */
[----:B----4-:R-:W-:Y:S01]  /*05f0*/  FFMA.FTZ R19, R4, R4, -1 ;  /* 0xbf80000004137423 */ /* 0x010fe20000010004 */
[----:B------:R-:W-:Y:S01]  /*0600*/  FMUL.FTZ R10, R9, R10 ;  /* 0x0000000a090a7220 */ /* 0x000fe20000410000 */
[----:B------:R-:W-:Y:S01]  /*0610*/  FFMA.FTZ R24, R13, R20, -0.25000196695327758789 ;  /* 0xbe8000420d187423 */ /* 0x000fe20000010014 */
[----:B------:R-:W-:Y:S01]  /*0620*/  FFMA.FTZ R20, R5, R5, -1 ;  /* 0xbf80000005147423 */ /* 0x000fe20000010005 */
[----:B------:R-:W-:Y:S01]  /*0630*/  ISETP.GE.U32.AND P3, PT, R17, 0x7f800000, PT ;  /* 0x7f8000001100780c */ /* 0x000fe20003f66070 */
[----:B------:R-:W-:Y:S01]  /*0640*/  FFMA.FTZ R21, R9, R10, R9 ;  /* 0x0000000a09157223 */ /* 0x000fe20000010009 */
[----:B------:R-:W-:Y:S01]  /*0650*/  FFMA.FTZ R24, R13, R24, 0.33333510160446166992 ;  /* 0x3eaaaae60d187423 */ /* 0x000fe20000010018 */
[----:B------:R-:W-:Y:S01]  /*0660*/  FADD.FTZ R10, R11, R26 ;  /* 0x0000001a0b0a7221 */ /* 0x000fe20000010000 */
[----:B------:R-:W-:Y:S01]  /*0670*/  IADD3 R9, R23, -0x3f400000, RZ ;  /* 0xc0c0000017097810 */ /* 0x000fe20007ffe0ff */
[----:B------:R0:W1:Y:S01]  /*0680*/  MUFU.RSQ R22, R19 ;  /* 0x0000001300167308 */ /* 0x0000620000001400 */
[----:B------:R-:W-:Y:S01]  /*0690*/  FFMA.FTZ R24, R13, R24, -0.5 ;  /* 0xbf0000000d187423 */ /* 0x000fe20000010018 */
[----:B------:R-:W-:Y:S01]  /*06a0*/  FADD.FTZ.RZ R25, R10, 1 ;  /* 0x3f8000000a197421 */ /* 0x000fe2000001c000 */
[----:B------:R-:W-:-:S02]  /*06b0*/  LOP3.LUT R9, R9, 0xff800000, RZ, 0xc0, !PT ;  /* 0xff80000009097812 */ /* 0x000fc400078ec0ff */
[----:B------:R-:W-:Y:S01]  /*06c0*/  I2FP.F32.S32 R11, R18 ;  /* 0x00000012000b7245 */ /* 0x000fe20000201400 */
[----:B------:R-:W-:Y:S01]  /*06d0*/  FMUL.FTZ R18, R13, R24 ;  /* 0x000000180d127220 */ /* 0x000fe20000410000 */
[----:B------:R-:W-:Y:S01]  /*06e0*/  IADD3 R25, R25, -0x3f400000, RZ ;  /* 0xc0c0000019197810 */ /* 0x000fe20007ffe0ff */
[----:B------:R0:W2:Y:S01]  /*06f0*/  MUFU.RSQ R23, R20 ;  /* 0x0000001400177308 */ /* 0x0000a20000001400 */
[----:B------:R-:W-:Y:S01]  /*0700*/  IADD3 R27, -R9, 0x40800000, RZ ;  /* 0x40800000091b7810 */ /* 0x000fe20007ffe1ff */
[----:B------:R-:W-:Y:S01]  /*0710*/  FMUL.FTZ R24, R11, 1.1920928955078125e-07 ;  /* 0x340000000b187820 */ /* 0x000fe20000410000 */
[----:B------:R-:W-:Y:S01]  /*0720*/  FFMA.FTZ R18, R13, R18, R13 ;  /* 0x000000120d127223 */ /* 0x000fe2000001000d */
[----:B------:R-:W-:Y:S02]  /*0730*/  LOP3.LUT R13, R25, 0xff800000, RZ, 0xc0, !PT ;  /* 0xff800000190d7812 */ /* 0x000fe400078ec0ff */
[----:B------:R-:W-:Y:S01]  /*0740*/  IADD3 R25, R12, -R9, RZ ;  /* 0x800000090c197210 */ /* 0x000fe20007ffe0ff */
[----:B------:R-:W-:Y:S01]  /*0750*/  FFMA.FTZ R26, R27, R6, -1 ;  /* 0xbf8000001b1a7423 */ /* 0x000fe20000010006 */
[----:B------:R-:W-:Y:S01]  /*0760*/  FFMA.FTZ R11, R24, 0.69314718246459960938, R21 ;  /* 0x3f317218180b7823 */ /* 0x000fe20000010015 */
[----:B01----:R-:W-:Y:S06]  /*0770*/  @!P3 BRA `(.L_x_2155) ;  /* 0x000000000014b947 */ /* 0x003fec0003800000 */
[C---:B------:R-:W-:Y:S02]  /*0780*/  ISETP.GE.AND P3, PT, R17.reuse, -0x407fffff, PT ;  /* 0xbf8000011100780c */ /* 0x040fe40003f66270 */
[----:B------:R-:W-:-:S11]  /*0790*/  FSETP.NEU.FTZ.AND P4, PT, R17, RZ, PT ;  /* 0x000000ff1100720b */ /* 0x000fd60003f9d000 */
[----:B------:R-:W-:-:S05]  /*07a0*/  @P3 MOV R24, 0x7f800000 ;  /* 0x7f80000000183802 */ /* 0x000fca0000000f00 */
[----:B------:R-:W-:-:S05]  /*07b0*/  @P3 FFMA.FTZ R11, R17, R24, +INF ;  /* 0x7f800000110b3423 */ /* 0x000fca0000010018 */
[----:B------:R-:W-:-:S07]  /*07c0*/  FSEL R11, R11, -RZ, P4 ;  /* 0x800000ff0b0b7208 */ /* 0x000fce0002000000 */
.L_x_2155:
[----:B------:R-:W-:Y:S05]  /*07d0*/  BSYNC B0 ;  /* 0x0000000000007941 */ /* 0x000fea0003800000 */
.L_x_2154:
[----:B------:R-:W-:Y:S01]  /*07e0*/  FMUL.FTZ R24, R19, R22 ;  /* 0x0000001613187220 */ /* 0x000fe20000410000 */
[----:B------:R-:W-:Y:S01]  /*07f0*/  IADD3 R27, -R13, 0x40800000, RZ ;  /* 0x408000000d1b7810 */ /* 0x000fe20007ffe1ff */
[----:B------:R-:W-:Y:S01]  /*0800*/  FADD.FTZ R21, R25, R26 ;  /* 0x0000001a19157221 */ /* 0x000fe20000010000 */
[----:B------:R-:W-:Y:S01]  /*0810*/  FMUL.FTZ R25, R22, 0.5 ;  /* 0x3f00000016197820 */ /* 0x000fe20000410000 */
[----:B------:R-:W-:Y:S01]  /*0820*/  FFMA.FTZ R26, -R24, R24, R19 ;  /* 0x00000018181a7223 */ /* 0x000fe20000010113 */
[----:B------:R-:W-:Y:S01]  /*0830*/  IADD3 R17, R10, -R13, RZ ;  /* 0x8000000d0a117210 */ /* 0x000fe20007ffe0ff */
[----:B------:R-:W-:Y:S01]  /*0840*/  FFMA.FTZ R22, R27, R6, -1 ;  /* 0xbf8000001b167423 */ /* 0x000fe20000010006 */
[----:B------:R-:W-:Y:S01]  /*0850*/  FADD.FTZ R4, R4, -1 ;  /* 0xbf80000004047421 */ /* 0x000fe20000010000 */
[----:B------:R-:W-:Y:S01]  /*0860*/  FFMA.FTZ R26, R25, R26, R24 ;  /* 0x0000001a191a7223 */ /* 0x000fe20000010018 */
[----:B------:R-:W-:Y:S01]  /*0870*/  FSETP.NEU.FTZ.AND P4, PT, R19, RZ, PT ;  /* 0x000000ff1300720b */ /* 0x000fe20003f9d000 */
[----:B------:R-:W-:Y:S01]  /*0880*/  FADD.FTZ R17, R17, R22 ;  /* 0x0000001611117221 */ /* 0x000fe20000010000 */
[----:B--2---:R-:W-:Y:S01]  /*0890*/  FMUL.FTZ R25, R20, R23 ;  /* 0x0000001714197220 */ /* 0x004fe20000410000 */
[----:B------:R-:W-:Y:S01]  /*08a0*/  FFMA.FTZ R22, R21, -R0, 0.10546888411045074463 ;  /* 0x3dd8001215167423 */ /* 0x000fe20000010800 */
[----:B------:R-:W-:Y:S01]  /*08b0*/  ISETP.GT.U32.AND P3, PT, R4, 0x4b000000, PT ;  /* 0x4b0000000400780c */ /* 0x000fe20003f64070 */
[----:B------:R-:W-:Y:S01]  /*08c0*/  FMUL.FTZ R24, R23, 0.5 ;  /* 0x3f00000017187820 */ /* 0x000fe20000410000 */
[----:B------:R-:W-:Y:S01]  /*08d0*/  FSEL R26, R26, RZ, P4 ;  /* 0x000000ff1a1a7208 */ /* 0x000fe20002000000 */
[----:B------:R-:W-:Y:S01]  /*08e0*/  FFMA.FTZ R27, -R25, R25, R20 ;  /* 0x00000019191b7223 */ /* 0x000fe20000010114 */
[----:B------:R-:W-:Y:S01]  /*08f0*/  FFMA.FTZ R22, R21, R22, -0.13229703903198242188 ;  /* 0xbe0778e015167423 */ /* 0x000fe20000010016 */
[----:B------:R-:W-:Y:S01]  /*0900*/  FSETP.NEU.FTZ.AND P5, PT, R20, RZ, PT ;  /* 0x000000ff1400720b */ /* 0x000fe20003fbd000 */
[----:B------:R-:W-:Y:S01]  /*0910*/  FFMA.FTZ R20, R17, -R0, 0.10546888411045074463 ;  /* 0x3dd8001211147423 */ /* 0x000fe20000010800 */
[----:B------:R-:W-:Y:S01]  /*0920*/  FSEL R23, R26, -1.0000001192092895508, !P3 ;  /* 0xbf8000011a177808 */ /* 0x000fe20005800000 */
[----:B------:R-:W-:Y:S01]  /*0930*/  FFMA.FTZ R24, R24, R27, R25 ;  /* 0x0000001b18187223 */ /* 0x000fe20000010019 */
[----:B------:R-:W-:Y:S01]  /*0940*/  FFMA.FTZ R22, R21, R22, 0.14491446316242218018 ;  /* 0x3e14647515167423 */ /* 0x000fe20000010016 */
[----:B------:R-:W-:Y:S01]  /*0950*/  FADD.FTZ R19, R5, -1 ;  /* 0xbf80000005137421 */ /* 0x000fe20000010000 */
[----:B------:R-:W-:Y:S01]  /*0960*/  I2FP.F32.S32 R15, R15 ;  /* 0x0000000f000f7245 */ /* 0x000fe20000201400 */
[----:B------:R-:W-:Y:S01]  /*0970*/  FADD.FTZ R4, R4, R23 ;  /* 0x0000001704047221 */ /* 0x000fe20000010000 */
[----:B------:R-:W-:Y:S01]  /*0980*/  FFMA.FTZ R22, R21, R22, -0.16641564667224884033 ;  /* 0xbe2a68dd15167423 */ /* 0x000fe20000010016 */
[----:B------:R-:W-:Y:S01]  /*0990*/  FSEL R23, R24, RZ, P5 ;  /* 0x000000ff18177208 */ /* 0x000fe20002800000 */
[----:B------:R-:W-:Y:S01]  /*09a0*/  FFMA.FTZ R24, R17, R20, -0.13229703903198242188 ;  /* 0xbe0778e011187423 */ /* 0x000fe20000010014 */
[----:B------:R-:W-:Y:S01]  /*09b0*/  ISETP.GE.U32.AND P5, PT, R14, 0x7f800000, PT ;  /* 0x7f8000000e00780c */ /* 0x000fe20003fa6070 */
[----:B------:R-:W-:Y:S01]  /*09c0*/  FFMA.FTZ R22, R21, R22, 0.19988867640495300293 ;  /* 0x3e4caf9e15167423 */ /* 0x000fe20000010016 */
[----:B------:R-:W-:Y:S01]  /*09d0*/  FADD.FTZ.RZ R5, R4, 1 ;  /* 0x3f80000004057421 */ /* 0x000fe2000001c000 */
[----:B------:R-:W-:Y:S01]  /*09e0*/  ISETP.GT.U32.AND P4, PT, R19, 0x4b000000, PT ;  /* 0x4b0000001300780c */ /* 0x000fe20003f84070 */
[----:B------:R-:W-:Y:S01]  /*09f0*/  FFMA.FTZ R24, R17, R24, 0.14491446316242218018 ;  /* 0x3e14647511187423 */ /* 0x000fe20000010018 */
[----:B------:R-:W-:Y:S01]  /*0a00*/  FFMA.FTZ R22, R21, R22, -0.25000196695327758789 ;  /* 0xbe80004215167423 */ /* 0x000fe20000010016 */
[----:B------:R-:W-:Y:S01]  /*0a10*/  FMUL.FTZ R15, R15, 1.1920928955078125e-07 ;  /* 0x340000000f0f7820 */ /* 0x000fe20000410000 */
[----:B------:R-:W-:Y:S01]  /*0a20*/  BSSY B0, `(.L_x_2156) ;  /* 0x000000d000007945 */ /* 0x000fe20003800000 */
[----:B------:R-:W-:Y:S01]  /*0a30*/  FSEL R20, R23, -1.0000001192092895508, !P4 ;  /* 0xbf80000117147808 */ /* 0x000fe20006000000 */
[----:B------:R-:W-:Y:S01]  /*0a40*/  FFMA.FTZ R22, R21, R22, 0.33333510160446166992 ;  /* 0x3eaaaae615167423 */ /* 0x000fe20000010016 */
[----:B------:R-:W-:Y:S01]  /*0a50*/  IADD3 R5, R5, -0x3f400000, RZ ;  /* 0xc0c0000005057810 */ /* 0x000fe20007ffe0ff */
[----:B------:R-:W-:Y:S01]  /*0a60*/  FFMA.FTZ R24, R17, R24, -0.16641564667224884033 ;  /* 0xbe2a68dd11187423 */ /* 0x000fe20000010018 */
[----:B------:R-:W-:Y:S01]  /*0a70*/  FFMA.FTZ R18, R15, 0.69314718246459960938, R18 ;  /* 0x3f3172180f127823 */ /* 0x000fe20000010012 */
[----:B------:R-:W-:Y:S01]  /*0a80*/  FFMA.FTZ R22, R21, R22, -0.5 ;  /* 0xbf00000015167423 */ /* 0x000fe20000010016 */
[----:B------:R-:W-:Y:S06]  /*0a90*/  @!P5 BRA `(.L_x_2157) ;  /* 0x000000000014d947 */ /* 0x000fec0003800000 */
[----:B------:R-:W-:-:S13]  /*0aa0*/  ISETP.GE.AND P5, PT, R14, -0x407fffff, PT ;  /* 0xbf8000010e00780c */ /* 0x000fda0003fa6270 */
[----:B------:R-:W-:-:S05]  /*0ab0*/  @P5 MOV R15, 0x7f800000 ;  /* 0x7f800000000f5802 */ /* 0x000fca0000000f00 */
[C---:B------:R-:W-:Y:S01]  /*0ac0*/  @P5 FFMA.FTZ R18, R14.reuse, R15, +INF ;  /* 0x7f8000000e125423 */ /* 0x040fe2000001000f */
[----:B------:R-:W-:-:S04]  /*0ad0*/  FSETP.NEU.FTZ.AND P5, PT, R14, RZ, PT ;  /* 0x000000ff0e00720b */ /* 0x000fc80003fbd000 */
[----:B------:R-:W-:-:S09]  /*0ae0*/  FSEL R18, R18, -RZ, P5 ;  /* 0x800000ff12127208 */ /* 0x000fd20002800000 */
.L_x_2157:
[----:B------:R-:W-:Y:S05]  /*0af0*/  BSYNC B0 ;  /* 0x0000000000007941 */ /* 0x000fea0003800000 */
.L_x_2156:
[----:B------:R-:W-:Y:S01]  /*0b00*/  FFMA.FTZ R24, R17, R24, 0.19988867640495300293 ;  /* 0x3e4caf9e11187423 */ /* 0x000fe20000010018 */
[----:B------:R-:W-:Y:S01]  /*0b10*/  LOP3.LUT R5, R5, 0xff800000, RZ, 0xc0, !PT ;  /* 0xff80000005057812 */ /* 0x000fe200078ec0ff */
[----:B------:R-:W-:Y:S01]  /*0b20*/  FMUL.FTZ R22, R21, R22 ;  /* 0x0000001615167220 */ /* 0x000fe20000410000 */
[----:B------:R-:W-:Y:S01]  /*0b30*/  FADD.FTZ R14, R19, R20 ;  /* 0x00000014130e7221 */ /* 0x000fe20000010000 */
[----:B------:R-:W-:Y:S01]  /*0b40*/  FFMA.FTZ R24, R17, R24, -0.25000196695327758789 ;  /* 0xbe80004211187423 */ /* 0x000fe20000010018 */
[----:B------:R-:W-:Y:S01]  /*0b50*/  IADD3 R15, -R5, 0x40800000, RZ ;  /* 0x40800000050f7810 */ /* 0x000fe20007ffe1ff */
[----:B------:R-:W-:Y:S01]  /*0b60*/  FFMA.FTZ R22, R21, R22, R21 ;  /* 0x0000001615167223 */ /* 0x000fe20000010015 */
[----:B------:R-:W-:Y:S01]  /*0b70*/  FADD.FTZ.RZ R21, R14, 1 ;  /* 0x3f8000000e157421 */ /* 0x000fe2000001c000 */
[----:B------:R-:W-:Y:S01]  /*0b80*/  FFMA.FTZ R24, R17, R24, 0.33333510160446166992 ;  /* 0x3eaaaae611187423 */ /* 0x000fe20000010018 */
[----:B-----5:R-:W-:Y:S01]  /*0b90*/  FFMA.FTZ R20, R2, R2, -1 ;  /* 0xbf80000002147423 */ /* 0x020fe20000010002 */
[----:B------:R-:W-:Y:S01]  /*0ba0*/  ISETP.GE.U32.AND P5, PT, R12, 0x7f800000, PT ;  /* 0x7f8000000c00780c */ /* 0x000fe20003fa6070 */
[----:B------:R-:W-:Y:S01]  /*0bb0*/  FFMA.FTZ R26, R15, R6, -1 ;  /* 0xbf8000000f1a7423 */ /* 0x000fe20000010006 */
[----:B------:R-:W-:Y:S01]  /*0bc0*/  IADD3 R19, R4, -R5, RZ ;  /* 0x8000000504137210 */ /* 0x000fe20007ffe0ff */
[----:B------:R-:W-:Y:S01]  /*0bd0*/  FFMA.FTZ R24, R17, R24, -0.5 ;  /* 0xbf00000011187423 */ /* 0x000fe20000010018 */
[----:B------:R-:W-:Y:S01]  /*0be0*/  IADD3 R15, R21, -0x3f400000, RZ ;  /* 0xc0c00000150f7810 */ /* 0x000fe20007ffe0ff */
[----:B------:R-:W-:Y:S01]  /*0bf0*/  BSSY B0, `(.L_x_2158) ;  /* 0x0000014000007945 */ /* 0x000fe20003800000 */
[----:B------:R0:W1:Y:S01]  /*0c00*/  MUFU.RSQ R21, R20 ;  /* 0x0000001400157308 */ /* 0x0000620000001400 */
[----:B------:R-:W-:Y:S01]  /*0c10*/  FMUL.FTZ R24, R17, R24 ;  /* 0x0000001811187220 */ /* 0x000fe20000410000 */
[----:B------:R-:W-:Y:S01]  /*0c20*/  LOP3.LUT R15, R15, 0xff800000, RZ, 0xc0, !PT ;  /* 0xff8000000f0f7812 */ /* 0x000fe200078ec0ff */
[----:B------:R-:W-:Y:S01]  /*0c30*/  FADD.FTZ R19, R19, R26 ;  /* 0x0000001a13137221 */ /* 0x000fe20000010000 */
        /* <DEDUP_REMOVED lines=15> */
.L_x_2159:
[----:B------:R-:W-:Y:S05]  /*0d30*/  BSYNC B0 ;  /* 0x0000000000007941 */ /* 0x000fea0003800000 */
.L_x_2158:
        /* <DEDUP_REMOVED lines=22> */
.L_x_2161:
[----:B------:R-:W-:Y:S05]  /*0ea0*/  BSYNC B0 ;  /* 0x0000000000007941 */ /* 0x000fea0003800000 */
.L_x_2160:
        /* <DEDUP_REMOVED lines=23> */
.L_x_2163:
[----:B------:R-:W-:Y:S05]  /*1020*/  BSYNC B0 ;  /* 0x0000000000007941 */ /* 0x000fea0003800000 */
.L_x_2162:
        /* <DEDUP_REMOVED lines=14> */
.L_x_2165:
[----:B------:R-:W-:Y:S05]  /*1110*/  BSYNC B0 ;  /* 0x0000000000007941 */ /* 0x000fea0003800000 */
.L_x_2164:
        /* <DEDUP_REMOVED lines=31> */
.L_x_2167:
[----:B------:R-:W-:Y:S05]  /*1310*/  BSYNC B0 ;  /* 0x0000000000007941 */ /* 0x000fea0003800000 */
.L_x_2166:
[C---:B------:R-:W-:Y:S01]  /*1320*/  FFMA.FTZ R13, R3.reuse, R3, -1 ;  /* 0xbf800000030d7423 */ /* 0x040fe20000010003 */
[----:B------:R-:W-:Y:S01]  /*1330*/  MOV R2, R11 ;  /* 0x0000000b00027202 */ /* 0x000fe20000000f00 */
[----:B------:R-:W-:Y:S01]  /*1340*/  FADD.FTZ R3, R3, -1 ;  /* 0xbf80000003037421 */ /* 0x000fe20000010000 */
[----:B------:R-:W-:Y:S01]  /*1350*/  BSSY B0, `(.L_x_2168) ;  /* 0x0000027000007945 */ /* 0x000fe20003800000 */
[----:B------:R-:W0:Y:S02]  /*1360*/  MUFU.RSQ R14, R13 ;  /* 0x0000000d000e7308 */ /* 0x000e240000001400 */
[----:B------:R-:W-:Y:S01]  /*1370*/  @P0 FADD.FTZ R2, R2, 0.69314718246459960938 ;  /* 0x3f31721802020421 */ /* 0x000fe20000010000 */
        /* <DEDUP_REMOVED lines=36> */
.L_x_2169:
[----:B------:R-:W-:Y:S05]  /*15c0*/  BSYNC B0 ;  /* 0x0000000000007941 */ /* 0x000fea0003800000 */
.L_x_2168:
[----:B------:R-:W0:Y:S01]  /*15d0*/  LDC.64 R14, c[0x0][0x218] ;  /* 0x00008600ff0e7b82 */ /* 0x000e220000000a00 */
[----:B------:R-:W-:Y:S01]  /*15e0*/  ISETP.GT.U32.AND P6, PT, R8, 0x4b000000, PT ;  /* 0x4b0000000800780c */ /* 0x000fe20003fc4070 */
[----:B------:R-:W-:Y:S01]  /*15f0*/  @P5 FADD.FTZ R10, R10, 0.69314718246459960938 ;  /* 0x3f3172180a0a5421 */ /* 0x000fe20000010000 */
[----:B------:R-:W-:Y:S01]  /*1600*/  MOV R8, R9 ;  /* 0x0000000900087202 */ /* 0x000fe20000000f00 */
[----:B------:R-:W-:Y:S01]  /*1610*/  @P0 FADD.FTZ R11, R11, 0.69314718246459960938 ;  /* 0x3f3172180b0b0421 */ /* 0x000fe20000010000 */
[----:B------:R-:W-:Y:S02]  /*1620*/  MOV R3, R18 ;  /* 0x0000001200037202 */ /* 0x000fe40000000f00 */
[----:B------:R-:W-:Y:S01]  /*1630*/  MOV R9, R12 ;  /* 0x0000000c00097202 */ /* 0x000fe20000000f00 */
[----:B------:R-:W-:Y:S01]  /*1640*/  @P1 FADD.FTZ R8, R8, 0.69314718246459960938 ;  /* 0x3f31721808081421 */ /* 0x000fe20000010000 */
[----:B------:R-:W-:-:S03]  /*1650*/  MOV R6, R5 ;  /* 0x0000000500067202 */ /* 0x000fc60000000f00 */
[----:B------:R-:W-:Y:S02]  /*1660*/  @P2 FADD.FTZ R9, R9, 0.69314718246459960938 ;  /* 0x3f31721809092421 */ /* 0x000fe40000010000 */
[----:B------:R-:W-:Y:S01]  /*1670*/  @P6 FADD.FTZ R3, R3, 0.69314718246459960938 ;  /* 0x3f31721803036421 */ /* 0x000fe20000010000 */
[----:B------:R-:W-:Y:S01]  /*1680*/  @P3 FADD.FTZ R6, R6, 0.69314718246459960938 ;  /* 0x3f31721806063421 */ /* 0x000fe20000010000 */
[----:B0-----:R-:W-:-:S04]  /*1690*/  IMAD.WIDE.U32 R16, R16, 0x4, R14 ;  /* 0x0000000410107825 */ /* 0x001fc800078e000e */
[----:B------:R-:W-:Y:S01]  /*16a0*/  IMAD.WIDE R16, R7, 0x8, R16 ;  /* 0x0000000807107825 */ /* 0x000fe200078e0210 */
[----:B------:R-:W-:-:S04]  /*16b0*/  MOV R7, R4 ;  /* 0x0000000400077202 */ /* 0x000fc80000000f00 */
[----:B------:R-:W-:Y:S01]  /*16c0*/  STG.E.64 desc[UR4][R16.64], R2 ;  /* 0x0000000210007986 */ /* 0x000fe2000c101b04 */
[----:B------:R-:W-:-:S03]  /*16d0*/  @P4 FADD.FTZ R7, R7, 0.69314718246459960938 ;  /* 0x3f31721807074421 */ /* 0x000fc60000010000 */
[----:B------:R-:W-:Y:S04]  /*16e0*/  STG.E.64 desc[UR4][R16.64+0x400], R8 ;  /* 0x0004000810007986 */ /* 0x000fe8000c101b04 */
[----:B------:R-:W-:Y:S04]  /*16f0*/  STG.E.64 desc[UR4][R16.64+0x800], R6 ;  /* 0x0008000610007986 */ /* 0x000fe8000c101b04 */
[----:B------:R-:W-:Y:S01]  /*1700*/  STG.E.64 desc[UR4][R16.64+0xc00], R10 ;  /* 0x000c000a10007986 */ /* 0x000fe2000c101b04 */
[----:B------:R-:W-:Y:S05]  /*1710*/  EXIT ;  /* 0x000000000000794d */ /* 0x000fea0003800000 */
.L_x_2153:
[----:B------:R-:W0:Y:S01]  /*1720*/  S2R R18, SR_TID.X ;  /* 0x0000000000127919 */ /* 0x000e220000002100 */
[----:B------:R-:W-:Y:S01]  /*1730*/  HFMA2.MMA R0, -RZ, RZ, 0, 0 ;  /* 0x00000000ff007435 */ /* 0x000fe200000001ff */
        /* <DEDUP_REMOVED lines=15> */
[----:B------:R1:W5:Y:S07]  /*1830*/  @!P6 LDG.E R0, desc[UR4][R2.64] ;  /* 0x000000040200e981 */ /* 0x00036e000c1e1900 */
        /* <DEDUP_REMOVED lines=18> */
[----:B------:R-:W-:Y:S01]  /*1960*/  MOV R20, RZ ;  /* 0x000000ff00147202 */ /* 0x000fe20000000f00 */
[----:B------:R-:W-:Y:S01]  /*1970*/  HFMA2.MMA R22, -RZ, RZ, 0, 0 ;  /* 0x00000000ff167435 */ /* 0x000fe200000001ff */
[----:B------:R-:W-:Y:S01]  /*1980*/  @!P6 IADD3 R25, R16, R25, RZ ;  /* 0x000000191019e210 */ /* 0x000fe20007ffe0ff */
[----:B--2---:R-:W-:Y:S01]  /*1990*/  @!P1 IMAD.WIDE.U32 R6, R21, 0x4, R6 ;  /* 0x0000000415069825 */ /* 0x004fe200078e0006 */
[----:B------:R-:W-:Y:S02]  /*19a0*/  HFMA2.MMA R21, -RZ, RZ, 0, 0 ;  /* 0x00000000ff157435 */ /* 0x000fe400000001ff */
[----:B------:R0:W5:Y:S01]  /*19b0*/  @!P0 LDG.E R20, desc[UR4][R12.64] ;  /* 0x000000040c148981 */ /* 0x000162000c1e1900 */
[----:B-1----:R-:W-:Y:S01]  /*19c0*/  @!P3 IMAD.WIDE.U32 R2, R23, 0x4, R2 ;  /* 0x000000041702b825 */ /* 0x002fe200078e0002 */
[----:B------:R-:W-:-:S03]  /*19d0*/  MOV R23, RZ ;  /* 0x000000ff00177202 */ /* 0x000fc60000000f00 */
[----:B----4-:R-:W-:Y:S01]  /*19e0*/  @!P2 IMAD.WIDE.U32 R4, R19, 0x4, R4 ;  /* 0x000000041304a825 */ /* 0x010fe200078e0004 */
[----:B------:R-:W-:Y:S02]  /*19f0*/  MOV R19, RZ ;  /* 0x000000ff00137202 */ /* 0x000fe40000000f00 */
[----:B------:R1:W5:Y:S01]  /*1a00*/  @!P3 LDG.E R21, desc[UR4][R2.64] ;  /* 0x000000040215b981 */ /* 0x000362000c1e1900 */
[----:B0-----:R-:W-:Y:S01]  /*1a10*/  CS2R R12, SRZ ;  /* 0x00000000000c7805 */ /* 0x001fe2000001ff00 */
[----:B------:R-:W-:Y:S02]  /*1a20*/  @!P5 IMAD.WIDE.U32 R14, R29, 0x4, R14 ;  /* 0x000000041d0ed825 */ /* 0x000fe400078e000e */
[----:B------:R1:W5:Y:S02]  /*1a30*/  @!P2 LDG.E R19, desc[UR4][R4.64] ;  /* 0x000000040413a981 */ /* 0x000364000c1e1900 */
[----:B---3--:R-:W-:Y:S02]  /*1a40*/  @!P4 IMAD.WIDE.U32 R10, R27, 0x4, R10 ;  /* 0x000000041b0ac825 */ /* 0x008fe400078e000a */
[----:B------:R1:W5:Y:S02]  /*1a50*/  @!P5 LDG.E R22, desc[UR4][R14.64] ;  /* 0x000000040e16d981 */ /* 0x000364000c1e1900 */
[----:B------:R-:W-:-:S02]  /*1a60*/  @!P6 IMAD.WIDE.U32 R8, R25, 0x4, R8 ;  /* 0x000000041908e825 */ /* 0x000fc400078e0008 */
[----:B------:R1:W5:Y:S04]  /*1a70*/  @!P4 LDG.E R23, desc[UR4][R10.64] ;  /* 0x000000040a17c981 */ /* 0x000368000c1e1900 */
[----:B------:R1:W5:Y:S04]  /*1a80*/  @!P1 LDG.E R13, desc[UR4][R6.64] ;  /* 0x00000004060d9981 */ /* 0x000368000c1e1900 */
[----:B------:R1:W5:Y:S01]  /*1a90*/  @!P6 LDG.E R12, desc[UR4][R8.64] ;  /* 0x00000004080ce981 */ /* 0x000362000c1e1900 */
[----:B------:R-:W-:Y:S04]  /*1aa0*/  BSSY B0, `(.L_x_2170) ;  /* 0x000002e000007945 */ /* 0x000fe80003800000 */
[----:B------:R-:W-:Y:S05]  /*1ab0*/  @P0 BRA `(.L_x_2171) ;  /* 0x0000000000b00947 */ /* 0x000fea0003800000 */
[----:B-1---5:R-:W-:Y:S01]  /*1ac0*/  FFMA.FTZ R3, R20, R20, -1 ;  /* 0xbf80000014037423 */ /* 0x022fe20000010014 */
[----:B------:R-:W-:Y:S01]  /*1ad0*/  MOV R7, 0x3d39bf78 ;  /* 0x3d39bf7800077802 */ /* 0x000fe20000000f00 */
        /* <DEDUP_REMOVED lines=40> */
.L_x_2173:
[----:B------:R-:W-:Y:S05]  /*1d60*/  BSYNC B1 ;  /* 0x0000000000017941 */ /* 0x000fea0003800000 */
.L_x_2172:
[----:B------:R-:W-:-:S07]  /*1d70*/  @P2 FADD.FTZ R3, R3, 0.69314718246459960938 ;  /* 0x3f31721803032421 */ /* 0x000fce0000010000 */
.L_x_2171:
[----:B------:R-:W-:Y:S05]  /*1d80*/  BSYNC B0 ;  /* 0x0000000000007941 */ /* 0x000fea0003800000 */
.L_x_2170:
[----:B-1----:R-:W-:Y:S01]  /*1d90*/  IADD3 R2, R18, 0x80, RZ ;  /* 0x0000008012027810 */ /* 0x002fe20007ffe0ff */
        /* <DEDUP_REMOVED lines=45> */
.L_x_2177:
[----:B------:R-:W-:Y:S05]  /*2070*/  BSYNC B1 ;  /* 0x0000000000017941 */ /* 0x000fea0003800000 */
.L_x_2176:
[----:B------:R-:W-:-:S05]  /*2080*/  MOV R0, R4 ;  /* 0x0000000400007202 */ /* 0x000fca0000000f00 */
[----:B------:R-:W-:-:S07]  /*2090*/  @P2 FADD.FTZ R0, R0, 0.69314718246459960938 ;  /* 0x3f31721800002421 */ /* 0x000fce0000010000 */
.L_x_2175:
[----:B------:R-:W-:Y:S05]  /*20a0*/  BSYNC B0 ;  /* 0x0000000000007941 */ /* 0x000fea0003800000 */
.L_x_2174:
[----:B------:R-:W-:Y:S01]  /*20b0*/  IADD3 R4, R18, 0x100, RZ ;  /* 0x0000010012047810 */ /* 0x000fe20007ffe0ff */
[----:B------:R-:W-:Y:S03]  /*20c0*/  BSSY B0, `(.L_x_2178) ;  /* 0x0000030000007945 */ /* 0x000fe60003800000 */
[----:B------:R-:W-:-:S13]  /*20d0*/  ISETP.GE.AND P0, PT, R4, R17, PT ;  /* 0x000000110400720c */ /* 0x000fda0003f06270 */
[----:B------:R-:W-:Y:S05]  /*20e0*/  @P0 BRA `(.L_x_2179) ;  /* 0x0000000000b40947 */ /* 0x000fea0003800000 */
[----:B-----5:R-:W-:Y:S01]  /*20f0*/  FFMA.FTZ R5, R22, R22, -1 ;  /* 0xbf80000016057423 */ /* 0x020fe20000010016 */
        /* <DEDUP_REMOVED lines=41> */
.L_x_2181:
[----:B------:R-:W-:Y:S05]  /*2390*/  BSYNC B1 ;  /* 0x0000000000017941 */ /* 0x000fea0003800000 */
.L_x_2180:
[----:B------:R-:W-:-:S05]  /*23a0*/  MOV R4, R5 ;  /* 0x0000000500047202 */ /* 0x000fca0000000f00 */
[----:B------:R-:W-:-:S07]  /*23b0*/  @P2 FADD.FTZ R4, R4, 0.69314718246459960938 ;  /* 0x3f31721804042421 */ /* 0x000fce0000010000 */
.L_x_2179:
[----:B------:R-:W-:Y:S05]  /*23c0*/  BSYNC B0 ;  /* 0x0000000000007941 */ /* 0x000fea0003800000 */
.L_x_2178:
        /* <DEDUP_REMOVED lines=46> */
.L_x_2185:
[----:B------:R-:W-:Y:S05]  /*26b0*/  BSYNC B1 ;  /* 0x0000000000017941 */ /* 0x000fea0003800000 */
.L_x_2184:
[----:B------:R-:W-:-:S05]  /*26c0*/  MOV R5, R6 ;  /* 0x0000000600057202 */ /* 0x000fca0000000f00 */
[----:B------:R-:W-:-:S07]  /*26d0*/  @P2 FADD.FTZ R5, R5, 0.69314718246459960938 ;  /* 0x3f31721805052421 */ /* 0x000fce0000010000 */
.L_x_2183:
[----:B------:R-:W-:Y:S05]  /*26e0*/  BSYNC B0 ;  /* 0x0000000000007941 */ /* 0x000fea0003800000 */
.L_x_2182:
        /* <DEDUP_REMOVED lines=46> */
.L_x_2189:
[----:B------:R-:W-:Y:S05]  /*29d0*/  BSYNC B1 ;  /* 0x0000000000017941 */ /* 0x000fea0003800000 */
.L_x_2188:
[----:B------:R-:W-:-:S05]  /*29e0*/  MOV R6, R7 ;  /* 0x0000000700067202 */ /* 0x000fca0000000f00 */
[----:B------:R-:W-:-:S07]  /*29f0*/  @P2 FADD.FTZ R6, R6, 0.69314718246459960938 ;  /* 0x3f31721806062421 */ /* 0x000fce0000010000 */
.L_x_2187:
[----:B------:R-:W-:Y:S05]  /*2a00*/  BSYNC B0 ;  /* 0x0000000000007941 */ /* 0x000fea0003800000 */
.L_x_2186:
        /* <DEDUP_REMOVED lines=46> */
.L_x_2193:
[----:B------:R-:W-:Y:S05]  /*2cf0*/  BSYNC B1 ;  /* 0x0000000000017941 */ /* 0x000fea0003800000 */
.L_x_2192:
[----:B------:R-:W-:-:S05]  /*2d00*/  MOV R7, R8 ;  /* 0x0000000800077202 */ /* 0x000fca0000000f00 */
[----:B------:R-:W-:-:S07]  /*2d10*/  @P2 FADD.FTZ R7, R7, 0.69314718246459960938 ;  /* 0x3f31721807072421 */ /* 0x000fce0000010000 */
.L_x_2191:
[----:B------:R-:W-:Y:S05]  /*2d20*/  BSYNC B0 ;  /* 0x0000000000007941 */ /* 0x000fea0003800000 */
.L_x_2190:
[----:B------:R-:W-:Y:S01]  /*2d30*/  IADD3 R8, R18, 0x300, RZ ;  /* 0x0000030012087810 */ /* 0x000fe20007ffe0ff */
[----:B------:R-:W-:Y:S03]  /*2d40*/  BSSY B0, `(.L_x_2194) ;  /* 0x000002f000007945 */ /* 0x000fe60003800000 */
[----:B------:R-:W-:-:S13]  /*2d50*/  ISETP.GE.AND P0, PT, R8, R17, PT ;  /* 0x000000110800720c */ /* 0x000fda0003f06270 */
[----:B------:R-:W-:Y:S05]  /*2d60*/  @P0 BRA `(.L_x_2195) ;  /* 0x0000000000b00947 */ /* 0x000fea0003800000 */
[----:B-----5:R-:W-:Y:S01]  /*2d70*/  FFMA.FTZ R9, R13, R13, -1 ;  /* 0xbf8000000d097423 */ /* 0x020fe2000001000d */
[----:B------:R-:W-:Y:S03]  /*2d80*/  BSSY B1, `(.L_x_2196) ;  /* 0x0000029000017945 */ /* 0x000fe60003800000 */
        /* <DEDUP_REMOVED lines=40> */
.L_x_2197:
[----:B------:R-:W-:Y:S05]  /*3010*/  BSYNC B1 ;  /* 0x0000000000017941 */ /* 0x000fea0003800000 */
.L_x_2196:
[----:B------:R-:W-:-:S07]  /*3020*/  @P2 FADD.FTZ R9, R9, 0.69314718246459960938 ;  /* 0x3f31721809092421 */ /* 0x000fce0000010000 */
.L_x_2195:
[----:B------:R-:W-:Y:S05]  /*3030*/  BSYNC B0 ;  /* 0x0000000000007941 */ /* 0x000fea0003800000 */
.L_x_2194:
[----:B------:R-:W-:Y:S01]  /*3040*/  IADD3 R8, R18, 0x380, RZ ;  /* 0x0000038012087810 */ /* 0x000fe20007ffe0ff */
        /* <DEDUP_REMOVED lines=45> */
.L_x_2201:
[----:B------:R-:W-:Y:S05]  /*3320*/  BSYNC B1 ;  /* 0x0000000000017941 */ /* 0x000fea0003800000 */
.L_x_2200:
[----:B------:R-:W-:-:S05]  /*3330*/  MOV R8, R10 ;  /* 0x0000000a00087202 */ /* 0x000fca0000000f00 */
[----:B------:R-:W-:-:S07]  /*3340*/  @P2 FADD.FTZ R8, R8, 0.69314718246459960938 ;  /* 0x3f31721808082421 */ /* 0x000fce0000010000 */
.L_x_2199:
[----:B------:R-:W-:Y:S05]  /*3350*/  BSYNC B0 ;  /* 0x0000000000007941 */ /* 0x000fea0003800000 */
.L_x_2198:
[----:B------:R-:W-:Y:S01]  /*3360*/  ISETP.GE.AND P0, PT, R18, R17, PT ;  /* 0x000000111200720c */ /* 0x000fe20003f06270 */
[----:B------:R-:W-:Y:S04]  /*3370*/  BSSY B0, `(.L_x_2202) ;  /* 0x0000033000007945 */ /* 0x000fe80003800000 */
[----:B------:R-:W-:Y:S08]  /*3380*/  BSSY B1, `(.L_x_2203) ;  /* 0x000002b000017945 */ /* 0x000ff00003800000 */
[----:B------:R-:W-:Y:S05]  /*3390*/  @P0 BRA `(.L_x_2204) ;  /* 0x0000000000300947 */ /* 0x000fea0003800000 */
[----:B------:R-:W0:Y:S01]  /*33a0*/  LDC.64 R10, c[0x0][0x218] ;  /* 0x00008600ff0a7b82 */ /* 0x000e220000000a00 */
[----:B-----5:R-:W-:Y:S02]  /*33b0*/  IADD3 R13, R16, R18, RZ ;  /* 0x00000012100d7210 */ /* 0x020fe40007ffe0ff */
[----:B------:R-:W-:-:S04]  /*33c0*/  MOV R18, R2 ;  /* 0x0000000200127202 */ /* 0x000fc80000000f00 */
[----:B------:R-:W-:Y:S01]  /*33d0*/  ISETP.GE.AND P0, PT, R18, R17, PT ;  /* 0x000000111200720c */ /* 0x000fe20003f06270 */
[----:B0-----:R-:W-:-:S05]  /*33e0*/  IMAD.WIDE.U32 R10, R13, 0x4, R10 ;  /* 0x000000040d0a7825 */ /* 0x001fca00078e000a */
[----:B------:R0:W-:Y:S07]  /*33f0*/  STG.E desc[UR4][R10.64], R3 ;  /* 0x000000030a007986 */ /* 0x0001ee000c101904 */
[----:B------:R-:W-:Y:S05]  /*3400*/  @P0 BRA `(.L_x_2205) ;  /* 0x0000000000300947 */ /* 0x000fea0003800000 */
[----:B0-----:R-:W0:Y:S01]  /*3410*/  LDC.64 R2, c[0x0][0x218] ;  /* 0x00008600ff027b82 */ /* 0x001e220000000a00 */
[----:B------:R-:W-:Y:S02]  /*3420*/  IADD3 R11, R16, R18, RZ ;  /* 0x00000012100b7210 */ /* 0x000fe40007ffe0ff */
[----:B------:R-:W-:-:S03]  /*3430*/  IADD3 R18, R18, 0x80, RZ ;  /* 0x0000008012127810 */ /* 0x000fc60007ffe0ff */
[----:B0-----:R-:W-:-:S05]  /*3440*/  IMAD.WIDE.U32 R2, R11, 0x4, R2 ;  /* 0x000000040b027825 */ /* 0x001fca00078e0002 */
[----:B------:R0:W-:Y:S02]  /*3450*/  STG.E desc[UR4][R2.64], R0 ;  /* 0x0000000002007986 */ /* 0x0001e4000c101904 */
.L_x_2204:
[----:B------:R-:W-:-:S13]  /*3460*/  ISETP.GE.AND P0, PT, R18, R17, PT ;  /* 0x000000111200720c */ /* 0x000fda0003f06270 */
[----:B------:R-:W-:Y:S05]  /*3470*/  @P0 BRA `(.L_x_2206) ;  /* 0x0000000000300947 */ /* 0x000fea0003800000 */
[----:B0-----:R-:W0:Y:S01]  /*3480*/  LDC.64 R2, c[0x0][0x218] ;  /* 0x00008600ff027b82 */ /* 0x001e220000000a00 */
[----:B------:R-:W-:Y:S02]  /*3490*/  IADD3 R11, R16, R18, RZ ;  /* 0x00000012100b7210 */ /* 0x000fe40007ffe0ff */
[----:B------:R-:W-:-:S03]  /*34a0*/  IADD3 R18, R18, 0x80, RZ ;  /* 0x0000008012127810 */ /* 0x000fc60007ffe0ff */
[----:B0-----:R-:W-:-:S05]  /*34b0*/  IMAD.WIDE.U32 R2, R11, 0x4, R2 ;  /* 0x000000040b027825 */ /* 0x001fca00078e0002 */
[----:B------:R1:W-:Y:S02]  /*34c0*/  STG.E desc[UR4][R2.64], R4 ;  /* 0x0000000402007986 */ /* 0x0003e4000c101904 */
.L_x_2205:
[----:B------:R-:W-:-:S13]  /*34d0*/  ISETP.GE.AND P0, PT, R18, R17, PT ;  /* 0x000000111200720c */ /* 0x000fda0003f06270 */
[----:B------:R-:W-:Y:S05]  /*34e0*/  @P0 BRA `(.L_x_2207) ;  /* 0x0000000000300947 */ /* 0x000fea0003800000 */
[----:B01----:R-:W0:Y:S01]  /*34f0*/  LDC.64 R2, c[0x0][0x218] ;  /* 0x00008600ff027b82 */ /* 0x003e220000000a00 */
[----:B------:R-:W-:Y:S02]  /*3500*/  IADD3 R11, R16, R18, RZ ;  /* 0x00000012100b7210 */ /* 0x000fe40007ffe0ff */
[----:B------:R-:W-:-:S03]  /*3510*/  IADD3 R18, R18, 0x80, RZ ;  /* 0x0000008012127810 */ /* 0x000fc60007ffe0ff */
[----:B0-----:R-:W-:-:S05]  /*3520*/  IMAD.WIDE.U32 R2, R11, 0x4, R2 ;  /* 0x000000040b027825 */ /* 0x001fca00078e0002 */
[----:B------:R1:W-:Y:S02]  /*3530*/  STG.E desc[UR4][R2.64], R5 ;  /* 0x0000000502007986 */ /* 0x0003e4000c101904 */
.L_x_2206:
[----:B------:R-:W-:-:S13]  /*3540*/  ISETP.GE.AND P0, PT, R18, R17, PT ;  /* 0x000000111200720c */ /* 0x000fda0003f06270 */
[----:B------:R-:W-:Y:S05]  /*3550*/  @P0 BRA `(.L_x_2208) ;  /* 0x0000000000340947 */ /* 0x000fea0003800000 */
[----:B01----:R-:W0:Y:S01]  /*3560*/  LDC.64 R2, c[0x0][0x218] ;  /* 0x00008600ff027b82 */ /* 0x003e220000000a00 */
[----:B------:R-:W-:Y:S02]  /*3570*/  IADD3 R5, R16, R18, RZ ;  /* 0x0000001210057210 */ /* 0x000fe40007ffe0ff */
[----:B------:R-:W-:-:S03]  /*3580*/  IADD3 R18, R18, 0x80, RZ ;  /* 0x0000008012127810 */ /* 0x000fc60007ffe0ff */
[----:B0-----:R-:W-:-:S05]  /*3590*/  IMAD.WIDE.U32 R2, R5, 0x4, R2 ;  /* 0x0000000405027825 */ /* 0x001fca00078e0002 */
[----:B------:R2:W-:Y:S02]  /*35a0*/  STG.E desc[UR4][R2.64], R6 ;  /* 0x0000000602007986 */ /* 0x0005e4000c101904 */
.L_x_2207:
[----:B------:R-:W-:-:S13]  /*35b0*/  ISETP.GE.AND P0, PT, R18, R17, PT ;  /* 0x000000111200720c */ /* 0x000fda0003f06270 */
[----:B------:R-:W-:Y:S05]  /*35c0*/  @P0 BREAK B1 ;  /* 0x0000000000010942 */ /* 0x000fea0003800000 */
[----:B------:R-:W-:Y:S05]  /*35d0*/  @P0 BRA `(.L_x_2209) ;  /* 0x0000000000300947 */ /* 0x000fea0003800000 */
[----:B012---:R-:W0:Y:S01]  /*35e0*/  LDC.64 R2, c[0x0][0x218] ;  /* 0x00008600ff027b82 */ /* 0x007e220000000a00 */
[----:B------:R-:W-:Y:S02]  /*35f0*/  IADD3 R5, R16, R18, RZ ;  /* 0x0000001210057210 */ /* 0x000fe40007ffe0ff */
[----:B------:R-:W-:-:S03]  /*3600*/  IADD3 R18, R18, 0x80, RZ ;  /* 0x0000008012127810 */ /* 0x000fc60007ffe0ff */
[----:B0-----:R-:W-:-:S05]  /*3610*/  IMAD.WIDE.U32 R2, R5, 0x4, R2 ;  /* 0x0000000405027825 */ /* 0x001fca00078e0002 */
[----:B------:R2:W-:Y:S02]  /*3620*/  STG.E desc[UR4][R2.64], R7 ;  /* 0x0000000702007986 */ /* 0x0005e4000c101904 */
.L_x_2208:
[----:B------:R-:W-:Y:S05]  /*3630*/  BSYNC B1 ;  /* 0x0000000000017941 */ /* 0x000fea0003800000 */
.L_x_2203:
[----:B------:R-:W-:-:S13]  /*3640*/  ISETP.GE.AND P0, PT, R18, R17, PT ;  /* 0x000000111200720c */ /* 0x000fda0003f06270 */
[----:B012---:R-:W0:Y:S01]  /*3650*/  @!P0 LDC.64 R2, c[0x0][0x218] ;  /* 0x00008600ff028b82 */ /* 0x007e220000000a00 */
[----:B------:R-:W-:Y:S02]  /*3660*/  @!P0 IADD3 R5, R16, R18, RZ ;  /* 0x0000001210058210 */ /* 0x000fe40007ffe0ff */
[----:B------:R-:W-:-:S03]  /*3670*/  @!P0 IADD3 R18, R18, 0x80, RZ ;  /* 0x0000008012128810 */ /* 0x000fc60007ffe0ff */
[----:B0-----:R-:W-:-:S05]  /*3680*/  @!P0 IMAD.WIDE.U32 R2, R5, 0x4, R2 ;  /* 0x0000000405028825 */ /* 0x001fca00078e0002 */
[----:B------:R3:W-:Y:S02]  /*3690*/  @!P0 STG.E desc[UR4][R2.64], R9 ;  /* 0x0000000902008986 */ /* 0x0007e4000c101904 */
.L_x_2209:
[----:B------:R-:W-:Y:S05]  /*36a0*/  BSYNC B0 ;  /* 0x0000000000007941 */ /* 0x000fea0003800000 */
.L_x_2202:
[----:B------:R-:W-:Y:S05]  /*36b0*/  WARPSYNC.ALL ;  /* 0x0000000000007948 */ /* 0x000fea0003800000 */
[----:B------:R-:W-:-:S13]  /*36c0*/  ISETP.GE.AND P0, PT, R18, R17, PT ;  /* 0x000000111200720c */ /* 0x000fda0003f06270 */
[----:B------:R-:W-:Y:S05]  /*36d0*/  @P0 EXIT ;  /* 0x000000000000094d */ /* 0x000fea0003800000 */
[----:B0123--:R-:W0:Y:S01]  /*36e0*/  LDC.64 R2, c[0x0][0x218] ;  /* 0x00008600ff027b82 */ /* 0x00fe220000000a00 */
[----:B------:R-:W-:-:S05]  /*36f0*/  IADD3 R5, R16, R18, RZ ;  /* 0x0000001210057210 */ /* 0x000fca0007ffe0ff */
[----:B0-----:R-:W-:-:S05]  /*3700*/  IMAD.WIDE.U32 R2, R5, 0x4, R2 ;  /* 0x0000000405027825 */ /* 0x001fca00078e0002 */
[----:B------:R-:W-:Y:S01]  /*3710*/  STG.E desc[UR4][R2.64], R8 ;  /* 0x0000000802007986 */ /* 0x000fe2000c101904 */
[----:B------:R-:W-:Y:S05]  /*3720*/  EXIT ;  /* 0x000000000000794d */ /* 0x000fea0003800000 */
.L_x_2210:
        /* <DEDUP_REMOVED lines=13> */
.L_x_21058:


//--------------------- .text._ZN2at6native29vectorized_elementwise_kernelILi4EZZZNS0_17acosh_kernel_cudaERNS_18TensorIteratorBaseEENKUlvE0_clEvENKUlvE0_clEvEUlfE_St5arrayIPcLm2EEEEviT0_T1_ --------------------------
	.section	.text._ZN2at6native29vectorized_elementwise_kernelILi4EZZZNS0_17acosh_kernel_cudaERNS_18TensorIteratorBaseEENKUlvE0_clEvENKUlvE0_clEvEUlfE_St5arrayIPcLm2EEEEviT0_T1_,"ax",@progbits
	.align	128
        .global         _ZN2at6native29vectorized_elementwise_kernelILi4EZZZNS0_17acosh_kernel_cudaERNS_18TensorIteratorBaseEENKUlvE0_clEvENKUlvE0_clEvEUlfE_St5arrayIPcLm2EEEEviT0_T1_
        .type           _ZN2at6native29vectorized_elementwise_kernelILi4EZZZNS0_17acosh_kernel_cudaERNS_18TensorIteratorBaseEENKUlvE0_clEvENKUlvE0_clEvEUlfE_St5arrayIPcLm2EEEEviT0_T1_,@function
        .size           _ZN2at6native29vectorized_elementwise_kernelILi4EZZZNS0_17acosh_kernel_cudaERNS_18TensorIteratorBaseEENKUlvE0_clEvENKUlvE0_clEvEUlfE_St5arrayIPcLm2EEEEviT0_T1_,(.L_x_21059 - _ZN2at6native29vectorized_elementwise_kernelILi4EZZZNS0_17acosh_kernel_cudaERNS_18TensorIteratorBaseEENKUlvE0_clEvENKUlvE0_clEvEUlfE_St5arrayIPcLm2EEEEviT0_T1_)
        .other          _ZN2at6native29vectorized_elementwise_kernelILi4EZZZNS0_17acosh_kernel_cudaERNS_18TensorIteratorBaseEENKUlvE0_clEvENKUlvE0_clEvEUlfE_St5arrayIPcLm2EEEEviT0_T1_,@"STO_CUDA_ENTRY STV_DEFAULT"
_ZN2at6native29vectorized_elementwise_kernelILi4EZZZNS0_17acosh_kernel_cudaERNS_18TensorIteratorBaseEENKUlvE0_clEvENKUlvE0_clEvEUlfE_St5arrayIPcLm2EEEEviT0_T1_:
.text._ZN2at6native29vectorized_elementwise_kernelILi4EZZZNS0_17acosh_kernel_cudaERNS_18TensorIteratorBaseEENKUlvE0_clEvENKUlvE0_clEvEUlfE_St5arrayIPcLm2EEEEviT0_T1_:
        /* <DEDUP_REMOVED lines=12> */
[----:B------:R-:W2:Y:S04]  /*00c0*/  LDG.E.128 R8, desc[UR4][R16.64] ;  /* 0x0000000410087981 */ /* 0x000ea8000c1e1d00 */
[----:B------:R0:W3:Y:S01]  /*00d0*/  LDG.E.128 R4, desc[UR4][R16.64+0x800] ;  /* 0x0008000410047981 */ /* 0x0000e2000c1e1d00 */
[----:B------:R-:W-:Y:S01]  /*00e0*/  BSSY B0, `(.L_x_2212) ;  /* 0x000008e000007945 */ /* 0x000fe20003800000 */
[----:B--2---:R-:W-:Y:S01]  /*00f0*/  FFMA.FTZ R3, R8, R8, -1 ;  /* 0xbf80000008037423 */ /* 0x004fe20000010008 */
[----:B------:R-:W-:Y:S01]  /*0100*/  FFMA.FTZ R19, R9, R9, -1 ;  /* 0xbf80000009137423 */ /* 0x000fe20000010009 */
[----:B------:R-:W-:Y:S01]  /*0110*/  FFMA.FTZ R12, R10, R10, -1 ;  /* 0xbf8000000a0c7423 */ /* 0x000fe2000001000a */
[----:B0-----:R-:W-:Y:S01]  /*0120*/  FADD.FTZ R16, R8, -1 ;  /* 0xbf80000008107421 */ /* 0x001fe20000010000 */
[----:B------:R-:W0:Y:S01]  /*0130*/  MUFU.RSQ R14, R3 ;  /* 0x00000003000e7308 */ /* 0x000e220000001400 */
[----:B------:R-:W-:Y:S01]  /*0140*/  FSETP.NEU.FTZ.AND P1, PT, R3, RZ, PT ;  /* 0x000000ff0300720b */ /* 0x000fe20003f3d000 */
[----:B------:R-:W-:Y:S01]  /*0150*/  FADD.FTZ R10, R10, -1 ;  /* 0xbf8000000a0a7421 */ /* 0x000fe20000010000 */
[----:B------:R-:W-:-:S02]  /*0160*/  FSETP.NEU.FTZ.AND P2, PT, R19, RZ, PT ;  /* 0x000000ff1300720b */ /* 0x000fc40003f5d000 */
[----:B------:R-:W-:-:S03]  /*0170*/  ISETP.GT.U32.AND P0, PT, R16, 0x4b000000, PT ;  /* 0x4b0000001000780c */ /* 0x000fc60003f04070 */
[----:B------:R-:W1:Y:S08]  /*0180*/  MUFU.RSQ R20, R19 ;  /* 0x0000001300147308 */ /* 0x000e700000001400 */
[----:B------:R-:W2:Y:S01]  /*0190*/  MUFU.RSQ R15, R12 ;  /* 0x0000000c000f7308 */ /* 0x000ea20000001400 */
[----:B0-----:R-:W-:Y:S01]  /*01a0*/  FMUL.FTZ R18, R3, R14 ;  /* 0x0000000e03127220 */ /* 0x001fe20000410000 */
[----:B------:R-:W-:-:S03]  /*01b0*/  FMUL.FTZ R13, R14, 0.5 ;  /* 0x3f0000000e0d7820 */ /* 0x000fc60000410000 */
[----:B------:R-:W-:Y:S01]  /*01c0*/  FFMA.FTZ R14, -R18, R18, R3 ;  /* 0x00000012120e7223 */ /* 0x000fe20000010103 */
[----:B-1----:R-:W-:-:S03]  /*01d0*/  FMUL.FTZ R22, R19, R20 ;  /* 0x0000001413167220 */ /* 0x002fc60000410000 */
[----:B------:R-:W-:Y:S01]  /*01e0*/  FFMA.FTZ R13, R13, R14, R18 ;  /* 0x0000000e0d0d7223 */ /* 0x000fe20000010012 */
[----:B------:R-:W-:Y:S01]  /*01f0*/  FMUL.FTZ R17, R20, 0.5 ;  /* 0x3f00000014117820 */ /* 0x000fe20000410000 */
[----:B------:R-:W-:-:S03]  /*0200*/  FFMA.FTZ R3, -R22, R22, R19 ;  /* 0x0000001616037223 */ /* 0x000fc60000010113 */
[----:B------:R-:W-:Y:S01]  /*0210*/  FSEL R8, R13, RZ, P1 ;  /* 0x000000ff0d087208 */ /* 0x000fe20000800000 */
[----:B------:R-:W-:Y:S01]  /*0220*/  FADD.FTZ R13, R11, -1 ;  /* 0xbf8000000b0d7421 */ /* 0x000fe20000010000 */
[----:B------:R-:W-:Y:S01]  /*0230*/  FFMA.FTZ R17, R17, R3, R22 ;  /* 0x0000000311117223 */ /* 0x000fe20000010016 */
[----:B------:R-:W-:Y:S01]  /*0240*/  FADD.FTZ R3, R9, -1 ;  /* 0xbf80000009037421 */ /* 0x000fe20000010000 */
[----:B------:R-:W-:Y:S01]  /*0250*/  FSEL R9, R8, -1.0000001192092895508, !P0 ;  /* 0xbf80000108097808 */ /* 0x000fe20004000000 */
[----:B------:R-:W-:Y:S01]  /*0260*/  FFMA.FTZ R11, R11, R11, -1 ;  /* 0xbf8000000b0b7423 */ /* 0x000fe2000001000b */
[----:B--2---:R-:W-:Y:S01]  /*0270*/  FMUL.FTZ R19, R12, R15 ;  /* 0x0000000f0c137220 */ /* 0x004fe20000410000 */
[----:B------:R-:W-:Y:S01]  /*0280*/  FSEL R17, R17, RZ, P2 ;  /* 0x000000ff11117208 */ /* 0x000fe20001000000 */
[----:B------:R-:W-:Y:S01]  /*0290*/  FMUL.FTZ R18, R15, 0.5 ;  /* 0x3f0000000f127820 */ /* 0x000fe20000410000 */
[----:B------:R-:W-:Y:S01]  /*02a0*/  ISETP.GT.U32.AND P3, PT, R3, 0x4b000000, PT ;  /* 0x4b0000000300780c */ /* 0x000fe20003f64070 */
[----:B------:R-:W-:Y:S01]  /*02b0*/  FADD.FTZ R16, R16, R9 ;  /* 0x0000000910107221 */ /* 0x000fe20000010000 */
[----:B------:R-:W0:Y:S01]  /*02c0*/  MUFU.RSQ R8, R11 ;  /* 0x0000000b00087308 */ /* 0x000e220000001400 */
[----:B------:R-:W-:Y:S01]  /*02d0*/  FFMA.FTZ R15, -R19, R19, R12 ;  /* 0x00000013130f7223 */ /* 0x000fe2000001010c */
[----:B------:R-:W-:Y:S01]  /*02e0*/  P2R R14, PR, RZ, 0x8 ;  /* 0x00000008ff0e7803 */ /* 0x000fe20000000000 */
[----:B------:R-:W-:Y:S01]  /*02f0*/  FADD.FTZ.RZ R9, R16, 1 ;  /* 0x3f80000010097421 */ /* 0x000fe2000001c000 */
[----:B------:R-:W-:Y:S01]  /*0300*/  FSEL R14, R17, -1.0000001192092895508, !P3 ;  /* 0xbf800001110e7808 */ /* 0x000fe20005800000 */
[----:B------:R-:W-:Y:S01]  /*0310*/  FFMA.FTZ R19, R18, R15, R19 ;  /* 0x0000000f12137223 */ /* 0x000fe20000010013 */
[----:B------:R-:W-:-:S02]  /*0320*/  FSETP.NEU.FTZ.AND P2, PT, R12, RZ, PT ;  /* 0x000000ff0c00720b */ /* 0x000fc40003f5d000 */
[----:B------:R-:W-:Y:S01]  /*0330*/  IADD3 R17, R9, -0x3f400000, RZ ;  /* 0xc0c0000009117810 */ /* 0x000fe20007ffe0ff */
[----:B------:R-:W-:Y:S01]  /*0340*/  FADD.FTZ R12, R3, R14 ;  /* 0x0000000e030c7221 */ /* 0x000fe20000010000 */
[----:B------:R-:W-:Y:S01]  /*0350*/  HFMA2.MMA R9, -RZ, RZ, 1.625, 0 ;  /* 0x3e800000ff097435 */ /* 0x000fe200000001ff */
[----:B---3--:R-:W-:Y:S01]  /*0360*/  FFMA.FTZ R14, R4, R4, -1 ;  /* 0xbf800000040e7423 */ /* 0x008fe20000010004 */
[----:B------:R-:W-:Y:S01]  /*0370*/  LOP3.LUT R17, R17, 0xff800000, RZ, 0xc0, !PT ;  /* 0xff80000011117812 */ /* 0x000fe200078ec0ff */
[----:B------:R-:W-:Y:S01]  /*0380*/  FADD.FTZ.RZ R15, R12, 1 ;  /* 0x3f8000000c0f7421 */ /* 0x000fe2000001c000 */
[----:B------:R-:W-:Y:S01]  /*0390*/  FSETP.NEU.FTZ.AND P3, PT, R11, RZ, PT ;  /* 0x000000ff0b00720b */ /* 0x000fe20003f7d000 */
[----:B------:R-:W1:Y:S01]  /*03a0*/  MUFU.RSQ R21, R14 ;  /* 0x0000000e00157308 */ /* 0x000e620000001400 */
[----:B------:R-:W-:Y:S01]  /*03b0*/  IADD3 R18, -R17, 0x40800000, RZ ;  /* 0x4080000011127810 */ /* 0x000fe20007ffe1ff */
[----:B0-----:R-:W-:Y:S01]  /*03c0*/  FMUL.FTZ R24, R11, R8 ;  /* 0x000000080b187220 */ /* 0x001fe20000410000 */
[----:B------:R-:W-:Y:S01]  /*03d0*/  IADD3 R15, R15, -0x3f400000, RZ ;  /* 0xc0c000000f0f7810 */ /* 0x000fe20007ffe0ff */
[----:B------:R-:W-:Y:S01]  /*03e0*/  FMUL.FTZ R25, R8, 0.5 ;  /* 0x3f00000008197820 */ /* 0x000fe20000410000 */
[----:B------:R-:W-:Y:S01]  /*03f0*/  IADD3 R23, R16, -R17, RZ ;  /* 0x8000001110177210 */ /* 0x000fe20007ffe0ff */
[----:B------:R-:W-:Y:S01]  /*0400*/  FFMA.FTZ R20, R18, R9, -1 ;  /* 0xbf80000012147423 */ /* 0x000fe20000010009 */
[----:B------:R-:W-:Y:S01]  /*0410*/  LOP3.LUT R15, R15, 0xff800000, RZ, 0xc0, !PT ;  /* 0xff8000000f0f7812 */ /* 0x000fe200078ec0ff */
[----:B------:R-:W-:Y:S01]  /*0420*/  FFMA.FTZ R11, -R24, R24, R11 ;  /* 0x00000018180b7223 */ /* 0x000fe2000001010b */
[----:B------:R-:W-:Y:S01]  /*0430*/  MOV R8, 0x3d39bf78 ;  /* 0x3d39bf7800087802 */ /* 0x000fe20000000f00 */
[----:B------:R-:W-:Y:S01]  /*0440*/  FADD.FTZ R23, R23, R20 ;  /* 0x0000001417177221 */ /* 0x000fe20000010000 */
[----:B------:R-:W-:Y:S01]  /*0450*/  IADD3 R22, -R15, 0x40800000, RZ ;  /* 0x408000000f167810 */ /* 0x000fe20007ffe1ff */
[----:B------:R-:W-:Y:S01]  /*0460*/  FFMA.FTZ R18, R25, R11, R24 ;  /* 0x0000000b19127223 */ /* 0x000fe20000010018 */
[----:B------:R-:W-:Y:S01]  /*0470*/  IADD3 R11, R12, -R15, RZ ;  /* 0x8000000f0c0b7210 */ /* 0x000fe20007ffe0ff */
[----:B------:R-:W-:Y:S01]  /*0480*/  FFMA.FTZ R20, R23, -R8, 0.10546888411045074463 ;  /* 0x3dd8001217147423 */ /* 0x000fe20000010808 */
[----:B------:R-:W-:Y:S01]  /*0490*/  ISETP.GT.U32.AND P1, PT, R10, 0x4b000000, PT ;  /* 0x4b0000000a00780c */ /* 0x000fe20003f24070 */
[----:B------:R-:W-:Y:S01]  /*04a0*/  FFMA.FTZ R22, R22, R9, -1 ;  /* 0xbf80000016167423 */ /* 0x000fe20000010009 */
[----:B------:R-:W-:Y:S01]  /*04b0*/  FSEL R24, R19, RZ, P2 ;  /* 0x000000ff13187208 */ /* 0x000fe20001000000 */
[----:B------:R-:W-:Y:S01]  /*04c0*/  FFMA.FTZ R20, R23, R20, -0.13229703903198242188 ;  /* 0xbe0778e017147423 */ /* 0x000fe20000010014 */
[----:B-1----:R-:W-:Y:S01]  /*04d0*/  FMUL.FTZ R25, R14, R21 ;  /* 0x000000150e197220 */ /* 0x002fe20000410000 */
[----:B------:R-:W-:Y:S01]  /*04e0*/  FADD.FTZ R19, R11, R22 ;  /* 0x000000160b137221 */ /* 0x000fe20000010000 */
[----:B------:R-:W-:Y:S01]  /*04f0*/  FSEL R11, R24, -1.0000001192092895508, !P1 ;  /* 0xbf800001180b7808 */ /* 0x000fe20004800000 */
[----:B------:R-:W-:Y:S01]  /*0500*/  FFMA.FTZ R20, R23, R20, 0.14491446316242218018 ;  /* 0x3e14647517147423 */ /* 0x000fe20000010014 */
[----:B------:R-:W-:Y:S01]  /*0510*/  FMUL.FTZ R24, R21, 0.5 ;  /* 0x3f00000015187820 */ /* 0x000fe20000410000 */
[----:B------:R-:W-:Y:S01]  /*0520*/  FFMA.FTZ R22, R19, -R8, 0.10546888411045074463 ;  /* 0x3dd8001213167423 */ /* 0x000fe20000010808 */
[----:B------:R-:W-:Y:S01]  /*0530*/  FFMA.FTZ R21, -R25, R25, R14 ;  /* 0x0000001919157223 */ /* 0x000fe2000001010e */
[----:B------:R-:W-:Y:S01]  /*0540*/  FADD.FTZ R11, R10, R11 ;  /* 0x0000000b0a0b7221 */ /* 0x000fe20000010000 */
[----:B------:R-:W-:Y:S01]  /*0550*/  FFMA.FTZ R20, R23, R20, -0.16641564667224884033 ;  /* 0xbe2a68dd17147423 */ /* 0x000fe20000010014 */
[----:B------:R-:W-:Y:S01]  /*0560*/  FFMA.FTZ R10, R19, R22, -0.13229703903198242188 ;  /* 0xbe0778e0130a7423 */ /* 0x000fe20000010016 */
[----:B------:R-:W-:Y:S01]  /*0570*/  FFMA.FTZ R22, R24, R21, R25 ;  /* 0x0000001518167223 */ /* 0x000fe20000010019 */
[----:B------:R-:W-:Y:S01]  /*0580*/  FADD.FTZ.RZ R21, R11, 1 ;  /* 0x3f8000000b157421 */ /* 0x000fe2000001c000 */
[----:B------:R-:W-:Y:S01]  /*0590*/  FFMA.FTZ R20, R23, R20, 0.19988867640495300293 ;  /* 0x3e4caf9e17147423 */ /* 0x000fe20000010014 */
[----:B------:R-:W-:Y:S01]  /*05a0*/  FFMA.FTZ R10, R19, R10, 0.14491446316242218018 ;  /* 0x3e146475130a7423 */ /* 0x000fe2000001000a */
[----:B------:R-:W-:-:S02]  /*05b0*/  ISETP.GT.U32.AND P2, PT, R13, 0x4b000000, PT ;  /* 0x4b0000000d00780c */ /* 0x000fc40003f44070 */
[----:B------:R-:W-:Y:S01]  /*05c0*/  FSEL R18, R18, RZ, P3 ;  /* 0x000000ff12127208 */ /* 0x000fe20001800000 */
[----:B------:R-:W-:Y:S01]  /*05d0*/  FFMA.FTZ R24, R19, R10, -0.16641564667224884033 ;  /* 0xbe2a68dd13187423 */ /* 0x000fe2000001000a */
[----:B------:R-:W-:Y:S01]  /*05e0*/  FFMA.FTZ R10, R23, R20, -0.25000196695327758789 ;  /* 0xbe800042170a7423 */ /* 0x000fe20000010014 */
[----:B------:R-:W-:Y:S01]  /*05f0*/  IADD3 R21, R21, -0x3f400000, RZ ;  /* 0xc0c0000015157810 */ /* 0x000fe20007ffe0ff */
[----:B------:R-:W-:Y:S01]  /*0600*/  FFMA.FTZ R20, R5, R5, -1 ;  /* 0xbf80000005147423 */ /* 0x000fe20000010005 */
[----:B------:R-:W-:Y:S01]  /*0610*/  FFMA.FTZ R24, R19, R24, 0.19988867640495300293 ;  /* 0x3e4caf9e13187423 */ /* 0x000fe20000010018 */
[----:B------:R-:W-:Y:S01]  /*0620*/  FFMA.FTZ R10, R23, R10, 0.33333510160446166992 ;  /* 0x3eaaaae6170a7423 */ /* 0x000fe2000001000a */
[----:B------:R-:W-:Y:S01]  /*0630*/  FSEL R18, R18, -1.0000001192092895508, !P2 ;  /* 0xbf80000112127808 */ /* 0x000fe20005000000 */
[----:B------:R-:W0:Y:S01]  /*0640*/  MUFU.RSQ R25, R20 ;  /* 0x0000001400197308 */ /* 0x000e220000001400 */
[----:B------:R-:W-:Y:S01]  /*0650*/  FFMA.FTZ R26, R19, R24, -0.25000196695327758789 ;  /* 0xbe800042131a7423 */ /* 0x000fe20000010018 */
[----:B------:R-:W-:Y:S01]  /*0660*/  FFMA.FTZ R24, R23, R10, -0.5 ;  /* 0xbf00000017187423 */ /* 0x000fe2000001000a */
[----:B------:R-:W-:Y:S01]  /*0670*/  LOP3.LUT R10, R21, 0xff800000, RZ, 0xc0, !PT ;  /* 0xff800000150a7812 */ /* 0x000fe200078ec0ff */
[----:B------:R-:W-:Y:S01]  /*0680*/  FADD.FTZ R13, R13, R18 ;  /* 0x000000120d0d7221 */ /* 0x000fe20000010000 */
[----:B------:R-:W-:Y:S01]  /*0690*/  FFMA.FTZ R26, R19, R26, 0.33333510160446166992 ;  /* 0x3eaaaae6131a7423 */ /* 0x000fe2000001001a */
[----:B------:R-:W-:Y:S01]  /*06a0*/  FMUL.FTZ R24, R23, R24 ;  /* 0x0000001817187220 */ /* 0x000fe20000410000 */
[----:B------:R-:W-:-:S02]  /*06b0*/  IADD3 R18, -R10, 0x40800000, RZ ;  /* 0x408000000a127810 */ /* 0x000fc40007ffe1ff */
[----:B------:R-:W-:Y:S01]  /*06c0*/  FFMA.FTZ R26, R19, R26, -0.5 ;  /* 0xbf000000131a7423 */ /* 0x000fe2000001001a */
[----:B------:R-:W-:Y:S01]  /*06d0*/  FFMA.FTZ R23, R23, R24, R23 ;  /* 0x0000001817177223 */ /* 0x000fe20000010017 */
[----:B------:R-:W-:Y:S01]  /*06e0*/  IADD3 R21, R11, -R10, RZ ;  /* 0x8000000a0b157210 */ /* 0x000fe20007ffe0ff */
[----:B------:R-:W-:Y:S01]  /*06f0*/  FFMA.FTZ R24, R18, R9, -1 ;  /* 0xbf80000012187423 */ /* 0x000fe20000010009 */
[----:B------:R-:W-:Y:S01]  /*0700*/  FMUL.FTZ R18, R19, R26 ;  /* 0x0000001a13127220 */ /* 0x000fe20000410000 */
[----:B------:R-:W-:Y:S01]  /*0710*/  FADD.FTZ.RZ R26, R13, 1 ;  /* 0x3f8000000d1a7421 */ /* 0x000fe2000001c000 */
[----:B------:R-:W-:Y:S01]  /*0720*/  FSETP.NEU.FTZ.AND P4, PT, R14, RZ, PT ;  /* 0x000000ff0e00720b */ /* 0x000fe20003f9d000 */
[----:B------:R-:W-:Y:S01]  /*0730*/  FADD.FTZ R21, R21, R24 ;  /* 0x0000001815157221 */ /* 0x000fe20000010000 */
[----:B------:R-:W-:Y:S01]  /*0740*/  FADD.FTZ R14, R4, -1 ;  /* 0xbf800000040e7421 */ /* 0x000fe20000010000 */
[----:B------:R-:W-:Y:S01]  /*0750*/  FFMA.FTZ R18, R19, R18, R19 ;  /* 0x0000001213127223 */ /* 0x000fe20000010013 */
[----:B------:R-:W-:Y:S01]  /*0760*/  IADD3 R26, R26, -0x3f400000, RZ ;  /* 0xc0c000001a1a7810 */ /* 0x000fe20007ffe0ff */
[----:B0-----:R-:W-:Y:S01]  /*0770*/  FMUL.FTZ R19, R20, R25 ;  /* 0x0000001914137220 */ /* 0x001fe20000410000 */
[----:B------:R-:W-:Y:S01]  /*0780*/  FMUL.FTZ R24, R25, 0.5 ;  /* 0x3f00000019187820 */ /* 0x000fe20000410000 */
[----:B------:R-:W-:-:S02]  /*0790*/  ISETP.GE.U32.AND P5, PT, R16, 0x7f800000, PT ;  /* 0x7f8000001000780c */ /* 0x000fc40003fa6070 */
[----:B------:R-:W-:Y:S01]  /*07a0*/  LOP3.LUT R4, R26, 0xff800000, RZ, 0xc0, !PT ;  /* 0xff8000001a047812 */ /* 0x000fe200078ec0ff */
[----:B------:R-:W-:Y:S01]  /*07b0*/  FFMA.FTZ R26, R21, -R8, 0.10546888411045074463 ;  /* 0x3dd80012151a7423 */ /* 0x000fe20000010808 */
[----:B------:R-:W-:Y:S01]  /*07c0*/  FFMA.FTZ R25, -R19, R19, R20 ;  /* 0x0000001313197223 */ /* 0x000fe20000010114 */
[----:B------:R-:W-:Y:S02]  /*07d0*/  ISETP.GT.U32.AND P3, PT, R14, 0x4b000000, PT ;  /* 0x4b0000000e00780c */ /* 0x000fe40003f64070 */
[C---:B------:R-:W-:Y:S01]  /*07e0*/  FFMA.FTZ R26, R21.reuse, R26, -0.13229703903198242188 ;  /* 0xbe0778e0151a7423 */ /* 0x040fe2000001001a */
[----:B------:R-:W-:Y:S01]  /*07f0*/  IADD3 R28, -R4, 0x40800000, RZ ;  /* 0x40800000041c7810 */ /* 0x000fe20007ffe1ff */
[----:B------:R-:W-:Y:S01]  /*0800*/  FFMA.FTZ R24, R24, R25, R19 ;  /* 0x0000001918187223 */ /* 0x000fe20000010013 */
[----:B------:R-:W-:Y:S01]  /*0810*/  FSEL R22, R22, RZ, P4 ;  /* 0x000000ff16167208 */ /* 0x000fe20002000000 */
[----:B------:R-:W-:Y:S01]  /*0820*/  FFMA.FTZ R26, R21, R26, 0.14491446316242218018 ;  /* 0x3e146475151a7423 */ /* 0x000fe2000001001a */
[----:B------:R-:W-:Y:S01]  /*0830*/  IADD3 R19, R13, -R4, RZ ;  /* 0x800000040d137210 */ /* 0x000fe20007ffe0ff */
[----:B------:R-:W-:Y:S01]  /*0840*/  FFMA.FTZ R28, R28, R9, -1 ;  /* 0xbf8000001c1c7423 */ /* 0x000fe20000010009 */
[----:B------:R-:W-:Y:S01]  /*0850*/  FSEL R25, R22, -1.0000001192092895508, !P3 ;  /* 0xbf80000116197808 */ /* 0x000fe20005800000 */
[----:B------:R-:W-:Y:S01]  /*0860*/  FFMA.FTZ R26, R21, R26, -0.16641564667224884033 ;  /* 0xbe2a68dd151a7423 */ /* 0x000fe2000001001a */
[----:B------:R-:W-:Y:S01]  /*0870*/  I2FP.F32.S32 R17, R17 ;  /* 0x0000001100117245 */ /* 0x000fe20000201400 */
[----:B------:R-:W-:Y:S01]  /*0880*/  FADD.FTZ R19, R19, R28 ;  /* 0x0000001c13137221 */ /* 0x000fe20000010000 */
[----:B------:R-:W-:Y:S01]  /*0890*/  FSETP.NEU.FTZ.AND P4, PT, R20, RZ, PT ;  /* 0x000000ff1400720b */ /* 0x000fe20003f9d000 */
[----:B------:R-:W-:Y:S01]  /*08a0*/  FFMA.FTZ R26, R21, R26, 0.19988867640495300293 ;  /* 0x3e4caf9e151a7423 */ /* 0x000fe2000001001a */
[----:B------:R-:W-:Y:S01]  /*08b0*/  FADD.FTZ R20, R5, -1 ;  /* 0xbf80000005147421 */ /* 0x000fe20000010000 */
[----:B------:R-:W-:Y:S01]  /*08c0*/  FADD.FTZ R14, R14, R25 ;  /* 0x000000190e0e7221 */ /* 0x000fe20000010000 */
[----:B------:R-:W-:Y:S01]  /*08d0*/  FFMA.FTZ R22, R19, -R8, 0.10546888411045074463 ;  /* 0x3dd8001213167423 */ /* 0x000fe20000010808 */
[----:B------:R-:W-:Y:S01]  /*08e0*/  FFMA.FTZ R28, R21, R26, -0.25000196695327758789 ;  /* 0xbe800042151c7423 */ /* 0x000fe2000001001a */
[----:B------:R-:W-:Y:S01]  /*08f0*/  FMUL.FTZ R26, R17, 1.1920928955078125e-07 ;  /* 0x34000000111a7820 */ /* 0x000fe20000410000 */
[----:B------:R-:W-:Y:S01]  /*0900*/  FSEL R24, R24, RZ, P4 ;  /* 0x000000ff18187208 */ /* 0x000fe20002000000 */
[----:B------:R-:W-:Y:S01]  /*0910*/  FADD.FTZ.RZ R17, R14, 1 ;  /* 0x3f8000000e117421 */ /* 0x000fe2000001c000 */
[----:B------:R-:W-:Y:S01]  /*0920*/  ISETP.GT.U32.AND P4, PT, R20, 0x4b000000, PT ;  /* 0x4b0000001400780c */ /* 0x000fe20003f84070 */
[----:B------:R-:W-:Y:S01]  /*0930*/  FFMA.FTZ R22, R19, R22, -0.13229703903198242188 ;  /* 0xbe0778e013167423 */ /* 0x000fe20000010016 */
[----:B------:R-:W-:Y:S01]  /*0940*/  FFMA.FTZ R28, R21, R28, 0.33333510160446166992 ;  /* 0x3eaaaae6151c7423 */ /* 0x000fe2000001001c */
[----:B------:R-:W-:Y:S01]  /*0950*/  FFMA.FTZ R5, R26, 0.69314718246459960938, R23 ;  /* 0x3f3172181a057823 */ /* 0x000fe20000010017 */
[----:B------:R-:W-:Y:S09]  /*0960*/  @!P5 BRA `(.L_x_2213) ;  /* 0x000000000014d947 */ /* 0x000ff20003800000 */
[----:B------:R-:W-:-:S13]  /*0970*/  ISETP.GE.AND P5, PT, R16, -0x407fffff, PT ;  /* 0xbf8000011000780c */ /* 0x000fda0003fa6270 */
[----:B------:R-:W-:-:S05]  /*0980*/  @P5 MOV R23, 0x7f800000 ;  /* 0x7f80000000175802 */ /* 0x000fca0000000f00 */
[C---:B------:R-:W-:Y:S01]  /*0990*/  @P5 FFMA.FTZ R5, R16.reuse, R23, +INF ;  /* 0x7f80000010055423 */ /* 0x040fe20000010017 */
[----:B------:R-:W-:-:S04]  /*09a0*/  FSETP.NEU.FTZ.AND P5, PT, R16, RZ, PT ;  /* 0x000000ff1000720b */ /* 0x000fc80003fbd000 */
[----:B------:R-:W-:-:S09]  /*09b0*/  FSEL R5, R5, -RZ, P5 ;  /* 0x800000ff05057208 */ /* 0x000fd20002800000 */
.L_x_2213:
[----:B------:R-:W-:Y:S05]  /*09c0*/  BSYNC B0 ;  /* 0x0000000000007941 */ /* 0x000fea0003800000 */
.L_x_2212:
[----:B------:R-:W-:Y:S01]  /*09d0*/  ISETP.GE.U32.AND P5, PT, R12, 0x7f800000, PT ;  /* 0x7f8000000c00780c */ /* 0x000fe20003fa6070 */
[----:B------:R-:W-:Y:S01]  /*09e0*/  FFMA.FTZ R28, R21, R28, -0.5 ;  /* 0xbf000000151c7423 */ /* 0x000fe2000001001c */
[----:B------:R-:W-:Y:S01]  /*09f0*/  FSEL R23, R24, -1.0000001192092895508, !P4 ;  /* 0xbf80000118177808 */ /* 0x000fe20006000000 */
[----:B------:R-:W-:Y:S01]  /*0a00*/  FFMA.FTZ R24, R19, R22, 0.14491446316242218018 ;  /* 0x3e14647513187423 */ /* 0x000fe20000010016 */
[----:B------:R-:W-:Y:S01]  /*0a10*/  IADD3 R17, R17, -0x3f400000, RZ ;  /* 0xc0c0000011117810 */ /* 0x000fe20007ffe0ff */
[----:B------:R-:W-:Y:S01]  /*0a20*/  FMUL.FTZ R22, R21, R28 ;  /* 0x0000001c15167220 */ /* 0x000fe20000410000 */
[----:B------:R-:W-:Y:S01]  /*0a30*/  I2FP.F32.S32 R16, R15 ;  /* 0x0000000f00107245 */ /* 0x000fe20000201400 */
[----:B------:R-:W-:Y:S01]  /*0a40*/  FFMA.FTZ R24, R19, R24, -0.16641564667224884033 ;  /* 0xbe2a68dd13187423 */ /* 0x000fe20000010018 */
[----:B------:R-:W-:Y:S01]  /*0a50*/  LOP3.LUT R15, R17, 0xff800000, RZ, 0xc0, !PT ;  /* 0xff800000110f7812 */ /* 0x000fe200078ec0ff */
[----:B------:R-:W-:Y:S01]  /*0a60*/  BSSY B0, `(.L_x_2214) ;  /* 0x000000e000007945 */ /* 0x000fe20003800000 */
[----:B------:R-:W-:Y:S01]  /*0a70*/  FFMA.FTZ R22, R21, R22, R21 ;  /* 0x0000001615167223 */ /* 0x000fe20000010015 */
[----:B------:R-:W-:Y:S01]  /*0a80*/  FFMA.FTZ R24, R19, R24, 0.19988867640495300293 ;  /* 0x3e4caf9e13187423 */ /* 0x000fe20000010018 */
[----:B------:R-:W-:Y:S01]  /*0a90*/  FMUL.FTZ R17, R16, 1.1920928955078125e-07 ;  /* 0x3400000010117820 */ /* 0x000fe20000410000 */
[----:B------:R-:W-:Y:S01]  /*0aa0*/  FADD.FTZ R16, R20, R23 ;  /* 0x0000001714107221 */ /* 0x000fe20000010000 */
[----:B------:R-:W-:Y:S01]  /*0ab0*/  IADD3 R20, -R15, 0x40800000, RZ ;  /* 0x408000000f147810 */ /* 0x000fe20007ffe1ff */
        /* <DEDUP_REMOVED lines=8> */
.L_x_2215:
[----:B------:R-:W-:Y:S05]  /*0b40*/  BSYNC B0 ;  /* 0x0000000000007941 */ /* 0x000fea0003800000 */
.L_x_2214:
[----:B------:R-:W-:Y:S01]  /*0b50*/  FADD.FTZ.RZ R17, R16, 1 ;  /* 0x3f80000010117421 */ /* 0x000fe2000001c000 */
[----:B------:R-:W-:Y:S01]  /*0b60*/  FFMA.FTZ R12, R6, R6, -1 ;  /* 0xbf800000060c7423 */ /* 0x000fe20000010006 */
[----:B------:R-:W-:Y:S01]  /*0b70*/  ISETP.GE.U32.AND P5, PT, R11, 0x7f800000, PT ;  /* 0x7f8000000b00780c */ /* 0x000fe20003fa6070 */
[----:B------:R-:W-:Y:S01]  /*0b80*/  FFMA.FTZ R24, R19, R24, 0.33333510160446166992 ;  /* 0x3eaaaae613187423 */ /* 0x000fe20000010018 */
[----:B------:R-:W-:Y:S01]  /*0b90*/  IADD3 R21, R14, -R15, RZ ;  /* 0x8000000f0e157210 */ /* 0x000fe20007ffe0ff */
[----:B------:R-:W-:Y:S01]  /*0ba0*/  FFMA.FTZ R20, R20, R9, -1 ;  /* 0xbf80000014147423 */ /* 0x000fe20000010009 */
[----:B------:R-:W-:Y:S01]  /*0bb0*/  IADD3 R17, R17, -0x3f400000, RZ ;  /* 0xc0c0000011117810 */ /* 0x000fe20007ffe0ff */
[----:B------:R0:W1:Y:S01]  /*0bc0*/  MUFU.RSQ R23, R12 ;  /* 0x0000000c00177308 */ /* 0x0000620000001400 */
[----:B------:R-:W-:Y:S01]  /*0bd0*/  FFMA.FTZ R24, R19, R24, -0.5 ;  /* 0xbf00000013187423 */ /* 0x000fe20000010018 */
[----:B------:R-:W-:Y:S01]  /*0be0*/  I2FP.F32.S32 R10, R10 ;  /* 0x0000000a000a7245 */ /* 0x000fe20000201400 */
[----:B------:R-:W-:Y:S01]  /*0bf0*/  FADD.FTZ R21, R21, R20 ;  /* 0x0000001415157221 */ /* 0x000fe20000010000 */
[----:B------:R-:W-:Y:S01]  /*0c00*/  LOP3.LUT R17, R17, 0xff800000, RZ, 0xc0, !PT ;  /* 0xff80000011117812 */ /* 0x000fe200078ec0ff */
[----:B------:R-:W-:Y:S01]  /*0c10*/  FMUL.FTZ R24, R19, R24 ;  /* 0x0000001813187220 */ /* 0x000fe20000410000 */
[----:B------:R-:W-:Y:S01]  /*0c20*/  BSSY B0, `(.L_x_2216) ;  /* 0x000000f000007945 */ /* 0x000fe20003800000 */
[----:B------:R-:W-:Y:S01]  /*0c30*/  FFMA.FTZ R20, R21, -R8, 0.10546888411045074463 ;  /* 0x3dd8001215147423 */ /* 0x000fe20000010808 */
[----:B------:R-:W-:Y:S01]  /*0c40*/  IADD3 R26, -R17, 0x40800000, RZ ;  /* 0x40800000111a7810 */ /* 0x000fe20007ffe1ff */
[----:B------:R-:W-:Y:S01]  /*0c50*/  FMUL.FTZ R25, R10, 1.1920928955078125e-07 ;  /* 0x340000000a197820 */ /* 0x000fe20000410000 */
[----:B------:R-:W-:Y:S01]  /*0c60*/  FFMA.FTZ R19, R19, R24, R19 ;  /* 0x0000001813137223 */ /* 0x000fe20000010013 */
[----:B------:R-:W-:Y:S01]  /*0c70*/  IADD3 R24, R16, -R17, RZ ;  /* 0x8000001110187210 */ /* 0x000fe20007ffe0ff */
[----:B------:R-:W-:Y:S01]  /*0c80*/  FFMA.FTZ R20, R21, R20, -0.13229703903198242188 ;  /* 0xbe0778e015147423 */ /* 0x000fe20000010014 */
[----:B------:R-:W-:Y:S01]  /*0c90*/  FFMA.FTZ R27, R26, R9, -1 ;  /* 0xbf8000001a1b7423 */ /* 0x000fe20000010009 */
[----:B------:R-:W-:Y:S01]  /*0ca0*/  FFMA.FTZ R10, R25, 0.69314718246459960938, R22 ;  /* 0x3f317218190a7823 */ /* 0x000fe20000010016 */
[----:B0-----:R-:W-:Y:S06]  /*0cb0*/  @!P5 BRA `(.L_x_2217) ;  /* 0x000000000014d947 */ /* 0x001fec0003800000 */
[----:B------:R-:W-:-:S13]  /*0cc0*/  ISETP.GE.AND P5, PT, R11, -0x407fffff, PT ;  /* 0xbf8000010b00780c */ /* 0x000fda0003fa6270 */
[----:B------:R-:W-:-:S05]  /*0cd0*/  @P5 MOV R22, 0x7f800000 ;  /* 0x7f80000000165802 */ /* 0x000fca0000000f00 */
[C---:B------:R-:W-:Y:S01]  /*0ce0*/  @P5 FFMA.FTZ R10, R11.reuse, R22, +INF ;  /* 0x7f8000000b0a5423 */ /* 0x040fe20000010016 */
[----:B------:R-:W-:-:S04]  /*0cf0*/  FSETP.NEU.FTZ.AND P5, PT, R11, RZ, PT ;  /* 0x000000ff0b00720b */ /* 0x000fc80003fbd000 */
[----:B------:R-:W-:-:S09]  /*0d00*/  FSEL R10, R10, -RZ, P5 ;  /* 0x800000ff0a0a7208 */ /* 0x000fd20002800000 */
.L_x_2217:
[----:B------:R-:W-:Y:S05]  /*0d10*/  BSYNC B0 ;  /* 0x0000000000007941 */ /* 0x000fea0003800000 */
.L_x_2216:
        /* <DEDUP_REMOVED lines=22> */
.L_x_2219:
[----:B------:R-:W-:Y:S05]  /*0e80*/  BSYNC B0 ;  /* 0x0000000000007941 */ /* 0x000fea0003800000 */
.L_x_2218:
        /* <DEDUP_REMOVED lines=23> */
.L_x_2221:
[----:B------:R-:W-:Y:S05]  /*1000*/  BSYNC B0 ;  /* 0x0000000000007941 */ /* 0x000fea0003800000 */
.L_x_2220:
        /* <DEDUP_REMOVED lines=14> */
.L_x_2223:
[----:B------:R-:W-:Y:S05]  /*10f0*/  BSYNC B0 ;  /* 0x0000000000007941 */ /* 0x000fea0003800000 */
.L_x_2222:
        /* <DEDUP_REMOVED lines=31> */
.L_x_2225:
[----:B------:R-:W-:Y:S05]  /*12f0*/  BSYNC B0 ;  /* 0x0000000000007941 */ /* 0x000fea0003800000 */
.L_x_2224:
        /* <DEDUP_REMOVED lines=42> */
.L_x_2227:
[----:B------:R-:W-:Y:S05]  /*15a0*/  BSYNC B0 ;  /* 0x0000000000007941 */ /* 0x000fea0003800000 */
.L_x_2226:
        /* <DEDUP_REMOVED lines=9> */
[----:B------:R-:W-:-:S02]  /*1640*/  @P1 FADD.FTZ R6, R6, 0.69314718246459960938 ;  /* 0x3f31721806061421 */ /* 0x000fc40000010000 */
[----:B------:R-:W-:Y:S02]  /*1650*/  @P2 FADD.FTZ R7, R7, 0.69314718246459960938 ;  /* 0x3f31721807072421 */ /* 0x000fe40000010000 */
[----:B------:R-:W-:Y:S01]  /*1660*/  @P6 FADD.FTZ R5, R5, 0.69314718246459960938 ;  /* 0x3f31721805056421 */ /* 0x000fe20000010000 */
[----:B0-----:R-:W-:-:S04]  /*1670*/  IMAD.WIDE.U32 R8, R0, 0x4, R8 ;  /* 0x0000000400087825 */ /* 0x001fc800078e0008 */
[----:B------:R-:W-:-:S05]  /*1680*/  IMAD.WIDE R8, R2, 0x10, R8 ;  /* 0x0000001002087825 */ /* 0x000fca00078e0208 */
[----:B------:R-:W-:Y:S04]  /*1690*/  STG.E.128 desc[UR4][R8.64], R4 ;  /* 0x0000000408007986 */ /* 0x000fe8000c101d04 */
[----:B------:R-:W-:Y:S01]  /*16a0*/  STG.E.128 desc[UR4][R8.64+0x800], R12 ;  /* 0x0008000c08007986 */ /* 0x000fe2000c101d04 */
[----:B------:R-:W-:Y:S05]  /*16b0*/  EXIT ;  /* 0x000000000000794d */ /* 0x000fea0003800000 */
.L_x_2211:
        /* <DEDUP_REMOVED lines=100> */
.L_x_2231:
[----:B------:R-:W-:Y:S05]  /*1d00*/  BSYNC B1 ;  /* 0x0000000000017941 */ /* 0x000fea0003800000 */
.L_x_2230:
[----:B------:R-:W-:-:S07]  /*1d10*/  @P2 FADD.FTZ R3, R3, 0.69314718246459960938 ;  /* 0x3f31721803032421 */ /* 0x000fce0000010000 */
.L_x_2229:
[----:B------:R-:W-:Y:S05]  /*1d20*/  BSYNC B0 ;  /* 0x0000000000007941 */ /* 0x000fea0003800000 */
.L_x_2228:
[----:B-1----:R-:W-:Y:S01]  /*1d30*/  IADD3 R4, R18, 0x80, RZ ;  /* 0x0000008012047810 */ /* 0x002fe20007ffe0ff */
        /* <DEDUP_REMOVED lines=45> */
.L_x_2235:
[----:B------:R-:W-:Y:S05]  /*2010*/  BSYNC B1 ;  /* 0x0000000000017941 */ /* 0x000fea0003800000 */
.L_x_2234:
[----:B------:R-:W-:-:S05]  /*2020*/  MOV R2, R5 ;  /* 0x0000000500027202 */ /* 0x000fca0000000f00 */
[----:B------:R-:W-:-:S07]  /*2030*/  @P2 FADD.FTZ R2, R2, 0.69314718246459960938 ;  /* 0x3f31721802022421 */ /* 0x000fce0000010000 */
.L_x_2233:
[----:B------:R-:W-:Y:S05]  /*2040*/  BSYNC B0 ;  /* 0x0000000000007941 */ /* 0x000fea0003800000 */
.L_x_2232:
        /* <DEDUP_REMOVED lines=46> */
.L_x_2239:
[----:B------:R-:W-:Y:S05]  /*2330*/  BSYNC B1 ;  /* 0x0000000000017941 */ /* 0x000fea0003800000 */
.L_x_2238:
[----:B------:R-:W-:-:S05]  /*2340*/  MOV R5, R6 ;  /* 0x0000000600057202 */ /* 0x000fca0000000f00 */
[----:B------:R-:W-:-:S07]  /*2350*/  @P2 FADD.FTZ R5, R5, 0.69314718246459960938 ;  /* 0x3f31721805052421 */ /* 0x000fce0000010000 */
.L_x_2237:
[----:B------:R-:W-:Y:S05]  /*2360*/  BSYNC B0 ;  /* 0x0000000000007941 */ /* 0x000fea0003800000 */
.L_x_2236:
        /* <DEDUP_REMOVED lines=46> */
.L_x_2243:
[----:B------:R-:W-:Y:S05]  /*2650*/  BSYNC B1 ;  /* 0x0000000000017941 */ /* 0x000fea0003800000 */
.L_x_2242:
[----:B------:R-:W-:-:S05]  /*2660*/  MOV R6, R7 ;  /* 0x0000000700067202 */ /* 0x000fca0000000f00 */
[----:B------:R-:W-:-:S07]  /*2670*/  @P2 FADD.FTZ R6, R6, 0.69314718246459960938 ;  /* 0x3f31721806062421 */ /* 0x000fce0000010000 */
.L_x_2241:
[----:B------:R-:W-:Y:S05]  /*2680*/  BSYNC B0 ;  /* 0x0000000000007941 */ /* 0x000fea0003800000 */
.L_x_2240:
        /* <DEDUP_REMOVED lines=46> */
.L_x_2247:
[----:B------:R-:W-:Y:S05]  /*2970*/  BSYNC B1 ;  /* 0x0000000000017941 */ /* 0x000fea0003800000 */
.L_x_2246:
[----:B------:R-:W-:-:S05]  /*2980*/  MOV R7, R8 ;  /* 0x0000000800077202 */ /* 0x000fca0000000f00 */
[----:B------:R-:W-:-:S07]  /*2990*/  @P2 FADD.FTZ R7, R7, 0.69314718246459960938 ;  /* 0x3f31721807072421 */ /* 0x000fce0000010000 */
.L_x_2245:
[----:B------:R-:W-:Y:S05]  /*29a0*/  BSYNC B0 ;  /* 0x0000000000007941 */ /* 0x000fea0003800000 */
.L_x_2244:
        /* <DEDUP_REMOVED lines=46> */
.L_x_2251:
[----:B------:R-:W-:Y:S05]  /*2c90*/  BSYNC B1 ;  /* 0x0000000000017941 */ /* 0x000fea0003800000 */
.L_x_2250:
[----:B------:R-:W-:-:S05]  /*2ca0*/  MOV R8, R9 ;  /* 0x0000000900087202 */ /* 0x000fca0000000f00 */
[----:B------:R-:W-:-:S07]  /*2cb0*/  @P2 FADD.FTZ R8, R8, 0.69314718246459960938 ;  /* 0x3f31721808082421 */ /* 0x000fce0000010000 */
.L_x_2249:
[----:B------:R-:W-:Y:S05]  /*2cc0*/  BSYNC B0 ;  /* 0x0000000000007941 */ /* 0x000fea0003800000 */
.L_x_2248:
        /* <DEDUP_REMOVED lines=46> */
.L_x_2255:
[----:B------:R-:W-:Y:S05]  /*2fb0*/  BSYNC B1 ;  /* 0x0000000000017941 */ /* 0x000fea0003800000 */
.L_x_2254:
[----:B------:R-:W-:-:S07]  /*2fc0*/  @P2 FADD.FTZ R10, R10, 0.69314718246459960938 ;  /* 0x3f3172180a0a2421 */ /* 0x000fce0000010000 */
.L_x_2253:
[----:B------:R-:W-:Y:S05]  /*2fd0*/  BSYNC B0 ;  /* 0x0000000000007941 */ /* 0x000fea0003800000 */
.L_x_2252:
[----:B------:R-:W-:Y:S01]  /*2fe0*/  IADD3 R14, R18, 0x380, RZ ;  /* 0x00000380120e7810 */ /* 0x000fe20007ffe0ff */
[----:B------:R-:W-:Y:S03]  /*2ff0*/  BSSY B0, `(.L_x_2256) ;  /* 0x0000030000007945 */ /* 0x000fe60003800000 */
[----:B------:R-:W-:-:S13]  /*3000*/  ISETP.GE.AND P0, PT, R14, R17, PT ;  /* 0x000000110e00720c */ /* 0x000fda0003f06270 */
[----:B------:R-:W-:Y:S05]  /*3010*/  @P0 BRA `(.L_x_2257) ;  /* 0x0000000000b40947 */ /* 0x000fea0003800000 */
[C---:B-----5:R-:W-:Y:S01]  /*3020*/  FFMA.FTZ R11, R12.reuse, R12, -1 ;  /* 0xbf8000000c0b7423 */ /* 0x060fe2000001000c */
[----:B------:R-:W-:Y:S01]  /*3030*/  FADD.FTZ R9, R12, -1 ;  /* 0xbf8000000c097421 */ /* 0x000fe20000010000 */
[----:B------:R-:W-:Y:S02]  /*3040*/  BSSY B1, `(.L_x_2258) ;  /* 0x0000028000017945 */ /* 0x000fe40003800000 */
[----:B------:R-:W0:Y:S01]  /*3050*/  MUFU.RSQ R14, R11 ;  /* 0x0000000b000e7308 */ /* 0x000e220000001400 */
[----:B------:R-:W-:Y:S02]  /*3060*/  FSETP.NEU.FTZ.AND P0, PT, R11, RZ, PT ;  /* 0x000000ff0b00720b */ /* 0x000fe40003f1d000 */
[----:B------:R-:W-:Y:S01]  /*3070*/  ISETP.GT.U32.AND P2, PT, R9, 0x4b000000, PT ;  /* 0x4b0000000900780c */ /* 0x000fe20003f44070 */
[----:B0-----:R-:W-:Y:S01]  /*3080*/  FMUL.FTZ R16, R11, R14 ;  /* 0x0000000e0b107220 */ /* 0x001fe20000410000 */
[----:B------:R-:W-:-:S03]  /*3090*/  FMUL.FTZ R13, R14, 0.5 ;  /* 0x3f0000000e0d7820 */ /* 0x000fc60000410000 */
[----:B------:R-:W-:-:S04]  /*30a0*/  FFMA.FTZ R14, -R16, R16, R11 ;  /* 0x00000010100e7223 */ /* 0x000fc8000001010b */
[----:B------:R-:W-:Y:S01]  /*30b0*/  FFMA.FTZ R13, R13, R14, R16 ;  /* 0x0000000e0d0d7223 */ /* 0x000fe20000010010 */
[----:B------:R-:W-:Y:S01]  /*30c0*/  HFMA2.MMA R14, -RZ, RZ, 1.625, 0 ;  /* 0x3e800000ff0e7435 */ /* 0x000fe200000001ff */
[----:B------:R-:W-:-:S03]  /*30d0*/  MOV R16, 0x3d39bf78 ;  /* 0x3d39bf7800107802 */ /* 0x000fc60000000f00 */
        /* <DEDUP_REMOVED lines=30> */
.L_x_2259:
[----:B------:R-:W-:Y:S05]  /*32c0*/  BSYNC B1 ;  /* 0x0000000000017941 */ /* 0x000fea0003800000 */
.L_x_2258:
[----:B------:R-:W-:-:S05]  /*32d0*/  MOV R9, R11 ;  /* 0x0000000b00097202 */ /* 0x000fca0000000f00 */
[----:B------:R-:W-:-:S07]  /*32e0*/  @P2 FADD.FTZ R9, R9, 0.69314718246459960938 ;  /* 0x3f31721809092421 */ /* 0x000fce0000010000 */
.L_x_2257:
[----:B------:R-:W-:Y:S05]  /*32f0*/  BSYNC B0 ;  /* 0x0000000000007941 */ /* 0x000fea0003800000 */
.L_x_2256:
[----:B------:R-:W-:Y:S01]  /*3300*/  ISETP.GE.AND P0, PT, R18, R17, PT ;  /* 0x000000111200720c */ /* 0x000fe20003f06270 */
[----:B------:R-:W-:Y:S04]  /*3310*/  BSSY B0, `(.L_x_2260) ;  /* 0x0000033000007945 */ /* 0x000fe80003800000 */
[----:B------:R-:W-:Y:S08]  /*3320*/  BSSY B1, `(.L_x_2261) ;  /* 0x000002b000017945 */ /* 0x000ff00003800000 */
[----:B------:R-:W-:Y:S05]  /*3330*/  @P0 BRA `(.L_x_2262) ;  /* 0x0000000000300947 */ /* 0x000fea0003800000 */
[----:B-----5:R-:W0:Y:S01]  /*3340*/  LDC.64 R12, c[0x0][0x218] ;  /* 0x00008600ff0c7b82 */ /* 0x020e220000000a00 */
[----:B------:R-:W-:Y:S02]  /*3350*/  IADD3 R11, R0, R18, RZ ;  /* 0x00000012000b7210 */ /* 0x000fe40007ffe0ff */
        /* <DEDUP_REMOVED lines=10> */
.L_x_2262:
[----:B------:R-:W-:-:S13]  /*3400*/  ISETP.GE.AND P0, PT, R18, R17, PT ;  /* 0x000000111200720c */ /* 0x000fda0003f06270 */
[----:B------:R-:W-:Y:S05]  /*3410*/  @P0 BRA `(.L_x_2264) ;  /* 0x0000000000300947 */ /* 0x000fea0003800000 */
[----:B0-----:R-:W0:Y:S01]  /*3420*/  LDC.64 R2, c[0x0][0x218] ;  /* 0x00008600ff027b82 */ /* 0x001e220000000a00 */
[----:B------:R-:W-:Y:S02]  /*3430*/  IADD3 R11, R0, R18, RZ ;  /* 0x00000012000b7210 */ /* 0x000fe40007ffe0ff */
[----:B------:R-:W-:-:S03]  /*3440*/  IADD3 R18, R18, 0x80, RZ ;  /* 0x0000008012127810 */ /* 0x000fc60007ffe0ff */
[----:B0-----:R-:W-:-:S05]  /*3450*/  IMAD.WIDE.U32 R2, R11, 0x4, R2 ;  /* 0x000000040b027825 */ /* 0x001fca00078e0002 */
[----:B------:R1:W-:Y:S02]  /*3460*/  STG.E desc[UR4][R2.64], R5 ;  /* 0x0000000502007986 */ /* 0x0003e4000c101904 */
.L_x_2263:
[----:B------:R-:W-:-:S13]  /*3470*/  ISETP.GE.AND P0, PT, R18, R17, PT ;  /* 0x000000111200720c */ /* 0x000fda0003f06270 */
[----:B------:R-:W-:Y:S05]  /*3480*/  @P0 BRA `(.L_x_2265) ;  /* 0x0000000000300947 */ /* 0x000fea0003800000 */
[----:B01----:R-:W0:Y:S01]  /*3490*/  LDC.64 R2, c[0x0][0x218] ;  /* 0x00008600ff027b82 */ /* 0x003e220000000a00 */
[----:B------:R-:W-:Y:S02]  /*34a0*/  IADD3 R5, R0, R18, RZ ;  /* 0x0000001200057210 */ /* 0x000fe40007ffe0ff */
[----:B------:R-:W-:-:S03]  /*34b0*/  IADD3 R18, R18, 0x80, RZ ;  /* 0x0000008012127810 */ /* 0x000fc60007ffe0ff */
[----:B0-----:R-:W-:-:S05]  /*34c0*/  IMAD.WIDE.U32 R2, R5, 0x4, R2 ;  /* 0x0000000405027825 */ /* 0x001fca00078e0002 */
[----:B------:R1:W-:Y:S02]  /*34d0*/  STG.E desc[UR4][R2.64], R6 ;  /* 0x0000000602007986 */ /* 0x0003e4000c101904 */
.L_x_2264:
[----:B------:R-:W-:-:S13]  /*34e0*/  ISETP.GE.AND P0, PT, R18, R17, PT ;  /* 0x000000111200720c */ /* 0x000fda0003f06270 */
[----:B------:R-:W-:Y:S05]  /*34f0*/  @P0 BRA `(.L_x_2266) ;  /* 0x0000000000340947 */ /* 0x000fea0003800000 */
[----:B01----:R-:W0:Y:S01]  /*3500*/  LDC.64 R2, c[0x0][0x218] ;  /* 0x00008600ff027b82 */ /* 0x003e220000000a00 */
[----:B------:R-:W-:Y:S02]  /*3510*/  IADD3 R5, R0, R18, RZ ;  /* 0x0000001200057210 */ /* 0x000fe40007ffe0ff */
[----:B------:R-:W-:-:S03]  /*3520*/  IADD3 R18, R18, 0x80, RZ ;  /* 0x0000008012127810 */ /* 0x000fc60007ffe0ff */
[----:B0-----:R-:W-:-:S05]  /*3530*/  IMAD.WIDE.U32 R2, R5, 0x4, R2 ;  /* 0x0000000405027825 */ /* 0x001fca00078e0002 */
[----:B------:R2:W-:Y:S02]  /*3540*/  STG.E desc[UR4][R2.64], R7 ;  /* 0x0000000702007986 */ /* 0x0005e4000c101904 */
.L_x_2265:
        /* <DEDUP_REMOVED lines=8> */
.L_x_2266:
[----:B------:R-:W-:Y:S05]  /*35d0*/  BSYNC B1 ;  /* 0x0000000000017941 */ /* 0x000fea0003800000 */
.L_x_2261:
[----:B------:R-:W-:-:S13]  /*35e0*/  ISETP.GE.AND P0, PT, R18, R17, PT ;  /* 0x000000111200720c */ /* 0x000fda0003f06270 */
[----:B012---:R-:W0:Y:S01]  /*35f0*/  @!P0 LDC.64 R2, c[0x0][0x218] ;  /* 0x00008600ff028b82 */ /* 0x007e220000000a00 */
[----:B------:R-:W-:Y:S02]  /*3600*/  @!P0 IADD3 R5, R0, R18, RZ ;  /* 0x0000001200058210 */ /* 0x000fe40007ffe0ff */
[----:B------:R-:W-:-:S03]  /*3610*/  @!P0 IADD3 R18, R18, 0x80, RZ ;  /* 0x0000008012128810 */ /* 0x000fc60007ffe0ff */
[----:B0-----:R-:W-:-:S05]  /*3620*/  @!P0 IMAD.WIDE.U32 R2, R5, 0x4, R2 ;  /* 0x0000000405028825 */ /* 0x001fca00078e0002 */
[----:B------:R3:W-:Y:S02]  /*3630*/  @!P0 STG.E desc[UR4][R2.64], R10 ;  /* 0x0000000a02008986 */ /* 0x0007e4000c101904 */
.L_x_2267:
[----:B------:R-:W-:Y:S05]  /*3640*/  BSYNC B0 ;  /* 0x0000000000007941 */ /* 0x000fea0003800000 */
.L_x_2260:
        /* <DEDUP_REMOVED lines=8> */
.L_x_2268:
        /* <DEDUP_REMOVED lines=11> */
.L_x_21059:


//--------------------- .text._ZN2at6native29vectorized_elementwise_kernelILi8EZZZNS0_17acosh_kernel_cudaERNS_18TensorIteratorBaseEENKUlvE0_clEvENKUlvE0_clEvEUlfE_St5arrayIPcLm2EEEEviT0_T1_ --------------------------
	.section	.text._ZN2at6native29vectorized_elementwise_kernelILi8EZZZNS0_17acosh_kernel_cudaERNS_18TensorIteratorBaseEENKUlvE0_clEvENKUlvE0_clEvEUlfE_St5arrayIPcLm2EEEEviT0_T1_,"ax",@progbits
	.align	128
        .global         _ZN2at6native29vectorized_elementwise_kernelILi8EZZZNS0_17acosh_kernel_cudaERNS_18TensorIteratorBaseEENKUlvE0_clEvENKUlvE0_clEvEUlfE_St5arrayIPcLm2EEEEviT0_T1_
        .type           _ZN2at6native29vectorized_elementwise_kernelILi8EZZZNS0_17acosh_kernel_cudaERNS_18TensorIteratorBaseEENKUlvE0_clEvENKUlvE0_clEvEUlfE_St5arrayIPcLm2EEEEviT0_T1_,@function
        .size           _ZN2at6native29vectorized_elementwise_kernelILi8EZZZNS0_17acosh_kernel_cudaERNS_18TensorIteratorBaseEENKUlvE0_clEvENKUlvE0_clEvEUlfE_St5arrayIPcLm2EEEEviT0_T1_,(.L_x_21060 - _ZN2at6native29vectorized_elementwise_kernelILi8EZZZNS0_17acosh_kernel_cudaERNS_18TensorIteratorBaseEENKUlvE0_clEvENKUlvE0_clEvEUlfE_St5arrayIPcLm2EEEEviT0_T1_)
        .other          _ZN2at6native29vectorized_elementwise_kernelILi8EZZZNS0_17acosh_kernel_cudaERNS_18TensorIteratorBaseEENKUlvE0_clEvENKUlvE0_clEvEUlfE_St5arrayIPcLm2EEEEviT0_T1_,@"STO_CUDA_ENTRY STV_DEFAULT"
_ZN2at6native29vectorized_elementwise_kernelILi8EZZZNS0_17acosh_kernel_cudaERNS_18TensorIteratorBaseEENKUlvE0_clEvENKUlvE0_clEvEUlfE_St5arrayIPcLm2EEEEviT0_T1_:
.text._ZN2at6native29vectorized_elementwise_kernelILi8EZZZNS0_17acosh_kernel_cudaERNS_18TensorIteratorBaseEENKUlvE0_clEvENKUlvE0_clEvEUlfE_St5arrayIPcLm2EEEEviT0_T1_:
        /* <DEDUP_REMOVED lines=156> */
.L_x_2271:
[----:B------:R-:W-:Y:S05]  /*09c0*/  BSYNC B0 ;  /* 0x0000000000007941 */ /* 0x000fea0003800000 */
.L_x_2270:
        /* <DEDUP_REMOVED lines=23> */
.L_x_2273:
[----:B------:R-:W-:Y:S05]  /*0b40*/  BSYNC B0 ;  /* 0x0000000000007941 */ /* 0x000fea0003800000 */
.L_x_2272:
        /* <DEDUP_REMOVED lines=28> */
.L_x_2275:
[----:B------:R-:W-:Y:S05]  /*0d10*/  BSYNC B0 ;  /* 0x0000000000007941 */ /* 0x000fea0003800000 */
.L_x_2274:
        /* <DEDUP_REMOVED lines=22> */
.L_x_2277:
[----:B------:R-:W-:Y:S05]  /*0e80*/  BSYNC B0 ;  /* 0x0000000000007941 */ /* 0x000fea0003800000 */
.L_x_2276:
        /* <DEDUP_REMOVED lines=23> */
.L_x_2279:
[----:B------:R-:W-:Y:S05]  /*1000*/  BSYNC B0 ;  /* 0x0000000000007941 */ /* 0x000fea0003800000 */
.L_x_2278:
        /* <DEDUP_REMOVED lines=14> */
.L_x_2281:
[----:B------:R-:W-:Y:S05]  /*10f0*/  BSYNC B0 ;  /* 0x0000000000007941 */ /* 0x000fea0003800000 */
.L_x_2280:
        /* <DEDUP_REMOVED lines=31> */
.L_x_2283:
[----:B------:R-:W-:Y:S05]  /*12f0*/  BSYNC B0 ;  /* 0x0000000000007941 */ /* 0x000fea0003800000 */
.L_x_2282:
        /* <DEDUP_REMOVED lines=42> */
.L_x_2285:
[----:B------:R-:W-:Y:S05]  /*15a0*/  BSYNC B0 ;  /* 0x0000000000007941 */ /* 0x000fea0003800000 */
.L_x_2284:
        /* <DEDUP_REMOVED lines=17> */
.L_x_2269:
        /* <DEDUP_REMOVED lines=100> */
.L_x_2289:
[----:B------:R-:W-:Y:S05]  /*1d00*/  BSYNC B1 ;  /* 0x0000000000017941 */ /* 0x000fea0003800000 */
.L_x_2288:
[----:B------:R-:W-:-:S07]  /*1d10*/  @P2 FADD.FTZ R3, R3, 0.69314718246459960938 ;  /* 0x3f31721803032421 */ /* 0x000fce0000010000 */
.L_x_2287:
[----:B------:R-:W-:Y:S05]  /*1d20*/  BSYNC B0 ;  /* 0x0000000000007941 */ /* 0x000fea0003800000 */
.L_x_2286:
        /* <DEDUP_REMOVED lines=46> */
.L_x_2293:
[----:B------:R-:W-:Y:S05]  /*2010*/  BSYNC B1 ;  /* 0x0000000000017941 */ /* 0x000fea0003800000 */
.L_x_2292:
[----:B------:R-:W-:-:S05]  /*2020*/  MOV R2, R5 ;  /* 0x0000000500027202 */ /* 0x000fca0000000f00 */
[----:B------:R-:W-:-:S07]  /*2030*/  @P2 FADD.FTZ R2, R2, 0.69314718246459960938 ;  /* 0x3f31721802022421 */ /* 0x000fce0000010000 */
.L_x_2291:
[----:B------:R-:W-:Y:S05]  /*2040*/  BSYNC B0 ;  /* 0x0000000000007941 */ /* 0x000fea0003800000 */
.L_x_2290:
        /* <DEDUP_REMOVED lines=46> */
.L_x_2297:
[----:B------:R-:W-:Y:S05]  /*2330*/  BSYNC B1 ;  /* 0x0000000000017941 */ /* 0x000fea0003800000 */
.L_x_2296:
[----:B------:R-:W-:-:S05]  /*2340*/  MOV R5, R6 ;  /* 0x0000000600057202 */ /* 0x000fca0000000f00 */
[----:B------:R-:W-:-:S07]  /*2350*/  @P2 FADD.FTZ R5, R5, 0.69314718246459960938 ;  /* 0x3f31721805052421 */ /* 0x000fce0000010000 */
.L_x_2295:
[----:B------:R-:W-:Y:S05]  /*2360*/  BSYNC B0 ;  /* 0x0000000000007941 */ /* 0x000fea0003800000 */
.L_x_2294:
        /* <DEDUP_REMOVED lines=46> */
.L_x_2301:
[----:B------:R-:W-:Y:S05]  /*2650*/  BSYNC B1 ;  /* 0x0000000000017941 */ /* 0x000fea0003800000 */
.L_x_2300:
[----:B------:R-:W-:-:S05]  /*2660*/  MOV R6, R7 ;  /* 0x0000000700067202 */ /* 0x000fca0000000f00 */
[----:B------:R-:W-:-:S07]  /*2670*/  @P2 FADD.FTZ R6, R6, 0.69314718246459960938 ;  /* 0x3f31721806062421 */ /* 0x000fce0000010000 */
.L_x_2299:
[----:B------:R-:W-:Y:S05]  /*2680*/  BSYNC B0 ;  /* 0x0000000000007941 */ /* 0x000fea0003800000 */
.L_x_2298:
        /* <DEDUP_REMOVED lines=46> */
.L_x_2305:
[----:B------:R-:W-:Y:S05]  /*2970*/  BSYNC B1 ;  /* 0x0000000000017941 */ /* 0x000fea0003800000 */
.L_x_2304:
[----:B------:R-:W-:-:S05]  /*2980*/  MOV R7, R8 ;  /* 0x0000000800077202 */ /* 0x000fca0000000f00 */
[----:B------:R-:W-:-:S07]  /*2990*/  @P2 FADD.FTZ R7, R7, 0.69314718246459960938 ;  /* 0x3f31721807072421 */ /* 0x000fce0000010000 */
.L_x_2303:
[----:B------:R-:W-:Y:S05]  /*29a0*/  BSYNC B0 ;  /* 0x0000000000007941 */ /* 0x000fea0003800000 */
.L_x_2302:
        /* <DEDUP_REMOVED lines=46> */
.L_x_2309:
[----:B------:R-:W-:Y:S05]  /*2c90*/  BSYNC B1 ;  /* 0x0000000000017941 */ /* 0x000fea0003800000 */
.L_x_2308:
[----:B------:R-:W-:-:S05]  /*2ca0*/  MOV R8, R9 ;  /* 0x0000000900087202 */ /* 0x000fca0000000f00 */
[----:B------:R-:W-:-:S07]  /*2cb0*/  @P2 FADD.FTZ R8, R8, 0.69314718246459960938 ;  /* 0x3f31721808082421 */ /* 0x000fce0000010000 */
.L_x_2307:
[----:B------:R-:W-:Y:S05]  /*2cc0*/  BSYNC B0 ;  /* 0x0000000000007941 */ /* 0x000fea0003800000 */
.L_x_2306:
        /* <DEDUP_REMOVED lines=46> */
.L_x_2313:
[----:B------:R-:W-:Y:S05]  /*2fb0*/  BSYNC B1 ;  /* 0x0000000000017941 */ /* 0x000fea0003800000 */
.L_x_2312:
[----:B------:R-:W-:-:S07]  /*2fc0*/  @P2 FADD.FTZ R10, R10, 0.69314718246459960938 ;  /* 0x3f3172180a0a2421 */ /* 0x000fce0000010000 */
.L_x_2311:
[----:B------:R-:W-:Y:S05]  /*2fd0*/  BSYNC B0 ;  /* 0x0000000000007941 */ /* 0x000fea0003800000 */
.L_x_2310:
        /* <DEDUP_REMOVED lines=46> */
.L_x_2317:
[----:B------:R-:W-:Y:S05]  /*32c0*/  BSYNC B1 ;  /* 0x0000000000017941 */ /* 0x000fea0003800000 */
.L_x_2316:
[----:B------:R-:W-:-:S05]  /*32d0*/  MOV R9, R11 ;  /* 0x0000000b00097202 */ /* 0x000fca0000000f00 */
[----:B------:R-:W-:-:S07]  /*32e0*/  @P2 FADD.FTZ R9, R9, 0.69314718246459960938 ;  /* 0x3f31721809092421 */ /* 0x000fce0000010000 */
.L_x_2315:
[----:B------:R-:W-:Y:S05]  /*32f0*/  BSYNC B0 ;  /* 0x0000000000007941 */ /* 0x000fea0003800000 */
.L_x_2314:
        /* <DEDUP_REMOVED lines=16> */
.L_x_2320:
[----:B------:R-:W-:-:S13]  /*3400*/  ISETP.GE.AND P0, PT, R18, R17, PT ;  /* 0x000000111200720c */ /* 0x000fda0003f06270 */
[----:B------:R-:W-:Y:S05]  /*3410*/  @P0 BRA `(.L_x_2322) ;  /* 0x0000000000300947 */ /* 0x000fea0003800000 */
[----:B0-----:R-:W0:Y:S01]  /*3420*/  LDC.64 R2, c[0x0][0x218] ;  /* 0x00008600ff027b82 */ /* 0x001e220000000a00 */
[----:B------:R-:W-:Y:S02]  /*3430*/  IADD3 R11, R0, R18, RZ ;  /* 0x00000012000b7210 */ /* 0x000fe40007ffe0ff */
[----:B------:R-:W-:-:S03]  /*3440*/  IADD3 R18, R18, 0x80, RZ ;  /* 0x0000008012127810 */ /* 0x000fc60007ffe0ff */
[----:B0-----:R-:W-:-:S05]  /*3450*/  IMAD.WIDE.U32 R2, R11, 0x4, R2 ;  /* 0x000000040b027825 */ /* 0x001fca00078e0002 */
[----:B------:R1:W-:Y:S02]  /*3460*/  STG.E desc[UR4][R2.64], R5 ;  /* 0x0000000502007986 */ /* 0x0003e4000c101904 */
.L_x_2321:
[----:B------:R-:W-:-:S13]  /*3470*/  ISETP.GE.AND P0, PT, R18, R17, PT ;  /* 0x000000111200720c */ /* 0x000fda0003f06270 */
[----:B------:R-:W-:Y:S05]  /*3480*/  @P0 BRA `(.L_x_2323) ;  /* 0x0000000000300947 */ /* 0x000fea0003800000 */
[----:B01----:R-:W0:Y:S01]  /*3490*/  LDC.64 R2, c[0x0][0x218] ;  /* 0x00008600ff027b82 */ /* 0x003e220000000a00 */
[----:B------:R-:W-:Y:S02]  /*34a0*/  IADD3 R5, R0, R18, RZ ;  /* 0x0000001200057210 */ /* 0x000fe40007ffe0ff */
[----:B------:R-:W-:-:S03]  /*34b0*/  IADD3 R18, R18, 0x80, RZ ;  /* 0x0000008012127810 */ /* 0x000fc60007ffe0ff */
[----:B0-----:R-:W-:-:S05]  /*34c0*/  IMAD.WIDE.U32 R2, R5, 0x4, R2 ;  /* 0x0000000405027825 */ /* 0x001fca00078e0002 */
[----:B------:R1:W-:Y:S02]  /*34d0*/  STG.E desc[UR4][R2.64], R6 ;  /* 0x0000000602007986 */ /* 0x0003e4000c101904 */
.L_x_2322:
[----:B------:R-:W-:-:S13]  /*34e0*/  ISETP.GE.AND P0, PT, R18, R17, PT ;  /* 0x000000111200720c */ /* 0x000fda0003f06270 */
[----:B------:R-:W-:Y:S05]  /*34f0*/  @P0 BRA `(.L_x_2324) ;  /* 0x0000000000340947 */ /* 0x000fea0003800000 */
[----:B01----:R-:W0:Y:S01]  /*3500*/  LDC.64 R2, c[0x0][0x218] ;  /* 0x00008600ff027b82 */ /* 0x003e220000000a00 */
[----:B------:R-:W-:Y:S02]  /*3510*/  IADD3 R5, R0, R18, RZ ;  /* 0x0000001200057210 */ /* 0x000fe40007ffe0ff */
[----:B------:R-:W-:-:S03]  /*3520*/  IADD3 R18, R18, 0x80, RZ ;  /* 0x0000008012127810 */ /* 0x000fc60007ffe0ff */
[----:B0-----:R-:W-:-:S05]  /*3530*/  IMAD.WIDE.U32 R2, R5, 0x4, R2 ;  /* 0x0000000405027825 */ /* 0x001fca00078e0002 */
[----:B------:R2:W-:Y:S02]  /*3540*/  STG.E desc[UR4][R2.64], R7 ;  /* 0x0000000702007986 */ /* 0x0005e4000c101904 */
.L_x_2323:
        /* <DEDUP_REMOVED lines=8> */
.L_x_2324:
[----:B------:R-:W-:Y:S05]  /*35d0*/  BSYNC B1 ;  /* 0x0000000000017941 */ /* 0x000fea0003800000 */
.L_x_2319:
[----:B------:R-:W-:-:S13]  /*35e0*/  ISETP.GE.AND P0, PT, R18, R17, PT ;  /* 0x000000111200720c */ /* 0x000fda0003f06270 */
[----:B012---:R-:W0:Y:S01]  /*35f0*/  @!P0 LDC.64 R2, c[0x0][0x218] ;  /* 0x00008600ff028b82 */ /* 0x007e220000000a00 */
[----:B------:R-:W-:Y:S02]  /*3600*/  @!P0 IADD3 R5, R0, R18, RZ ;  /* 0x0000001200058210 */ /* 0x000fe40007ffe0ff */
[----:B------:R-:W-:-:S03]  /*3610*/  @!P0 IADD3 R18, R18, 0x80, RZ ;  /* 0x0000008012128810 */ /* 0x000fc60007ffe0ff */
[----:B0-----:R-:W-:-:S05]  /*3620*/  @!P0 IMAD.WIDE.U32 R2, R5, 0x4, R2 ;  /* 0x0000000405028825 */ /* 0x001fca00078e0002 */
[----:B------:R3:W-:Y:S02]  /*3630*/  @!P0 STG.E desc[UR4][R2.64], R10 ;  /* 0x0000000a02008986 */ /* 0x0007e4000c101904 */
.L_x_2325:
[----:B------:R-:W-:Y:S05]  /*3640*/  BSYNC B0 ;  /* 0x0000000000007941 */ /* 0x000fea0003800000 */
.L_x_2318:
        /* <DEDUP_REMOVED lines=8> */
.L_x_2326:
        /* <DEDUP_REMOVED lines=11> */
.L_x_21060:


//--------------------- .text._ZN2at6native18elementwise_kernelILi128ELi4EZNS0_15gpu_kernel_implIZZZNS0_17acosh_kernel_cudaERNS_18TensorIteratorBaseEENKUlvE0_clEvENKUlvE_clEvEUldE_EEvS4_RKT_EUliE_EEviT1_ --------------------------
	.section	.text._ZN2at6native18elementwise_kernelILi128ELi4EZNS0_15gpu_kernel_implIZZZNS0_17acosh_kernel_cudaERNS_18TensorIteratorBaseEENKUlvE0_clEvENKUlvE_clEvEUldE_EEvS4_RKT_EUliE_EEviT1_,"ax",@progbits
	.align	128
        .global         _ZN2at6native18elementwise_kernelILi128ELi4EZNS0_15gpu_kernel_implIZZZNS0_17acosh_kernel_cudaERNS_18TensorIteratorBaseEENKUlvE0_clEvENKUlvE_clEvEUldE_EEvS4_RKT_EUliE_EEviT1_
        .type           _ZN2at6native18elementwise_kernelILi128ELi4EZNS0_15gpu_kernel_implIZZZNS0_17acosh_kernel_cudaERNS_18TensorIteratorBaseEENKUlvE0_clEvENKUlvE_clEvEUldE_EEvS4_RKT_EUliE_EEviT1_,@function
        .size           _ZN2at6native18elementwise_kernelILi128ELi4EZNS0_15gpu_kernel_implIZZZNS0_17acosh_kernel_cudaERNS_18TensorIteratorBaseEENKUlvE0_clEvENKUlvE_clEvEUldE_EEvS4_RKT_EUliE_EEviT1_,(.L_x_21005 - _ZN2at6native18elementwise_kernelILi128ELi4EZNS0_15gpu_kernel_implIZZZNS0_17acosh_kernel_cudaERNS_18TensorIteratorBaseEENKUlvE0_clEvENKUlvE_clEvEUldE_EEvS4_RKT_EUliE_EEviT1_)
        .other          _ZN2at6native18elementwise_kernelILi128ELi4EZNS0_15gpu_kernel_implIZZZNS0_17acosh_kernel_cudaERNS_18TensorIteratorBaseEENKUlvE0_clEvENKUlvE_clEvEUldE_EEvS4_RKT_EUliE_EEviT1_,@"STO_CUDA_ENTRY STV_DEFAULT"
_ZN2at6native18elementwise_kernelILi128ELi4EZNS0_15gpu_kernel_implIZZZNS0_17acosh_kernel_cudaERNS_18TensorIteratorBaseEENKUlvE0_clEvENKUlvE_clEvEUldE_EEvS4_RKT_EUliE_EEviT1_:
.text._ZN2at6native18elementwise_kernelILi128ELi4EZNS0_15gpu_kernel_implIZZZNS0_17acosh_kernel_cudaERNS_18TensorIteratorBaseEENKUlvE0_clEvENKUlvE_clEvEUldE_EEvS4_RKT_EUliE_EEviT1_:
        /* <DEDUP_REMOVED lines=314> */
.L_x_2329:
[----:B------:R-:W0:Y:S01]  /*13a0*/  LDC.U8 R4, c[0x0][0x422] ;  /* 0x00010880ff047b82 */ /* 0x000e220000000000 */
[----:B------:R-:W-:Y:S01]  /*13b0*/  ULDC.64 UR4, c[0x0][0x410] ;  /* 0x0001040000047ab9 */ /* 0x000fe20000000a00 */
[----:B------:R-:W-:Y:S01]  /*13c0*/  ULDC.64 UR6, c[0x0][0x418] ;  /* 0x0001060000067ab9 */ /* 0x000fe20000000a00 */
[----:B------:R-:W-:Y:S02]  /*13d0*/  IADD3 R16, P1, R16, UR4, RZ ;  /* 0x0000000410107c10 */ /* 0x000fe4000ff3e0ff */
        /* <DEDUP_REMOVED lines=15> */
[----:B--2---:R-:W0:Y:S01]  /*14d0*/  I2F.F64.S16 R4, R4 ;  /* 0x0000000400047312 */ /* 0x004e220000101c00 */
[----:B------:R-:W-:Y:S05]  /*14e0*/  BRA `(.L_x_2335) ;  /* 0x0000000c007c7947 */ /* 0x000fea0003800000 */
.L_x_2333:
[----:B------:R-:W2:Y:S02]  /*14f0*/  LDG.E.U8 R4, desc[UR36][R6.64] ;  /* 0x0000002406047981 */ /* 0x000ea4000c1e1100 */
[----:B--2---:R-:W0:Y:S01]  /*1500*/  I2F.F64.U16 R4, R4 ;  /* 0x0000000400047312 */ /* 0x004e220000101800 */
[----:B------:R-:W-:Y:S05]  /*1510*/  BRA `(.L_x_2335) ;  /* 0x0000000c00707947 */ /* 0x000fea0003800000 */
.L_x_2332:
[----:B------:R-:W-:-:S13]  /*1520*/  ISETP.NE.AND P0, PT, R3, 0x2, PT ;  /* 0x000000020300780c */ /* 0x000fda0003f05270 */
[----:B------:R-:W-:Y:S05]  /*1530*/  @!P0 BRA `(.L_x_2336) ;  /* 0x0000000000288947 */ /* 0x000fea0003800000 */
[----:B------:R-:W-:-:S13]  /*1540*/  ISETP.NE.AND P0, PT, R3, 0x3, PT ;  /* 0x000000030300780c */ /* 0x000fda0003f05270 */
[----:B------:R-:W-:Y:S05]  /*1550*/  @!P0 BRA `(.L_x_2337) ;  /* 0x0000000000148947 */ /* 0x000fea0003800000 */
[----:B------:R-:W-:-:S13]  /*1560*/  ISETP.NE.AND P0, PT, R3, 0x4, PT ;  /* 0x000000040300780c */ /* 0x000fda0003f05270 */
[----:B------:R-:W-:Y:S05]  /*1570*/  @P0 BRA `(.L_x_2334) ;  /* 0x0000000800fc0947 */ /* 0x000fea0003800000 */
[----:B------:R-:W2:Y:S02]  /*1580*/  LDG.E.64 R4, desc[UR36][R6.64] ;  /* 0x0000002406047981 */ /* 0x000ea4000c1e1b00 */
[----:B--2---:R-:W0:Y:S01]  /*1590*/  I2F.F64.S64 R4, R4 ;  /* 0x0000000400047312 */ /* 0x004e220000301c00 */
[----:B------:R-:W-:Y:S05]  /*15a0*/  BRA `(.L_x_2335) ;  /* 0x0000000c004c7947 */ /* 0x000fea0003800000 */
.L_x_2337:
[----:B------:R-:W2:Y:S02]  /*15b0*/  LDG.E R4, desc[UR36][R6.64] ;  /* 0x0000002406047981 */ /* 0x000ea4000c1e1900 */
[----:B--2---:R-:W0:Y:S01]  /*15c0*/  I2F.F64 R4, R4 ;  /* 0x0000000400047312 */ /* 0x004e220000201c00 */
[----:B------:R-:W-:Y:S05]  /*15d0*/  BRA `(.L_x_2335) ;  /* 0x0000000c00407947 */ /* 0x000fea0003800000 */
.L_x_2336:
[----:B------:R-:W2:Y:S02]  /*15e0*/  LDG.E.U16 R4, desc[UR36][R6.64] ;  /* 0x0000002406047981 */ /* 0x000ea4000c1e1500 */
[----:B--2---:R-:W0:Y:S01]  /*15f0*/  I2F.F64.S16 R4, R4 ;  /* 0x0000000400047312 */ /* 0x004e220000101c00 */
[----:B------:R-:W-:Y:S05]  /*1600*/  BRA `(.L_x_2335) ;  /* 0x0000000c00347947 */ /* 0x000fea0003800000 */
.L_x_2331:
[----:B------:R-:W-:-:S13]  /*1610*/  ISETP.GT.AND P0, PT, R3, 0x6, PT ;  /* 0x000000060300780c */ /* 0x000fda0003f04270 */
[----:B------:R-:W-:Y:S05]  /*1620*/  @P0 BRA `(.L_x_2338) ;  /* 0x0000000000340947 */ /* 0x000fea0003800000 */
[----:B------:R-:W-:-:S13]  /*1630*/  ISETP.NE.AND P0, PT, R3, 0x5, PT ;  /* 0x000000050300780c */ /* 0x000fda0003f05270 */
[----:B------:R-:W-:Y:S05]  /*1640*/  @!P0 BRA `(.L_x_2339) ;  /* 0x0000000000188947 */ /* 0x000fea0003800000 */
[----:B------:R-:W-:-:S13]  /*1650*/  ISETP.NE.AND P0, PT, R3, 0x6, PT ;  /* 0x000000060300780c */ /* 0x000fda0003f05270 */
[----:B------:R-:W-:Y:S05]  /*1660*/  @P0 BRA `(.L_x_2334) ;  /* 0x0000000800c00947 */ /* 0x000fea0003800000 */
[----:B------:R-:W2:Y:S02]  /*1670*/  LDG.E R4, desc[UR36][R6.64] ;  /* 0x0000002406047981 */ /* 0x000ea4000c1e1900 */
[----:B--2---:R-:W-:-:S06]  /*1680*/  FMUL.FTZ R4, R4, 1 ;  /* 0x3f80000004047820 */ /* 0x004fcc0000410000 */
[----:B------:R-:W0:Y:S01]  /*1690*/  F2F.F64.F32 R4, R4 ;  /* 0x0000000400047310 */ /* 0x000e220000201800 */
[----:B------:R-:W-:Y:S05]  /*16a0*/  BRA `(.L_x_2335) ;  /* 0x0000000c000c7947 */ /* 0x000fea0003800000 */
.L_x_2339:
[----:B------:R-:W2:Y:S02]  /*16b0*/  LDG.E.U16 R0, desc[UR36][R6.64] ;  /* 0x0000002406007981 */ /* 0x000ea4000c1e1500 */
[----:B--2---:R-:W-:-:S05]  /*16c0*/  HADD2.F32 R0, -RZ, R0.H0_H0 ;  /* 0x20000000ff007230 */ /* 0x004fca0000004100 */
[----:B------:R-:W-:-:S04]  /*16d0*/  FMUL.FTZ R0, R0, 1 ;  /* 0x3f80000000007820 */ /* 0x000fc80000410000 */
[----:B------:R0:W1:Y:S01]  /*16e0*/  F2F.F64.F32 R4, R0 ;  /* 0x0000000000047310 */ /* 0x0000620000201800 */
[----:B------:R-:W-:Y:S05]  /*16f0*/  BRA `(.L_x_2335) ;  /* 0x0000000800f87947 */ /* 0x000fea0003800000 */
.L_x_2338:
[----:B------:R-:W-:-:S13]  /*1700*/  ISETP.NE.AND P0, PT, R3, 0x7, PT ;  /* 0x000000070300780c */ /* 0x000fda0003f05270 */
[----:B------:R-:W-:Y:S05]  /*1710*/  @!P0 BRA `(.L_x_2340) ;  /* 0x0000000000348947 */ /* 0x000fea0003800000 */
        /* <DEDUP_REMOVED lines=8> */
.L_x_2341:
[----:B------:R-:W2:Y:S02]  /*17a0*/  LDG.E.U16 R6, desc[UR36][R6.64] ;  /* 0x0000002406067981 */ /* 0x000ea4000c1e1500 */
[----:B--2---:R-:W-:-:S05]  /*17b0*/  HADD2.F32 R0, -RZ, R6.H0_H0 ;  /* 0x20000006ff007230 */ /* 0x004fca0000004100 */
[----:B------:R-:W-:-:S04]  /*17c0*/  FMUL.FTZ R0, R0, 1 ;  /* 0x3f80000000007820 */ /* 0x000fc80000410000 */
[----:B------:R0:W1:Y:S01]  /*17d0*/  F2F.F64.F32 R4, R0 ;  /* 0x0000000000047310 */ /* 0x0000620000201800 */
[----:B------:R-:W-:Y:S05]  /*17e0*/  BRA `(.L_x_2335) ;  /* 0x0000000800bc7947 */ /* 0x000fea0003800000 */
.L_x_2340:
[----:B------:R0:W5:Y:S01]  /*17f0*/  LDG.E.64 R4, desc[UR36][R6.64] ;  /* 0x0000002406047981 */ /* 0x000162000c1e1b00 */
[----:B------:R-:W-:Y:S05]  /*1800*/  BRA `(.L_x_2335) ;  /* 0x0000000800b47947 */ /* 0x000fea0003800000 */
.L_x_2330:
        /* <DEDUP_REMOVED lines=8> */
[----:B------:R-:W2:Y:S01]  /*1890*/  LDG.E.U8 R6, desc[UR36][R6.64] ;  /* 0x0000002406067981 */ /* 0x000ea2000c1e1100 */
[----:B------:R-:W-:Y:S01]  /*18a0*/  IMAD.MOV.U32 R4, RZ, RZ, RZ ;  /* 0x000000ffff047224 */ /* 0x000fe200078e00ff */
[----:B--2---:R-:W-:-:S04]  /*18b0*/  ISETP.NE.AND P0, PT, R6, RZ, PT ;  /* 0x000000ff0600720c */ /* 0x004fc80003f05270 */
[----:B------:R-:W-:Y:S01]  /*18c0*/  FSEL R5, RZ, 1.875, !P0 ;  /* 0x3ff00000ff057808 */ /* 0x000fe20004000000 */
[----:B------:R-:W-:Y:S08]  /*18d0*/  BRA `(.L_x_2335) ;  /* 0x0000000800807947 */ /* 0x000ff00003800000 */
.L_x_2344:
[----:B------:R0:W5:Y:S01]  /*18e0*/  LDG.E.64 R4, desc[UR36][R6.64] ;  /* 0x0000002406047981 */ /* 0x000162000c1e1b00 */
[----:B------:R-:W-:Y:S05]  /*18f0*/  BRA `(.L_x_2335) ;  /* 0x0000000800787947 */ /* 0x000fea0003800000 */
.L_x_2343:
        /* <DEDUP_REMOVED lines=24> */
[----:B------:R-:W-:-:S05]  /*1a80*/  LOP3.LUT R5, R5, 0x80000000, R0, 0xf8, !PT ;  /* 0x8000000005057812 */ /* 0x000fca00078ef800 */
[----:B------:R-:W-:-:S06]  /*1a90*/  FMUL.FTZ R5, R5, 1 ;  /* 0x3f80000005057820 */ /* 0x000fcc0000410000 */
[----:B------:R-:W0:Y:S01]  /*1aa0*/  F2F.F64.F32 R4, R5 ;  /* 0x0000000500047310 */ /* 0x000e220000201800 */
[----:B------:R-:W-:Y:S05]  /*1ab0*/  BRA `(.L_x_2335) ;  /* 0x0000000800087947 */ /* 0x000fea0003800000 */
.L_x_2346:
        /* <DEDUP_REMOVED lines=11> */
[----:B------:R-:W-:-:S05]  /*1b70*/  LOP3.LUT R0, R3, 0x80000000, R0, 0xf8, !PT ;  /* 0x8000000003007812 */ /* 0x000fca00078ef800 */
[----:B------:R-:W-:-:S04]  /*1b80*/  FMUL.FTZ R0, R0, 1 ;  /* 0x3f80000000007820 */ /* 0x000fc80000410000 */
[----:B------:R0:W1:Y:S01]  /*1b90*/  F2F.F64.F32 R4, R0 ;  /* 0x0000000000047310 */ /* 0x0000620000201800 */
[----:B------:R-:W-:Y:S05]  /*1ba0*/  BRA `(.L_x_2335) ;  /* 0x0000000400cc7947 */ /* 0x000fea0003800000 */
.L_x_2345:
[----:B------:R-:W2:Y:S02]  /*1bb0*/  LDG.E.U16 R0, desc[UR36][R6.64] ;  /* 0x0000002406007981 */ /* 0x000ea4000c1e1500 */
[----:B--2---:R-:W-:-:S04]  /*1bc0*/  IMAD.U32 R0, R0, 0x10000, RZ ;  /* 0x0001000000007824 */ /* 0x004fc800078e00ff */
[----:B------:R-:W-:-:S04]  /*1bd0*/  FMUL.FTZ R0, R0, 1 ;  /* 0x3f80000000007820 */ /* 0x000fc80000410000 */
[----:B------:R0:W1:Y:S01]  /*1be0*/  F2F.F64.F32 R4, R0 ;  /* 0x0000000000047310 */ /* 0x0000620000201800 */
[----:B------:R-:W-:Y:S05]  /*1bf0*/  BRA `(.L_x_2335) ;  /* 0x0000000400b87947 */ /* 0x000fea0003800000 */
.L_x_2342:
        /* <DEDUP_REMOVED lines=9> */
[----:B--2---:R-:W0:Y:S01]  /*1c90*/  I2F.F64.U16 R4, R4 ;  /* 0x0000000400047312 */ /* 0x004e220000101800 */
[----:B------:R-:W-:Y:S05]  /*1ca0*/  BRA `(.L_x_2335) ;  /* 0x00000004008c7947 */ /* 0x000fea0003800000 */
.L_x_2349:
        /* <DEDUP_REMOVED lines=21> */
.L_x_2353:
[----:B------:R-:W-:Y:S05]  /*1e00*/  BSYNC B1 ;  /* 0x0000000000017941 */ /* 0x000fea0003800000 */
.L_x_2352:
[----:B------:R-:W-:Y:S01]  /*1e10*/  LEA R5, R0, 0x3b800000, 0x17 ;  /* 0x3b80000000057811 */ /* 0x000fe200078eb8ff */
[----:B------:R-:W-:-:S05]  /*1e20*/  IMAD.SHL.U32 R0, R3, 0x100000, RZ ;  /* 0x0010000003007824 */ /* 0x000fca00078e00ff */
[----:B------:R-:W-:-:S07]  /*1e30*/  LOP3.LUT R0, R5, R0, R6, 0xfe, !PT ;  /* 0x0000000005007212 */ /* 0x000fce00078efe06 */
.L_x_2351:
[----:B------:R-:W-:Y:S05]  /*1e40*/  BSYNC B0 ;  /* 0x0000000000007941 */ /* 0x000fea0003800000 */
.L_x_2350:
[----:B------:R-:W-:-:S04]  /*1e50*/  FMUL.FTZ R0, R0, 1 ;  /* 0x3f80000000007820 */ /* 0x000fc80000410000 */
[----:B------:R1:W2:Y:S01]  /*1e60*/  F2F.F64.F32 R4, R0 ;  /* 0x0000000000047310 */ /* 0x0002a20000201800 */
[----:B------:R-:W-:Y:S05]  /*1e70*/  BRA `(.L_x_2335) ;  /* 0x0000000400187947 */ /* 0x000fea0003800000 */
.L_x_2348:
        /* <DEDUP_REMOVED lines=21> */
.L_x_2357:
[----:B------:R-:W-:Y:S05]  /*1fd0*/  BSYNC B1 ;  /* 0x0000000000017941 */ /* 0x000fea0003800000 */
.L_x_2356:
[----:B------:R-:W-:Y:S01]  /*1fe0*/  LEA R5, R0, 0x37800000, 0x17 ;  /* 0x3780000000057811 */ /* 0x000fe200078eb8ff */
[----:B------:R-:W-:-:S05]  /*1ff0*/  IMAD.SHL.U32 R0, R3, 0x200000, RZ ;  /* 0x0020000003007824 */ /* 0x000fca00078e00ff */
[----:B------:R-:W-:-:S07]  /*2000*/  LOP3.LUT R0, R5, R0, R6, 0xfe, !PT ;  /* 0x0000000005007212 */ /* 0x000fce00078efe06 */
.L_x_2355:
[----:B------:R-:W-:Y:S05]  /*2010*/  BSYNC B0 ;  /* 0x0000000000007941 */ /* 0x000fea0003800000 */
.L_x_2354:
[----:B------:R-:W-:-:S04]  /*2020*/  FMUL.FTZ R0, R0, 1 ;  /* 0x3f80000000007820 */ /* 0x000fc80000410000 */
[----:B------:R3:W4:Y:S01]  /*2030*/  F2F.F64.F32 R4, R0 ;  /* 0x0000000000047310 */ /* 0x0007220000201800 */
[----:B------:R-:W-:Y:S05]  /*2040*/  BRA `(.L_x_2335) ;  /* 0x0000000000a47947 */ /* 0x000fea0003800000 */
.L_x_2347:
        /* <DEDUP_REMOVED lines=14> */
.L_x_2361:
[----:B------:R-:W-:Y:S05]  /*2130*/  BSYNC B0 ;  /* 0x0000000000007941 */ /* 0x000fea0003800000 */
.L_x_2360:
[----:B------:R-:W-:-:S04]  /*2140*/  FMUL.FTZ R0, R0, 1 ;  /* 0x3f80000000007820 */ /* 0x000fc80000410000 */
[----:B------:R0:W1:Y:S01]  /*2150*/  F2F.F64.F32 R4, R0 ;  /* 0x0000000000047310 */ /* 0x0000620000201800 */
[----:B------:R-:W-:Y:S05]  /*2160*/  BRA `(.L_x_2335) ;  /* 0x00000000005c7947 */ /* 0x000fea0003800000 */
.L_x_2334:
        /* <DEDUP_REMOVED lines=16> */
.L_x_2362:
[----:B------:R-:W-:Y:S01]  /*2270*/  CS2R R4, SRZ ;  /* 0x0000000000047805 */ /* 0x000fe2000001ff00 */
[----:B------:R-:W-:Y:S06]  /*2280*/  BRA `(.L_x_2335) ;  /* 0x0000000000147947 */ /* 0x000fec0003800000 */
.L_x_2359:
[----:B------:R-:W2:Y:S02]  /*2290*/  LDG.E.64 R4, desc[UR36][R6.64] ;  /* 0x0000002406047981 */ /* 0x000ea4000c1e1b00 */
[----:B--2---:R-:W0:Y:S01]  /*22a0*/  I2F.F64.U64 R4, R4 ;  /* 0x0000000400047312 */ /* 0x004e220000301800 */
[----:B------:R-:W-:Y:S05]  /*22b0*/  BRA `(.L_x_2335) ;  /* 0x0000000000087947 */ /* 0x000fea0003800000 */
.L_x_2358:
[----:B------:R-:W2:Y:S02]  /*22c0*/  LDG.E R4, desc[UR36][R6.64] ;  /* 0x0000002406047981 */ /* 0x000ea4000c1e1900 */
[----:B--2---:R-:W0:Y:S02]  /*22d0*/  I2F.F64.U32 R4, R4 ;  /* 0x0000000400047312 */ /* 0x004e240000201800 */
.L_x_2335:
[C---:B012-45:R-:W-:Y:S01]  /*22e0*/  DFMA R6, R4.reuse, R4, -1 ;  /* 0xbff000000406742b */ /* 0x077fe20000000004 */
[----:B------:R-:W-:Y:S01]  /*22f0*/  IMAD.MOV.U32 R8, RZ, RZ, RZ ;  /* 0x000000ffff087224 */ /* 0x000fe200078e00ff */
[----:B------:R-:W-:Y:S01]  /*2300*/  MOV R10, RZ ;  /* 0x000000ff000a7202 */ /* 0x000fe20000000f00 */
[----:B------:R-:W-:Y:S01]  /*2310*/  DADD R4, R4, -1 ;  /* 0xbff0000004047429 */ /* 0x000fe20000000000 */
[----:B------:R-:W-:Y:S02]  /*2320*/  BSSY B0, `(.L_x_2363) ;  /* 0x000009a000007945 */ /* 0x000fe40003800000 */
[----:B------:R-:W0:Y:S07]  /*2330*/  MUFU.RSQ64H R9, R7 ;  /* 0x0000000700097308 */ /* 0x000e2e0000001c00 */
[----:B------:R-:W-:-:S02]  /*2340*/  ISETP.NE.AND P0, PT, R5, RZ, PT ;  /* 0x000000ff0500720c */ /* 0x000fc40003f05270 */
[----:B------:R-:W-:Y:S01]  /*2350*/  ISETP.GT.U32.AND P4, PT, R5, 0x432fffff, PT ;  /* 0x432fffff0500780c */ /* 0x000fe20003f84070 */
[----:B0-----:R-:W-:Y:S01]  /*2360*/  DMUL R12, R6, R8 ;  /* 0x00000008060c7228 */ /* 0x001fe20000000000 */
[----:B------:R-:W-:-:S07]  /*2370*/  VIADD R11, R9, 0xfff00000 ;  /* 0xfff00000090b7836 */ /* 0x000fce0000000000 */
[----:B------:R-:W-:-:S08]  /*2380*/  DFMA R14, R12, -R12, R6 ;  /* 0x8000000c0c0e722b */ /* 0x000fd00000000006 */
[----:B------:R-:W-:-:S08]  /*2390*/  DFMA R14, R10, R14, R12 ;  /* 0x0000000e0a0e722b */ /* 0x000fd0000000000c */
[-C--:B------:R-:W-:Y:S02]  /*23a0*/  DFMA R8, R8, -R14.reuse, 1 ;  /* 0x3ff000000808742b */ /* 0x080fe4000000080e */
[----:B------:R-:W-:-:S06]  /*23b0*/  DFMA R12, R14, -R14, R6 ;  /* 0x8000000e0e0c722b */ /* 0x000fcc0000000006 */
[----:B------:R-:W-:-:S08]  /*23c0*/  DFMA R8, R10, R8, R10 ;  /* 0x000000080a08722b */ /* 0x000fd0000000000a */
[----:B------:R-:W-:-:S10]  /*23d0*/  DFMA R8, R8, R12, R14 ;  /* 0x0000000c0808722b */ /* 0x000fd4000000000e */
[----:B------:R-:W-:Y:S02]  /*23e0*/  FSEL R26, R8, RZ, P0 ;  /* 0x000000ff081a7208 */ /* 0x000fe40000000000 */
[----:B------:R-:W-:Y:S02]  /*23f0*/  FSEL R8, R9, RZ, P0 ;  /* 0x000000ff09087208 */ /* 0x000fe40000000000 */
[----:B------:R-:W-:Y:S02]  /*2400*/  FSEL R26, R26, 1.4012984643248170709e-45, !P4 ;  /* 0x000000011a1a7808 */ /* 0x000fe40006000000 */
[----:B------:R-:W-:-:S06]  /*2410*/  FSEL R27, R8, -1.875, !P4 ;  /* 0xbff00000081b7808 */ /* 0x000fcc0006000000 */
[----:B------:R-:W-:-:S10]  /*2420*/  DADD R26, R4, R26 ;  /* 0x00000000041a7229 */ /* 0x000fd4000000001a */
[C---:B------:R-:W-:Y:S02]  /*2430*/  FSETP.GEU.FTZ.AND P1, PT, R27.reuse, 1.7916666269302368164, PT ;  /* 0x3fe555551b00780b */ /* 0x040fe40003f3e000 */
[----:B------:R-:W-:-:S13]  /*2440*/  FSETP.GT.FTZ.AND P0, PT, R27, -1.6999999284744262695, PT ;  /* 0xbfd999991b00780b */ /* 0x000fda0003f14000 */
[----:B------:R-:W-:Y:S05]  /*2450*/  @P0 BRA !P1, `(.L_x_2364) ;  /* 0x0000000400480947 */ /* 0x000fea0004800000 */
[----:B------:R-:W-:-:S10]  /*2460*/  DADD R26, R26, 1 ;  /* 0x3ff000001a1a7429 */ /* 0x000fd40000000000 */
[----:B------:R-:W-:Y:S01]  /*2470*/  ISETP.GT.AND P0, PT, R27, 0xfffff, PT ;  /* 0x000fffff1b00780c */ /* 0x000fe20003f04270 */
[----:B------:R-:W-:Y:S02]  /*2480*/  IMAD.MOV.U32 R6, RZ, RZ, R26 ;  /* 0x000000ffff067224 */ /* 0x000fe400078e001a */
[--C-:B------:R-:W-:Y:S02]  /*2490*/  IMAD.MOV.U32 R7, RZ, RZ, R27.reuse ;  /* 0x000000ffff077224 */ /* 0x100fe400078e001b */
[----:B------:R-:W-:-:S08]  /*24a0*/  IMAD.MOV.U32 R3, RZ, RZ, R27 ;  /* 0x000000ffff037224 */ /* 0x000fd000078e001b */
[----:B------:R-:W-:-:S10]  /*24b0*/  @!P0 DMUL R6, R6, 1.80143985094819840000e+16 ;  /* 0x4350000006068828 */ /* 0x000fd40000000000 */
[----:B------:R-:W-:Y:S02]  /*24c0*/  @!P0 IMAD.MOV.U32 R3, RZ, RZ, R7 ;  /* 0x000000ffff038224 */ /* 0x000fe400078e0007 */
[----:B------:R-:W-:Y:S02]  /*24d0*/  @!P0 IMAD.MOV.U32 R26, RZ, RZ, R6 ;  /* 0x000000ffff1a8224 */ /* 0x000fe400078e0006 */
[----:B---3--:R-:W-:-:S05]  /*24e0*/  VIADD R0, R3, 0xffffffff ;  /* 0xffffffff03007836 */ /* 0x008fca0000000000 */
[----:B------:R-:W-:Y:S01]  /*24f0*/  ISETP.GE.U32.AND P1, PT, R0, 0x7fefffff, PT ;  /* 0x7fefffff0000780c */ /* 0x000fe20003f26070 */
[----:B------:R-:W-:Y:S02]  /*2500*/  IMAD.MOV.U32 R0, RZ, RZ, -0x3ff ;  /* 0xfffffc01ff007424 */ /* 0x000fe400078e00ff */
[----:B------:R-:W-:-:S10]  /*2510*/  @!P0 IMAD.MOV.U32 R0, RZ, RZ, -0x435 ;  /* 0xfffffbcbff008424 */ /* 0x000fd400078e00ff */
[----:B------:R-:W-:Y:S01]  /*2520*/  @P1 IMAD.MOV.U32 R4, RZ, RZ, 0x0 ;  /* 0x00000000ff041424 */ /* 0x000fe200078e00ff */
[----:B------:R-:W-:Y:S01]  /*2530*/  @P1 FSETP.NEU.FTZ.AND P2, PT, R7, RZ, PT ;  /* 0x000000ff0700120b */ /* 0x000fe20003f5d000 */
[----:B------:R-:W-:-:S06]  /*2540*/  @P1 IMAD.MOV.U32 R5, RZ, RZ, 0x7ff00000 ;  /* 0x7ff00000ff051424 */ /* 0x000fcc00078e00ff */
[----:B------:R-:W-:-:S10]  /*2550*/  @P1 DFMA R4, R6, R4, +INF ;  /* 0x7ff000000604142b */ /* 0x000fd40000000004 */
[----:B------:R-:W-:Y:S02]  /*2560*/  @P1 FSEL R4, R4, RZ, P2 ;  /* 0x000000ff04041208 */ /* 0x000fe40001000000 */
[----:B------:R-:W-:Y:S01]  /*2570*/  @P1 FSEL R5, R5, -QNAN , P2 ;  /* 0xfff0000005051808 */ /* 0x000fe20001000000 */
[----:B------:R-:W-:Y:S06]  /*2580*/  @P1 BRA `(.L_x_2365) ;  /* 0x0000000400cc1947 */ /* 0x000fec0003800000 */
[----:B------:R-:W-:Y:S01]  /*2590*/  LOP3.LUT R4, R3, 0x800fffff, RZ, 0xc0, !PT ;  /* 0x800fffff03047812 */ /* 0x000fe200078ec0ff */
[----:B------:R-:W-:Y:S01]  /*25a0*/  IMAD.MOV.U32 R6, RZ, RZ, RZ ;  /* 0x000000ffff067224 */ /* 0x000fe200078e00ff */
[----:B------:R-:W-:Y:S01]  /*25b0*/  UMOV UR4, 0x3ae80f1e ;  /* 0x3ae80f1e00047882 */ /* 0x000fe20000000000 */
[----:B------:R-:W-:Y:S01]  /*25c0*/  IMAD.MOV.U32 R14, RZ, RZ, -0x748574fc ;  /* 0x8b7a8b04ff0e7424 */ /* 0x000fe200078e00ff */
[----:B------:R-:W-:Y:S01]  /*25d0*/  LOP3.LUT R5, R4, 0x3ff00000, RZ, 0xfc, !PT ;  /* 0x3ff0000004057812 */ /* 0x000fe200078efcff */
[----:B------:R-:W-:Y:S01]  /*25e0*/  IMAD.MOV.U32 R4, RZ, RZ, R26 ;  /* 0x000000ffff047224 */ /* 0x000fe200078e001a */
[----:B------:R-:W-:Y:S01]  /*25f0*/  UMOV UR5, 0x3eb1380b ;  /* 0x3eb1380b00057882 */ /* 0x000fe20000000000 */
[----:B------:R-:W-:Y:S01]  /*2600*/  IMAD.MOV.U32 R15, RZ, RZ, 0x3ed0ee25 ;  /* 0x3ed0ee25ff0f7424 */ /* 0x000fe200078e00ff */
[----:B------:R-:W-:Y:S01]  /*2610*/  ISETP.GE.AND P0, PT, R5, 0x3ff6a09f, PT ;  /* 0x3ff6a09f0500780c */ /* 0x000fe20003f06270 */
[----:B------:R-:W-:Y:S01]  /*2620*/  UMOV UR6, 0x80000000 ;  /* 0x8000000000067882 */ /* 0x000fe20000000000 */
[----:B------:R-:W-:Y:S01]  /*2630*/  LEA.HI R0, R3, R0, RZ, 0xc ;  /* 0x0000000003007211 */ /* 0x000fe200078f60ff */
[----:B------:R-:W-:Y:S01]  /*2640*/  UMOV UR7, 0x43300000 ;  /* 0x4330000000077882 */ /* 0x000fe20000000000 */
[----:B------:R-:W-:-:S09]  /*2650*/  MOV R21, 0x43300000 ;  /* 0x4330000000157802 */ /* 0x000fd20000000f00 */
[----:B------:R-:W-:Y:S02]  /*2660*/  @P0 VIADD R7, R5, 0xfff00000 ;  /* 0xfff0000005070836 */ /* 0x000fe40000000000 */
[----:B------:R-:W-:Y:S02]  /*2670*/  @P0 VIADD R0, R0, 0x1 ;  /* 0x0000000100000836 */ /* 0x000fe40000000000 */
[----:B------:R-:W-:-:S03]  /*2680*/  @P0 IMAD.MOV.U32 R5, RZ, RZ, R7 ;  /* 0x000000ffff050224 */ /* 0x000fc600078e0007 */
[----:B------:R-:W-:-:S03]  /*2690*/  LOP3.LUT R20, R0, 0x80000000, RZ, 0x3c, !PT ;  /* 0x8000000000147812 */ /* 0x000fc600078e3cff */
[C---:B------:R-:W-:Y:S02]  /*26a0*/  DADD R12, R4.reuse, 1 ;  /* 0x3ff00000040c7429 */ /* 0x040fe40000000000 */
[----:B------:R-:W-:-:S04]  /*26b0*/  DADD R4, R4, -1 ;  /* 0xbff0000004047429 */ /* 0x000fc80000000000 */
[----:B------:R-:W0:Y:S02]  /*26c0*/  MUFU.RCP64H R7, R13 ;  /* 0x0000000d00077308 */ /* 0x000e240000001800 */
[----:B0-----:R-:W-:-:S08]  /*26d0*/  DFMA R8, -R12, R6, 1 ;  /* 0x3ff000000c08742b */ /* 0x001fd00000000106 */
[----:B------:R-:W-:-:S08]  /*26e0*/  DFMA R8, R8, R8, R8 ;  /* 0x000000080808722b */ /* 0x000fd00000000008 */
[----:B------:R-:W-:-:S08]  /*26f0*/  DFMA R6, R6, R8, R6 ;  /* 0x000000080606722b */ /* 0x000fd00000000006 */
[----:B------:R-:W-:-:S08]  /*2700*/  DMUL R8, R6, R4 ;  /* 0x0000000406087228 */ /* 0x000fd00000000000 */
[----:B------:R-:W-:-:S08]  /*2710*/  DFMA R8, R6, R4, R8 ;  /* 0x000000040608722b */ /* 0x000fd00000000008 */
[----:B------:R-:W-:Y:S02]  /*2720*/  DMUL R10, R8, R8 ;  /* 0x00000008080a7228 */ /* 0x000fe40000000000 */
[----:B------:R-:W-:-:S06]  /*2730*/  DADD R18, R4, -R8 ;  /* 0x0000000004127229 */ /* 0x000fcc0000000808 */
[----:B------:R-:W-:Y:S01]  /*2740*/  DFMA R12, R10, UR4, R14 ;  /* 0x000000040a0c7c2b */ /* 0x000fe2000800000e */
[----:B------:R-:W-:Y:S01]  /*2750*/  UMOV UR4, 0x9f02676f ;  /* 0x9f02676f00047882 */ /* 0x000fe20000000000 */
[----:B------:R-:W-:Y:S01]  /*2760*/  UMOV UR5, 0x3ef3b266 ;  /* 0x3ef3b26600057882 */ /* 0x000fe20000000000 */
[----:B------:R-:W-:-:S05]  /*2770*/  DADD R18, R18, R18 ;  /* 0x0000000012127229 */ /* 0x000fca0000000012 */
[----:B------:R-:W-:Y:S01]  /*2780*/  DFMA R12, R10, R12, UR4 ;  /* 0x000000040a0c7e2b */ /* 0x000fe2000800000c */
[----:B------:R-:W-:Y:S01]  /*2790*/  UMOV UR4, 0xa9ab0956 ;  /* 0xa9ab095600047882 */ /* 0x000fe20000000000 */
[----:B------:R-:W-:Y:S01]  /*27a0*/  UMOV UR5, 0x3f1745cb ;  /* 0x3f1745cb00057882 */ /* 0x000fe20000000000 */
[----:B------:R-:W-:-:S05]  /*27b0*/  DFMA R18, R4, -R8, R18 ;  /* 0x800000080412722b */ /* 0x000fca0000000012 */
[----:B------:R-:W-:Y:S01]  /*27c0*/  DFMA R12, R10, R12, UR4 ;  /* 0x000000040a0c7e2b */ /* 0x000fe2000800000c */
[----:B------:R-:W-:Y:S01]  /*27d0*/  UMOV UR4, 0x2d1b5154 ;  /* 0x2d1b515400047882 */ /* 0x000fe20000000000 */
[----:B------:R-:W-:Y:S01]  /*27e0*/  UMOV UR5, 0x3f3c71c7 ;  /* 0x3f3c71c700057882 */ /* 0x000fe20000000000 */
[----:B------:R-:W-:-:S05]  /*27f0*/  DMUL R18, R6, R18 ;  /* 0x0000001206127228 */ /* 0x000fca0000000000 */
[----:B------:R-:W-:Y:S01]  /*2800*/  DFMA R12, R10, R12, UR4 ;  /* 0x000000040a0c7e2b */ /* 0x000fe2000800000c */
[----:B------:R-:W-:Y:S01]  /*2810*/  UMOV UR4, 0x923be72d ;  /* 0x923be72d00047882 */ /* 0x000fe20000000000 */
[----:B------:R-:W-:-:S06]  /*2820*/  UMOV UR5, 0x3f624924 ;  /* 0x3f62492400057882 */ /* 0x000fcc0000000000 */
[----:B------:R-:W-:Y:S01]  /*2830*/  DFMA R14, R10, R12, UR4 ;  /* 0x000000040a0e7e2b */ /* 0x000fe2000800000c */
[----:B------:R-:W-:Y:S01]  /*2840*/  UMOV UR4, 0x9999a3c4 ;  /* 0x9999a3c400047882 */ /* 0x000fe20000000000 */
[----:B------:R-:W-:Y:S01]  /*2850*/  UMOV UR5, 0x3f899999 ;  /* 0x3f89999900057882 */ /* 0x000fe20000000000 */
[----:B------:R-:W-:Y:S01]  /*2860*/  DADD R12, R20, -UR6 ;  /* 0x80000006140c7e29 */ /* 0x000fe20008000000 */
[----:B------:R-:W-:Y:S01]  /*2870*/  UMOV UR6, 0xfefa39ef ;  /* 0xfefa39ef00067882 */ /* 0x000fe20000000000 */
[----:B------:R-:W-:-:S03]  /*2880*/  UMOV UR7, 0x3fe62e42 ;  /* 0x3fe62e4200077882 */ /* 0x000fc60000000000 */
[----:B------:R-:W-:Y:S01]  /*2890*/  DFMA R14, R10, R14, UR4 ;  /* 0x000000040a0e7e2b */ /* 0x000fe2000800000e */
[----:B------:R-:W-:Y:S01]  /*28a0*/  UMOV UR4, 0x55555554 ;  /* 0x5555555400047882 */ /* 0x000fe20000000000 */
[----:B------:R-:W-:Y:S01]  /*28b0*/  UMOV UR5, 0x3fb55555 ;  /* 0x3fb5555500057882 */ /* 0x000fe20000000000 */
[----:B------:R-:W-:-:S05]  /*28c0*/  DFMA R4, R12, UR6, R8 ;  /* 0x000000060c047c2b */ /* 0x000fca0008000008 */
[----:B------:R-:W-:Y:S01]  /*28d0*/  DFMA R14, R10, R14, UR4 ;  /* 0x000000040a0e7e2b */ /* 0x000fe2000800000e */
[----:B------:R-:W-:Y:S01]  /*28e0*/  UMOV UR4, 0x3b39803f ;  /* 0x3b39803f00047882 */ /* 0x000fe20000000000 */
[----:B------:R-:W-:Y:S01]  /*28f0*/  UMOV UR5, 0x3c7abc9e ;  /* 0x3c7abc9e00057882 */ /* 0x000fe20000000000 */
[----:B------:R-:W-:-:S05]  /*2900*/  DFMA R20, -R12, UR6, R4 ;  /* 0x000000060c147c2b */ /* 0x000fca0008000104 */
[----:B------:R-:W-:-:S03]  /*2910*/  DMUL R14, R10, R14 ;  /* 0x0000000e0a0e7228 */ /* 0x000fc60000000000 */
[----:B------:R-:W-:-:S05]  /*2920*/  DADD R20, -R8, R20 ;  /* 0x0000000008147229 */ /* 0x000fca0000000114 */
[----:B------:R-:W-:-:S08]  /*2930*/  DFMA R14, R8, R14, R18 ;  /* 0x0000000e080e722b */ /* 0x000fd00000000012 */
[----:B------:R-:W-:-:S08]  /*2940*/  DADD R14, R14, -R20 ;  /* 0x000000000e0e7229 */ /* 0x000fd00000000814 */
[----:B------:R-:W-:-:S08]  /*2950*/  DFMA R14, R12, UR4, R14 ;  /* 0x000000040c0e7c2b */ /* 0x000fd0000800000e */
[----:B------:R-:W-:Y:S01]  /*2960*/  DADD R4, R4, R14 ;  /* 0x0000000004047229 */ /* 0x000fe2000000000e */
[----:B------:R-:W-:Y:S10]  /*2970*/  BRA `(.L_x_2365) ;  /* 0x0000000000d07947 */ /* 0x000ff40003800000 */
.L_x_2364:
[----:B------:R-:W-:Y:S01]  /*2980*/  DADD R6, R26, 2 ;  /* 0x400000001a067429 */ /* 0x000fe20000000000 */
[----:B------:R-:W-:Y:S01]  /*2990*/  IMAD.MOV.U32 R4, RZ, RZ, 0x1 ;  /* 0x00000001ff047424 */ /* 0x000fe200078e00ff */
[----:B------:R-:W-:Y:S01]  /*29a0*/  FSETP.GEU.AND P1, PT, |R27|, 6.5827683646048100446e-37, PT ;  /* 0x036000001b00780b */ /* 0x000fe20003f2e200 */
[----:B------:R-:W-:Y:S03]  /*29b0*/  BSSY B1, `(.L_x_2366) ;  /* 0x0000013000017945 */ /* 0x000fe60003800000 */
[----:B------:R-:W0:Y:S02]  /*29c0*/  MUFU.RCP64H R5, R7 ;  /* 0x0000000700057308 */ /* 0x000e240000001800 */
[----:B0-----:R-:W-:-:S08]  /*29d0*/  DFMA R8, -R6, R4, 1 ;  /* 0x3ff000000608742b */ /* 0x001fd00000000104 */
[----:B------:R-:W-:-:S08]  /*29e0*/  DFMA R8, R8, R8, R8 ;  /* 0x000000080808722b */ /* 0x000fd00000000008 */
[----:B------:R-:W-:-:S08]  /*29f0*/  DFMA R8, R4, R8, R4 ;  /* 0x000000080408722b */ /* 0x000fd00000000004 */
[----:B------:R-:W-:-:S08]  /*2a00*/  DFMA R4, -R6, R8, 1 ;  /* 0x3ff000000604742b */ /* 0x000fd00000000108 */
[----:B------:R-:W-:-:S08]  /*2a10*/  DFMA R4, R8, R4, R8 ;  /* 0x000000040804722b */ /* 0x000fd00000000008 */
[----:B------:R-:W-:-:S08]  /*2a20*/  DMUL R8, R26, R4 ;  /* 0x000000041a087228 */ /* 0x000fd00000000000 */
[----:B------:R-:W-:-:S08]  /*2a30*/  DFMA R10, -R6, R8, R26 ;  /* 0x00000008060a722b */ /* 0x000fd0000000011a */
[----:B------:R-:W-:-:S10]  /*2a40*/  DFMA R4, R4, R10, R8 ;  /* 0x0000000a0404722b */ /* 0x000fd40000000008 */
[----:B---3--:R-:W-:-:S05]  /*2a50*/  FFMA R0, RZ, R7, R5 ;  /* 0x00000007ff007223 */ /* 0x008fca0000000005 */
[----:B------:R-:W-:-:S13]  /*2a60*/  FSETP.GT.AND P0, PT, |R0|, 1.469367938527859385e-39, PT ;  /* 0x001000000000780b */ /* 0x000fda0003f04200 */
[----:B------:R-:W-:Y:S05]  /*2a70*/  @P0 BRA P1, `(.L_x_2367) ;  /* 0x0000000000180947 */ /* 0x000fea0000800000 */
[----:B------:R-:W-:Y:S01]  /*2a80*/  IMAD.MOV.U32 R4, RZ, RZ, R26 ;  /* 0x000000ffff047224 */ /* 0x000fe200078e001a */
[----:B------:R-:W-:Y:S01]  /*2a90*/  MOV R0, 0x2ac0 ;  /* 0x00002ac000007802 */ /* 0x000fe20000000f00 */
[----:B------:R-:W-:-:S07]  /*2aa0*/  IMAD.MOV.U32 R5, RZ, RZ, R27 ;  /* 0x000000ffff057224 */ /* 0x000fce00078e001b */
[----:B------:R-:W-:Y:S05]  /*2ab0*/  CALL.REL.NOINC `($__internal_0_$__cuda_sm20_div_rn_f64_full) ;  /* 0x000000cc00387944 */ /* 0x000fea0003c00000 */
[----:B------:R-:W-:Y:S02]  /*2ac0*/  IMAD.MOV.U32 R4, RZ, RZ, R12 ;  /* 0x000000ffff047224 */ /* 0x000fe400078e000c */
[----:B------:R-:W-:-:S07]  /*2ad0*/  IMAD.MOV.U32 R5, RZ, RZ, R3 ;  /* 0x000000ffff057224 */ /* 0x000fce00078e0003 */
.L_x_2367:
[----:B------:R-:W-:Y:S05]  /*2ae0*/  BSYNC B1 ;  /* 0x0000000000017941 */ /* 0x000fea0003800000 */
.L_x_2366:
[----:B------:R-:W-:Y:S01]  /*2af0*/  DMUL R6, R26, R4 ;  /* 0x000000041a067228 */ /* 0x000fe20000000000 */
[----:B------:R-:W-:Y:S01]  /*2b00*/  IMAD.MOV.U32 R10, RZ, RZ, -0x314d23bc ;  /* 0xceb2dc44ff0a7424 */ /* 0x000fe200078e00ff */
[----:B------:R-:W-:Y:S01]  /*2b10*/  UMOV UR4, 0x2fbe14b5 ;  /* 0x2fbe14b500047882 */ /* 0x000fe20000000000 */
[----:B------:R-:W-:Y:S01]  /*2b20*/  IMAD.MOV.U32 R11, RZ, RZ, 0x3ed087ff ;  /* 0x3ed087ffff0b7424 */ /* 0x000fe200078e00ff */
[----:B------:R-:W-:-:S04]  /*2b30*/  UMOV UR5, 0x3eb372fb ;  /* 0x3eb372fb00057882 */ /* 0x000fc80000000000 */
[----:B------:R-:W-:-:S08]  /*2b40*/  DADD R4, R26, -R6 ;  /* 0x000000001a047229 */ /* 0x000fd00000000806 */
[----:B------:R-:W-:-:S08]  /*2b50*/  DMUL R8, R4, R4 ;  /* 0x0000000404087228 */ /* 0x000fd00000000000 */
[----:B------:R-:W-:Y:S01]  /*2b60*/  DFMA R10, R8, UR4, R10 ;  /* 0x00000004080a7c2b */ /* 0x000fe2000800000a */
[----:B------:R-:W-:Y:S01]  /*2b70*/  UMOV UR4, 0x890f468c ;  /* 0x890f468c00047882 */ /* 0x000fe20000000000 */
[----:B------:R-:W-:-:S06]  /*2b80*/  UMOV UR5, 0x3ef3b9ff ;  /* 0x3ef3b9ff00057882 */ /* 0x000fcc0000000000 */
[----:B------:R-:W-:Y:S01]  /*2b90*/  DFMA R10, R8, R10, UR4 ;  /* 0x00000004080a7e2b */ /* 0x000fe2000800000a */
        /* <DEDUP_REMOVED lines=14> */
[----:B------:R-:W-:-:S08]  /*2c80*/  DFMA R10, R8, R10, UR4 ;  /* 0x00000004080a7e2b */ /* 0x000fd0000800000a */
[----:B------:R-:W-:-:S08]  /*2c90*/  DMUL R10, R8, R10 ;  /* 0x0000000a080a7228 */ /* 0x000fd00000000000 */
[----:B------:R-:W-:-:S08]  /*2ca0*/  DFMA R10, R4, R10, -R6 ;  /* 0x0000000a040a722b */ /* 0x000fd00000000806 */
[----:B------:R-:W-:-:S11]  /*2cb0*/  DADD R4, R26, R10 ;  /* 0x000000001a047229 */ /* 0x000fd6000000000a */
.L_x_2365:
[----:B------:R-:W-:Y:S05]  /*2cc0*/  BSYNC B0 ;  /* 0x0000000000007941 */ /* 0x000fea0003800000 */
.L_x_2363:
[----:B------:R-:W0:Y:S01]  /*2cd0*/  LDC.U8 R3, c[0x0][0x421] ;  /* 0x00010840ff037b82 */ /* 0x000e220000000000 */
[----:B------:R-:W-:Y:S01]  /*2ce0*/  UMOV UR4, 0xfefa39ef ;  /* 0xfefa39ef00047882 */ /* 0x000fe20000000000 */
[----:B------:R-:W-:Y:S02]  /*2cf0*/  UMOV UR5, 0x3fe62e42 ;  /* 0x3fe62e4200057882 */ /* 0x000fe40000000000 */
[----:B------:R-:W-:-:S10]  /*2d00*/  DADD R6, R4, UR4 ;  /* 0x0000000404067e29 */ /* 0x000fd40008000000 */
[----:B------:R-:W-:Y:S02]  /*2d10*/  FSEL R4, R6, R4, P4 ;  /* 0x0000000406047208 */ /* 0x000fe40002000000 */
[----:B------:R-:W-:Y:S02]  /*2d20*/  FSEL R5, R7, R5, P4 ;  /* 0x0000000507057208 */ /* 0x000fe40002000000 */
        /* <DEDUP_REMOVED lines=11> */
[----:B------:R-:W0:Y:S02]  /*2de0*/  F2I.F64.TRUNC R5, R4 ;  /* 0x0000000400057311 */ /* 0x000e24000030d100 */
[----:B0-----:R0:W-:Y:S01]  /*2df0*/  STG.E.U8 desc[UR36][R16.64], R5 ;  /* 0x0000000510007986 */ /* 0x0011e2000c101124 */
[----:B------:R-:W-:Y:S05]  /*2e00*/  BRA `(.L_x_2373) ;  /* 0x0000001000087947 */ /* 0x000fea0003800000 */
.L_x_2371:
[----:B------:R-:W0:Y:S02]  /*2e10*/  F2I.S64.F64.TRUNC R4, R4 ;  /* 0x0000000400047311 */ /* 0x000e24000030d900 */
[----:B0-----:R-:W-:-:S05]  /*2e20*/  IMAD.MOV.U32 R3, RZ, RZ, R4 ;  /* 0x000000ffff037224 */ /* 0x001fca00078e0004 */
[----:B------:R0:W-:Y:S01]  /*2e30*/  STG.E.U8 desc[UR36][R16.64], R3 ;  /* 0x0000000310007986 */ /* 0x0001e2000c101124 */
[----:B------:R-:W-:Y:S05]  /*2e40*/  BRA `(.L_x_2373) ;  /* 0x0000000c00f87947 */ /* 0x000fea0003800000 */
.L_x_2370:
[----:B------:R-:W-:-:S13]  /*2e50*/  ISETP.NE.AND P0, PT, R0, 0x2, PT ;  /* 0x000000020000780c */ /* 0x000fda0003f05270 */
[----:B------:R-:W-:Y:S05]  /*2e60*/  @!P0 BRA `(.L_x_2374) ;  /* 0x0000000000288947 */ /* 0x000fea0003800000 */
[----:B------:R-:W-:-:S13]  /*2e70*/  ISETP.NE.AND P0, PT, R0, 0x3, PT ;  /* 0x000000030000780c */ /* 0x000fda0003f05270 */
[----:B------:R-:W-:Y:S05]  /*2e80*/  @!P0 BRA `(.L_x_2375) ;  /* 0x0000000000148947 */ /* 0x000fea0003800000 */
[----:B------:R-:W-:-:S13]  /*2e90*/  ISETP.NE.AND P0, PT, R0, 0x4, PT ;  /* 0x000000040000780c */ /* 0x000fda0003f05270 */
[----:B------:R-:W-:Y:S05]  /*2ea0*/  @P0 BRA `(.L_x_2372) ;  /* 0x0000000c00880947 */ /* 0x000fea0003800000 */
[----:B------:R-:W0:Y:S02]  /*2eb0*/  F2I.S64.F64.TRUNC R4, R4 ;  /* 0x0000000400047311 */ /* 0x000e24000030d900 */
[----:B0-----:R0:W-:Y:S01]  /*2ec0*/  STG.E.64 desc[UR36][R16.64], R4 ;  /* 0x0000000410007986 */ /* 0x0011e2000c101b24 */
[----:B------:R-:W-:Y:S05]  /*2ed0*/  BRA `(.L_x_2373) ;  /* 0x0000000c00d47947 */ /* 0x000fea0003800000 */
.L_x_2375:
[----:B------:R-:W0:Y:S02]  /*2ee0*/  F2I.F64.TRUNC R5, R4 ;  /* 0x0000000400057311 */ /* 0x000e24000030d100 */
[----:B0-----:R0:W-:Y:S01]  /*2ef0*/  STG.E desc[UR36][R16.64], R5 ;  /* 0x0000000510007986 */ /* 0x0011e2000c101924 */
[----:B------:R-:W-:Y:S05]  /*2f00*/  BRA `(.L_x_2373) ;  /* 0x0000000c00c87947 */ /* 0x000fea0003800000 */
.L_x_2374:
[----:B------:R-:W0:Y:S02]  /*2f10*/  F2I.F64.TRUNC R5, R4 ;  /* 0x0000000400057311 */ /* 0x000e24000030d100 */
[----:B0-----:R0:W-:Y:S01]  /*2f20*/  STG.E.U16 desc[UR36][R16.64], R5 ;  /* 0x0000000510007986 */ /* 0x0011e2000c101524 */
[----:B------:R-:W-:Y:S05]  /*2f30*/  BRA `(.L_x_2373) ;  /* 0x0000000c00bc7947 */ /* 0x000fea0003800000 */
.L_x_2369:
[----:B------:R-:W-:-:S13]  /*2f40*/  ISETP.GT.AND P0, PT, R0, 0x6, PT ;  /* 0x000000060000780c */ /* 0x000fda0003f04270 */
[----:B------:R-:W-:Y:S05]  /*2f50*/  @P0 BRA `(.L_x_2376) ;  /* 0x00000000004c0947 */ /* 0x000fea0003800000 */
[----:B------:R-:W-:-:S13]  /*2f60*/  ISETP.NE.AND P0, PT, R0, 0x5, PT ;  /* 0x000000050000780c */ /* 0x000fda0003f05270 */
[----:B------:R-:W-:Y:S05]  /*2f70*/  @!P0 BRA `(.L_x_2377) ;  /* 0x0000000000248947 */ /* 0x000fea0003800000 */
[----:B------:R-:W-:-:S13]  /*2f80*/  ISETP.NE.AND P0, PT, R0, 0x6, PT ;  /* 0x000000060000780c */ /* 0x000fda0003f05270 */
[----:B------:R-:W-:Y:S05]  /*2f90*/  @P0 BRA `(.L_x_2372) ;  /* 0x0000000c004c0947 */ /* 0x000fea0003800000 */
[----:B------:R-:W-:Y:S01]  /*2fa0*/  UMOV UR4, 0xf0000000 ;  /* 0xf000000000047882 */ /* 0x000fe20000000000 */
[----:B------:R-:W-:Y:S01]  /*2fb0*/  UMOV UR5, 0x380fffff ;  /* 0x380fffff00057882 */ /* 0x000fe20000000000 */
[----:B------:R-:W0:Y:S01]  /*2fc0*/  F2F.F32.F64 R3, R4 ;  /* 0x0000000400037310 */ /* 0x000e220000301000 */
[----:B------:R-:W-:-:S14]  /*2fd0*/  DSETP.GEU.AND P0, PT, |R4|, UR4, PT ;  /* 0x0000000404007e2a */ /* 0x000fdc000bf0e200 */
[----:B0-----:R-:W-:-:S05]  /*2fe0*/  @!P0 FMUL R3, R3, 1.175494350822287508e-38 ;  /* 0x0080000003038820 */ /* 0x001fca0000400000 */
[----:B------:R0:W-:Y:S01]  /*2ff0*/  STG.E desc[UR36][R16.64], R3 ;  /* 0x0000000310007986 */ /* 0x0001e2000c101924 */
[----:B------:R-:W-:Y:S05]  /*3000*/  BRA `(.L_x_2373) ;  /* 0x0000000c00887947 */ /* 0x000fea0003800000 */
.L_x_2377:
[----:B------:R-:W-:Y:S01]  /*3010*/  UMOV UR4, 0xf0000000 ;  /* 0xf000000000047882 */ /* 0x000fe20000000000 */
[----:B------:R-:W-:Y:S01]  /*3020*/  UMOV UR5, 0x380fffff ;  /* 0x380fffff00057882 */ /* 0x000fe20000000000 */
[----:B------:R-:W0:Y:S01]  /*3030*/  F2F.F32.F64 R0, R4 ;  /* 0x0000000400007310 */ /* 0x000e220000301000 */
[----:B------:R-:W-:-:S14]  /*3040*/  DSETP.GEU.AND P0, PT, |R4|, UR4, PT ;  /* 0x0000000404007e2a */ /* 0x000fdc000bf0e200 */
[----:B0-----:R-:W-:-:S05]  /*3050*/  @!P0 FMUL R0, R0, 1.175494350822287508e-38 ;  /* 0x0080000000008820 */ /* 0x001fca0000400000 */
[----:B------:R-:W-:-:S05]  /*3060*/  F2FP.F16.F32.PACK_AB R0, RZ, R0 ;  /* 0x00000000ff00723e */ /* 0x000fca00000000ff */
[----:B------:R0:W-:Y:S01]  /*3070*/  STG.E.U16 desc[UR36][R16.64], R0 ;  /* 0x0000000010007986 */ /* 0x0001e2000c101524 */
[----:B------:R-:W-:Y:S05]  /*3080*/  BRA `(.L_x_2373) ;  /* 0x0000000c00687947 */ /* 0x000fea0003800000 */
.L_x_2376:
[----:B------:R-:W-:-:S13]  /*3090*/  ISETP.NE.AND P0, PT, R0, 0x7, PT ;  /* 0x000000070000780c */ /* 0x000fda0003f05270 */
[----:B------:R-:W-:Y:S05]  /*30a0*/  @!P0 BRA `(.L_x_2378) ;  /* 0x0000000000548947 */ /* 0x000fea0003800000 */
[----:B------:R-:W-:-:S13]  /*30b0*/  ISETP.NE.AND P0, PT, R0, 0x8, PT ;  /* 0x000000080000780c */ /* 0x000fda0003f05270 */
[----:B------:R-:W-:Y:S05]  /*30c0*/  @!P0 BRA `(.L_x_2379) ;  /* 0x0000000000288947 */ /* 0x000fea0003800000 */
[----:B------:R-:W-:-:S13]  /*30d0*/  ISETP.NE.AND P0, PT, R0, 0x9, PT ;  /* 0x000000090000780c */ /* 0x000fda0003f05270 */
[----:B------:R-:W-:Y:S05]  /*30e0*/  @P0 BRA `(.L_x_2372) ;  /* 0x0000000800f80947 */ /* 0x000fea0003800000 */
[----:B------:R-:W-:Y:S01]  /*30f0*/  UMOV UR4, 0xf0000000 ;  /* 0xf000000000047882 */ /* 0x000fe20000000000 */
[----:B------:R-:W-:Y:S01]  /*3100*/  UMOV UR5, 0x380fffff ;  /* 0x380fffff00057882 */ /* 0x000fe20000000000 */
[----:B------:R-:W0:Y:S01]  /*3110*/  F2F.F32.F64 R6, R4 ;  /* 0x0000000400067310 */ /* 0x000e220000301000 */
[----:B------:R-:W-:Y:S01]  /*3120*/  DSETP.GEU.AND P0, PT, |R4|, UR4, PT ;  /* 0x0000000404007e2a */ /* 0x000fe2000bf0e200 */
[----:B------:R-:W-:-:S13]  /*3130*/  IMAD.MOV.U32 R7, RZ, RZ, RZ ;  /* 0x000000ffff077224 */ /* 0x000fda00078e00ff */
[----:B0-----:R-:W-:-:S05]  /*3140*/  @!P0 FMUL R6, R6, 1.175494350822287508e-38 ;  /* 0x0080000006068820 */ /* 0x001fca0000400000 */
[----:B------:R0:W-:Y:S01]  /*3150*/  STG.E.64 desc[UR36][R16.64], R6 ;  /* 0x0000000610007986 */ /* 0x0001e2000c101b24 */
[----:B------:R-:W-:Y:S05]  /*3160*/  BRA `(.L_x_2373) ;  /* 0x0000000c00307947 */ /* 0x000fea0003800000 */
.L_x_2379:
[----:B------:R-:W-:Y:S01]  /*3170*/  UMOV UR4, 0xf0000000 ;  /* 0xf000000000047882 */ /* 0x000fe20000000000 */
[----:B------:R-:W-:Y:S01]  /*3180*/  UMOV UR5, 0x380fffff ;  /* 0x380fffff00057882 */ /* 0x000fe20000000000 */
[----:B------:R-:W0:Y:S01]  /*3190*/  F2F.F32.F64 R0, R4 ;  /* 0x0000000400007310 */ /* 0x000e220000301000 */
[----:B------:R-:W-:-:S14]  /*31a0*/  DSETP.GEU.AND P0, PT, |R4|, UR4, PT ;  /* 0x0000000404007e2a */ /* 0x000fdc000bf0e200 */
[----:B0-----:R-:W-:-:S05]  /*31b0*/  @!P0 FMUL R0, R0, 1.175494350822287508e-38 ;  /* 0x0080000000008820 */ /* 0x001fca0000400000 */
[----:B------:R-:W-:-:S04]  /*31c0*/  F2FP.F16.F32.PACK_AB R3, RZ, R0 ;  /* 0x00000000ff03723e */ /* 0x000fc800000000ff */
[----:B------:R-:W-:-:S05]  /*31d0*/  PRMT R3, R3, 0x5410, RZ ;  /* 0x0000541003037816 */ /* 0x000fca00000000ff */
[----:B------:R0:W-:Y:S01]  /*31e0*/  STG.E desc[UR36][R16.64], R3 ;  /* 0x0000000310007986 */ /* 0x0001e2000c101924 */
[----:B------:R-:W-:Y:S05]  /*31f0*/  BRA `(.L_x_2373) ;  /* 0x0000000c000c7947 */ /* 0x000fea0003800000 */
.L_x_2378:
[----:B------:R0:W-:Y:S01]  /*3200*/  STG.E.64 desc[UR36][R16.64], R4 ;  /* 0x0000000410007986 */ /* 0x0001e2000c101b24 */
[----:B------:R-:W-:Y:S05]  /*3210*/  BRA `(.L_x_2373) ;  /* 0x0000000c00047947 */ /* 0x000fea0003800000 */
.L_x_2368:
        /* <DEDUP_REMOVED lines=8> */
[----:B------:R-:W-:-:S06]  /*32a0*/  DSETP.NEU.AND P0, PT, R4, RZ, PT ;  /* 0x000000ff0400722a */ /* 0x000fcc0003f0d000 */
[----:B------:R-:W-:-:S05]  /*32b0*/  SEL R3, RZ, 0x1, !P0 ;  /* 0x00000001ff037807 */ /* 0x000fca0004000000 */
[----:B------:R0:W-:Y:S01]  /*32c0*/  STG.E.U8 desc[UR36][R16.64], R3 ;  /* 0x0000000310007986 */ /* 0x0001e2000c101124 */
[----:B------:R-:W-:Y:S05]  /*32d0*/  BRA `(.L_x_2373) ;  /* 0x0000000800d47947 */ /* 0x000fea0003800000 */
.L_x_2382:
[----:B------:R-:W-:-:S05]  /*32e0*/  CS2R R6, SRZ ;  /* 0x0000000000067805 */ /* 0x000fca000001ff00 */
[----:B------:R0:W-:Y:S01]  /*32f0*/  STG.E.128 desc[UR36][R16.64], R4 ;  /* 0x0000000410007986 */ /* 0x0001e2000c101d24 */
[----:B------:R-:W-:Y:S05]  /*3300*/  BRA `(.L_x_2373) ;  /* 0x0000000800c87947 */ /* 0x000fea0003800000 */
.L_x_2381:
        /* <DEDUP_REMOVED lines=10> */
[----:B------:R-:W-:-:S13]  /*33b0*/  BSSY B0, `(.L_x_2385) ;  /* 0x000000f000007945 */ /* 0x000fda0003800000 */
[----:B0-----:R-:W-:-:S05]  /*33c0*/  @!P0 FMUL R9, R9, 1.175494350822287508e-38 ;  /* 0x0080000009098820 */ /* 0x001fca0000400000 */
        /* <DEDUP_REMOVED lines=13> */
.L_x_2386:
[----:B------:R-:W-:Y:S05]  /*34a0*/  BSYNC B0 ;  /* 0x0000000000007941 */ /* 0x000fea0003800000 */
.L_x_2385:
[----:B------:R-:W-:-:S05]  /*34b0*/  LOP3.LUT R7, R0, R7, RZ, 0xfc, !PT ;  /* 0x0000000700077212 */ /* 0x000fca00078efcff */
[----:B------:R0:W-:Y:S01]  /*34c0*/  STG.E.U8 desc[UR36][R16.64], R7 ;  /* 0x0000000710007986 */ /* 0x0001e2000c101124 */
[----:B------:R-:W-:Y:S05]  /*34d0*/  BRA `(.L_x_2373) ;  /* 0x0000000800547947 */ /* 0x000fea0003800000 */
.L_x_2384:
[----:B------:R-:W-:Y:S01]  /*34e0*/  UMOV UR4, 0xf0000000 ;  /* 0xf000000000047882 */ /* 0x000fe20000000000 */
[----:B------:R-:W-:Y:S01]  /*34f0*/  UMOV UR5, 0x380fffff ;  /* 0x380fffff00057882 */ /* 0x000fe20000000000 */
[----:B------:R-:W0:Y:S01]  /*3500*/  F2F.F32.F64 R7, R4 ;  /* 0x0000000400077310 */ /* 0x000e220000301000 */
[----:B------:R-:W-:Y:S01]  /*3510*/  DSETP.GEU.AND P0, PT, |R4|, UR4, PT ;  /* 0x0000000404007e2a */ /* 0x000fe2000bf0e200 */
[----:B------:R-:W-:-:S13]  /*3520*/  BSSY B0, `(.L_x_2387) ;  /* 0x0000010000007945 */ /* 0x000fda0003800000 */
[----:B0-----:R-:W-:-:S05]  /*3530*/  @!P0 FMUL R7, R7, 1.175494350822287508e-38 ;  /* 0x0080000007078820 */ /* 0x001fca0000400000 */
        /* <DEDUP_REMOVED lines=11> */
.L_x_2388:
[----:B------:R-:W-:Y:S01]  /*35f0*/  IMAD.MOV.U32 R0, RZ, RZ, 0x7f ;  /* 0x0000007fff007424 */ /* 0x000fe200078e00ff */
[----:B------:R-:W-:-:S04]  /*3600*/  ISETP.GT.U32.AND P0, PT, R3, 0x7f800000, PT ;  /* 0x7f8000000300780c */ /* 0x000fc80003f04070 */
[----:B------:R-:W-:-:S09]  /*3610*/  SEL R0, R0, 0x7c, P0 ;  /* 0x0000007c00007807 */ /* 0x000fd20000000000 */
.L_x_2389:
[----:B------:R-:W-:Y:S05]  /*3620*/  BSYNC B0 ;  /* 0x0000000000007941 */ /* 0x000fea0003800000 */
.L_x_2387:
[----:B------:R-:W-:-:S04]  /*3630*/  LOP3.LUT R3, R7, 0x80000000, RZ, 0xc0, !PT ;  /* 0x8000000007037812 */ /* 0x000fc800078ec0ff */
[----:B------:R-:W-:-:S04]  /*3640*/  SHF.R.U32.HI R3, RZ, 0x18, R3 ;  /* 0x00000018ff037819 */ /* 0x000fc80000011603 */
[----:B------:R-:W-:-:S05]  /*3650*/  LOP3.LUT R3, R0, R3, RZ, 0xfc, !PT ;  /* 0x0000000300037212 */ /* 0x000fca00078efcff */
[----:B------:R0:W-:Y:S01]  /*3660*/  STG.E.U8 desc[UR36][R16.64], R3 ;  /* 0x0000000310007986 */ /* 0x0001e2000c101124 */
[----:B------:R-:W-:Y:S05]  /*3670*/  BRA `(.L_x_2373) ;  /* 0x0000000400ec7947 */ /* 0x000fea0003800000 */
.L_x_2383:
[----:B------:R-:W-:Y:S01]  /*3680*/  UMOV UR4, 0xf0000000 ;  /* 0xf000000000047882 */ /* 0x000fe20000000000 */
[----:B------:R-:W-:Y:S01]  /*3690*/  UMOV UR5, 0x380fffff ;  /* 0x380fffff00057882 */ /* 0x000fe20000000000 */
[----:B------:R-:W0:Y:S01]  /*36a0*/  F2F.F32.F64 R0, R4 ;  /* 0x0000000400007310 */ /* 0x000e220000301000 */
[----:B------:R-:W-:-:S14]  /*36b0*/  DSETP.GEU.AND P0, PT, |R4|, UR4, PT ;  /* 0x0000000404007e2a */ /* 0x000fdc000bf0e200 */
[----:B0-----:R-:W-:-:S05]  /*36c0*/  @!P0 FMUL R0, R0, 1.175494350822287508e-38 ;  /* 0x0080000000008820 */ /* 0x001fca0000400000 */
[----:B------:R-:W-:-:S05]  /*36d0*/  F2FP.BF16.F32.PACK_AB R0, RZ, R0 ;  /* 0x00000000ff00723e */ /* 0x000fca00000010ff */
[----:B------:R0:W-:Y:S01]  /*36e0*/  STG.E.U16 desc[UR36][R16.64], R0 ;  /* 0x0000000010007986 */ /* 0x0001e2000c101524 */
[----:B------:R-:W-:Y:S05]  /*36f0*/  BRA `(.L_x_2373) ;  /* 0x0000000400cc7947 */ /* 0x000fea0003800000 */
.L_x_2380:
        /* <DEDUP_REMOVED lines=8> */
[----:B------:R-:W0:Y:S02]  /*3780*/  F2I.U32.F64.TRUNC R5, R4 ;  /* 0x0000000400057311 */ /* 0x000e24000030d000 */
[----:B0-----:R4:W-:Y:S01]  /*3790*/  STG.E.U16 desc[UR36][R16.64], R5 ;  /* 0x0000000510007986 */ /* 0x0019e2000c101524 */
[----:B------:R-:W-:Y:S05]  /*37a0*/  BRA `(.L_x_2373) ;  /* 0x0000000400a07947 */ /* 0x000fea0003800000 */
.L_x_2392:
[----:B------:R-:W-:Y:S01]  /*37b0*/  UMOV UR4, 0xf0000000 ;  /* 0xf000000000047882 */ /* 0x000fe20000000000 */
[----:B------:R-:W-:Y:S01]  /*37c0*/  UMOV UR5, 0x380fffff ;  /* 0x380fffff00057882 */ /* 0x000fe20000000000 */
[----:B------:R-:W0:Y:S01]  /*37d0*/  F2F.F32.F64 R7, R4 ;  /* 0x0000000400077310 */ /* 0x000e220000301000 */
[----:B------:R-:W-:Y:S01]  /*37e0*/  DSETP.GEU.AND P0, PT, |R4|, UR4, PT ;  /* 0x0000000404007e2a */ /* 0x000fe2000bf0e200 */
[----:B------:R-:W-:Y:S01]  /*37f0*/  BSSY B0, `(.L_x_2393) ;  /* 0x0000015000007945 */ /* 0x000fe20003800000 */
[----:B------:R-:W-:-:S12]  /*3800*/  IMAD.MOV.U32 R8, RZ, RZ, 0x80 ;  /* 0x00000080ff087424 */ /* 0x000fd800078e00ff */
[----:B0-----:R-:W-:-:S05]  /*3810*/  @!P0 FMUL R7, R7, 1.175494350822287508e-38 ;  /* 0x0080000007078820 */ /* 0x001fca0000400000 */
        /* <DEDUP_REMOVED lines=14> */
.L_x_2395:
[----:B------:R-:W-:-:S04]  /*3900*/  LOP3.LUT R3, R7, 0x80000000, RZ, 0xc0, !PT ;  /* 0x8000000007037812 */ /* 0x000fc800078ec0ff */
[----:B------:R-:W-:-:S04]  /*3910*/  SHF.R.U32.HI R3, RZ, 0x18, R3 ;  /* 0x00000018ff037819 */ /* 0x000fc80000011603 */
[----:B------:R-:W-:-:S04]  /*3920*/  LOP3.LUT R0, R0, R3, RZ, 0xfc, !PT ;  /* 0x0000000300007212 */ /* 0x000fc800078efcff */
[----:B------:R-:W-:-:S07]  /*3930*/  PRMT R8, R0, 0x7610, R8 ;  /* 0x0000761000087816 */ /* 0x000fce0000000008 */
.L_x_2394:
[----:B------:R-:W-:Y:S05]  /*3940*/  BSYNC B0 ;  /* 0x0000000000007941 */ /* 0x000fea0003800000 */
.L_x_2393:
[----:B------:R3:W-:Y:S01]  /*3950*/  STG.E.U8 desc[UR36][R16.64], R8 ;  /* 0x0000000810007986 */ /* 0x0007e2000c101124 */
[----:B------:R-:W-:Y:S05]  /*3960*/  BRA `(.L_x_2373) ;  /* 0x0000000400307947 */ /* 0x000fea0003800000 */
.L_x_2391:
        /* <DEDUP_REMOVED lines=21> */
.L_x_2398:
[----:B------:R-:W-:-:S04]  /*3ac0*/  LOP3.LUT R3, R7, 0x80000000, RZ, 0xc0, !PT ;  /* 0x8000000007037812 */ /* 0x000fc800078ec0ff */
[----:B------:R-:W-:-:S04]  /*3ad0*/  SHF.R.U32.HI R3, RZ, 0x18, R3 ;  /* 0x00000018ff037819 */ /* 0x000fc80000011603 */
[----:B------:R-:W-:-:S04]  /*3ae0*/  LOP3.LUT R0, R0, R3, RZ, 0xfc, !PT ;  /* 0x0000000300007212 */ /* 0x000fc800078efcff */
[----:B------:R-:W-:-:S07]  /*3af0*/  PRMT R8, R0, 0x7610, R8 ;  /* 0x0000761000087816 */ /* 0x000fce0000000008 */
.L_x_2397:
[----:B------:R-:W-:Y:S05]  /*3b00*/  BSYNC B0 ;  /* 0x0000000000007941 */ /* 0x000fea0003800000 */
.L_x_2396:
[----:B------:R0:W-:Y:S01]  /*3b10*/  STG.E.U8 desc[UR36][R16.64], R8 ;  /* 0x0000000810007986 */ /* 0x0001e2000c101124 */
[----:B------:R-:W-:Y:S05]  /*3b20*/  BRA `(.L_x_2373) ;  /* 0x0000000000c07947 */ /* 0x000fea0003800000 */
.L_x_2390:
        /* <DEDUP_REMOVED lines=22> */
[----:B------:R-:W-:-:S05]  /*3c90*/  @!P0 IADD3 R0, R6, RZ, RZ ;  /* 0x000000ff06008210 */ /* 0x000fca0007ffe0ff */
[----:B------:R-:W-:-:S05]  /*3ca0*/  @P2 IMAD.MOV.U32 R3, RZ, RZ, R0 ;  /* 0x000000ffff032224 */ /* 0x000fca00078e0000 */
[----:B------:R1:W-:Y:S01]  /*3cb0*/  STG.E.U8 desc[UR36][R16.64], R3 ;  /* 0x0000000310007986 */ /* 0x0003e2000c101124 */
[----:B------:R-:W-:Y:S05]  /*3cc0*/  BRA `(.L_x_2373) ;  /* 0x0000000000587947 */ /* 0x000fea0003800000 */
.L_x_2372:
        /* <DEDUP_REMOVED lines=16> */
.L_x_2401:
[----:B------:R-:W-:Y:S05]  /*3dd0*/  BRA `(.L_x_2373) ;  /* 0x0000000000147947 */ /* 0x000fea0003800000 */
.L_x_2400:
[----:B------:R-:W0:Y:S02]  /*3de0*/  F2I.U64.F64.TRUNC R4, R4 ;  /* 0x0000000400047311 */ /* 0x000e24000030d800 */
[----:B0-----:R2:W-:Y:S01]  /*3df0*/  STG.E.64 desc[UR36][R16.64], R4 ;  /* 0x0000000410007986 */ /* 0x0015e2000c101b24 */
[----:B------:R-:W-:Y:S05]  /*3e00*/  BRA `(.L_x_2373) ;  /* 0x0000000000087947 */ /* 0x000fea0003800000 */
.L_x_2399:
[----:B------:R-:W0:Y:S02]  /*3e10*/  F2I.U32.F64.TRUNC R5, R4 ;  /* 0x0000000400057311 */ /* 0x000e24000030d000 */
[----:B0-----:R0:W-:Y:S02]  /*3e20*/  STG.E desc[UR36][R16.64], R5 ;  /* 0x0000000510007986 */ /* 0x0011e4000c101924 */
.L_x_2373:
[----:B------:R-:W-:-:S04]  /*3e30*/  IMAD R2, R23, 0x200, R2 ;  /* 0x0000020017027824 */ /* 0x000fc800078e0202 */
[----:B------:R-:W-:-:S07]  /*3e40*/  VIADD R19, R2, 0x80 ;  /* 0x0000008002137836 */ /* 0x000fce0000000000 */
.L_x_2328:
[----:B------:R-:W-:Y:S05]  /*3e50*/  BSYNC B6 ;  /* 0x0000000000067941 */ /* 0x000fea0003800000 */
.L_x_2327:
        /* <DEDUP_REMOVED lines=307> */
.L_x_2404:
        /* <DEDUP_REMOVED lines=21> */
.L_x_2408:
[----:B------:R-:W2:Y:S02]  /*52e0*/  LDG.E.U8 R2, desc[UR36][R4.64] ;  /* 0x0000002404027981 */ /* 0x000ea4000c1e1100 */
[----:B--2---:R-:W0:Y:S01]  /*52f0*/  I2F.F64.U16 R2, R2 ;  /* 0x0000000200027312 */ /* 0x004e220000101800 */
[----:B------:R-:W-:Y:S05]  /*5300*/  BRA `(.L_x_2410) ;  /* 0x0000000c00707947 */ /* 0x000fea0003800000 */
.L_x_2407:
        /* <DEDUP_REMOVED lines=9> */
.L_x_2412:
[----:B------:R-:W2:Y:S02]  /*53a0*/  LDG.E R2, desc[UR36][R4.64] ;  /* 0x0000002404027981 */ /* 0x000ea4000c1e1900 */
[----:B--2---:R-:W0:Y:S01]  /*53b0*/  I2F.F64 R2, R2 ;  /* 0x0000000200027312 */ /* 0x004e220000201c00 */
[----:B------:R-:W-:Y:S05]  /*53c0*/  BRA `(.L_x_2410) ;  /* 0x0000000c00407947 */ /* 0x000fea0003800000 */
.L_x_2411:
[----:B------:R-:W2:Y:S02]  /*53d0*/  LDG.E.U16 R2, desc[UR36][R4.64] ;  /* 0x0000002404027981 */ /* 0x000ea4000c1e1500 */
[----:B--2---:R-:W0:Y:S01]  /*53e0*/  I2F.F64.S16 R2, R2 ;  /* 0x0000000200027312 */ /* 0x004e220000101c00 */
[----:B------:R-:W-:Y:S05]  /*53f0*/  BRA `(.L_x_2410) ;  /* 0x0000000c00347947 */ /* 0x000fea0003800000 */
.L_x_2406:
        /* <DEDUP_REMOVED lines=10> */
.L_x_2414:
[----:B------:R-:W2:Y:S02]  /*54a0*/  LDG.E.U16 R0, desc[UR36][R4.64] ;  /* 0x0000002404007981 */ /* 0x000ea4000c1e1500 */
[----:B--2---:R-:W-:-:S05]  /*54b0*/  HADD2.F32 R0, -RZ, R0.H0_H0 ;  /* 0x20000000ff007230 */ /* 0x004fca0000004100 */
[----:B------:R-:W-:-:S04]  /*54c0*/  FMUL.FTZ R0, R0, 1 ;  /* 0x3f80000000007820 */ /* 0x000fc80000410000 */
[----:B------:R0:W1:Y:S01]  /*54d0*/  F2F.F64.F32 R2, R0 ;  /* 0x0000000000027310 */ /* 0x0000620000201800 */
[----:B------:R-:W-:Y:S05]  /*54e0*/  BRA `(.L_x_2410) ;  /* 0x0000000800f87947 */ /* 0x000fea0003800000 */
.L_x_2413:
        /* <DEDUP_REMOVED lines=10> */
.L_x_2416:
[----:B------:R-:W2:Y:S02]  /*5590*/  LDG.E.U16 R4, desc[UR36][R4.64] ;  /* 0x0000002404047981 */ /* 0x000ea4000c1e1500 */
[----:B--2---:R-:W-:-:S05]  /*55a0*/  HADD2.F32 R0, -RZ, R4.H0_H0 ;  /* 0x20000004ff007230 */ /* 0x004fca0000004100 */
[----:B------:R-:W-:-:S04]  /*55b0*/  FMUL.FTZ R0, R0, 1 ;  /* 0x3f80000000007820 */ /* 0x000fc80000410000 */
[----:B------:R0:W1:Y:S01]  /*55c0*/  F2F.F64.F32 R2, R0 ;  /* 0x0000000000027310 */ /* 0x0000620000201800 */
[----:B------:R-:W-:Y:S05]  /*55d0*/  BRA `(.L_x_2410) ;  /* 0x0000000800bc7947 */ /* 0x000fea0003800000 */
.L_x_2415:
[----:B------:R0:W5:Y:S01]  /*55e0*/  LDG.E.64 R2, desc[UR36][R4.64] ;  /* 0x0000002404027981 */ /* 0x000162000c1e1b00 */
[----:B------:R-:W-:Y:S05]  /*55f0*/  BRA `(.L_x_2410) ;  /* 0x0000000800b47947 */ /* 0x000fea0003800000 */
.L_x_2405:
        /* <DEDUP_REMOVED lines=13> */
.L_x_2419:
[----:B------:R0:W5:Y:S01]  /*56d0*/  LDG.E.64 R2, desc[UR36][R4.64] ;  /* 0x0000002404027981 */ /* 0x000162000c1e1b00 */
[----:B------:R-:W-:Y:S05]  /*56e0*/  BRA `(.L_x_2410) ;  /* 0x0000000800787947 */ /* 0x000fea0003800000 */
.L_x_2418:
        /* <DEDUP_REMOVED lines=18> */
[----:B------:R-:W-:Y:S01]  /*5810*/  IMAD R7, R3, R8, 0x3c000000 ;  /* 0x3c00000003077424 */ /* 0x000fe200078e0208 */
[----:B------:R-:W-:-:S04]  /*5820*/  IADD3 R3, R2, -0x1, RZ ;  /* 0xffffffff02037810 */ /* 0x000fc80007ffe0ff */
        /* <DEDUP_REMOVED lines=8> */
.L_x_2421:
        /* <DEDUP_REMOVED lines=11> */
[----:B------:R-:W-:-:S05]  /*5960*/  LOP3.LUT R2, R2, 0x80000000, R3, 0xf8, !PT ;  /* 0x8000000002027812 */ /* 0x000fca00078ef803 */
[----:B------:R-:W-:-:S06]  /*5970*/  FMUL.FTZ R2, R2, 1 ;  /* 0x3f80000002027820 */ /* 0x000fcc0000410000 */
[----:B------:R-:W0:Y:S01]  /*5980*/  F2F.F64.F32 R2, R2 ;  /* 0x0000000200027310 */ /* 0x000e220000201800 */
[----:B------:R-:W-:Y:S05]  /*5990*/  BRA `(.L_x_2410) ;  /* 0x0000000400cc7947 */ /* 0x000fea0003800000 */
.L_x_2420:
[----:B------:R-:W2:Y:S02]  /*59a0*/  LDG.E.U16 R0, desc[UR36][R4.64] ;  /* 0x0000002404007981 */ /* 0x000ea4000c1e1500 */
[----:B--2---:R-:W-:-:S04]  /*59b0*/  IMAD.U32 R0, R0, 0x10000, RZ ;  /* 0x0001000000007824 */ /* 0x004fc800078e00ff */
[----:B------:R-:W-:-:S04]  /*59c0*/  FMUL.FTZ R0, R0, 1 ;  /* 0x3f80000000007820 */ /* 0x000fc80000410000 */
[----:B------:R0:W1:Y:S01]  /*59d0*/  F2F.F64.F32 R2, R0 ;  /* 0x0000000000027310 */ /* 0x0000620000201800 */
[----:B------:R-:W-:Y:S05]  /*59e0*/  BRA `(.L_x_2410) ;  /* 0x0000000400b87947 */ /* 0x000fea0003800000 */
.L_x_2417:
        /* <DEDUP_REMOVED lines=9> */
[----:B--2---:R-:W4:Y:S01]  /*5a80*/  I2F.F64.U16 R2, R2 ;  /* 0x0000000200027312 */ /* 0x004f220000101800 */
[----:B------:R-:W-:Y:S05]  /*5a90*/  BRA `(.L_x_2410) ;  /* 0x00000004008c7947 */ /* 0x000fea0003800000 */
.L_x_2424:
        /* <DEDUP_REMOVED lines=21> */
.L_x_2428:
[----:B------:R-:W-:Y:S05]  /*5bf0*/  BSYNC B1 ;  /* 0x0000000000017941 */ /* 0x000fea0003800000 */
.L_x_2427:
[----:B------:R-:W-:Y:S01]  /*5c00*/  LEA R3, R0, 0x3b800000, 0x17 ;  /* 0x3b80000000037811 */ /* 0x000fe200078eb8ff */
[----:B------:R-:W-:-:S05]  /*5c10*/  IMAD.SHL.U32 R0, R2, 0x100000, RZ ;  /* 0x0010000002007824 */ /* 0x000fca00078e00ff */
[----:B------:R-:W-:-:S07]  /*5c20*/  LOP3.LUT R0, R3, R0, R4, 0xfe, !PT ;  /* 0x0000000003007212 */ /* 0x000fce00078efe04 */
.L_x_2426:
[----:B------:R-:W-:Y:S05]  /*5c30*/  BSYNC B0 ;  /* 0x0000000000007941 */ /* 0x000fea0003800000 */
.L_x_2425:
[----:B------:R-:W-:-:S04]  /*5c40*/  FMUL.FTZ R0, R0, 1 ;  /* 0x3f80000000007820 */ /* 0x000fc80000410000 */
[----:B------:R2:W3:Y:S01]  /*5c50*/  F2F.F64.F32 R2, R0 ;  /* 0x0000000000027310 */ /* 0x0004e20000201800 */
[----:B------:R-:W-:Y:S05]  /*5c60*/  BRA `(.L_x_2410) ;  /* 0x0000000400187947 */ /* 0x000fea0003800000 */
.L_x_2423:
        /* <DEDUP_REMOVED lines=21> */
.L_x_2432:
[----:B------:R-:W-:Y:S05]  /*5dc0*/  BSYNC B1 ;  /* 0x0000000000017941 */ /* 0x000fea0003800000 */
.L_x_2431:
[----:B------:R-:W-:Y:S01]  /*5dd0*/  LEA R3, R0, 0x37800000, 0x17 ;  /* 0x3780000000037811 */ /* 0x000fe200078eb8ff */
[----:B------:R-:W-:-:S05]  /*5de0*/  IMAD.SHL.U32 R0, R2, 0x200000, RZ ;  /* 0x0020000002007824 */ /* 0x000fca00078e00ff */
[----:B------:R-:W-:-:S07]  /*5df0*/  LOP3.LUT R0, R3, R0, R4, 0xfe, !PT ;  /* 0x0000000003007212 */ /* 0x000fce00078efe04 */
.L_x_2430:
[----:B------:R-:W-:Y:S05]  /*5e00*/  BSYNC B0 ;  /* 0x0000000000007941 */ /* 0x000fea0003800000 */
.L_x_2429:
[----:B------:R-:W-:-:S04]  /*5e10*/  FMUL.FTZ R0, R0, 1 ;  /* 0x3f80000000007820 */ /* 0x000fc80000410000 */
[----:B------:R0:W1:Y:S01]  /*5e20*/  F2F.F64.F32 R2, R0 ;  /* 0x0000000000027310 */ /* 0x0000620000201800 */
[----:B------:R-:W-:Y:S05]  /*5e30*/  BRA `(.L_x_2410) ;  /* 0x0000000000a47947 */ /* 0x000fea0003800000 */
.L_x_2422:
        /* <DEDUP_REMOVED lines=12> */
[----:B------:R-:W-:Y:S01]  /*5f00*/  @!P0 IMAD.MOV.U32 R0, RZ, RZ, 0x7f800001 ;  /* 0x7f800001ff008424 */ /* 0x000fe200078e00ff */
[----:B------:R-:W-:-:S07]  /*5f10*/  @P0 SHF.L.U32 R0, R4, 0x17, RZ ;  /* 0x0000001704000819 */ /* 0x000fce00000006ff */
.L_x_2436:
[----:B------:R-:W-:Y:S05]  /*5f20*/  BSYNC B0 ;  /* 0x0000000000007941 */ /* 0x000fea0003800000 */
.L_x_2435:
[----:B------:R-:W-:-:S04]  /*5f30*/  FMUL.FTZ R0, R0, 1 ;  /* 0x3f80000000007820 */ /* 0x000fc80000410000 */
[----:B------:R0:W1:Y:S01]  /*5f40*/  F2F.F64.F32 R2, R0 ;  /* 0x0000000000027310 */ /* 0x0000620000201800 */
[----:B------:R-:W-:Y:S05]  /*5f50*/  BRA `(.L_x_2410) ;  /* 0x00000000005c7947 */ /* 0x000fea0003800000 */
.L_x_2409:
        /* <DEDUP_REMOVED lines=16> */
.L_x_2437:
[----:B------:R-:W-:Y:S01]  /*6060*/  CS2R R2, SRZ ;  /* 0x0000000000027805 */ /* 0x000fe2000001ff00 */
[----:B------:R-:W-:Y:S06]  /*6070*/  BRA `(.L_x_2410) ;  /* 0x0000000000147947 */ /* 0x000fec0003800000 */
.L_x_2434:
[----:B------:R-:W2:Y:S02]  /*6080*/  LDG.E.64 R2, desc[UR36][R4.64] ;  /* 0x0000002404027981 */ /* 0x000ea4000c1e1b00 */
[----:B--2---:R-:W0:Y:S01]  /*6090*/  I2F.F64.U64 R2, R2 ;  /* 0x0000000200027312 */ /* 0x004e220000301800 */
[----:B------:R-:W-:Y:S05]  /*60a0*/  BRA `(.L_x_2410) ;  /* 0x0000000000087947 */ /* 0x000fea0003800000 */
.L_x_2433:
[----:B------:R-:W2:Y:S02]  /*60b0*/  LDG.E R2, desc[UR36][R4.64] ;  /* 0x0000002404027981 */ /* 0x000ea4000c1e1900 */
[----:B--2---:R-:W0:Y:S02]  /*60c0*/  I2F.F64.U32 R2, R2 ;  /* 0x0000000200027312 */ /* 0x004e240000201800 */
.L_x_2410:
[C---:B01-345:R-:W-:Y:S01]  /*60d0*/  DFMA R4, R2.reuse, R2, -1 ;  /* 0xbff000000204742b */ /* 0x07bfe20000000002 */
[----:B------:R-:W-:Y:S01]  /*60e0*/  IMAD.MOV.U32 R6, RZ, RZ, RZ ;  /* 0x000000ffff067224 */ /* 0x000fe200078e00ff */
[----:B------:R-:W-:Y:S01]  /*60f0*/  DADD R2, R2, -1 ;  /* 0xbff0000002027429 */ /* 0x000fe20000000000 */
[----:B------:R-:W-:Y:S01]  /*6100*/  IMAD.MOV.U32 R8, RZ, RZ, RZ ;  /* 0x000000ffff087224 */ /* 0x000fe200078e00ff */
[----:B------:R-:W-:Y:S02]  /*6110*/  BSSY B0, `(.L_x_2438) ;  /* 0x0000098000007945 */ /* 0x000fe40003800000 */
[----:B------:R-:W0:Y:S06]  /*6120*/  MUFU.RSQ64H R7, R5 ;  /* 0x0000000500077308 */ /* 0x000e2c0000001c00 */
        /* <DEDUP_REMOVED lines=21> */
[----:B------:R-:W-:-:S10]  /*6280*/  IMAD.MOV.U32 R7, RZ, RZ, R3 ;  /* 0x000000ffff077224 */ /* 0x000fd400078e0003 */
[----:B------:R-:W-:-:S10]  /*6290*/  @!P0 DMUL R6, R6, 1.80143985094819840000e+16 ;  /* 0x4350000006068828 */ /* 0x000fd40000000000 */
[----:B------:R-:W-:Y:S02]  /*62a0*/  @!P0 IMAD.MOV.U32 R3, RZ, RZ, R7 ;  /* 0x000000ffff038224 */ /* 0x000fe400078e0007 */
[----:B------:R-:W-:Y:S02]  /*62b0*/  @!P0 IMAD.MOV.U32 R2, RZ, RZ, R6 ;  /* 0x000000ffff028224 */ /* 0x000fe400078e0006 */
[----:B--2---:R-:W-:-:S05]  /*62c0*/  VIADD R0, R3, 0xffffffff ;  /* 0xffffffff03007836 */ /* 0x004fca0000000000 */
[----:B------:R-:W-:Y:S01]  /*62d0*/  ISETP.GE.U32.AND P1, PT, R0, 0x7fefffff, PT ;  /* 0x7fefffff0000780c */ /* 0x000fe20003f26070 */
[----:B------:R-:W-:Y:S02]  /*62e0*/  IMAD.MOV.U32 R0, RZ, RZ, -0x3ff ;  /* 0xfffffc01ff007424 */ /* 0x000fe400078e00ff */
[----:B------:R-:W-:-:S10]  /*62f0*/  @!P0 IMAD.MOV.U32 R0, RZ, RZ, -0x435 ;  /* 0xfffffbcbff008424 */ /* 0x000fd400078e00ff */
[----:B------:R-:W-:Y:S01]  /*6300*/  @P1 IMAD.MOV.U32 R4, RZ, RZ, 0x0 ;  /* 0x00000000ff041424 */ /* 0x000fe200078e00ff */
[----:B------:R-:W-:Y:S02]  /*6310*/  @P1 MOV R5, 0x7ff00000 ;  /* 0x7ff0000000051802 */ /* 0x000fe40000000f00 */
[----:B------:R-:W-:-:S04]  /*6320*/  @P1 FSETP.NEU.FTZ.AND P2, PT, R7, RZ, PT ;  /* 0x000000ff0700120b */ /* 0x000fc80003f5d000 */
        /* <DEDUP_REMOVED lines=13> */
[----:B------:R-:W-:Y:S01]  /*6400*/  IMAD.MOV.U32 R21, RZ, RZ, 0x43300000 ;  /* 0x43300000ff157424 */ /* 0x000fe200078e00ff */
[----:B------:R-:W-:Y:S01]  /*6410*/  LEA.HI R0, R3, R0, RZ, 0xc ;  /* 0x0000000003007211 */ /* 0x000fe200078f60ff */
[----:B------:R-:W-:Y:S01]  /*6420*/  UMOV UR6, 0x80000000 ;  /* 0x8000000000067882 */ /* 0x000fe20000000000 */
[----:B------:R-:W-:-:S09]  /*6430*/  UMOV UR7, 0x43300000 ;  /* 0x4330000000077882 */ /* 0x000fd20000000000 */
        /* <DEDUP_REMOVED lines=17> */
[----:B------:R-:W-:Y:S02]  /*6550*/  DADD R14, R2, R2 ;  /* 0x00000000020e7229 */ /* 0x000fe40000000002 */
[----:B------:R-:W-:Y:S01]  /*6560*/  DADD R2, R20, -UR6 ;  /* 0x8000000614027e29 */ /* 0x000fe20008000000 */
[----:B------:R-:W-:Y:S01]  /*6570*/  UMOV UR6, 0xfefa39ef ;  /* 0xfefa39ef00067882 */ /* 0x000fe20000000000 */
[----:B------:R-:W-:Y:S01]  /*6580*/  UMOV UR7, 0x3fe62e42 ;  /* 0x3fe62e4200077882 */ /* 0x000fe20000000000 */
[----:B------:R-:W-:Y:S01]  /*6590*/  DFMA R12, R10, R12, UR4 ;  /* 0x000000040a0c7e2b */ /* 0x000fe2000800000c */
[----:B------:R-:W-:Y:S01]  /*65a0*/  UMOV UR4, 0xa9ab0956 ;  /* 0xa9ab095600047882 */ /* 0x000fe20000000000 */
[----:B------:R-:W-:Y:S01]  /*65b0*/  UMOV UR5, 0x3f1745cb ;  /* 0x3f1745cb00057882 */ /* 0x000fe20000000000 */
[----:B------:R-:W-:-:S02]  /*65c0*/  DFMA R14, R4, -R8, R14 ;  /* 0x80000008040e722b */ /* 0x000fc4000000000e */
[----:B------:R-:W-:-:S03]  /*65d0*/  DFMA R4, R2, UR6, R8 ;  /* 0x0000000602047c2b */ /* 0x000fc60008000008 */
[----:B------:R-:W-:Y:S01]  /*65e0*/  DFMA R12, R10, R12, UR4 ;  /* 0x000000040a0c7e2b */ /* 0x000fe2000800000c */
[----:B------:R-:W-:Y:S01]  /*65f0*/  UMOV UR4, 0x2d1b5154 ;  /* 0x2d1b515400047882 */ /* 0x000fe20000000000 */
[----:B------:R-:W-:Y:S01]  /*6600*/  UMOV UR5, 0x3f3c71c7 ;  /* 0x3f3c71c700057882 */ /* 0x000fe20000000000 */
[----:B------:R-:W-:Y:S02]  /*6610*/  DMUL R14, R6, R14 ;  /* 0x0000000e060e7228 */ /* 0x000fe40000000000 */
[----:B------:R-:W-:-:S03]  /*6620*/  DFMA R20, -R2, UR6, R4 ;  /* 0x0000000602147c2b */ /* 0x000fc60008000104 */
[----:B------:R-:W-:Y:S01]  /*6630*/  DFMA R12, R10, R12, UR4 ;  /* 0x000000040a0c7e2b */ /* 0x000fe2000800000c */
[----:B------:R-:W-:Y:S01]  /*6640*/  UMOV UR4, 0x923be72d ;  /* 0x923be72d00047882 */ /* 0x000fe20000000000 */
[----:B------:R-:W-:-:S03]  /*6650*/  UMOV UR5, 0x3f624924 ;  /* 0x3f62492400057882 */ /* 0x000fc60000000000 */
[----:B------:R-:W-:-:S03]  /*6660*/  DADD R20, -R8, R20 ;  /* 0x0000000008147229 */ /* 0x000fc60000000114 */
        /* <DEDUP_REMOVED lines=9> */
[----:B------:R-:W-:-:S08]  /*6700*/  DMUL R12, R10, R12 ;  /* 0x0000000c0a0c7228 */ /* 0x000fd00000000000 */
[----:B------:R-:W-:-:S08]  /*6710*/  DFMA R12, R8, R12, R14 ;  /* 0x0000000c080c722b */ /* 0x000fd0000000000e */
[----:B------:R-:W-:-:S08]  /*6720*/  DADD R12, R12, -R20 ;  /* 0x000000000c0c7229 */ /* 0x000fd00000000814 */
[----:B------:R-:W-:-:S08]  /*6730*/  DFMA R12, R2, UR4, R12 ;  /* 0x00000004020c7c2b */ /* 0x000fd0000800000c */
[----:B------:R-:W-:Y:S01]  /*6740*/  DADD R4, R4, R12 ;  /* 0x0000000004047229 */ /* 0x000fe2000000000c */
[----:B------:R-:W-:Y:S10]  /*6750*/  BRA `(.L_x_2440) ;  /* 0x0000000000cc7947 */ /* 0x000ff40003800000 */
.L_x_2439:
        /* <DEDUP_REMOVED lines=13> */
[----:B--2---:R-:W-:-:S05]  /*6830*/  FFMA R0, RZ, R7, R3 ;  /* 0x00000007ff007223 */ /* 0x004fca0000000003 */
[----:B------:R-:W-:-:S13]  /*6840*/  FSETP.GT.AND P0, PT, |R0|, 1.469367938527859385e-39, PT ;  /* 0x001000000000780b */ /* 0x000fda0003f04200 */
[----:B------:R-:W-:Y:S05]  /*6850*/  @P0 BRA P1, `(.L_x_2442) ;  /* 0x0000000000140947 */ /* 0x000fea0000800000 */
[----:B------:R-:W-:Y:S01]  /*6860*/  IMAD.MOV.U32 R4, RZ, RZ, R22 ;  /* 0x000000ffff047224 */ /* 0x000fe200078e0016 */
[----:B------:R-:W-:Y:S01]  /*6870*/  MOV R0, 0x68a0 ;  /* 0x000068a000007802 */ /* 0x000fe20000000f00 */
[----:B------:R-:W-:-:S07]  /*6880*/  IMAD.MOV.U32 R5, RZ, RZ, R23 ;  /* 0x000000ffff057224 */ /* 0x000fce00078e0017 */
[----:B------:R-:W-:Y:S05]  /*6890*/  CALL.REL.NOINC `($__internal_0_$__cuda_sm20_div_rn_f64_full) ;  /* 0x0000008c00c07944 */ /* 0x000fea0003c00000 */
[----:B------:R-:W-:-:S07]  /*68a0*/  IMAD.MOV.U32 R2, RZ, RZ, R12 ;  /* 0x000000ffff027224 */ /* 0x000fce00078e000c */
.L_x_2442:
[----:B------:R-:W-:Y:S05]  /*68b0*/  BSYNC B1 ;  /* 0x0000000000017941 */ /* 0x000fea0003800000 */
.L_x_2441:
        /* <DEDUP_REMOVED lines=29> */
.L_x_2440:
[----:B------:R-:W-:Y:S05]  /*6a90*/  BSYNC B0 ;  /* 0x0000000000007941 */ /* 0x000fea0003800000 */
.L_x_2438:
        /* <DEDUP_REMOVED lines=20> */
.L_x_2446:
[----:B------:R-:W0:Y:S02]  /*6be0*/  F2I.S64.F64.TRUNC R4, R4 ;  /* 0x0000000400047311 */ /* 0x000e24000030d900 */
[----:B0-----:R-:W-:-:S05]  /*6bf0*/  MOV R3, R4 ;  /* 0x0000000400037202 */ /* 0x001fca0000000f00 */
[----:B------:R0:W-:Y:S01]  /*6c00*/  STG.E.U8 desc[UR36][R16.64], R3 ;  /* 0x0000000310007986 */ /* 0x0001e2000c101124 */
[----:B------:R-:W-:Y:S05]  /*6c10*/  BRA `(.L_x_2448) ;  /* 0x0000000c00f87947 */ /* 0x000fea0003800000 */
.L_x_2445:
        /* <DEDUP_REMOVED lines=9> */
.L_x_2450:
[----:B------:R-:W0:Y:S02]  /*6cb0*/  F2I.F64.TRUNC R5, R4 ;  /* 0x0000000400057311 */ /* 0x000e24000030d100 */
[----:B0-----:R3:W-:Y:S01]  /*6cc0*/  STG.E desc[UR36][R16.64], R5 ;  /* 0x0000000510007986 */ /* 0x0017e2000c101924 */
[----:B------:R-:W-:Y:S05]  /*6cd0*/  BRA `(.L_x_2448) ;  /* 0x0000000c00c87947 */ /* 0x000fea0003800000 */
.L_x_2449:
[----:B------:R-:W0:Y:S02]  /*6ce0*/  F2I.F64.TRUNC R5, R4 ;  /* 0x0000000400057311 */ /* 0x000e24000030d100 */
[----:B0-----:R2:W-:Y:S01]  /*6cf0*/  STG.E.U16 desc[UR36][R16.64], R5 ;  /* 0x0000000510007986 */ /* 0x0015e2000c101524 */
[----:B------:R-:W-:Y:S05]  /*6d00*/  BRA `(.L_x_2448) ;  /* 0x0000000c00bc7947 */ /* 0x000fea0003800000 */
.L_x_2444:
        /* <DEDUP_REMOVED lines=13> */
.L_x_2452:
        /* <DEDUP_REMOVED lines=8> */
.L_x_2451:
        /* <DEDUP_REMOVED lines=14> */
.L_x_2454:
        /* <DEDUP_REMOVED lines=9> */
.L_x_2453:
[----:B------:R0:W-:Y:S01]  /*6fd0*/  STG.E.64 desc[UR36][R16.64], R4 ;  /* 0x0000000410007986 */ /* 0x0001e2000c101b24 */
[----:B------:R-:W-:Y:S05]  /*6fe0*/  BRA `(.L_x_2448) ;  /* 0x0000000c00047947 */ /* 0x000fea0003800000 */
.L_x_2443:
        /* <DEDUP_REMOVED lines=12> */
.L_x_2457:
[----:B------:R-:W-:-:S05]  /*70b0*/  CS2R R6, SRZ ;  /* 0x0000000000067805 */ /* 0x000fca000001ff00 */
[----:B------:R0:W-:Y:S01]  /*70c0*/  STG.E.128 desc[UR36][R16.64], R4 ;  /* 0x0000000410007986 */ /* 0x0001e2000c101d24 */
[----:B------:R-:W-:Y:S05]  /*70d0*/  BRA `(.L_x_2448) ;  /* 0x0000000800c87947 */ /* 0x000fea0003800000 */
.L_x_2456:
        /* <DEDUP_REMOVED lines=25> */
.L_x_2461:
[----:B------:R-:W-:Y:S05]  /*7270*/  BSYNC B0 ;  /* 0x0000000000007941 */ /* 0x000fea0003800000 */
.L_x_2460:
[----:B------:R-:W-:-:S05]  /*7280*/  LOP3.LUT R3, R0, R3, RZ, 0xfc, !PT ;  /* 0x0000000300037212 */ /* 0x000fca00078efcff */
[----:B------:R0:W-:Y:S01]  /*7290*/  STG.E.U8 desc[UR36][R16.64], R3 ;  /* 0x0000000310007986 */ /* 0x0001e2000c101124 */
[----:B------:R-:W-:Y:S05]  /*72a0*/  BRA `(.L_x_2448) ;  /* 0x0000000800547947 */ /* 0x000fea0003800000 */
.L_x_2459:
        /* <DEDUP_REMOVED lines=17> */
.L_x_2463:
[----:B------:R-:W-:Y:S01]  /*73c0*/  IMAD.MOV.U32 R0, RZ, RZ, 0x7f ;  /* 0x0000007fff007424 */ /* 0x000fe200078e00ff */
[----:B------:R-:W-:-:S04]  /*73d0*/  ISETP.GT.U32.AND P0, PT, R2, 0x7f800000, PT ;  /* 0x7f8000000200780c */ /* 0x000fc80003f04070 */
[----:B------:R-:W-:-:S09]  /*73e0*/  SEL R0, R0, 0x7c, P0 ;  /* 0x0000007c00007807 */ /* 0x000fd20000000000 */
.L_x_2464:
[----:B------:R-:W-:Y:S05]  /*73f0*/  BSYNC B0 ;  /* 0x0000000000007941 */ /* 0x000fea0003800000 */
.L_x_2462:
[----:B------:R-:W-:-:S04]  /*7400*/  LOP3.LUT R2, R3, 0x80000000, RZ, 0xc0, !PT ;  /* 0x8000000003027812 */ /* 0x000fc800078ec0ff */
[----:B------:R-:W-:-:S04]  /*7410*/  SHF.R.U32.HI R3, RZ, 0x18, R2 ;  /* 0x00000018ff037819 */ /* 0x000fc80000011602 */
[----:B------:R-:W-:-:S05]  /*7420*/  LOP3.LUT R3, R0, R3, RZ, 0xfc, !PT ;  /* 0x0000000300037212 */ /* 0x000fca00078efcff */
[----:B------:R0:W-:Y:S01]  /*7430*/  STG.E.U8 desc[UR36][R16.64], R3 ;  /* 0x0000000310007986 */ /* 0x0001e2000c101124 */
[----:B------:R-:W-:Y:S05]  /*7440*/  BRA `(.L_x_2448) ;  /* 0x0000000400ec7947 */ /* 0x000fea0003800000 */
.L_x_2458:
        /* <DEDUP_REMOVED lines=8> */
.L_x_2455:
        /* <DEDUP_REMOVED lines=11> */
.L_x_2467:
        /* <DEDUP_REMOVED lines=21> */
.L_x_2470:
[----:B------:R-:W-:-:S04]  /*76d0*/  LOP3.LUT R2, R3, 0x80000000, RZ, 0xc0, !PT ;  /* 0x8000000003027812 */ /* 0x000fc800078ec0ff */
[----:B------:R-:W-:-:S04]  /*76e0*/  SHF.R.U32.HI R3, RZ, 0x18, R2 ;  /* 0x00000018ff037819 */ /* 0x000fc80000011602 */
[----:B------:R-:W-:-:S04]  /*76f0*/  LOP3.LUT R0, R0, R3, RZ, 0xfc, !PT ;  /* 0x0000000300007212 */ /* 0x000fc800078efcff */
[----:B------:R-:W-:-:S07]  /*7700*/  PRMT R8, R0, 0x7610, R8 ;  /* 0x0000761000087816 */ /* 0x000fce0000000008 */
.L_x_2469:
[----:B------:R-:W-:Y:S05]  /*7710*/  BSYNC B0 ;  /* 0x0000000000007941 */ /* 0x000fea0003800000 */
.L_x_2468:
[----:B------:R0:W-:Y:S01]  /*7720*/  STG.E.U8 desc[UR36][R16.64], R8 ;  /* 0x0000000810007986 */ /* 0x0001e2000c101124 */
[----:B------:R-:W-:Y:S05]  /*7730*/  BRA `(.L_x_2448) ;  /* 0x0000000400307947 */ /* 0x000fea0003800000 */
.L_x_2466:
        /* <DEDUP_REMOVED lines=21> */
.L_x_2473:
[----:B------:R-:W-:-:S04]  /*7890*/  LOP3.LUT R2, R3, 0x80000000, RZ, 0xc0, !PT ;  /* 0x8000000003027812 */ /* 0x000fc800078ec0ff */
[----:B------:R-:W-:-:S04]  /*78a0*/  SHF.R.U32.HI R3, RZ, 0x18, R2 ;  /* 0x00000018ff037819 */ /* 0x000fc80000011602 */
[----:B------:R-:W-:-:S04]  /*78b0*/  LOP3.LUT R0, R0, R3, RZ, 0xfc, !PT ;  /* 0x0000000300007212 */ /* 0x000fc800078efcff */
[----:B------:R-:W-:-:S07]  /*78c0*/  PRMT R8, R0, 0x7610, R8 ;  /* 0x0000761000087816 */ /* 0x000fce0000000008 */
.L_x_2472:
[----:B------:R-:W-:Y:S05]  /*78d0*/  BSYNC B0 ;  /* 0x0000000000007941 */ /* 0x000fea0003800000 */
.L_x_2471:
[----:B------:R0:W-:Y:S01]  /*78e0*/  STG.E.U8 desc[UR36][R16.64], R8 ;  /* 0x0000000810007986 */ /* 0x0001e2000c101124 */
[----:B------:R-:W-:Y:S05]  /*78f0*/  BRA `(.L_x_2448) ;  /* 0x0000000000c07947 */ /* 0x000fea0003800000 */
.L_x_2465:
        /* <DEDUP_REMOVED lines=26> */
.L_x_2447:
[----:B------:R-:W-:Y:S01]  /*7aa0*/  MOV R0, 0x0 ;  /* 0x0000000000007802 */ /* 0x000fe20000000f00 */
[----:B------:R-:W-:Y:S01]  /*7ab0*/  ULDC.64 UR4, c[0x4][0x158] ;  /* 0x0100560000047ab9 */ /* 0x000fe20000000a00 */
[----:B------:R-:W-:Y:S01]  /*7ac0*/  ULDC.64 UR6, c[0x4][0x40] ;  /* 0x0100100000067ab9 */ /* 0x000fe20000000a00 */
[----:B------:R-:W-:Y:S01]  /*7ad0*/  IMAD.U32 R4, RZ, RZ, UR4 ;  /* 0x00000004ff047e24 */ /* 0x000fe2000f8e00ff */
[----:B------:R0:W1:Y:S01]  /*7ae0*/  LDC.64 R2, c[0x4][R0] ;  /* 0x0100000000027b82 */ /* 0x0000620000000a00 */
[----:B------:R-:W-:Y:S01]  /*7af0*/  IMAD.U32 R5, RZ, RZ, UR5 ;  /* 0x00000005ff057e24 */ /* 0x000fe2000f8e00ff */
[----:B------:R-:W-:Y:S01]  /*7b00*/  ULDC.64 UR4, c[0x4][0x160] ;  /* 0x0100580000047ab9 */ /* 0x000fe20000000a00 */
[----:B------:R-:W-:Y:S01]  /*7b10*/  HFMA2.MMA R8, -RZ, RZ, 0, 6.020069122314453125e-06 ;  /* 0x00000065ff087435 */ /* 0x000fe200000001ff */
        /* <DEDUP_REMOVED lines=8> */
.L_x_2476:
[----:B------:R-:W-:Y:S05]  /*7ba0*/  BRA `(.L_x_2448) ;  /* 0x0000000000147947 */ /* 0x000fea0003800000 */
.L_x_2475:
[----:B------:R-:W0:Y:S02]  /*7bb0*/  F2I.U64.F64.TRUNC R4, R4 ;  /* 0x0000000400047311 */ /* 0x000e24000030d800 */
[----:B0-----:R0:W-:Y:S01]  /*7bc0*/  STG.E.64 desc[UR36][R16.64], R4 ;  /* 0x0000000410007986 */ /* 0x0011e2000c101b24 */
[----:B------:R-:W-:Y:S05]  /*7bd0*/  BRA `(.L_x_2448) ;  /* 0x0000000000087947 */ /* 0x000fea0003800000 */
.L_x_2474:
[----:B------:R-:W0:Y:S02]  /*7be0*/  F2I.U32.F64.TRUNC R5, R4 ;  /* 0x0000000400057311 */ /* 0x000e24000030d000 */
[----:B0-----:R0:W-:Y:S02]  /*7bf0*/  STG.E desc[UR36][R16.64], R5 ;  /* 0x0000000510007986 */ /* 0x0011e4000c101924 */
.L_x_2448:
[----:B------:R-:W-:-:S07]  /*7c00*/  VIADD R19, R19, 0x80 ;  /* 0x0000008013137836 */ /* 0x000fce0000000000 */
.L_x_2403:
[----:B------:R-:W-:Y:S05]  /*7c10*/  BSYNC B6 ;  /* 0x0000000000067941 */ /* 0x000fea0003800000 */
.L_x_2402:
        /* <DEDUP_REMOVED lines=298> */
[----:B------:R-:W-:-:S04]  /*8ec0*/  ULDC.64 UR4, c[0x0][0x340] ;  /* 0x0000d00000047ab9 */ /* 0x000fc80000000a00 */
        /* <DEDUP_REMOVED lines=8> */
.L_x_2479:
        /* <DEDUP_REMOVED lines=21> */
.L_x_2483:
[----:B------:R-:W2:Y:S02]  /*90a0*/  LDG.E.U8 R2, desc[UR36][R4.64] ;  /* 0x0000002404027981 */ /* 0x000ea4000c1e1100 */
[----:B--2---:R-:W0:Y:S01]  /*90b0*/  I2F.F64.U16 R2, R2 ;  /* 0x0000000200027312 */ /* 0x004e220000101800 */
[----:B------:R-:W-:Y:S05]  /*90c0*/  BRA `(.L_x_2485) ;  /* 0x0000000c00707947 */ /* 0x000fea0003800000 */
.L_x_2482:
        /* <DEDUP_REMOVED lines=9> */
.L_x_2487:
[----:B------:R-:W2:Y:S02]  /*9160*/  LDG.E R2, desc[UR36][R4.64] ;  /* 0x0000002404027981 */ /* 0x000ea4000c1e1900 */
[----:B--2---:R-:W0:Y:S01]  /*9170*/  I2F.F64 R2, R2 ;  /* 0x0000000200027312 */ /* 0x004e220000201c00 */
[----:B------:R-:W-:Y:S05]  /*9180*/  BRA `(.L_x_2485) ;  /* 0x0000000c00407947 */ /* 0x000fea0003800000 */
.L_x_2486:
[----:B------:R-:W2:Y:S02]  /*9190*/  LDG.E.U16 R2, desc[UR36][R4.64] ;  /* 0x0000002404027981 */ /* 0x000ea4000c1e1500 */
[----:B--2---:R-:W0:Y:S01]  /*91a0*/  I2F.F64.S16 R2, R2 ;  /* 0x0000000200027312 */ /* 0x004e220000101c00 */
[----:B------:R-:W-:Y:S05]  /*91b0*/  BRA `(.L_x_2485) ;  /* 0x0000000c00347947 */ /* 0x000fea0003800000 */
.L_x_2481:
        /* <DEDUP_REMOVED lines=10> */
.L_x_2489:
[----:B------:R-:W2:Y:S02]  /*9260*/  LDG.E.U16 R0, desc[UR36][R4.64] ;  /* 0x0000002404007981 */ /* 0x000ea4000c1e1500 */
[----:B--2---:R-:W-:-:S05]  /*9270*/  HADD2.F32 R0, -RZ, R0.H0_H0 ;  /* 0x20000000ff007230 */ /* 0x004fca0000004100 */
[----:B------:R-:W-:-:S04]  /*9280*/  FMUL.FTZ R0, R0, 1 ;  /* 0x3f80000000007820 */ /* 0x000fc80000410000 */
[----:B------:R0:W1:Y:S01]  /*9290*/  F2F.F64.F32 R2, R0 ;  /* 0x0000000000027310 */ /* 0x0000620000201800 */
[----:B------:R-:W-:Y:S05]  /*92a0*/  BRA `(.L_x_2485) ;  /* 0x0000000800f87947 */ /* 0x000fea0003800000 */
.L_x_2488:
        /* <DEDUP_REMOVED lines=10> */
.L_x_2491:
[----:B------:R-:W2:Y:S02]  /*9350*/  LDG.E.U16 R4, desc[UR36][R4.64] ;  /* 0x0000002404047981 */ /* 0x000ea4000c1e1500 */
[----:B--2---:R-:W-:-:S05]  /*9360*/  HADD2.F32 R0, -RZ, R4.H0_H0 ;  /* 0x20000004ff007230 */ /* 0x004fca0000004100 */
[----:B------:R-:W-:-:S04]  /*9370*/  FMUL.FTZ R0, R0, 1 ;  /* 0x3f80000000007820 */ /* 0x000fc80000410000 */
[----:B------:R0:W1:Y:S01]  /*9380*/  F2F.F64.F32 R2, R0 ;  /* 0x0000000000027310 */ /* 0x0000620000201800 */
[----:B------:R-:W-:Y:S05]  /*9390*/  BRA `(.L_x_2485) ;  /* 0x0000000800bc7947 */ /* 0x000fea0003800000 */
.L_x_2490:
[----:B------:R0:W5:Y:S01]  /*93a0*/  LDG.E.64 R2, desc[UR36][R4.64] ;  /* 0x0000002404027981 */ /* 0x000162000c1e1b00 */
[----:B------:R-:W-:Y:S05]  /*93b0*/  BRA `(.L_x_2485) ;  /* 0x0000000800b47947 */ /* 0x000fea0003800000 */
.L_x_2480:
        /* <DEDUP_REMOVED lines=13> */
.L_x_2494:
[----:B------:R4:W5:Y:S01]  /*9490*/  LDG.E.64 R2, desc[UR36][R4.64] ;  /* 0x0000002404027981 */ /* 0x000962000c1e1b00 */
[----:B------:R-:W-:Y:S05]  /*94a0*/  BRA `(.L_x_2485) ;  /* 0x0000000800787947 */ /* 0x000fea0003800000 */
.L_x_2493:
        /* <DEDUP_REMOVED lines=26> */
[----:B------:R-:W2:Y:S01]  /*9650*/  F2F.F64.F32 R2, R3 ;  /* 0x0000000300027310 */ /* 0x000ea20000201800 */
[----:B------:R-:W-:Y:S05]  /*9660*/  BRA `(.L_x_2485) ;  /* 0x0000000800087947 */ /* 0x000fea0003800000 */
.L_x_2496:
        /* <DEDUP_REMOVED lines=13> */
[----:B------:R-:W3:Y:S01]  /*9740*/  F2F.F64.F32 R2, R2 ;  /* 0x0000000200027310 */ /* 0x000ee20000201800 */
[----:B------:R-:W-:Y:S05]  /*9750*/  BRA `(.L_x_2485) ;  /* 0x0000000400cc7947 */ /* 0x000fea0003800000 */
.L_x_2495:
[----:B------:R-:W2:Y:S02]  /*9760*/  LDG.E.U16 R0, desc[UR36][R4.64] ;  /* 0x0000002404007981 */ /* 0x000ea4000c1e1500 */
[----:B--2---:R-:W-:-:S04]  /*9770*/  IMAD.U32 R0, R0, 0x10000, RZ ;  /* 0x0001000000007824 */ /* 0x004fc800078e00ff */
[----:B------:R-:W-:-:S04]  /*9780*/  FMUL.FTZ R0, R0, 1 ;  /* 0x3f80000000007820 */ /* 0x000fc80000410000 */
[----:B------:R0:W1:Y:S01]  /*9790*/  F2F.F64.F32 R2, R0 ;  /* 0x0000000000027310 */ /* 0x0000620000201800 */
[----:B------:R-:W-:Y:S05]  /*97a0*/  BRA `(.L_x_2485) ;  /* 0x0000000400b87947 */ /* 0x000fea0003800000 */
.L_x_2492:
        /* <DEDUP_REMOVED lines=11> */
.L_x_2499:
        /* <DEDUP_REMOVED lines=17> */
[----:B------:R-:W-:Y:S02]  /*9970*/  IADD3 R5, R3, -0x1c, RZ ;  /* 0xffffffe403057810 */ /* 0x000fe40007ffe0ff */
[----:B------:R-:W-:Y:S02]  /*9980*/  IADD3 R0, R0, 0x1d, -R3 ;  /* 0x0000001d00007810 */ /* 0x000fe40007ffe803 */
[----:B------:R-:W-:-:S04]  /*9990*/  SHF.L.U32 R5, R2, R5, RZ ;  /* 0x0000000502057219 */ /* 0x000fc800000006ff */
[----:B------:R-:W-:-:S07]  /*99a0*/  LOP3.LUT R2, R5, 0x7, RZ, 0xc0, !PT ;  /* 0x0000000705027812 */ /* 0x000fce00078ec0ff */
.L_x_2503:
[----:B------:R-:W-:Y:S05]  /*99b0*/  BSYNC B1 ;  /* 0x0000000000017941 */ /* 0x000fea0003800000 */
.L_x_2502:
[----:B------:R-:W-:Y:S01]  /*99c0*/  LEA R3, R0, 0x3b800000, 0x17 ;  /* 0x3b80000000037811 */ /* 0x000fe200078eb8ff */
[----:B------:R-:W-:-:S05]  /*99d0*/  IMAD.SHL.U32 R0, R2, 0x100000, RZ ;  /* 0x0010000002007824 */ /* 0x000fca00078e00ff */
[----:B------:R-:W-:-:S07]  /*99e0*/  LOP3.LUT R0, R3, R0, R4, 0xfe, !PT ;  /* 0x0000000003007212 */ /* 0x000fce00078efe04 */
.L_x_2501:
[----:B------:R-:W-:Y:S05]  /*99f0*/  BSYNC B0 ;  /* 0x0000000000007941 */ /* 0x000fea0003800000 */
.L_x_2500:
[----:B------:R-:W-:-:S04]  /*9a00*/  FMUL.FTZ R0, R0, 1 ;  /* 0x3f80000000007820 */ /* 0x000fc80000410000 */
[----:B------:R0:W1:Y:S01]  /*9a10*/  F2F.F64.F32 R2, R0 ;  /* 0x0000000000027310 */ /* 0x0000620000201800 */
[----:B------:R-:W-:Y:S05]  /*9a20*/  BRA `(.L_x_2485) ;  /* 0x0000000400187947 */ /* 0x000fea0003800000 */
.L_x_2498:
        /* <DEDUP_REMOVED lines=21> */
.L_x_2507:
[----:B------:R-:W-:Y:S05]  /*9b80*/  BSYNC B1 ;  /* 0x0000000000017941 */ /* 0x000fea0003800000 */
.L_x_2506:
[----:B------:R-:W-:Y:S01]  /*9b90*/  LEA R3, R0, 0x37800000, 0x17 ;  /* 0x3780000000037811 */ /* 0x000fe200078eb8ff */
[----:B------:R-:W-:-:S05]  /*9ba0*/  IMAD.SHL.U32 R0, R2, 0x200000, RZ ;  /* 0x0020000002007824 */ /* 0x000fca00078e00ff */
[----:B------:R-:W-:-:S07]  /*9bb0*/  LOP3.LUT R0, R3, R0, R4, 0xfe, !PT ;  /* 0x0000000003007212 */ /* 0x000fce00078efe04 */
.L_x_2505:
[----:B------:R-:W-:Y:S05]  /*9bc0*/  BSYNC B0 ;  /* 0x0000000000007941 */ /* 0x000fea0003800000 */
.L_x_2504:
[----:B------:R-:W-:-:S04]  /*9bd0*/  FMUL.FTZ R0, R0, 1 ;  /* 0x3f80000000007820 */ /* 0x000fc80000410000 */
[----:B------:R0:W1:Y:S01]  /*9be0*/  F2F.F64.F32 R2, R0 ;  /* 0x0000000000027310 */ /* 0x0000620000201800 */
[----:B------:R-:W-:Y:S05]  /*9bf0*/  BRA `(.L_x_2485) ;  /* 0x0000000000a47947 */ /* 0x000fea0003800000 */
.L_x_2497:
        /* <DEDUP_REMOVED lines=14> */
.L_x_2511:
[----:B------:R-:W-:Y:S05]  /*9ce0*/  BSYNC B0 ;  /* 0x0000000000007941 */ /* 0x000fea0003800000 */
.L_x_2510:
[----:B------:R-:W-:-:S04]  /*9cf0*/  FMUL.FTZ R0, R0, 1 ;  /* 0x3f80000000007820 */ /* 0x000fc80000410000 */
[----:B------:R0:W1:Y:S01]  /*9d00*/  F2F.F64.F32 R2, R0 ;  /* 0x0000000000027310 */ /* 0x0000620000201800 */
[----:B------:R-:W-:Y:S05]  /*9d10*/  BRA `(.L_x_2485) ;  /* 0x00000000005c7947 */ /* 0x000fea0003800000 */
.L_x_2484:
        /* <DEDUP_REMOVED lines=16> */
.L_x_2512:
[----:B------:R-:W-:Y:S01]  /*9e20*/  CS2R R2, SRZ ;  /* 0x0000000000027805 */ /* 0x000fe2000001ff00 */
[----:B------:R-:W-:Y:S06]  /*9e30*/  BRA `(.L_x_2485) ;  /* 0x0000000000147947 */ /* 0x000fec0003800000 */
.L_x_2509:
[----:B------:R-:W2:Y:S02]  /*9e40*/  LDG.E.64 R2, desc[UR36][R4.64] ;  /* 0x0000002404027981 */ /* 0x000ea4000c1e1b00 */
[----:B--2---:R-:W0:Y:S01]  /*9e50*/  I2F.F64.U64 R2, R2 ;  /* 0x0000000200027312 */ /* 0x004e220000301800 */
[----:B------:R-:W-:Y:S05]  /*9e60*/  BRA `(.L_x_2485) ;  /* 0x0000000000087947 */ /* 0x000fea0003800000 */
.L_x_2508:
[----:B------:R-:W2:Y:S02]  /*9e70*/  LDG.E R2, desc[UR36][R4.64] ;  /* 0x0000002404027981 */ /* 0x000ea4000c1e1900 */
[----:B--2---:R-:W0:Y:S02]  /*9e80*/  I2F.F64.U32 R2, R2 ;  /* 0x0000000200027312 */ /* 0x004e240000201800 */
.L_x_2485:
[C---:B012345:R-:W-:Y:S01]  /*9e90*/  DFMA R4, R2.reuse, R2, -1 ;  /* 0xbff000000204742b */ /* 0x07ffe20000000002 */
        /* <DEDUP_REMOVED lines=30> */
[----:B------:R-:W-:-:S05]  /*a080*/  VIADD R0, R3, 0xffffffff ;  /* 0xffffffff03007836 */ /* 0x000fca0000000000 */
        /* <DEDUP_REMOVED lines=12> */
[----:B------:R-:W-:Y:S01]  /*a150*/  MOV R15, 0x3ed0ee25 ;  /* 0x3ed0ee25000f7802 */ /* 0x000fe20000000f00 */
[----:B------:R-:W-:Y:S01]  /*a160*/  IMAD.MOV.U32 R14, RZ, RZ, -0x748574fc ;  /* 0x8b7a8b04ff0e7424 */ /* 0x000fe200078e00ff */
[----:B------:R-:W-:Y:S01]  /*a170*/  LOP3.LUT R5, R4, 0x3ff00000, RZ, 0xfc, !PT ;  /* 0x3ff0000004057812 */ /* 0x000fe200078efcff */
[----:B------:R-:W-:Y:S01]  /*a180*/  IMAD.MOV.U32 R4, RZ, RZ, R2 ;  /* 0x000000ffff047224 */ /* 0x000fe200078e0002 */
[----:B------:R-:W-:Y:S01]  /*a190*/  UMOV UR4, 0x3ae80f1e ;  /* 0x3ae80f1e00047882 */ /* 0x000fe20000000000 */
[----:B------:R-:W-:Y:S01]  /*a1a0*/  UMOV UR5, 0x3eb1380b ;  /* 0x3eb1380b00057882 */ /* 0x000fe20000000000 */
        /* <DEDUP_REMOVED lines=55> */
.L_x_2514:
        /* <DEDUP_REMOVED lines=13> */
[----:B------:R-:W-:-:S05]  /*a5f0*/  FFMA R0, RZ, R7, R3 ;  /* 0x00000007ff007223 */ /* 0x000fca0000000003 */
[----:B------:R-:W-:-:S13]  /*a600*/  FSETP.GT.AND P0, PT, |R0|, 1.469367938527859385e-39, PT ;  /* 0x001000000000780b */ /* 0x000fda0003f04200 */
[----:B------:R-:W-:Y:S05]  /*a610*/  @P0 BRA P1, `(.L_x_2517) ;  /* 0x0000000000140947 */ /* 0x000fea0000800000 */
[----:B------:R-:W-:Y:S01]  /*a620*/  IMAD.MOV.U32 R4, RZ, RZ, R22 ;  /* 0x000000ffff047224 */ /* 0x000fe200078e0016 */
[----:B------:R-:W-:Y:S01]  /*a630*/  MOV R0, 0xa660 ;  /* 0x0000a66000007802 */ /* 0x000fe20000000f00 */
[----:B------:R-:W-:-:S07]  /*a640*/  IMAD.MOV.U32 R5, RZ, RZ, R23 ;  /* 0x000000ffff057224 */ /* 0x000fce00078e0017 */
[----:B------:R-:W-:Y:S05]  /*a650*/  CALL.REL.NOINC `($__internal_0_$__cuda_sm20_div_rn_f64_full) ;  /* 0x0000005000507944 */ /* 0x000fea0003c00000 */
[----:B------:R-:W-:-:S07]  /*a660*/  IMAD.MOV.U32 R2, RZ, RZ, R12 ;  /* 0x000000ffff027224 */ /* 0x000fce00078e000c */
.L_x_2517:
[----:B------:R-:W-:Y:S05]  /*a670*/  BSYNC B1 ;  /* 0x0000000000017941 */ /* 0x000fea0003800000 */
.L_x_2516:
        /* <DEDUP_REMOVED lines=29> */
.L_x_2515:
[----:B------:R-:W-:Y:S05]  /*a850*/  BSYNC B0 ;  /* 0x0000000000007941 */ /* 0x000fea0003800000 */
.L_x_2513:
        /* <DEDUP_REMOVED lines=20> */
.L_x_2521:
[----:B------:R-:W0:Y:S02]  /*a9a0*/  F2I.S64.F64.TRUNC R4, R4 ;  /* 0x0000000400047311 */ /* 0x000e24000030d900 */
[----:B0-----:R-:W-:-:S05]  /*a9b0*/  IMAD.MOV.U32 R3, RZ, RZ, R4 ;  /* 0x000000ffff037224 */ /* 0x001fca00078e0004 */
[----:B------:R0:W-:Y:S01]  /*a9c0*/  STG.E.U8 desc[UR36][R16.64], R3 ;  /* 0x0000000310007986 */ /* 0x0001e2000c101124 */
[----:B------:R-:W-:Y:S05]  /*a9d0*/  BRA `(.L_x_2523) ;  /* 0x0000000c00f87947 */ /* 0x000fea0003800000 */
.L_x_2520:
        /* <DEDUP_REMOVED lines=9> */
.L_x_2525:
[----:B------:R-:W0:Y:S02]  /*aa70*/  F2I.F64.TRUNC R5, R4 ;  /* 0x0000000400057311 */ /* 0x000e24000030d100 */
[----:B0-----:R0:W-:Y:S01]  /*aa80*/  STG.E desc[UR36][R16.64], R5 ;  /* 0x0000000510007986 */ /* 0x0011e2000c101924 */
[----:B------:R-:W-:Y:S05]  /*aa90*/  BRA `(.L_x_2523) ;  /* 0x0000000c00c87947 */ /* 0x000fea0003800000 */
.L_x_2524:
[----:B------:R-:W0:Y:S02]  /*aaa0*/  F2I.F64.TRUNC R5, R4 ;  /* 0x0000000400057311 */ /* 0x000e24000030d100 */
[----:B0-----:R0:W-:Y:S01]  /*aab0*/  STG.E.U16 desc[UR36][R16.64], R5 ;  /* 0x0000000510007986 */ /* 0x0011e2000c101524 */
[----:B------:R-:W-:Y:S05]  /*aac0*/  BRA `(.L_x_2523) ;  /* 0x0000000c00bc7947 */ /* 0x000fea0003800000 */
.L_x_2519:
        /* <DEDUP_REMOVED lines=13> */
.L_x_2527:
        /* <DEDUP_REMOVED lines=8> */
.L_x_2526:
        /* <DEDUP_REMOVED lines=14> */
.L_x_2529:
        /* <DEDUP_REMOVED lines=9> */
.L_x_2528:
[----:B------:R0:W-:Y:S01]  /*ad90*/  STG.E.64 desc[UR36][R16.64], R4 ;  /* 0x0000000410007986 */ /* 0x0001e2000c101b24 */
[----:B------:R-:W-:Y:S05]  /*ada0*/  BRA `(.L_x_2523) ;  /* 0x0000000c00047947 */ /* 0x000fea0003800000 */
.L_x_2518:
        /* <DEDUP_REMOVED lines=12> */
.L_x_2532:
[----:B------:R-:W-:-:S05]  /*ae70*/  CS2R R6, SRZ ;  /* 0x0000000000067805 */ /* 0x000fca000001ff00 */
[----:B------:R0:W-:Y:S01]  /*ae80*/  STG.E.128 desc[UR36][R16.64], R4 ;  /* 0x0000000410007986 */ /* 0x0001e2000c101d24 */
[----:B------:R-:W-:Y:S05]  /*ae90*/  BRA `(.L_x_2523) ;  /* 0x0000000800c87947 */ /* 0x000fea0003800000 */
.L_x_2531:
        /* <DEDUP_REMOVED lines=25> */
.L_x_2536:
[----:B------:R-:W-:Y:S05]  /*b030*/  BSYNC B0 ;  /* 0x0000000000007941 */ /* 0x000fea0003800000 */
.L_x_2535:
[----:B------:R-:W-:-:S05]  /*b040*/  LOP3.LUT R3, R0, R3, RZ, 0xfc, !PT ;  /* 0x0000000300037212 */ /* 0x000fca00078efcff */
[----:B------:R0:W-:Y:S01]  /*b050*/  STG.E.U8 desc[UR36][R16.64], R3 ;  /* 0x0000000310007986 */ /* 0x0001e2000c101124 */
[----:B------:R-:W-:Y:S05]  /*b060*/  BRA `(.L_x_2523) ;  /* 0x0000000800547947 */ /* 0x000fea0003800000 */
.L_x_2534:
        /* <DEDUP_REMOVED lines=17> */
.L_x_2538:
[----:B------:R-:W-:Y:S01]  /*b180*/  IMAD.MOV.U32 R0, RZ, RZ, 0x7f ;  /* 0x0000007fff007424 */ /* 0x000fe200078e00ff */
[----:B------:R-:W-:-:S04]  /*b190*/  ISETP.GT.U32.AND P0, PT, R2, 0x7f800000, PT ;  /* 0x7f8000000200780c */ /* 0x000fc80003f04070 */
[----:B------:R-:W-:-:S09]  /*b1a0*/  SEL R0, R0, 0x7c, P0 ;  /* 0x0000007c00007807 */ /* 0x000fd20000000000 */
.L_x_2539:
[----:B------:R-:W-:Y:S05]  /*b1b0*/  BSYNC B0 ;  /* 0x0000000000007941 */ /* 0x000fea0003800000 */
.L_x_2537:
[----:B------:R-:W-:-:S04]  /*b1c0*/  LOP3.LUT R2, R3, 0x80000000, RZ, 0xc0, !PT ;  /* 0x8000000003027812 */ /* 0x000fc800078ec0ff */
[----:B------:R-:W-:-:S04]  /*b1d0*/  SHF.R.U32.HI R3, RZ, 0x18, R2 ;  /* 0x00000018ff037819 */ /* 0x000fc80000011602 */
[----:B------:R-:W-:-:S05]  /*b1e0*/  LOP3.LUT R3, R0, R3, RZ, 0xfc, !PT ;  /* 0x0000000300037212 */ /* 0x000fca00078efcff */
[----:B------:R0:W-:Y:S01]  /*b1f0*/  STG.E.U8 desc[UR36][R16.64], R3 ;  /* 0x0000000310007986 */ /* 0x0001e2000c101124 */
[----:B------:R-:W-:Y:S05]  /*b200*/  BRA `(.L_x_2523) ;  /* 0x0000000400ec7947 */ /* 0x000fea0003800000 */
.L_x_2533:
        /* <DEDUP_REMOVED lines=8> */
.L_x_2530:
        /* <DEDUP_REMOVED lines=11> */
.L_x_2542:
        /* <DEDUP_REMOVED lines=21> */
.L_x_2545:
[----:B------:R-:W-:-:S04]  /*b490*/  LOP3.LUT R2, R3, 0x80000000, RZ, 0xc0, !PT ;  /* 0x8000000003027812 */ /* 0x000fc800078ec0ff */
[----:B------:R-:W-:-:S04]  /*b4a0*/  SHF.R.U32.HI R3, RZ, 0x18, R2 ;  /* 0x00000018ff037819 */ /* 0x000fc80000011602 */
[----:B------:R-:W-:-:S04]  /*b4b0*/  LOP3.LUT R0, R0, R3, RZ, 0xfc, !PT ;  /* 0x0000000300007212 */ /* 0x000fc800078efcff */
[----:B------:R-:W-:-:S07]  /*b4c0*/  PRMT R8, R0, 0x7610, R8 ;  /* 0x0000761000087816 */ /* 0x000fce0000000008 */
.L_x_2544:
[----:B------:R-:W-:Y:S05]  /*b4d0*/  BSYNC B0 ;  /* 0x0000000000007941 */ /* 0x000fea0003800000 */
.L_x_2543:
[----:B------:R0:W-:Y:S01]  /*b4e0*/  STG.E.U8 desc[UR36][R16.64], R8 ;  /* 0x0000000810007986 */ /* 0x0001e2000c101124 */
[----:B------:R-:W-:Y:S05]  /*b4f0*/  BRA `(.L_x_2523) ;  /* 0x0000000400307947 */ /* 0x000fea0003800000 */
.L_x_2541:
        /* <DEDUP_REMOVED lines=21> */
.L_x_2548:
[----:B------:R-:W-:-:S04]  /*b650*/  LOP3.LUT R2, R3, 0x80000000, RZ, 0xc0, !PT ;  /* 0x8000000003027812 */ /* 0x000fc800078ec0ff */
[----:B------:R-:W-:-:S04]  /*b660*/  SHF.R.U32.HI R3, RZ, 0x18, R2 ;  /* 0x00000018ff037819 */ /* 0x000fc80000011602 */
[----:B------:R-:W-:-:S04]  /*b670*/  LOP3.LUT R0, R0, R3, RZ, 0xfc, !PT ;  /* 0x0000000300007212 */ /* 0x000fc800078efcff */
[----:B------:R-:W-:-:S07]  /*b680*/  PRMT R8, R0, 0x7610, R8 ;  /* 0x0000761000087816 */ /* 0x000fce0000000008 */
.L_x_2547:
[----:B------:R-:W-:Y:S05]  /*b690*/  BSYNC B0 ;  /* 0x0000000000007941 */ /* 0x000fea0003800000 */
.L_x_2546:
[----:B------:R3:W-:Y:S01]  /*b6a0*/  STG.E.U8 desc[UR36][R16.64], R8 ;  /* 0x0000000810007986 */ /* 0x0007e2000c101124 */
[----:B------:R-:W-:Y:S05]  /*b6b0*/  BRA `(.L_x_2523) ;  /* 0x0000000000c07947 */ /* 0x000fea0003800000 */
.L_x_2540:
        /* <DEDUP_REMOVED lines=26> */
.L_x_2522:
        /* <DEDUP_REMOVED lines=16> */
.L_x_2551:
[----:B------:R-:W-:Y:S05]  /*b960*/  BRA `(.L_x_2523) ;  /* 0x0000000000147947 */ /* 0x000fea0003800000 */
.L_x_2550:
[----:B------:R-:W0:Y:S02]  /*b970*/  F2I.U64.F64.TRUNC R4, R4 ;  /* 0x0000000400047311 */ /* 0x000e24000030d800 */
[----:B0-----:R1:W-:Y:S01]  /*b980*/  STG.E.64 desc[UR36][R16.64], R4 ;  /* 0x0000000410007986 */ /* 0x0013e2000c101b24 */
[----:B------:R-:W-:Y:S05]  /*b990*/  BRA `(.L_x_2523) ;  /* 0x0000000000087947 */ /* 0x000fea0003800000 */
.L_x_2549:
[----:B------:R-:W0:Y:S02]  /*b9a0*/  F2I.U32.F64.TRUNC R5, R4 ;  /* 0x0000000400057311 */ /* 0x000e24000030d000 */
[----:B0-----:R0:W-:Y:S02]  /*b9b0*/  STG.E desc[UR36][R16.64], R5 ;  /* 0x0000000510007986 */ /* 0x0011e4000c101924 */
.L_x_2523:
[----:B------:R-:W-:-:S07]  /*b9c0*/  VIADD R19, R19, 0x80 ;  /* 0x0000008013137836 */ /* 0x000fce0000000000 */
.L_x_2478:
[----:B------:R-:W-:Y:S05]  /*b9d0*/  BSYNC B6 ;  /* 0x0000000000067941 */ /* 0x000fea0003800000 */
.L_x_2477:
        /* <DEDUP_REMOVED lines=306> */
.L_x_2552:
        /* <DEDUP_REMOVED lines=21> */
.L_x_2556:
[----:B------:R-:W2:Y:S02]  /*ce50*/  LDG.E.U8 R2, desc[UR36][R4.64] ;  /* 0x0000002404027981 */ /* 0x000ea4000c1e1100 */
[----:B--2---:R-:W0:Y:S01]  /*ce60*/  I2F.F64.U16 R2, R2 ;  /* 0x0000000200027312 */ /* 0x004e220000101800 */
[----:B------:R-:W-:Y:S05]  /*ce70*/  BRA `(.L_x_2558) ;  /* 0x0000000c00707947 */ /* 0x000fea0003800000 */
.L_x_2555:
        /* <DEDUP_REMOVED lines=9> */
.L_x_2560:
[----:B------:R-:W2:Y:S02]  /*cf10*/  LDG.E R2, desc[UR36][R4.64] ;  /* 0x0000002404027981 */ /* 0x000ea4000c1e1900 */
[----:B--2---:R-:W0:Y:S01]  /*cf20*/  I2F.F64 R2, R2 ;  /* 0x0000000200027312 */ /* 0x004e220000201c00 */
[----:B------:R-:W-:Y:S05]  /*cf30*/  BRA `(.L_x_2558) ;  /* 0x0000000c00407947 */ /* 0x000fea0003800000 */
.L_x_2559:
[----:B------:R-:W2:Y:S02]  /*cf40*/  LDG.E.U16 R2, desc[UR36][R4.64] ;  /* 0x0000002404027981 */ /* 0x000ea4000c1e1500 */
[----:B--2---:R-:W0:Y:S01]  /*cf50*/  I2F.F64.S16 R2, R2 ;  /* 0x0000000200027312 */ /* 0x004e220000101c00 */
[----:B------:R-:W-:Y:S05]  /*cf60*/  BRA `(.L_x_2558) ;  /* 0x0000000c00347947 */ /* 0x000fea0003800000 */
.L_x_2554:
        /* <DEDUP_REMOVED lines=8> */
[----:B------:R-:W2:Y:S01]  /*cff0*/  F2F.F64.F32 R2, R2 ;  /* 0x0000000200027310 */ /* 0x000ea20000201800 */
[----:B------:R-:W-:Y:S05]  /*d000*/  BRA `(.L_x_2558) ;  /* 0x0000000c000c7947 */ /* 0x000fea0003800000 */
.L_x_2562:
[----:B------:R-:W2:Y:S02]  /*d010*/  LDG.E.U16 R0, desc[UR36][R4.64] ;  /* 0x0000002404007981 */ /* 0x000ea4000c1e1500 */
[----:B--2---:R-:W-:-:S05]  /*d020*/  HADD2.F32 R0, -RZ, R0.H0_H0 ;  /* 0x20000000ff007230 */ /* 0x004fca0000004100 */
[----:B------:R-:W-:-:S04]  /*d030*/  FMUL.FTZ R0, R0, 1 ;  /* 0x3f80000000007820 */ /* 0x000fc80000410000 */
[----:B------:R0:W1:Y:S01]  /*d040*/  F2F.F64.F32 R2, R0 ;  /* 0x0000000000027310 */ /* 0x0000620000201800 */
[----:B------:R-:W-:Y:S05]  /*d050*/  BRA `(.L_x_2558) ;  /* 0x0000000800f87947 */ /* 0x000fea0003800000 */
.L_x_2561:
        /* <DEDUP_REMOVED lines=8> */
[----:B------:R-:W3:Y:S01]  /*d0e0*/  F2F.F64.F32 R2, R2 ;  /* 0x0000000200027310 */ /* 0x000ee20000201800 */
[----:B------:R-:W-:Y:S05]  /*d0f0*/  BRA `(.L_x_2558) ;  /* 0x0000000800d07947 */ /* 0x000fea0003800000 */
.L_x_2564:
[----:B------:R-:W2:Y:S02]  /*d100*/  LDG.E.U16 R4, desc[UR36][R4.64] ;  /* 0x0000002404047981 */ /* 0x000ea4000c1e1500 */
[----:B--2---:R-:W-:-:S05]  /*d110*/  HADD2.F32 R0, -RZ, R4.H0_H0 ;  /* 0x20000004ff007230 */ /* 0x004fca0000004100 */
[----:B------:R-:W-:-:S04]  /*d120*/  FMUL.FTZ R0, R0, 1 ;  /* 0x3f80000000007820 */ /* 0x000fc80000410000 */
[----:B------:R4:W0:Y:S01]  /*d130*/  F2F.F64.F32 R2, R0 ;  /* 0x0000000000027310 */ /* 0x0008220000201800 */
[----:B------:R-:W-:Y:S05]  /*d140*/  BRA `(.L_x_2558) ;  /* 0x0000000800bc7947 */ /* 0x000fea0003800000 */
.L_x_2563:
[----:B------:R0:W5:Y:S01]  /*d150*/  LDG.E.64 R2, desc[UR36][R4.64] ;  /* 0x0000002404027981 */ /* 0x000162000c1e1b00 */
[----:B------:R-:W-:Y:S05]  /*d160*/  BRA `(.L_x_2558) ;  /* 0x0000000800b47947 */ /* 0x000fea0003800000 */
.L_x_2553:
        /* <DEDUP_REMOVED lines=13> */
.L_x_2567:
[----:B------:R0:W5:Y:S01]  /*d240*/  LDG.E.64 R2, desc[UR36][R4.64] ;  /* 0x0000002404027981 */ /* 0x000162000c1e1b00 */
[----:B------:R-:W-:Y:S05]  /*d250*/  BRA `(.L_x_2558) ;  /* 0x0000000800787947 */ /* 0x000fea0003800000 */
.L_x_2566:
        /* <DEDUP_REMOVED lines=28> */
.L_x_2569:
        /* <DEDUP_REMOVED lines=15> */
.L_x_2568:
[----:B------:R-:W2:Y:S02]  /*d510*/  LDG.E.U16 R0, desc[UR36][R4.64] ;  /* 0x0000002404007981 */ /* 0x000ea4000c1e1500 */
[----:B--2---:R-:W-:-:S04]  /*d520*/  IMAD.U32 R0, R0, 0x10000, RZ ;  /* 0x0001000000007824 */ /* 0x004fc800078e00ff */
[----:B------:R-:W-:-:S04]  /*d530*/  FMUL.FTZ R0, R0, 1 ;  /* 0x3f80000000007820 */ /* 0x000fc80000410000 */
[----:B------:R0:W1:Y:S01]  /*d540*/  F2F.F64.F32 R2, R0 ;  /* 0x0000000000027310 */ /* 0x0000620000201800 */
[----:B------:R-:W-:Y:S05]  /*d550*/  BRA `(.L_x_2558) ;  /* 0x0000000400b87947 */ /* 0x000fea0003800000 */
.L_x_2565:
        /* <DEDUP_REMOVED lines=11> */
.L_x_2572:
        /* <DEDUP_REMOVED lines=21> */
.L_x_2576:
[----:B------:R-:W-:Y:S05]  /*d760*/  BSYNC B1 ;  /* 0x0000000000017941 */ /* 0x000fea0003800000 */
.L_x_2575:
[----:B------:R-:W-:Y:S01]  /*d770*/  LEA R3, R0, 0x3b800000, 0x17 ;  /* 0x3b80000000037811 */ /* 0x000fe200078eb8ff */
[----:B------:R-:W-:-:S05]  /*d780*/  IMAD.SHL.U32 R0, R2, 0x100000, RZ ;  /* 0x0010000002007824 */ /* 0x000fca00078e00ff */
[----:B------:R-:W-:-:S07]  /*d790*/  LOP3.LUT R0, R3, R0, R4, 0xfe, !PT ;  /* 0x0000000003007212 */ /* 0x000fce00078efe04 */
.L_x_2574:
[----:B------:R-:W-:Y:S05]  /*d7a0*/  BSYNC B0 ;  /* 0x0000000000007941 */ /* 0x000fea0003800000 */
.L_x_2573:
[----:B------:R-:W-:-:S04]  /*d7b0*/  FMUL.FTZ R0, R0, 1 ;  /* 0x3f80000000007820 */ /* 0x000fc80000410000 */
[----:B------:R0:W1:Y:S01]  /*d7c0*/  F2F.F64.F32 R2, R0 ;  /* 0x0000000000027310 */ /* 0x0000620000201800 */
[----:B------:R-:W-:Y:S05]  /*d7d0*/  BRA `(.L_x_2558) ;  /* 0x0000000400187947 */ /* 0x000fea0003800000 */
.L_x_2571:
        /* <DEDUP_REMOVED lines=21> */
.L_x_2580:
[----:B------:R-:W-:Y:S05]  /*d930*/  BSYNC B1 ;  /* 0x0000000000017941 */ /* 0x000fea0003800000 */
.L_x_2579:
[----:B------:R-:W-:Y:S01]  /*d940*/  LEA R3, R0, 0x37800000, 0x17 ;  /* 0x3780000000037811 */ /* 0x000fe200078eb8ff */
[----:B------:R-:W-:-:S05]  /*d950*/  IMAD.SHL.U32 R0, R2, 0x200000, RZ ;  /* 0x0020000002007824 */ /* 0x000fca00078e00ff */
[----:B------:R-:W-:-:S07]  /*d960*/  LOP3.LUT R0, R3, R0, R4, 0xfe, !PT ;  /* 0x0000000003007212 */ /* 0x000fce00078efe04 */
.L_x_2578:
[----:B------:R-:W-:Y:S05]  /*d970*/  BSYNC B0 ;  /* 0x0000000000007941 */ /* 0x000fea0003800000 */
.L_x_2577:
[----:B------:R-:W-:-:S04]  /*d980*/  FMUL.FTZ R0, R0, 1 ;  /* 0x3f80000000007820 */ /* 0x000fc80000410000 */
[----:B------:R0:W1:Y:S01]  /*d990*/  F2F.F64.F32 R2, R0 ;  /* 0x0000000000027310 */ /* 0x0000620000201800 */
[----:B------:R-:W-:Y:S05]  /*d9a0*/  BRA `(.L_x_2558) ;  /* 0x0000000000a47947 */ /* 0x000fea0003800000 */
.L_x_2570:
        /* <DEDUP_REMOVED lines=12> */
[----:B------:R-:W-:Y:S01]  /*da70*/  @!P0 MOV R0, 0x7f800001 ;  /* 0x7f80000100008802 */ /* 0x000fe20000000f00 */
[----:B------:R-:W-:-:S07]  /*da80*/  @P0 IMAD.SHL.U32 R0, R4, 0x800000, RZ ;  /* 0x0080000004000824 */ /* 0x000fce00078e00ff */
.L_x_2584:
[----:B------:R-:W-:Y:S05]  /*da90*/  BSYNC B0 ;  /* 0x0000000000007941 */ /* 0x000fea0003800000 */
.L_x_2583:
[----:B------:R-:W-:-:S04]  /*daa0*/  FMUL.FTZ R0, R0, 1 ;  /* 0x3f80000000007820 */ /* 0x000fc80000410000 */
[----:B------:R0:W1:Y:S01]  /*dab0*/  F2F.F64.F32 R2, R0 ;  /* 0x0000000000027310 */ /* 0x0000620000201800 */
[----:B------:R-:W-:Y:S05]  /*dac0*/  BRA `(.L_x_2558) ;  /* 0x00000000005c7947 */ /* 0x000fea0003800000 */
.L_x_2557:
        /* <DEDUP_REMOVED lines=16> */
.L_x_2585:
[----:B------:R-:W-:Y:S01]  /*dbd0*/  CS2R R2, SRZ ;  /* 0x0000000000027805 */ /* 0x000fe2000001ff00 */
[----:B------:R-:W-:Y:S06]  /*dbe0*/  BRA `(.L_x_2558) ;  /* 0x0000000000147947 */ /* 0x000fec0003800000 */
.L_x_2582:
[----:B------:R-:W2:Y:S02]  /*dbf0*/  LDG.E.64 R2, desc[UR36][R4.64] ;  /* 0x0000002404027981 */ /* 0x000ea4000c1e1b00 */
[----:B--2---:R-:W0:Y:S01]  /*dc00*/  I2F.F64.U64 R2, R2 ;  /* 0x0000000200027312 */ /* 0x004e220000301800 */
[----:B------:R-:W-:Y:S05]  /*dc10*/  BRA `(.L_x_2558) ;  /* 0x0000000000087947 */ /* 0x000fea0003800000 */
.L_x_2581:
[----:B------:R-:W2:Y:S02]  /*dc20*/  LDG.E R2, desc[UR36][R4.64] ;  /* 0x0000002404027981 */ /* 0x000ea4000c1e1900 */
[----:B--2---:R-:W0:Y:S02]  /*dc30*/  I2F.F64.U32 R2, R2 ;  /* 0x0000000200027312 */ /* 0x004e240000201800 */
.L_x_2558:
        /* <DEDUP_REMOVED lines=30> */
[----:B------:R-:W-:-:S03]  /*de20*/  @!P0 IMAD.MOV.U32 R2, RZ, RZ, R6 ;  /* 0x000000ffff028224 */ /* 0x000fc600078e0006 */
[----:B----4-:R-:W-:-:S04]  /*de30*/  IADD3 R0, R3, -0x1, RZ ;  /* 0xffffffff03007810 */ /* 0x010fc80007ffe0ff */
        /* <DEDUP_REMOVED lines=73> */
.L_x_2587:
        /* <DEDUP_REMOVED lines=13> */
[----:B----4-:R-:W-:-:S05]  /*e3a0*/  FFMA R0, RZ, R9, R3 ;  /* 0x00000009ff007223 */ /* 0x010fca0000000003 */
[----:B------:R-:W-:-:S13]  /*e3b0*/  FSETP.GT.AND P0, PT, |R0|, 1.469367938527859385e-39, PT ;  /* 0x001000000000780b */ /* 0x000fda0003f04200 */
[----:B------:R-:W-:Y:S05]  /*e3c0*/  @P0 BRA P1, `(.L_x_2590) ;  /* 0x00000000001c0947 */ /* 0x000fea0000800000 */
[----:B------:R-:W-:Y:S01]  /*e3d0*/  IMAD.MOV.U32 R6, RZ, RZ, R8 ;  /* 0x000000ffff067224 */ /* 0x000fe200078e0008 */
[----:B------:R-:W-:Y:S01]  /*e3e0*/  MOV R4, R22 ;  /* 0x0000001600047202 */ /* 0x000fe20000000f00 */
[----:B------:R-:W-:Y:S01]  /*e3f0*/  IMAD.MOV.U32 R7, RZ, RZ, R9 ;  /* 0x000000ffff077224 */ /* 0x000fe200078e0009 */
[----:B------:R-:W-:Y:S01]  /*e400*/  MOV R0, 0xe430 ;  /* 0x0000e43000007802 */ /* 0x000fe20000000f00 */
[----:B------:R-:W-:-:S07]  /*e410*/  IMAD.MOV.U32 R5, RZ, RZ, R23 ;  /* 0x000000ffff057224 */ /* 0x000fce00078e0017 */
[----:B------:R-:W-:Y:S05]  /*e420*/  CALL.REL.NOINC `($__internal_0_$__cuda_sm20_div_rn_f64_full) ;  /* 0x0000001000dc7944 */ /* 0x000fea0003c00000 */
[----:B------:R-:W-:-:S07]  /*e430*/  IMAD.MOV.U32 R2, RZ, RZ, R12 ;  /* 0x000000ffff027224 */ /* 0x000fce00078e000c */
.L_x_2590:
[----:B------:R-:W-:Y:S05]  /*e440*/  BSYNC B1 ;  /* 0x0000000000017941 */ /* 0x000fea0003800000 */
.L_x_2589:
        /* <DEDUP_REMOVED lines=29> */
.L_x_2588:
[----:B------:R-:W-:Y:S05]  /*e620*/  BSYNC B0 ;  /* 0x0000000000007941 */ /* 0x000fea0003800000 */
.L_x_2586:
        /* <DEDUP_REMOVED lines=18> */
[----:B0-----:R-:W-:Y:S01]  /*e750*/  STG.E.U8 desc[UR36][R16.64], R5 ;  /* 0x0000000510007986 */ /* 0x001fe2000c101124 */
[----:B------:R-:W-:Y:S05]  /*e760*/  EXIT ;  /* 0x000000000000794d */ /* 0x000fea0003800000 */
.L_x_2594:
[----:B------:R-:W0:Y:S02]  /*e770*/  F2I.S64.F64.TRUNC R4, R4 ;  /* 0x0000000400047311 */ /* 0x000e24000030d900 */
[----:B0-----:R-:W-:-:S05]  /*e780*/  IMAD.MOV.U32 R3, RZ, RZ, R4 ;  /* 0x000000ffff037224 */ /* 0x001fca00078e0004 */
[----:B------:R-:W-:Y:S01]  /*e790*/  STG.E.U8 desc[UR36][R16.64], R3 ;  /* 0x0000000310007986 */ /* 0x000fe2000c101124 */
[----:B------:R-:W-:Y:S05]  /*e7a0*/  EXIT ;  /* 0x000000000000794d */ /* 0x000fea0003800000 */
.L_x_2593:
[----:B------:R-:W-:-:S13]  /*e7b0*/  ISETP.NE.AND P0, PT, R0, 0x2, PT ;  /* 0x000000020000780c */ /* 0x000fda0003f05270 */
[----:B------:R-:W-:Y:S05]  /*e7c0*/  @!P0 BRA `(.L_x_2596) ;  /* 0x0000000000288947 */ /* 0x000fea0003800000 */
[----:B------:R-:W-:-:S13]  /*e7d0*/  ISETP.NE.AND P0, PT, R0, 0x3, PT ;  /* 0x000000030000780c */ /* 0x000fda0003f05270 */
[----:B------:R-:W-:Y:S05]  /*e7e0*/  @!P0 BRA `(.L_x_2597) ;  /* 0x0000000000148947 */ /* 0x000fea0003800000 */
[----:B------:R-:W-:-:S13]  /*e7f0*/  ISETP.NE.AND P0, PT, R0, 0x4, PT ;  /* 0x000000040000780c */ /* 0x000fda0003f05270 */
[----:B------:R-:W-:Y:S05]  /*e800*/  @P0 BRA `(.L_x_2595) ;  /* 0x0000000c00880947 */ /* 0x000fea0003800000 */
[----:B------:R-:W0:Y:S02]  /*e810*/  F2I.S64.F64.TRUNC R4, R4 ;  /* 0x0000000400047311 */ /* 0x000e24000030d900 */
[----:B0-----:R-:W-:Y:S01]  /*e820*/  STG.E.64 desc[UR36][R16.64], R4 ;  /* 0x0000000410007986 */ /* 0x001fe2000c101b24 */
[----:B------:R-:W-:Y:S05]  /*e830*/  EXIT ;  /* 0x000000000000794d */ /* 0x000fea0003800000 */
.L_x_2597:
[----:B------:R-:W0:Y:S02]  /*e840*/  F2I.F64.TRUNC R5, R4 ;  /* 0x0000000400057311 */ /* 0x000e24000030d100 */
[----:B0-----:R-:W-:Y:S01]  /*e850*/  STG.E desc[UR36][R16.64], R5 ;  /* 0x0000000510007986 */ /* 0x001fe2000c101924 */
[----:B------:R-:W-:Y:S05]  /*e860*/  EXIT ;  /* 0x000000000000794d */ /* 0x000fea0003800000 */
.L_x_2596:
[----:B------:R-:W0:Y:S02]  /*e870*/  F2I.F64.TRUNC R5, R4 ;  /* 0x0000000400057311 */ /* 0x000e24000030d100 */
[----:B0-----:R-:W-:Y:S01]  /*e880*/  STG.E.U16 desc[UR36][R16.64], R5 ;  /* 0x0000000510007986 */ /* 0x001fe2000c101524 */
[----:B------:R-:W-:Y:S05]  /*e890*/  EXIT ;  /* 0x000000000000794d */ /* 0x000fea0003800000 */
.L_x_2592:
        /* <DEDUP_REMOVED lines=11> */
[----:B------:R-:W-:Y:S01]  /*e950*/  STG.E desc[UR36][R16.64], R3 ;  /* 0x0000000310007986 */ /* 0x000fe2000c101924 */
[----:B------:R-:W-:Y:S05]  /*e960*/  EXIT ;  /* 0x000000000000794d */ /* 0x000fea0003800000 */
.L_x_2599:
[----:B------:R-:W-:Y:S01]  /*e970*/  UMOV UR4, 0xf0000000 ;  /* 0xf000000000047882 */ /* 0x000fe20000000000 */
[----:B------:R-:W-:Y:S01]  /*e980*/  UMOV UR5, 0x380fffff ;  /* 0x380fffff00057882 */ /* 0x000fe20000000000 */
[----:B------:R-:W0:Y:S01]  /*e990*/  F2F.F32.F64 R0, R4 ;  /* 0x0000000400007310 */ /* 0x000e220000301000 */
[----:B------:R-:W-:-:S14]  /*e9a0*/  DSETP.GEU.AND P0, PT, |R4|, UR4, PT ;  /* 0x0000000404007e2a */ /* 0x000fdc000bf0e200 */
[----:B0-----:R-:W-:-:S05]  /*e9b0*/  @!P0 FMUL R0, R0, 1.175494350822287508e-38 ;  /* 0x0080000000008820 */ /* 0x001fca0000400000 */
[----:B------:R-:W-:-:S05]  /*e9c0*/  F2FP.F16.F32.PACK_AB R0, RZ, R0 ;  /* 0x00000000ff00723e */ /* 0x000fca00000000ff */
[----:B------:R-:W-:Y:S01]  /*e9d0*/  STG.E.U16 desc[UR36][R16.64], R0 ;  /* 0x0000000010007986 */ /* 0x000fe2000c101524 */
[----:B------:R-:W-:Y:S05]  /*e9e0*/  EXIT ;  /* 0x000000000000794d */ /* 0x000fea0003800000 */
.L_x_2598:
        /* <DEDUP_REMOVED lines=12> */
[----:B------:R-:W-:Y:S01]  /*eab0*/  STG.E.64 desc[UR36][R16.64], R2 ;  /* 0x0000000210007986 */ /* 0x000fe2000c101b24 */
[----:B------:R-:W-:Y:S05]  /*eac0*/  EXIT ;  /* 0x000000000000794d */ /* 0x000fea0003800000 */
.L_x_2601:
[----:B------:R-:W-:Y:S01]  /*ead0*/  UMOV UR4, 0xf0000000 ;  /* 0xf000000000047882 */ /* 0x000fe20000000000 */
[----:B------:R-:W-:Y:S01]  /*eae0*/  UMOV UR5, 0x380fffff ;  /* 0x380fffff00057882 */ /* 0x000fe20000000000 */
[----:B------:R-:W0:Y:S01]  /*eaf0*/  F2F.F32.F64 R0, R4 ;  /* 0x0000000400007310 */ /* 0x000e220000301000 */
[----:B------:R-:W-:-:S14]  /*eb00*/  DSETP.GEU.AND P0, PT, |R4|, UR4, PT ;  /* 0x0000000404007e2a */ /* 0x000fdc000bf0e200 */
[----:B0-----:R-:W-:-:S05]  /*eb10*/  @!P0 FMUL R0, R0, 1.175494350822287508e-38 ;  /* 0x0080000000008820 */ /* 0x001fca0000400000 */
[----:B------:R-:W-:-:S04]  /*eb20*/  F2FP.F16.F32.PACK_AB R3, RZ, R0 ;  /* 0x00000000ff03723e */ /* 0x000fc800000000ff */
[----:B------:R-:W-:-:S05]  /*eb30*/  PRMT R3, R3, 0x5410, RZ ;  /* 0x0000541003037816 */ /* 0x000fca00000000ff */
[----:B------:R-:W-:Y:S01]  /*eb40*/  STG.E desc[UR36][R16.64], R3 ;  /* 0x0000000310007986 */ /* 0x000fe2000c101924 */
[----:B------:R-:W-:Y:S05]  /*eb50*/  EXIT ;  /* 0x000000000000794d */ /* 0x000fea0003800000 */
.L_x_2600:
[----:B------:R-:W-:Y:S01]  /*eb60*/  STG.E.64 desc[UR36][R16.64], R4 ;  /* 0x0000000410007986 */ /* 0x000fe2000c101b24 */
[----:B------:R-:W-:Y:S05]  /*eb70*/  EXIT ;  /* 0x000000000000794d */ /* 0x000fea0003800000 */
.L_x_2591:
        /* <DEDUP_REMOVED lines=10> */
[----:B------:R-:W-:Y:S01]  /*ec20*/  STG.E.U8 desc[UR36][R16.64], R3 ;  /* 0x0000000310007986 */ /* 0x000fe2000c101124 */
[----:B------:R-:W-:Y:S05]  /*ec30*/  EXIT ;  /* 0x000000000000794d */ /* 0x000fea0003800000 */
.L_x_2604:
[----:B------:R-:W-:-:S05]  /*ec40*/  CS2R R6, SRZ ;  /* 0x0000000000067805 */ /* 0x000fca000001ff00 */
[----:B------:R-:W-:Y:S01]  /*ec50*/  STG.E.128 desc[UR36][R16.64], R4 ;  /* 0x0000000410007986 */ /* 0x000fe2000c101d24 */
[----:B------:R-:W-:Y:S05]  /*ec60*/  EXIT ;  /* 0x000000000000794d */ /* 0x000fea0003800000 */
.L_x_2603:
        /* <DEDUP_REMOVED lines=25> */
.L_x_2608:
[----:B------:R-:W-:Y:S05]  /*ee00*/  BSYNC B0 ;  /* 0x0000000000007941 */ /* 0x000fea0003800000 */
.L_x_2607:
[----:B------:R-:W-:-:S05]  /*ee10*/  LOP3.LUT R3, R0, R3, RZ, 0xfc, !PT ;  /* 0x0000000300037212 */ /* 0x000fca00078efcff */
[----:B------:R-:W-:Y:S01]  /*ee20*/  STG.E.U8 desc[UR36][R16.64], R3 ;  /* 0x0000000310007986 */ /* 0x000fe2000c101124 */
[----:B------:R-:W-:Y:S05]  /*ee30*/  EXIT ;  /* 0x000000000000794d */ /* 0x000fea0003800000 */
.L_x_2606:
        /* <DEDUP_REMOVED lines=17> */
.L_x_2610:
[----:B------:R-:W-:Y:S01]  /*ef50*/  IMAD.MOV.U32 R0, RZ, RZ, 0x7f ;  /* 0x0000007fff007424 */ /* 0x000fe200078e00ff */
[----:B------:R-:W-:-:S04]  /*ef60*/  ISETP.GT.U32.AND P0, PT, R2, 0x7f800000, PT ;  /* 0x7f8000000200780c */ /* 0x000fc80003f04070 */
[----:B------:R-:W-:-:S09]  /*ef70*/  SEL R0, R0, 0x7c, P0 ;  /* 0x0000007c00007807 */ /* 0x000fd20000000000 */
.L_x_2611:
[----:B------:R-:W-:Y:S05]  /*ef80*/  BSYNC B0 ;  /* 0x0000000000007941 */ /* 0x000fea0003800000 */
.L_x_2609:
[----:B------:R-:W-:-:S04]  /*ef90*/  LOP3.LUT R2, R3, 0x80000000, RZ, 0xc0, !PT ;  /* 0x8000000003027812 */ /* 0x000fc800078ec0ff */
[----:B------:R-:W-:-:S04]  /*efa0*/  SHF.R.U32.HI R3, RZ, 0x18, R2 ;  /* 0x00000018ff037819 */ /* 0x000fc80000011602 */
[----:B------:R-:W-:-:S05]  /*efb0*/  LOP3.LUT R3, R0, R3, RZ, 0xfc, !PT ;  /* 0x0000000300037212 */ /* 0x000fca00078efcff */
[----:B------:R-:W-:Y:S01]  /*efc0*/  STG.E.U8 desc[UR36][R16.64], R3 ;  /* 0x0000000310007986 */ /* 0x000fe2000c101124 */
[----:B------:R-:W-:Y:S05]  /*efd0*/  EXIT ;  /* 0x000000000000794d */ /* 0x000fea0003800000 */
.L_x_2605:
[----:B------:R-:W-:Y:S01]  /*efe0*/  UMOV UR4, 0xf0000000 ;  /* 0xf000000000047882 */ /* 0x000fe20000000000 */
[----:B------:R-:W-:Y:S01]  /*eff0*/  UMOV UR5, 0x380fffff ;  /* 0x380fffff00057882 */ /* 0x000fe20000000000 */
[----:B------:R-:W0:Y:S01]  /*f000*/  F2F.F32.F64 R0, R4 ;  /* 0x0000000400007310 */ /* 0x000e220000301000 */
[----:B------:R-:W-:-:S14]  /*f010*/  DSETP.GEU.AND P0, PT, |R4|, UR4, PT ;  /* 0x0000000404007e2a */ /* 0x000fdc000bf0e200 */
[----:B0-----:R-:W-:-:S05]  /*f020*/  @!P0 FMUL R0, R0, 1.175494350822287508e-38 ;  /* 0x0080000000008820 */ /* 0x001fca0000400000 */
[----:B------:R-:W-:-:S05]  /*f030*/  F2FP.BF16.F32.PACK_AB R0, RZ, R0 ;  /* 0x00000000ff00723e */ /* 0x000fca00000010ff */
[----:B------:R-:W-:Y:S01]  /*f040*/  STG.E.U16 desc[UR36][R16.64], R0 ;  /* 0x0000000010007986 */ /* 0x000fe2000c101524 */
[----:B------:R-:W-:Y:S05]  /*f050*/  EXIT ;  /* 0x000000000000794d */ /* 0x000fea0003800000 */
.L_x_2602:
        /* <DEDUP_REMOVED lines=9> */
[----:B0-----:R-:W-:Y:S01]  /*f0f0*/  STG.E.U16 desc[UR36][R16.64], R5 ;  /* 0x0000000510007986 */ /* 0x001fe2000c101524 */
[----:B------:R-:W-:Y:S05]  /*f100*/  EXIT ;  /* 0x000000000000794d */ /* 0x000fea0003800000 */
.L_x_2614:
        /* <DEDUP_REMOVED lines=21> */
.L_x_2617:
[----:B------:R-:W-:-:S04]  /*f260*/  LOP3.LUT R2, R3, 0x80000000, RZ, 0xc0, !PT ;  /* 0x8000000003027812 */ /* 0x000fc800078ec0ff */
[----:B------:R-:W-:-:S04]  /*f270*/  SHF.R.U32.HI R3, RZ, 0x18, R2 ;  /* 0x00000018ff037819 */ /* 0x000fc80000011602 */
[----:B------:R-:W-:-:S04]  /*f280*/  LOP3.LUT R0, R0, R3, RZ, 0xfc, !PT ;  /* 0x0000000300007212 */ /* 0x000fc800078efcff */
[----:B------:R-:W-:-:S07]  /*f290*/  PRMT R8, R0, 0x7610, R8 ;  /* 0x0000761000087816 */ /* 0x000fce0000000008 */
.L_x_2616:
[----:B------:R-:W-:Y:S05]  /*f2a0*/  BSYNC B0 ;  /* 0x0000000000007941 */ /* 0x000fea0003800000 */
.L_x_2615:
[----:B------:R-:W-:Y:S01]  /*f2b0*/  STG.E.U8 desc[UR36][R16.64], R8 ;  /* 0x0000000810007986 */ /* 0x000fe2000c101124 */
[----:B------:R-:W-:Y:S05]  /*f2c0*/  EXIT ;  /* 0x000000000000794d */ /* 0x000fea0003800000 */
.L_x_2613:
        /* <DEDUP_REMOVED lines=21> */
.L_x_2620:
[----:B------:R-:W-:-:S04]  /*f420*/  LOP3.LUT R2, R3, 0x80000000, RZ, 0xc0, !PT ;  /* 0x8000000003027812 */ /* 0x000fc800078ec0ff */
[----:B------:R-:W-:-:S04]  /*f430*/  SHF.R.U32.HI R3, RZ, 0x18, R2 ;  /* 0x00000018ff037819 */ /* 0x000fc80000011602 */
[----:B------:R-:W-:-:S04]  /*f440*/  LOP3.LUT R0, R0, R3, RZ, 0xfc, !PT ;  /* 0x0000000300007212 */ /* 0x000fc800078efcff */
[----:B------:R-:W-:-:S07]  /*f450*/  PRMT R8, R0, 0x7610, R8 ;  /* 0x0000761000087816 */ /* 0x000fce0000000008 */
.L_x_2619:
[----:B------:R-:W-:Y:S05]  /*f460*/  BSYNC B0 ;  /* 0x0000000000007941 */ /* 0x000fea0003800000 */
.L_x_2618:
[----:B------:R-:W-:Y:S01]  /*f470*/  STG.E.U8 desc[UR36][R16.64], R8 ;  /* 0x0000000810007986 */ /* 0x000fe2000c101124 */
[----:B------:R-:W-:Y:S05]  /*f480*/  EXIT ;  /* 0x000000000000794d */ /* 0x000fea0003800000 */
.L_x_2612:
        /* <DEDUP_REMOVED lines=26> */
.L_x_2595:
[----:B------:R-:W-:Y:S01]  /*f630*/  MOV R0, 0x0 ;  /* 0x0000000000007802 */ /* 0x000fe20000000f00 */
[----:B------:R-:W-:Y:S01]  /*f640*/  ULDC.64 UR4, c[0x4][0x158] ;  /* 0x0100560000047ab9 */ /* 0x000fe20000000a00 */
[----:B------:R-:W-:Y:S01]  /*f650*/  ULDC.64 UR6, c[0x4][0x40] ;  /* 0x0100100000067ab9 */ /* 0x000fe20000000a00 */
[----:B------:R-:W-:Y:S01]  /*f660*/  MOV R4, UR4 ;  /* 0x0000000400047c02 */ /* 0x000fe20008000f00 */
        /* <DEDUP_REMOVED lines=12> */
.L_x_2623:
[----:B------:R-:W-:Y:S05]  /*f730*/  EXIT ;  /* 0x000000000000794d */ /* 0x000fea0003800000 */
.L_x_2622:
[----:B------:R-:W0:Y:S02]  /*f740*/  F2I.U64.F64.TRUNC R4, R4 ;  /* 0x0000000400047311 */ /* 0x000e24000030d800 */
[----:B0-----:R-:W-:Y:S01]  /*f750*/  STG.E.64 desc[UR36][R16.64], R4 ;  /* 0x0000000410007986 */ /* 0x001fe2000c101b24 */
[----:B------:R-:W-:Y:S05]  /*f760*/  EXIT ;  /* 0x000000000000794d */ /* 0x000fea0003800000 */
.L_x_2621:
[----:B------:R-:W0:Y:S02]  /*f770*/  F2I.U32.F64.TRUNC R5, R4 ;  /* 0x0000000400057311 */ /* 0x000e24000030d000 */
[----:B0-----:R-:W-:Y:S01]  /*f780*/  STG.E desc[UR36][R16.64], R5 ;  /* 0x0000000510007986 */ /* 0x001fe2000c101924 */
[----:B------:R-:W-:Y:S05]  /*f790*/  EXIT ;  /* 0x000000000000794d */ /* 0x000fea0003800000 */
        .weak           $__internal_0_$__cuda_sm20_div_rn_f64_full
        .type           $__internal_0_$__cuda_sm20_div_rn_f64_full,@function
        .size           $__internal_0_$__cuda_sm20_div_rn_f64_full,(.L_x_21005 - $__internal_0_$__cuda_sm20_div_rn_f64_full)
$__internal_0_$__cuda_sm20_div_rn_f64_full:
[C---:B------:R-:W-:Y:S01]  /*f7a0*/  FSETP.GEU.AND P0, PT, |R7|.reuse, 1.469367938527859385e-39, PT ;  /* 0x001000000700780b */ /* 0x040fe20003f0e200 */
[----:B------:R-:W-:Y:S01]  /*f7b0*/  IMAD.MOV.U32 R10, RZ, RZ, 0x1 ;  /* 0x00000001ff0a7424 */ /* 0x000fe200078e00ff */
[----:B------:R-:W-:Y:S01]  /*f7c0*/  LOP3.LUT R24, R7, 0x800fffff, RZ, 0xc0, !PT ;  /* 0x800fffff07187812 */ /* 0x000fe200078ec0ff */
[----:B------:R-:W-:Y:S01]  /*f7d0*/  IMAD.MOV.U32 R14, RZ, RZ, 0x1ca00000 ;  /* 0x1ca00000ff0e7424 */ /* 0x000fe200078e00ff */
[C---:B------:R-:W-:Y:S01]  /*f7e0*/  FSETP.GEU.AND P1, PT, |R5|.reuse, 1.469367938527859385e-39, PT ;  /* 0x001000000500780b */ /* 0x040fe20003f2e200 */
[----:B------:R-:W-:Y:S01]  /*f7f0*/  BSSY B2, `(.L_x_2624) ;  /* 0x0000052000027945 */ /* 0x000fe20003800000 */
[----:B------:R-:W-:Y:S01]  /*f800*/  LOP3.LUT R25, R24, 0x3ff00000, RZ, 0xfc, !PT ;  /* 0x3ff0000018197812 */ /* 0x000fe200078efcff */
[----:B------:R-:W-:Y:S01]  /*f810*/  IMAD.MOV.U32 R24, RZ, RZ, R6 ;  /* 0x000000ffff187224 */ /* 0x000fe200078e0006 */
[----:B------:R-:W-:Y:S02]  /*f820*/  LOP3.LUT R3, R5, 0x7ff00000, RZ, 0xc0, !PT ;  /* 0x7ff0000005037812 */ /* 0x000fe400078ec0ff */
[----:B------:R-:W-:-:S03]  /*f830*/  LOP3.LUT R18, R7, 0x7ff00000, RZ, 0xc0, !PT ;  /* 0x7ff0000007127812 */ /* 0x000fc600078ec0ff */
[----:B------:R-:W-:Y:S01]  /*f840*/  @!P0 DMUL R24, R6, 8.98846567431157953865e+307 ;  /* 0x7fe0000006188828 */ /* 0x000fe20000000000 */
[----:B------:R-:W-:Y:S01]  /*f850*/  ISETP.GE.U32.AND P3, PT, R3, R18, PT ;  /* 0x000000120300720c */ /* 0x000fe20003f66070 */
[----:B------:R-:W-:Y:S02]  /*f860*/  IMAD.MOV.U32 R15, RZ, RZ, R3 ;  /* 0x000000ffff0f7224 */ /* 0x000fe400078e0003 */
[----:B------:R-:W-:Y:S01]  /*f870*/  @!P1 LOP3.LUT R8, R7, 0x7ff00000, RZ, 0xc0, !PT ;  /* 0x7ff0000007089812 */ /* 0x000fe200078ec0ff */
[----:B------:R-:W-:Y:S01]  /*f880*/  @!P1 IMAD.MOV.U32 R20, RZ, RZ, RZ ;  /* 0x000000ffff149224 */ /* 0x000fe200078e00ff */
[----:B------:R-:W0:Y:S01]  /*f890*/  MUFU.RCP64H R11, R25 ;  /* 0x00000019000b7308 */ /* 0x000e220000001800 */
[----:B------:R-:W-:Y:S02]  /*f8a0*/  SEL R9, R14, 0x63400000, !P3 ;  /* 0x634000000e097807 */ /* 0x000fe40005800000 */
[----:B------:R-:W-:Y:S02]  /*f8b0*/  @!P1 ISETP.GE.U32.AND P2, PT, R3, R8, PT ;  /* 0x000000080300920c */ /* 0x000fe40003f46070 */
[----:B------:R-:W-:-:S02]  /*f8c0*/  LOP3.LUT R9, R9, 0x800fffff, R5, 0xf8, !PT ;  /* 0x800fffff09097812 */ /* 0x000fc400078ef805 */
[----:B------:R-:W-:Y:S01]  /*f8d0*/  @!P0 LOP3.LUT R18, R25, 0x7ff00000, RZ, 0xc0, !PT ;  /* 0x7ff0000019128812 */ /* 0x000fe200078ec0ff */
[----:B0-----:R-:W-:-:S08]  /*f8e0*/  DFMA R12, R10, -R24, 1 ;  /* 0x3ff000000a0c742b */ /* 0x001fd00000000818 */
[----:B------:R-:W-:-:S08]  /*f8f0*/  DFMA R12, R12, R12, R12 ;  /* 0x0000000c0c0c722b */ /* 0x000fd0000000000c */
[----:B------:R-:W-:Y:S01]  /*f900*/  DFMA R12, R10, R12, R10 ;  /* 0x0000000c0a0c722b */ /* 0x000fe2000000000a */
[----:B------:R-:W-:-:S04]  /*f910*/  @!P1 SEL R11, R14, 0x63400000, !P2 ;  /* 0x634000000e0b9807 */ /* 0x000fc80005000000 */
[----:B------:R-:W-:-:S03]  /*f920*/  @!P1 LOP3.LUT R8, R11, 0x80000000, R5, 0xf8, !PT ;  /* 0x800000000b089812 */ /* 0x000fc600078ef805 */
[----:B------:R-:W-:Y:S01]  /*f930*/  DFMA R10, R12, -R24, 1 ;  /* 0x3ff000000c0a742b */ /* 0x000fe20000000818 */
[----:B------:R-:W-:Y:S01]  /*f940*/  @!P1 LOP3.LUT R21, R8, 0x100000, RZ, 0xfc, !PT ;  /* 0x0010000008159812 */ /* 0x000fe200078efcff */
[----:B------:R-:W-:-:S06]  /*f950*/  IMAD.MOV.U32 R8, RZ, RZ, R4 ;  /* 0x000000ffff087224 */ /* 0x000fcc00078e0004 */
[----:B------:R-:W-:Y:S02]  /*f960*/  DFMA R10, R12, R10, R12 ;  /* 0x0000000a0c0a722b */ /* 0x000fe4000000000c */
[----:B------:R-:W-:Y:S01]  /*f970*/  @!P1 DFMA R8, R8, 2, -R20 ;  /* 0x400000000808982b */ /* 0x000fe20000000814 */
[----:B------:R-:W-:-:S07]  /*f980*/  VIADD R21, R18, 0xffffffff ;  /* 0xffffffff12157836 */ /* 0x000fce0000000000 */
[----:B------:R-:W-:Y:S02]  /*f990*/  DMUL R12, R10, R8 ;  /* 0x000000080a0c7228 */ /* 0x000fe40000000000 */
[----:B------:R-:W-:-:S05]  /*f9a0*/  @!P1 LOP3.LUT R15, R9, 0x7ff00000, RZ, 0xc0, !PT ;  /* 0x7ff00000090f9812 */ /* 0x000fca00078ec0ff */
[----:B------:R-:W-:Y:S01]  /*f9b0*/  VIADD R20, R15, 0xffffffff ;  /* 0xffffffff0f147836 */ /* 0x000fe20000000000 */
[----:B------:R-:W-:-:S04]  /*f9c0*/  DFMA R28, R12, -R24, R8 ;  /* 0x800000180c1c722b */ /* 0x000fc80000000008 */
[----:B------:R-:W-:-:S04]  /*f9d0*/  ISETP.GT.U32.AND P0, PT, R20, 0x7feffffe, PT ;  /* 0x7feffffe1400780c */ /* 0x000fc80003f04070 */
[----:B------:R-:W-:Y:S01]  /*f9e0*/  ISETP.GT.U32.OR P0, PT, R21, 0x7feffffe, P0 ;  /* 0x7feffffe1500780c */ /* 0x000fe20000704470 */
[----:B------:R-:W-:-:S12]  /*f9f0*/  DFMA R10, R10, R28, R12 ;  /* 0x0000001c0a0a722b */ /* 0x000fd8000000000c */
[----:B------:R-:W-:Y:S05]  /*fa00*/  @P0 BRA `(.L_x_2625) ;  /* 0x00000000006c0947 */ /* 0x000fea0003800000 */
[----:B------:R-:W-:-:S04]  /*fa10*/  LOP3.LUT R4, R7, 0x7ff00000, RZ, 0xc0, !PT ;  /* 0x7ff0000007047812 */ /* 0x000fc800078ec0ff */
[CC--:B------:R-:W-:Y:S02]  /*fa20*/  VIADDMNMX R5, R3.reuse, -R4.reuse, 0xb9600000, !PT ;  /* 0xb960000003057446 */ /* 0x0c0fe40007800904 */
[----:B------:R-:W-:Y:S02]  /*fa30*/  ISETP.GE.U32.AND P0, PT, R3, R4, PT ;  /* 0x000000040300720c */ /* 0x000fe40003f06070 */
[----:B------:R-:W-:Y:S02]  /*fa40*/  VIMNMX R5, R5, 0x46a00000, PT ;  /* 0x46a0000005057848 */ /* 0x000fe40003fe0100 */
[----:B------:R-:W-:-:S04]  /*fa50*/  SEL R14, R14, 0x63400000, !P0 ;  /* 0x634000000e0e7807 */ /* 0x000fc80004000000 */
[----:B------:R-:W-:Y:S01]  /*fa60*/  IADD3 R5, -R14, R5, RZ ;  /* 0x000000050e057210 */ /* 0x000fe20007ffe1ff */
[----:B------:R-:W-:-:S04]  /*fa70*/  IMAD.MOV.U32 R14, RZ, RZ, RZ ;  /* 0x000000ffff0e7224 */ /* 0x000fc800078e00ff */
[----:B------:R-:W-:-:S06]  /*fa80*/  VIADD R15, R5, 0x7fe00000 ;  /* 0x7fe00000050f7836 */ /* 0x000fcc0000000000 */
[----:B------:R-:W-:-:S10]  /*fa90*/  DMUL R12, R10, R14 ;  /* 0x0000000e0a0c7228 */ /* 0x000fd40000000000 */
[----:B------:R-:W-:-:S13]  /*faa0*/  FSETP.GTU.AND P0, PT, |R13|, 1.469367938527859385e-39, PT ;  /* 0x001000000d00780b */ /* 0x000fda0003f0c200 */
[----:B------:R-:W-:Y:S05]  /*fab0*/  @P0 BRA `(.L_x_2626) ;  /* 0x0000000000940947 */ /* 0x000fea0003800000 */
[----:B------:R-:W-:Y:S01]  /*fac0*/  DFMA R8, R10, -R24, R8 ;  /* 0x800000180a08722b */ /* 0x000fe20000000008 */
[----:B------:R-:W-:-:S09]  /*fad0*/  IMAD.MOV.U32 R14, RZ, RZ, RZ ;  /* 0x000000ffff0e7224 */ /* 0x000fd200078e00ff */
[C---:B------:R-:W-:Y:S02]  /*fae0*/  FSETP.NEU.AND P0, PT, R9.reuse, RZ, PT ;  /* 0x000000ff0900720b */ /* 0x040fe40003f0d000 */
[----:B------:R-:W-:-:S04]  /*faf0*/  LOP3.LUT R7, R9, 0x80000000, R7, 0x48, !PT ;  /* 0x8000000009077812 */ /* 0x000fc800078e4807 */
[----:B------:R-:W-:-:S07]  /*fb00*/  LOP3.LUT R15, R7, R15, RZ, 0xfc, !PT ;  /* 0x0000000f070f7212 */ /* 0x000fce00078efcff */
[----:B------:R-:W-:Y:S05]  /*fb10*/  @!P0 BRA `(.L_x_2626) ;  /* 0x00000000007c8947 */ /* 0x000fea0003800000 */
[----:B------:R-:W-:Y:S01]  /*fb20*/  IMAD.MOV R9, RZ, RZ, -R5 ;  /* 0x000000ffff097224 */ /* 0x000fe200078e0a05 */
[----:B------:R-:W-:Y:S01]  /*fb30*/  IADD3 R5, -R5, -0x43300000, RZ ;  /* 0xbcd0000005057810 */ /* 0x000fe20007ffe1ff */
[----:B------:R-:W-:-:S06]  /*fb40*/  IMAD.MOV.U32 R8, RZ, RZ, RZ ;  /* 0x000000ffff087224 */ /* 0x000fcc00078e00ff */
[----:B------:R-:W-:Y:S02]  /*fb50*/  DFMA R8, R12, -R8, R10 ;  /* 0x800000080c08722b */ /* 0x000fe4000000000a */
[----:B------:R-:W-:-:S08]  /*fb60*/  DMUL.RP R10, R10, R14 ;  /* 0x0000000e0a0a7228 */ /* 0x000fd00000008000 */
[----:B------:R-:W-:Y:S02]  /*fb70*/  FSETP.NEU.AND P0, PT, |R9|, R5, PT ;  /* 0x000000050900720b */ /* 0x000fe40003f0d200 */
[----:B------:R-:W-:Y:S02]  /*fb80*/  LOP3.LUT R7, R11, R7, RZ, 0x3c, !PT ;  /* 0x000000070b077212 */ /* 0x000fe400078e3cff */
[----:B------:R-:W-:Y:S02]  /*fb90*/  FSEL R12, R10, R12, !P0 ;  /* 0x0000000c0a0c7208 */ /* 0x000fe40004000000 */
[----:B------:R-:W-:Y:S01]  /*fba0*/  FSEL R13, R7, R13, !P0 ;  /* 0x0000000d070d7208 */ /* 0x000fe20004000000 */
[----:B------:R-:W-:Y:S06]  /*fbb0*/  BRA `(.L_x_2626) ;  /* 0x0000000000547947 */ /* 0x000fec0003800000 */
.L_x_2625:
[----:B------:R-:W-:-:S14]  /*fbc0*/  DSETP.NAN.AND P0, PT, R4, R4, PT ;  /* 0x000000040400722a */ /* 0x000fdc0003f08000 */
[----:B------:R-:W-:Y:S05]  /*fbd0*/  @P0 BRA `(.L_x_2627) ;  /* 0x0000000000440947 */ /* 0x000fea0003800000 */
[----:B------:R-:W-:-:S14]  /*fbe0*/  DSETP.NAN.AND P0, PT, R6, R6, PT ;  /* 0x000000060600722a */ /* 0x000fdc0003f08000 */
[----:B------:R-:W-:Y:S05]  /*fbf0*/  @P0 BRA `(.L_x_2628) ;  /* 0x0000000000300947 */ /* 0x000fea0003800000 */
[----:B------:R-:W-:Y:S01]  /*fc00*/  ISETP.NE.AND P0, PT, R15, R18, PT ;  /* 0x000000120f00720c */ /* 0x000fe20003f05270 */
[----:B------:R-:W-:Y:S02]  /*fc10*/  IMAD.MOV.U32 R12, RZ, RZ, 0x0 ;  /* 0x00000000ff0c7424 */ /* 0x000fe400078e00ff */
[----:B------:R-:W-:-:S10]  /*fc20*/  IMAD.MOV.U32 R13, RZ, RZ, -0x80000 ;  /* 0xfff80000ff0d7424 */ /* 0x000fd400078e00ff */
[----:B------:R-:W-:Y:S05]  /*fc30*/  @!P0 BRA `(.L_x_2626) ;  /* 0x0000000000348947 */ /* 0x000fea0003800000 */
[----:B------:R-:W-:Y:S02]  /*fc40*/  ISETP.NE.AND P0, PT, R15, 0x7ff00000, PT ;  /* 0x7ff000000f00780c */ /* 0x000fe40003f05270 */
[----:B------:R-:W-:Y:S02]  /*fc50*/  LOP3.LUT R13, R5, 0x80000000, R7, 0x48, !PT ;  /* 0x80000000050d7812 */ /* 0x000fe400078e4807 */
[----:B------:R-:W-:-:S13]  /*fc60*/  ISETP.EQ.OR P0, PT, R18, RZ, !P0 ;  /* 0x000000ff1200720c */ /* 0x000fda0004702670 */
[----:B------:R-:W-:Y:S01]  /*fc70*/  @P0 LOP3.LUT R3, R13, 0x7ff00000, RZ, 0xfc, !PT ;  /* 0x7ff000000d030812 */ /* 0x000fe200078efcff */
[----:B------:R-:W-:Y:S02]  /*fc80*/  @!P0 IMAD.MOV.U32 R12, RZ, RZ, RZ ;  /* 0x000000ffff0c8224 */ /* 0x000fe400078e00ff */
[----:B------:R-:W-:Y:S02]  /*fc90*/  @P0 IMAD.MOV.U32 R12, RZ, RZ, RZ ;  /* 0x000000ffff0c0224 */ /* 0x000fe400078e00ff */
[----:B------:R-:W-:Y:S01]  /*fca0*/  @P0 IMAD.MOV.U32 R13, RZ, RZ, R3 ;  /* 0x000000ffff0d0224 */ /* 0x000fe200078e0003 */
[----:B------:R-:W-:Y:S06]  /*fcb0*/  BRA `(.L_x_2626) ;  /* 0x0000000000147947 */ /* 0x000fec0003800000 */
.L_x_2628:
[----:B------:R-:W-:Y:S01]  /*fcc0*/  LOP3.LUT R13, R7, 0x80000, RZ, 0xfc, !PT ;  /* 0x00080000070d7812 */ /* 0x000fe200078efcff */
[----:B------:R-:W-:Y:S01]  /*fcd0*/  IMAD.MOV.U32 R12, RZ, RZ, R6 ;  /* 0x000000ffff0c7224 */ /* 0x000fe200078e0006 */
[----:B------:R-:W-:Y:S06]  /*fce0*/  BRA `(.L_x_2626) ;  /* 0x0000000000087947 */ /* 0x000fec0003800000 */
.L_x_2627:
[----:B------:R-:W-:Y:S01]  /*fcf0*/  LOP3.LUT R13, R5, 0x80000, RZ, 0xfc, !PT ;  /* 0x00080000050d7812 */ /* 0x000fe200078efcff */
[----:B------:R-:W-:-:S07]  /*fd00*/  IMAD.MOV.U32 R12, RZ, RZ, R4 ;  /* 0x000000ffff0c7224 */ /* 0x000fce00078e0004 */
.L_x_2626:
[----:B------:R-:W-:Y:S05]  /*fd10*/  BSYNC B2 ;  /* 0x0000000000027941 */ /* 0x000fea0003800000 */
.L_x_2624:
[----:B------:R-:W-:Y:S02]  /*fd20*/  IMAD.MOV.U32 R4, RZ, RZ, R0 ;  /* 0x000000ffff047224 */ /* 0x000fe400078e0000 */
[----:B------:R-:W-:Y:S02]  /*fd30*/  IMAD.MOV.U32 R5, RZ, RZ, 0x0 ;  /* 0x00000000ff057424 */ /* 0x000fe400078e00ff */
[----:B------:R-:W-:Y:S02]  /*fd40*/  IMAD.MOV.U32 R3, RZ, RZ, R13 ;  /* 0x000000ffff037224 */ /* 0x000fe400078e000d */
[----:B------:R-:W-:Y:S05]  /*fd50*/  RET.REL.NODEC R4 `(_ZN2at6native18elementwise_kernelILi128ELi4EZNS0_15gpu_kernel_implIZZZNS0_17acosh_kernel_cudaERNS_18TensorIteratorBaseEENKUlvE0_clEvENKUlvE_clEvEUldE_EEvS4_RKT_EUliE_EEviT1_) ;  /* 0xffffff0004a87950 */ /* 0x000fea0003c3ffff */
.L_x_2629:
        /* <DEDUP_REMOVED lines=10> */
.L_x_21005:


//--------------------- .text._ZN2at6native27unrolled_elementwise_kernelIZZZNS0_17acosh_kernel_cudaERNS_18TensorIteratorBaseEENKUlvE0_clEvENKUlvE_clEvEUldE_St5arrayIPcLm2EELi4E23TrivialOffsetCalculatorILi1EjESB_NS0_6memory12LoadWithCastILi1EEENSC_13StoreWithCastILi1EEEEEviT_T0_T2_T3_T4_T5_ --------------------------
	.section	.text._ZN2at6native27unrolled_elementwise_kernelIZZZNS0_17acosh_kernel_cudaERNS_18TensorIteratorBaseEENKUlvE0_clEvENKUlvE_clEvEUldE_St5arrayIPcLm2EELi4E23TrivialOffsetCalculatorILi1EjESB_NS0_6memory12LoadWithCastILi1EEENSC_13StoreWithCastILi1EEEEEviT_T0_T2_T3_T4_T5_,"ax",@progbits
	.align	128
        .global         _ZN2at6native27unrolled_elementwise_kernelIZZZNS0_17acosh_kernel_cudaERNS_18TensorIteratorBaseEENKUlvE0_clEvENKUlvE_clEvEUldE_St5arrayIPcLm2EELi4E23TrivialOffsetCalculatorILi1EjESB_NS0_6memory12LoadWithCastILi1EEENSC_13StoreWithCastILi1EEEEEviT_T0_T2_T3_T4_T5_
        .type           _ZN2at6native27unrolled_elementwise_kernelIZZZNS0_17acosh_kernel_cudaERNS_18TensorIteratorBaseEENKUlvE0_clEvENKUlvE_clEvEUldE_St5arrayIPcLm2EELi4E23TrivialOffsetCalculatorILi1EjESB_NS0_6memory12LoadWithCastILi1EEENSC_13StoreWithCastILi1EEEEEviT_T0_T2_T3_T4_T5_,@function
        .size           _ZN2at6native27unrolled_elementwise_kernelIZZZNS0_17acosh_kernel_cudaERNS_18TensorIteratorBaseEENKUlvE0_clEvENKUlvE_clEvEUldE_St5arrayIPcLm2EELi4E23TrivialOffsetCalculatorILi1EjESB_NS0_6memory12LoadWithCastILi1EEENSC_13StoreWithCastILi1EEEEEviT_T0_T2_T3_T4_T5_,(.L_x_21006 - _ZN2at6native27unrolled_elementwise_kernelIZZZNS0_17acosh_kernel_cudaERNS_18TensorIteratorBaseEENKUlvE0_clEvENKUlvE_clEvEUldE_St5arrayIPcLm2EELi4E23TrivialOffsetCalculatorILi1EjESB_NS0_6memory12LoadWithCastILi1EEENSC_13StoreWithCastILi1EEEEEviT_T0_T2_T3_T4_T5_)
        .other          _ZN2at6native27unrolled_elementwise_kernelIZZZNS0_17acosh_kernel_cudaERNS_18TensorIteratorBaseEENKUlvE0_clEvENKUlvE_clEvEUldE_St5arrayIPcLm2EELi4E23TrivialOffsetCalculatorILi1EjESB_NS0_6memory12LoadWithCastILi1EEENSC_13StoreWithCastILi1EEEEEviT_T0_T2_T3_T4_T5_,@"STO_CUDA_ENTRY STV_DEFAULT"
_ZN2at6native27unrolled_elementwise_kernelIZZZNS0_17acosh_kernel_cudaERNS_18TensorIteratorBaseEENKUlvE0_clEvENKUlvE_clEvEUldE_St5arrayIPcLm2EELi4E23TrivialOffsetCalculatorILi1EjESB_NS0_6memory12LoadWithCastILi1EEENSC_13StoreWithCastILi1EEEEEviT_T0_T2_T3_T4_T5_:
.text._ZN2at6native27unrolled_elementwise_kernelIZZZNS0_17acosh_kernel_cudaERNS_18TensorIteratorBaseEENKUlvE0_clEvENKUlvE_clEvEUldE_St5arrayIPcLm2EELi4E23TrivialOffsetCalculatorILi1EjESB_NS0_6memory12LoadWithCastILi1EEENSC_13StoreWithCastILi1EEEEEviT_T0_T2_T3_T4_T5_:
[----:B------:R-:W0:Y:S01]  /*0000*/  LDC R1, c[0x0][0x28] ;  /* 0x00000a00ff017b82 */ /* 0x000e220000000800 */
[----:B------:R-:W1:Y:S07]  /*0010*/  S2R R22, SR_CTAID.X ;  /* 0x0000000000167919 */ /* 0x000e6e0000002500 */
[----:B------:R-:W1:Y:S01]  /*0020*/  LDC R3, c[0x0][0x210] ;  /* 0x00008400ff037b82 */ /* 0x000e620000000800 */
[----:B------:R-:W-:Y:S01]  /*0030*/  ULDC.64 UR36, c[0x0][0x208] ;  /* 0x0000820000247ab9 */ /* 0x000fe20000000a00 */
[----:B------:R-:W-:Y:S01]  /*0040*/  BSSY B6, `(.L_x_2630) ;  /* 0x00000fe000067945 */ /* 0x000fe20003800000 */
[----:B------:R-:W2:Y:S01]  /*0050*/  S2R R29, SR_TID.X ;  /* 0x00000000001d7919 */ /* 0x000ea20000002100 */
[----:B------:R-:W-:-:S02]  /*0060*/  CS2R R24, SRZ ;  /* 0x0000000000187805 */ /* 0x000fc4000001ff00 */
[----:B------:R-:W-:Y:S02]  /*0070*/  CS2R R26, SRZ ;  /* 0x00000000001a7805 */ /* 0x000fe4000001ff00 */
        /* <DEDUP_REMOVED lines=22> */
[----:B--2---:R0:W1:Y:S01]  /*01e0*/  I2F.F64.S16 R26, R4 ;  /* 0x00000004001a7312 */ /* 0x0040620000101c00 */
[----:B------:R-:W-:Y:S05]  /*01f0*/  BRA `(.L_x_2637) ;  /* 0x0000000c00807947 */ /* 0x000fea0003800000 */
.L_x_2635:
[----:B------:R-:W2:Y:S02]  /*0200*/  LDG.E.U8 R4, desc[UR36][R4.64] ;  /* 0x0000002404047981 */ /* 0x000ea4000c1e1100 */
[----:B--2---:R0:W1:Y:S01]  /*0210*/  I2F.F64.U16 R26, R4 ;  /* 0x00000004001a7312 */ /* 0x0040620000101800 */
[----:B------:R-:W-:Y:S05]  /*0220*/  BRA `(.L_x_2637) ;  /* 0x0000000c00747947 */ /* 0x000fea0003800000 */
.L_x_2634:
        /* <DEDUP_REMOVED lines=9> */
.L_x_2639:
[----:B------:R-:W2:Y:S02]  /*02c0*/  LDG.E R4, desc[UR36][R4.64] ;  /* 0x0000002404047981 */ /* 0x000ea4000c1e1900 */
[----:B--2---:R1:W2:Y:S01]  /*02d0*/  I2F.F64 R26, R4 ;  /* 0x00000004001a7312 */ /* 0x0042a20000201c00 */
[----:B------:R-:W-:Y:S05]  /*02e0*/  BRA `(.L_x_2637) ;  /* 0x0000000c00447947 */ /* 0x000fea0003800000 */
.L_x_2638:
[----:B------:R-:W2:Y:S02]  /*02f0*/  LDG.E.U16 R4, desc[UR36][R4.64] ;  /* 0x0000002404047981 */ /* 0x000ea4000c1e1500 */
[----:B--2---:R3:W4:Y:S01]  /*0300*/  I2F.F64.S16 R26, R4 ;  /* 0x00000004001a7312 */ /* 0x0047220000101c00 */
[----:B------:R-:W-:Y:S05]  /*0310*/  BRA `(.L_x_2637) ;  /* 0x0000000c00387947 */ /* 0x000fea0003800000 */
.L_x_2633:
        /* <DEDUP_REMOVED lines=10> */
.L_x_2641:
[----:B------:R-:W2:Y:S02]  /*03c0*/  LDG.E.U16 R0, desc[UR36][R4.64] ;  /* 0x0000002404007981 */ /* 0x000ea4000c1e1500 */
[----:B--2---:R-:W-:-:S05]  /*03d0*/  HADD2.F32 R0, -RZ, R0.H0_H0 ;  /* 0x20000000ff007230 */ /* 0x004fca0000004100 */
[----:B------:R-:W-:-:S04]  /*03e0*/  FMUL.FTZ R0, R0, 1 ;  /* 0x3f80000000007820 */ /* 0x000fc80000410000 */
[----:B------:R0:W1:Y:S01]  /*03f0*/  F2F.F64.F32 R26, R0 ;  /* 0x00000000001a7310 */ /* 0x0000620000201800 */
[----:B------:R-:W-:Y:S05]  /*0400*/  BRA `(.L_x_2637) ;  /* 0x0000000800fc7947 */ /* 0x000fea0003800000 */
.L_x_2640:
        /* <DEDUP_REMOVED lines=10> */
.L_x_2643:
[----:B------:R-:W2:Y:S02]  /*04b0*/  LDG.E.U16 R4, desc[UR36][R4.64] ;  /* 0x0000002404047981 */ /* 0x000ea4000c1e1500 */
[----:B--2---:R-:W-:-:S05]  /*04c0*/  HADD2.F32 R0, -RZ, R4.H0_H0 ;  /* 0x20000004ff007230 */ /* 0x004fca0000004100 */
[----:B------:R-:W-:-:S04]  /*04d0*/  FMUL.FTZ R0, R0, 1 ;  /* 0x3f80000000007820 */ /* 0x000fc80000410000 */
[----:B------:R0:W1:Y:S01]  /*04e0*/  F2F.F64.F32 R26, R0 ;  /* 0x00000000001a7310 */ /* 0x0000620000201800 */
[----:B------:R-:W-:Y:S05]  /*04f0*/  BRA `(.L_x_2637) ;  /* 0x0000000800c07947 */ /* 0x000fea0003800000 */
.L_x_2642:
[----:B------:R0:W5:Y:S01]  /*0500*/  LDG.E.64 R26, desc[UR36][R4.64] ;  /* 0x00000024041a7981 */ /* 0x000162000c1e1b00 */
[----:B------:R-:W-:Y:S05]  /*0510*/  BRA `(.L_x_2637) ;  /* 0x0000000800b87947 */ /* 0x000fea0003800000 */
.L_x_2632:
        /* <DEDUP_REMOVED lines=13> */
.L_x_2646:
[----:B------:R0:W5:Y:S01]  /*05f0*/  LDG.E.64 R26, desc[UR36][R4.64] ;  /* 0x00000024041a7981 */ /* 0x000162000c1e1b00 */
[----:B------:R-:W-:Y:S05]  /*0600*/  BRA `(.L_x_2637) ;  /* 0x00000008007c7947 */ /* 0x000fea0003800000 */
.L_x_2645:
        /* <DEDUP_REMOVED lines=24> */
[----:B------:R-:W-:-:S05]  /*0790*/  LOP3.LUT R7, R7, 0x80000000, R0, 0xf8, !PT ;  /* 0x8000000007077812 */ /* 0x000fca00078ef800 */
[----:B------:R-:W-:-:S04]  /*07a0*/  FMUL.FTZ R7, R7, 1 ;  /* 0x3f80000007077820 */ /* 0x000fc80000410000 */
[----:B------:R0:W1:Y:S01]  /*07b0*/  F2F.F64.F32 R26, R7 ;  /* 0x00000007001a7310 */ /* 0x0000620000201800 */
[----:B------:R-:W-:Y:S05]  /*07c0*/  BRA `(.L_x_2637) ;  /* 0x00000008000c7947 */ /* 0x000fea0003800000 */
.L_x_2648:
        /* <DEDUP_REMOVED lines=16> */
.L_x_2647:
[----:B------:R-:W2:Y:S02]  /*08d0*/  LDG.E.U16 R0, desc[UR36][R4.64] ;  /* 0x0000002404007981 */ /* 0x000ea4000c1e1500 */
[----:B--2---:R-:W-:-:S04]  /*08e0*/  IMAD.U32 R0, R0, 0x10000, RZ ;  /* 0x0001000000007824 */ /* 0x004fc800078e00ff */
[----:B------:R-:W-:-:S04]  /*08f0*/  FMUL.FTZ R0, R0, 1 ;  /* 0x3f80000000007820 */ /* 0x000fc80000410000 */
[----:B------:R0:W1:Y:S01]  /*0900*/  F2F.F64.F32 R26, R0 ;  /* 0x00000000001a7310 */ /* 0x0000620000201800 */
[----:B------:R-:W-:Y:S05]  /*0910*/  BRA `(.L_x_2637) ;  /* 0x0000000400b87947 */ /* 0x000fea0003800000 */
.L_x_2644:
        /* <DEDUP_REMOVED lines=9> */
[----:B--2---:R0:W1:Y:S01]  /*09b0*/  I2F.F64.U16 R26, R4 ;  /* 0x00000004001a7312 */ /* 0x0040620000101800 */
[----:B------:R-:W-:Y:S05]  /*09c0*/  BRA `(.L_x_2637) ;  /* 0x00000004008c7947 */ /* 0x000fea0003800000 */
.L_x_2651:
        /* <DEDUP_REMOVED lines=21> */
.L_x_2655:
[----:B------:R-:W-:Y:S05]  /*0b20*/  BSYNC B1 ;  /* 0x0000000000017941 */ /* 0x000fea0003800000 */
.L_x_2654:
[----:B------:R-:W-:Y:S01]  /*0b30*/  LEA R5, R0, 0x3b800000, 0x17 ;  /* 0x3b80000000057811 */ /* 0x000fe200078eb8ff */
[----:B------:R-:W-:-:S05]  /*0b40*/  IMAD.SHL.U32 R0, R3, 0x100000, RZ ;  /* 0x0010000003007824 */ /* 0x000fca00078e00ff */
[----:B------:R-:W-:-:S07]  /*0b50*/  LOP3.LUT R0, R5, R0, R6, 0xfe, !PT ;  /* 0x0000000005007212 */ /* 0x000fce00078efe06 */
.L_x_2653:
[----:B------:R-:W-:Y:S05]  /*0b60*/  BSYNC B0 ;  /* 0x0000000000007941 */ /* 0x000fea0003800000 */
.L_x_2652:
[----:B------:R-:W-:-:S04]  /*0b70*/  FMUL.FTZ R0, R0, 1 ;  /* 0x3f80000000007820 */ /* 0x000fc80000410000 */
[----:B------:R0:W1:Y:S01]  /*0b80*/  F2F.F64.F32 R26, R0 ;  /* 0x00000000001a7310 */ /* 0x0000620000201800 */
[----:B------:R-:W-:Y:S05]  /*0b90*/  BRA `(.L_x_2637) ;  /* 0x0000000400187947 */ /* 0x000fea0003800000 */
.L_x_2650:
        /* <DEDUP_REMOVED lines=21> */
.L_x_2659:
[----:B------:R-:W-:Y:S05]  /*0cf0*/  BSYNC B1 ;  /* 0x0000000000017941 */ /* 0x000fea0003800000 */
.L_x_2658:
[----:B------:R-:W-:Y:S01]  /*0d00*/  LEA R5, R0, 0x37800000, 0x17 ;  /* 0x3780000000057811 */ /* 0x000fe200078eb8ff */
[----:B------:R-:W-:-:S05]  /*0d10*/  IMAD.SHL.U32 R0, R3, 0x200000, RZ ;  /* 0x0020000003007824 */ /* 0x000fca00078e00ff */
[----:B------:R-:W-:-:S07]  /*0d20*/  LOP3.LUT R0, R5, R0, R6, 0xfe, !PT ;  /* 0x0000000005007212 */ /* 0x000fce00078efe06 */
.L_x_2657:
[----:B------:R-:W-:Y:S05]  /*0d30*/  BSYNC B0 ;  /* 0x0000000000007941 */ /* 0x000fea0003800000 */
.L_x_2656:
[----:B------:R-:W-:-:S04]  /*0d40*/  FMUL.FTZ R0, R0, 1 ;  /* 0x3f80000000007820 */ /* 0x000fc80000410000 */
[----:B------:R0:W1:Y:S01]  /*0d50*/  F2F.F64.F32 R26, R0 ;  /* 0x00000000001a7310 */ /* 0x0000620000201800 */
[----:B------:R-:W-:Y:S05]  /*0d60*/  BRA `(.L_x_2637) ;  /* 0x0000000000a47947 */ /* 0x000fea0003800000 */
.L_x_2649:
        /* <DEDUP_REMOVED lines=14> */
.L_x_2663:
[----:B------:R-:W-:Y:S05]  /*0e50*/  BSYNC B0 ;  /* 0x0000000000007941 */ /* 0x000fea0003800000 */
.L_x_2662:
[----:B------:R-:W-:-:S04]  /*0e60*/  FMUL.FTZ R0, R0, 1 ;  /* 0x3f80000000007820 */ /* 0x000fc80000410000 */
[----:B------:R0:W1:Y:S01]  /*0e70*/  F2F.F64.F32 R26, R0 ;  /* 0x00000000001a7310 */ /* 0x0000620000201800 */
[----:B------:R-:W-:Y:S05]  /*0e80*/  BRA `(.L_x_2637) ;  /* 0x00000000005c7947 */ /* 0x000fea0003800000 */
.L_x_2636:
        /* <DEDUP_REMOVED lines=16> */
.L_x_2664:
[----:B------:R-:W-:Y:S01]  /*0f90*/  CS2R R26, SRZ ;  /* 0x00000000001a7805 */ /* 0x000fe2000001ff00 */
[----:B------:R-:W-:Y:S06]  /*0fa0*/  BRA `(.L_x_2637) ;  /* 0x0000000000147947 */ /* 0x000fec0003800000 */
.L_x_2661:
[----:B------:R-:W2:Y:S02]  /*0fb0*/  LDG.E.64 R26, desc[UR36][R4.64] ;  /* 0x00000024041a7981 */ /* 0x000ea4000c1e1b00 */
[----:B--2---:R-:W0:Y:S01]  /*0fc0*/  I2F.F64.U64 R26, R26 ;  /* 0x0000001a001a7312 */ /* 0x004e220000301800 */
[----:B------:R-:W-:Y:S05]  /*0fd0*/  BRA `(.L_x_2637) ;  /* 0x0000000000087947 */ /* 0x000fea0003800000 */
.L_x_2660:
[----:B------:R-:W2:Y:S02]  /*0fe0*/  LDG.E R4, desc[UR36][R4.64] ;  /* 0x0000002404047981 */ /* 0x000ea4000c1e1900 */
[----:B--2---:R0:W1:Y:S02]  /*0ff0*/  I2F.F64.U32 R26, R4 ;  /* 0x00000004001a7312 */ /* 0x0040640000201800 */
.L_x_2637:
[----:B------:R-:W3:Y:S02]  /*1000*/  S2R R29, SR_TID.X ;  /* 0x00000000001d7919 */ /* 0x000ee40000002100 */
[----:B---3--:R-:W-:-:S07]  /*1010*/  VIADD R29, R29, 0x80 ;  /* 0x000000801d1d7836 */ /* 0x008fce0000000000 */
.L_x_2631:
[----:B------:R-:W-:Y:S05]  /*1020*/  BSYNC B6 ;  /* 0x0000000000067941 */ /* 0x000fea0003800000 */
.L_x_2630:
        /* <DEDUP_REMOVED lines=21> */
[----:B------:R-:W3:Y:S02]  /*1180*/  LDG.E.S8 R4, desc[UR36][R4.64] ;  /* 0x0000002404047981 */ /* 0x000ee4000c1e1300 */
[----:B---3--:R0:W1:Y:S01]  /*1190*/  I2F.F64.S16 R24, R4 ;  /* 0x0000000400187312 */ /* 0x0080620000101c00 */
[----:B------:R-:W-:Y:S05]  /*11a0*/  BRA `(.L_x_2672) ;  /* 0x0000000c007c7947 */ /* 0x000fea0003800000 */
.L_x_2670:
[----:B------:R-:W3:Y:S02]  /*11b0*/  LDG.E.U8 R4, desc[UR36][R4.64] ;  /* 0x0000002404047981 */ /* 0x000ee4000c1e1100 */
[----:B---3--:R0:W1:Y:S01]  /*11c0*/  I2F.F64.U16 R24, R4 ;  /* 0x0000000400187312 */ /* 0x0080620000101800 */
[----:B------:R-:W-:Y:S05]  /*11d0*/  BRA `(.L_x_2672) ;  /* 0x0000000c00707947 */ /* 0x000fea0003800000 */
.L_x_2669:
[----:B------:R-:W-:-:S13]  /*11e0*/  ISETP.NE.AND P0, PT, R0, 0x2, PT ;  /* 0x000000020000780c */ /* 0x000fda0003f05270 */
[----:B------:R-:W-:Y:S05]  /*11f0*/  @!P0 BRA `(.L_x_2673) ;  /* 0x0000000000288947 */ /* 0x000fea0003800000 */
[----:B------:R-:W-:-:S13]  /*1200*/  ISETP.NE.AND P0, PT, R0, 0x3, PT ;  /* 0x000000030000780c */ /* 0x000fda0003f05270 */
[----:B------:R-:W-:Y:S05]  /*1210*/  @!P0 BRA `(.L_x_2674) ;  /* 0x0000000000148947 */ /* 0x000fea0003800000 */
[----:B------:R-:W-:-:S13]  /*1220*/  ISETP.NE.AND P0, PT, R0, 0x4, PT ;  /* 0x000000040000780c */ /* 0x000fda0003f05270 */
[----:B------:R-:W-:Y:S05]  /*1230*/  @P0 BRA `(.L_x_2671) ;  /* 0x0000000800fc0947 */ /* 0x000fea0003800000 */
[----:B------:R-:W3:Y:S02]  /*1240*/  LDG.E.64 R24, desc[UR36][R4.64] ;  /* 0x0000002404187981 */ /* 0x000ee4000c1e1b00 */
[----:B---3--:R-:W0:Y:S01]  /*1250*/  I2F.F64.S64 R24, R24 ;  /* 0x0000001800187312 */ /* 0x008e220000301c00 */
[----:B------:R-:W-:Y:S05]  /*1260*/  BRA `(.L_x_2672) ;  /* 0x0000000c004c7947 */ /* 0x000fea0003800000 */
.L_x_2674:
[----:B------:R-:W3:Y:S02]  /*1270*/  LDG.E R4, desc[UR36][R4.64] ;  /* 0x0000002404047981 */ /* 0x000ee4000c1e1900 */
[----:B---3--:R0:W1:Y:S01]  /*1280*/  I2F.F64 R24, R4 ;  /* 0x0000000400187312 */ /* 0x0080620000201c00 */
[----:B------:R-:W-:Y:S05]  /*1290*/  BRA `(.L_x_2672) ;  /* 0x0000000c00407947 */ /* 0x000fea0003800000 */
.L_x_2673:
[----:B------:R-:W3:Y:S02]  /*12a0*/  LDG.E.U16 R4, desc[UR36][R4.64] ;  /* 0x0000002404047981 */ /* 0x000ee4000c1e1500 */
[----:B---3--:R0:W1:Y:S01]  /*12b0*/  I2F.F64.S16 R24, R4 ;  /* 0x0000000400187312 */ /* 0x0080620000101c00 */
[----:B------:R-:W-:Y:S05]  /*12c0*/  BRA `(.L_x_2672) ;  /* 0x0000000c00347947 */ /* 0x000fea0003800000 */
.L_x_2668:
[----:B------:R-:W-:-:S13]  /*12d0*/  ISETP.GT.AND P0, PT, R0, 0x6, PT ;  /* 0x000000060000780c */ /* 0x000fda0003f04270 */
[----:B------:R-:W-:Y:S05]  /*12e0*/  @P0 BRA `(.L_x_2675) ;  /* 0x0000000000340947 */ /* 0x000fea0003800000 */
[----:B------:R-:W-:-:S13]  /*12f0*/  ISETP.NE.AND P0, PT, R0, 0x5, PT ;  /* 0x000000050000780c */ /* 0x000fda0003f05270 */
[----:B------:R-:W-:Y:S05]  /*1300*/  @!P0 BRA `(.L_x_2676) ;  /* 0x0000000000188947 */ /* 0x000fea0003800000 */
[----:B------:R-:W-:-:S13]  /*1310*/  ISETP.NE.AND P0, PT, R0, 0x6, PT ;  /* 0x000000060000780c */ /* 0x000fda0003f05270 */
[----:B------:R-:W-:Y:S05]  /*1320*/  @P0 BRA `(.L_x_2671) ;  /* 0x0000000800c00947 */ /* 0x000fea0003800000 */
[----:B------:R-:W3:Y:S02]  /*1330*/  LDG.E R24, desc[UR36][R4.64] ;  /* 0x0000002404187981 */ /* 0x000ee4000c1e1900 */
[----:B---3--:R-:W-:-:S06]  /*1340*/  FMUL.FTZ R24, R24, 1 ;  /* 0x3f80000018187820 */ /* 0x008fcc0000410000 */
[----:B------:R-:W0:Y:S01]  /*1350*/  F2F.F64.F32 R24, R24 ;  /* 0x0000001800187310 */ /* 0x000e220000201800 */
[----:B------:R-:W-:Y:S05]  /*1360*/  BRA `(.L_x_2672) ;  /* 0x0000000c000c7947 */ /* 0x000fea0003800000 */
.L_x_2676:
[----:B------:R-:W3:Y:S02]  /*1370*/  LDG.E.U16 R0, desc[UR36][R4.64] ;  /* 0x0000002404007981 */ /* 0x000ee4000c1e1500 */
[----:B---3--:R-:W-:-:S05]  /*1380*/  HADD2.F32 R0, -RZ, R0.H0_H0 ;  /* 0x20000000ff007230 */ /* 0x008fca0000004100 */
[----:B------:R-:W-:-:S04]  /*1390*/  FMUL.FTZ R0, R0, 1 ;  /* 0x3f80000000007820 */ /* 0x000fc80000410000 */
[----:B------:R0:W1:Y:S01]  /*13a0*/  F2F.F64.F32 R24, R0 ;  /* 0x0000000000187310 */ /* 0x0000620000201800 */
[----:B------:R-:W-:Y:S05]  /*13b0*/  BRA `(.L_x_2672) ;  /* 0x0000000800f87947 */ /* 0x000fea0003800000 */
.L_x_2675:
[----:B------:R-:W-:-:S13]  /*13c0*/  ISETP.NE.AND P0, PT, R0, 0x7, PT ;  /* 0x000000070000780c */ /* 0x000fda0003f05270 */
[----:B------:R-:W-:Y:S05]  /*13d0*/  @!P0 BRA `(.L_x_2677) ;  /* 0x0000000000348947 */ /* 0x000fea0003800000 */
        /* <DEDUP_REMOVED lines=8> */
.L_x_2678:
[----:B------:R-:W3:Y:S02]  /*1460*/  LDG.E.U16 R4, desc[UR36][R4.64] ;  /* 0x0000002404047981 */ /* 0x000ee4000c1e1500 */
[----:B---3--:R-:W-:-:S05]  /*1470*/  HADD2.F32 R0, -RZ, R4.H0_H0 ;  /* 0x20000004ff007230 */ /* 0x008fca0000004100 */
[----:B------:R-:W-:-:S04]  /*1480*/  FMUL.FTZ R0, R0, 1 ;  /* 0x3f80000000007820 */ /* 0x000fc80000410000 */
[----:B------:R0:W1:Y:S01]  /*1490*/  F2F.F64.F32 R24, R0 ;  /* 0x0000000000187310 */ /* 0x0000620000201800 */
[----:B------:R-:W-:Y:S05]  /*14a0*/  BRA `(.L_x_2672) ;  /* 0x0000000800bc7947 */ /* 0x000fea0003800000 */
.L_x_2677:
[----:B------:R0:W5:Y:S01]  /*14b0*/  LDG.E.64 R24, desc[UR36][R4.64] ;  /* 0x0000002404187981 */ /* 0x000162000c1e1b00 */
[----:B------:R-:W-:Y:S05]  /*14c0*/  BRA `(.L_x_2672) ;  /* 0x0000000800b47947 */ /* 0x000fea0003800000 */
.L_x_2667:
        /* <DEDUP_REMOVED lines=8> */
[----:B------:R-:W3:Y:S01]  /*1550*/  LDG.E.U8 R4, desc[UR36][R4.64] ;  /* 0x0000002404047981 */ /* 0x000ee2000c1e1100 */
[----:B------:R-:W-:Y:S01]  /*1560*/  IMAD.MOV.U32 R24, RZ, RZ, RZ ;  /* 0x000000ffff187224 */ /* 0x000fe200078e00ff */
[----:B---3--:R-:W-:-:S04]  /*1570*/  ISETP.NE.AND P0, PT, R4, RZ, PT ;  /* 0x000000ff0400720c */ /* 0x008fc80003f05270 */
[----:B------:R-:W-:Y:S01]  /*1580*/  FSEL R25, RZ, 1.875, !P0 ;  /* 0x3ff00000ff197808 */ /* 0x000fe20004000000 */
[----:B------:R-:W-:Y:S08]  /*1590*/  BRA `(.L_x_2672) ;  /* 0x0000000800807947 */ /* 0x000ff00003800000 */
.L_x_2681:
[----:B------:R0:W5:Y:S01]  /*15a0*/  LDG.E.64 R24, desc[UR36][R4.64] ;  /* 0x0000002404187981 */ /* 0x000162000c1e1b00 */
[----:B------:R-:W-:Y:S05]  /*15b0*/  BRA `(.L_x_2672) ;  /* 0x0000000800787947 */ /* 0x000fea0003800000 */
.L_x_2680:
[----:B------:R-:W-:-:S13]  /*15c0*/  ISETP.NE.AND P0, PT, R0, 0xf, PT ;  /* 0x0000000f0000780c */ /* 0x000fda0003f05270 */
[----:B------:R-:W-:Y:S05]  /*15d0*/  @!P0 BRA `(.L_x_2682) ;  /* 0x0000000000a48947 */ /* 0x000fea0003800000 */
[----:B------:R-:W-:-:S13]  /*15e0*/  ISETP.NE.AND P0, PT, R0, 0x17, PT ;  /* 0x000000170000780c */ /* 0x000fda0003f05270 */
[----:B------:R-:W-:Y:S05]  /*15f0*/  @!P0 BRA `(.L_x_2683) ;  /* 0x0000000000608947 */ /* 0x000fea0003800000 */
[----:B------:R-:W-:-:S13]  /*1600*/  ISETP.NE.AND P0, PT, R0, 0x18, PT ;  /* 0x000000180000780c */ /* 0x000fda0003f05270 */
[----:B------:R-:W-:Y:S05]  /*1610*/  @P0 BRA `(.L_x_2671) ;  /* 0x0000000800040947 */ /* 0x000fea0003800000 */
[----:B------:R-:W3:Y:S01]  /*1620*/  LDG.E.U8 R0, desc[UR36][R4.64] ;  /* 0x0000002404007981 */ /* 0x000ee2000c1e1100 */
[----:B------:R-:W-:Y:S02]  /*1630*/  IMAD.MOV.U32 R9, RZ, RZ, -0x800000 ;  /* 0xff800000ff097424 */ /* 0x000fe400078e00ff */
[----:B---3--:R-:W-:-:S05]  /*1640*/  IMAD.SHL.U32 R0, R0, 0x1000000, RZ ;  /* 0x0100000000007824 */ /* 0x008fca00078e00ff */
        /* <DEDUP_REMOVED lines=19> */
.L_x_2683:
[----:B------:R-:W3:Y:S02]  /*1780*/  LDG.E.U8 R4, desc[UR36][R4.64] ;  /* 0x0000002404047981 */ /* 0x000ee4000c1e1100 */
[----:B---3--:R-:W-:-:S05]  /*1790*/  IMAD.SHL.U32 R0, R4, 0x2000000, RZ ;  /* 0x0200000004007824 */ /* 0x008fca00078e00ff */
        /* <DEDUP_REMOVED lines=11> */
[----:B------:R3:W0:Y:S01]  /*1850*/  F2F.F64.F32 R24, R0 ;  /* 0x0000000000187310 */ /* 0x0006220000201800 */
[----:B------:R-:W-:Y:S05]  /*1860*/  BRA `(.L_x_2672) ;  /* 0x0000000400cc7947 */ /* 0x000fea0003800000 */
.L_x_2682:
[----:B------:R-:W3:Y:S02]  /*1870*/  LDG.E.U16 R0, desc[UR36][R4.64] ;  /* 0x0000002404007981 */ /* 0x000ee4000c1e1500 */
[----:B---3--:R-:W-:-:S04]  /*1880*/  IMAD.U32 R0, R0, 0x10000, RZ ;  /* 0x0001000000007824 */ /* 0x008fc800078e00ff */
[----:B------:R-:W-:-:S04]  /*1890*/  FMUL.FTZ R0, R0, 1 ;  /* 0x3f80000000007820 */ /* 0x000fc80000410000 */
[----:B------:R0:W1:Y:S01]  /*18a0*/  F2F.F64.F32 R24, R0 ;  /* 0x0000000000187310 */ /* 0x0000620000201800 */
[----:B------:R-:W-:Y:S05]  /*18b0*/  BRA `(.L_x_2672) ;  /* 0x0000000400b87947 */ /* 0x000fea0003800000 */
.L_x_2679:
        /* <DEDUP_REMOVED lines=8> */
[----:B------:R-:W3:Y:S02]  /*1940*/  LDG.E.U16 R4, desc[UR36][R4.64] ;  /* 0x0000002404047981 */ /* 0x000ee4000c1e1500 */
[----:B---3--:R0:W1:Y:S01]  /*1950*/  I2F.F64.U16 R24, R4 ;  /* 0x0000000400187312 */ /* 0x0080620000101800 */
[----:B------:R-:W-:Y:S05]  /*1960*/  BRA `(.L_x_2672) ;  /* 0x00000004008c7947 */ /* 0x000fea0003800000 */
.L_x_2686:
[----:B------:R-:W3:Y:S01]  /*1970*/  LDG.E.U8 R3, desc[UR36][R4.64] ;  /* 0x0000002404037981 */ /* 0x000ee2000c1e1100 */
[----:B------:R-:W-:Y:S01]  /*1980*/  BSSY B0, `(.L_x_2687) ;  /* 0x0000018000007945 */ /* 0x000fe20003800000 */
[----:B------:R-:W-:Y:S01]  /*1990*/  IMAD.MOV.U32 R0, RZ, RZ, RZ ;  /* 0x000000ffff007224 */ /* 0x000fe200078e00ff */
[----:B---3--:R-:W-:-:S13]  /*19a0*/  ISETP.NE.AND P0, PT, R3, RZ, PT ;  /* 0x000000ff0300720c */ /* 0x008fda0003f05270 */
        /* <DEDUP_REMOVED lines=17> */
.L_x_2690:
[----:B------:R-:W-:Y:S05]  /*1ac0*/  BSYNC B1 ;  /* 0x0000000000017941 */ /* 0x000fea0003800000 */
.L_x_2689:
[----:B------:R-:W-:Y:S01]  /*1ad0*/  LEA R5, R0, 0x3b800000, 0x17 ;  /* 0x3b80000000057811 */ /* 0x000fe200078eb8ff */
[----:B------:R-:W-:-:S05]  /*1ae0*/  IMAD.SHL.U32 R0, R3, 0x100000, RZ ;  /* 0x0010000003007824 */ /* 0x000fca00078e00ff */
[----:B------:R-:W-:-:S07]  /*1af0*/  LOP3.LUT R0, R5, R0, R6, 0xfe, !PT ;  /* 0x0000000005007212 */ /* 0x000fce00078efe06 */
.L_x_2688:
[----:B------:R-:W-:Y:S05]  /*1b00*/  BSYNC B0 ;  /* 0x0000000000007941 */ /* 0x000fea0003800000 */
.L_x_2687:
[----:B------:R-:W-:-:S04]  /*1b10*/  FMUL.FTZ R0, R0, 1 ;  /* 0x3f80000000007820 */ /* 0x000fc80000410000 */
[----:B------:R0:W1:Y:S01]  /*1b20*/  F2F.F64.F32 R24, R0 ;  /* 0x0000000000187310 */ /* 0x0000620000201800 */
[----:B------:R-:W-:Y:S05]  /*1b30*/  BRA `(.L_x_2672) ;  /* 0x0000000400187947 */ /* 0x000fea0003800000 */
.L_x_2685:
        /* <DEDUP_REMOVED lines=21> */
.L_x_2694:
[----:B------:R-:W-:Y:S05]  /*1c90*/  BSYNC B1 ;  /* 0x0000000000017941 */ /* 0x000fea0003800000 */
.L_x_2693:
[----:B------:R-:W-:Y:S01]  /*1ca0*/  LEA R5, R0, 0x37800000, 0x17 ;  /* 0x3780000000057811 */ /* 0x000fe200078eb8ff */
[----:B------:R-:W-:-:S05]  /*1cb0*/  IMAD.SHL.U32 R0, R3, 0x200000, RZ ;  /* 0x0020000003007824 */ /* 0x000fca00078e00ff */
[----:B------:R-:W-:-:S07]  /*1cc0*/  LOP3.LUT R0, R5, R0, R6, 0xfe, !PT ;  /* 0x0000000005007212 */ /* 0x000fce00078efe06 */
.L_x_2692:
[----:B------:R-:W-:Y:S05]  /*1cd0*/  BSYNC B0 ;  /* 0x0000000000007941 */ /* 0x000fea0003800000 */
.L_x_2691:
[----:B------:R-:W-:-:S04]  /*1ce0*/  FMUL.FTZ R0, R0, 1 ;  /* 0x3f80000000007820 */ /* 0x000fc80000410000 */
[----:B------:R0:W1:Y:S01]  /*1cf0*/  F2F.F64.F32 R24, R0 ;  /* 0x0000000000187310 */ /* 0x0000620000201800 */
[----:B------:R-:W-:Y:S05]  /*1d00*/  BRA `(.L_x_2672) ;  /* 0x0000000000a47947 */ /* 0x000fea0003800000 */
.L_x_2684:
[----:B------:R-:W-:-:S13]  /*1d10*/  ISETP.NE.AND P0, PT, R0, 0x1c, PT ;  /* 0x0000001c0000780c */ /* 0x000fda0003f05270 */
[----:B------:R-:W-:Y:S05]  /*1d20*/  @!P0 BRA `(.L_x_2695) ;  /* 0x0000000000948947 */ /* 0x000fea0003800000 */
[----:B------:R-:W-:-:S13]  /*1d30*/  ISETP.NE.AND P0, PT, R0, 0x1d, PT ;  /* 0x0000001d0000780c */ /* 0x000fda0003f05270 */
[----:B------:R-:W-:Y:S05]  /*1d40*/  @!P0 BRA `(.L_x_2696) ;  /* 0x0000000000808947 */ /* 0x000fea0003800000 */
[----:B------:R-:W-:-:S13]  /*1d50*/  ISETP.NE.AND P0, PT, R0, 0x2c, PT ;  /* 0x0000002c0000780c */ /* 0x000fda0003f05270 */
[----:B------:R-:W-:Y:S05]  /*1d60*/  @P0 BRA `(.L_x_2671) ;  /* 0x0000000000300947 */ /* 0x000fea0003800000 */
[----:B------:R-:W3:Y:S01]  /*1d70*/  LDG.E.U8 R4, desc[UR36][R4.64] ;  /* 0x0000002404047981 */ /* 0x000ee2000c1e1100 */
[----:B------:R-:W-:Y:S01]  /*1d80*/  BSSY B0, `(.L_x_2697) ;  /* 0x0000007000007945 */ /* 0x000fe20003800000 */
[----:B------:R-:W-:Y:S01]  /*1d90*/  IMAD.MOV.U32 R0, RZ, RZ, 0x400000 ;  /* 0x00400000ff007424 */ /* 0x000fe200078e00ff */
[----:B---3--:R-:W-:-:S13]  /*1da0*/  ISETP.NE.AND P0, PT, R4, RZ, PT ;  /* 0x000000ff0400720c */ /* 0x008fda0003f05270 */
[----:B------:R-:W-:Y:S05]  /*1db0*/  @!P0 BRA `(.L_x_2698) ;  /* 0x00000000000c8947 */ /* 0x000fea0003800000 */
[----:B------:R-:W-:-:S13]  /*1dc0*/  ISETP.NE.AND P0, PT, R4, 0xff, PT ;  /* 0x000000ff0400780c */ /* 0x000fda0003f05270 */
[----:B------:R-:W-:Y:S02]  /*1dd0*/  @!P0 IMAD.MOV.U32 R0, RZ, RZ, 0x7f800001 ;  /* 0x7f800001ff008424 */ /* 0x000fe400078e00ff */
[----:B------:R-:W-:-:S07]  /*1de0*/  @P0 IMAD.SHL.U32 R0, R4, 0x800000, RZ ;  /* 0x0080000004000824 */ /* 0x000fce00078e00ff */
.L_x_2698:
[----:B------:R-:W-:Y:S05]  /*1df0*/  BSYNC B0 ;  /* 0x0000000000007941 */ /* 0x000fea0003800000 */
.L_x_2697:
[----:B------:R-:W-:-:S04]  /*1e00*/  FMUL.FTZ R0, R0, 1 ;  /* 0x3f80000000007820 */ /* 0x000fc80000410000 */
[----:B------:R0:W1:Y:S01]  /*1e10*/  F2F.F64.F32 R24, R0 ;  /* 0x0000000000187310 */ /* 0x0000620000201800 */
[----:B------:R-:W-:Y:S05]  /*1e20*/  BRA `(.L_x_2672) ;  /* 0x00000000005c7947 */ /* 0x000fea0003800000 */
.L_x_2671:
        /* <DEDUP_REMOVED lines=15> */
[----:B-12-45:R-:W-:Y:S05]  /*1f20*/  CALL.ABS.NOINC R14 ;  /* 0x000000000e007343 */ /* 0x036fea0003c00000 */
.L_x_2699:
[----:B------:R-:W-:Y:S01]  /*1f30*/  CS2R R24, SRZ ;  /* 0x0000000000187805 */ /* 0x000fe2000001ff00 */
[----:B------:R-:W-:Y:S06]  /*1f40*/  BRA `(.L_x_2672) ;  /* 0x0000000000147947 */ /* 0x000fec0003800000 */
.L_x_2696:
[----:B------:R-:W3:Y:S02]  /*1f50*/  LDG.E.64 R24, desc[UR36][R4.64] ;  /* 0x0000002404187981 */ /* 0x000ee4000c1e1b00 */
[----:B---3--:R-:W0:Y:S01]  /*1f60*/  I2F.F64.U64 R24, R24 ;  /* 0x0000001800187312 */ /* 0x008e220000301800 */
[----:B------:R-:W-:Y:S05]  /*1f70*/  BRA `(.L_x_2672) ;  /* 0x0000000000087947 */ /* 0x000fea0003800000 */
.L_x_2695:
[----:B------:R-:W3:Y:S02]  /*1f80*/  LDG.E R4, desc[UR36][R4.64] ;  /* 0x0000002404047981 */ /* 0x000ee4000c1e1900 */
[----:B---3--:R0:W1:Y:S02]  /*1f90*/  I2F.F64.U32 R24, R4 ;  /* 0x0000000400187312 */ /* 0x0080640000201800 */
.L_x_2672:
[----:B------:R-:W-:-:S07]  /*1fa0*/  VIADD R29, R29, 0x80 ;  /* 0x000000801d1d7836 */ /* 0x000fce0000000000 */
.L_x_2666:
[----:B------:R-:W-:Y:S05]  /*1fb0*/  BSYNC B6 ;  /* 0x0000000000067941 */ /* 0x000fea0003800000 */
.L_x_2665:
[----:B------:R-:W-:Y:S01]  /*1fc0*/  ISETP.GE.AND P0, PT, R29, R2, PT ;  /* 0x000000021d00720c */ /* 0x000fe20003f06270 */
[----:B------:R-:W-:Y:S01]  /*1fd0*/  BSSY B6, `(.L_x_2700) ;  /* 0x00000f9000067945 */ /* 0x000fe20003800000 */
[----:B------:R-:W-:Y:S02]  /*1fe0*/  CS2R R16, SRZ ;  /* 0x0000000000107805 */ /* 0x000fe4000001ff00 */
[----:B------:R-:W-:-:S09]  /*1ff0*/  CS2R R18, SRZ ;  /* 0x0000000000127805 */ /* 0x000fd2000001ff00 */
[----:B------:R-:W-:Y:S05]  /*2000*/  @P0 BRA `(.L_x_2701) ;  /* 0x0000000c00d40947 */ /* 0x000fea0003800000 */
[----:B01----:R-:W0:Y:S01]  /*2010*/  LDC.64 R4, c[0x0][0x220] ;  /* 0x00008800ff047b82 */ /* 0x003e220000000a00 */
[----:B---3--:R-:W-:Y:S01]  /*2020*/  IMAD R0, R22, 0x200, R29 ;  /* 0x0000020016007824 */ /* 0x008fe200078e021d */
        /* <DEDUP_REMOVED lines=19> */
.L_x_2705:
[----:B------:R-:W3:Y:S02]  /*2160*/  LDG.E.U8 R4, desc[UR36][R4.64] ;  /* 0x0000002404047981 */ /* 0x000ee4000c1e1100 */
[----:B---3--:R0:W1:Y:S01]  /*2170*/  I2F.F64.U16 R18, R4 ;  /* 0x0000000400127312 */ /* 0x0080620000101800 */
[----:B------:R-:W-:Y:S05]  /*2180*/  BRA `(.L_x_2707) ;  /* 0x0000000c00707947 */ /* 0x000fea0003800000 */
.L_x_2704:
        /* <DEDUP_REMOVED lines=9> */
.L_x_2709:
[----:B------:R-:W3:Y:S02]  /*2220*/  LDG.E R4, desc[UR36][R4.64] ;  /* 0x0000002404047981 */ /* 0x000ee4000c1e1900 */
[----:B---3--:R0:W1:Y:S01]  /*2230*/  I2F.F64 R18, R4 ;  /* 0x0000000400127312 */ /* 0x0080620000201c00 */
[----:B------:R-:W-:Y:S05]  /*2240*/  BRA `(.L_x_2707) ;  /* 0x0000000c00407947 */ /* 0x000fea0003800000 */
.L_x_2708:
[----:B------:R-:W3:Y:S02]  /*2250*/  LDG.E.U16 R4, desc[UR36][R4.64] ;  /* 0x0000002404047981 */ /* 0x000ee4000c1e1500 */
[----:B---3--:R0:W1:Y:S01]  /*2260*/  I2F.F64.S16 R18, R4 ;  /* 0x0000000400127312 */ /* 0x0080620000101c00 */
[----:B------:R-:W-:Y:S05]  /*2270*/  BRA `(.L_x_2707) ;  /* 0x0000000c00347947 */ /* 0x000fea0003800000 */
.L_x_2703:
        /* <DEDUP_REMOVED lines=10> */
.L_x_2711:
[----:B------:R-:W3:Y:S02]  /*2320*/  LDG.E.U16 R0, desc[UR36][R4.64] ;  /* 0x0000002404007981 */ /* 0x000ee4000c1e1500 */
[----:B---3--:R-:W-:-:S05]  /*2330*/  HADD2.F32 R0, -RZ, R0.H0_H0 ;  /* 0x20000000ff007230 */ /* 0x008fca0000004100 */
[----:B------:R-:W-:-:S04]  /*2340*/  FMUL.FTZ R0, R0, 1 ;  /* 0x3f80000000007820 */ /* 0x000fc80000410000 */
[----:B------:R0:W1:Y:S01]  /*2350*/  F2F.F64.F32 R18, R0 ;  /* 0x0000000000127310 */ /* 0x0000620000201800 */
[----:B------:R-:W-:Y:S05]  /*2360*/  BRA `(.L_x_2707) ;  /* 0x0000000800f87947 */ /* 0x000fea0003800000 */
.L_x_2710:
        /* <DEDUP_REMOVED lines=10> */
.L_x_2713:
[----:B------:R-:W3:Y:S02]  /*2410*/  LDG.E.U16 R4, desc[UR36][R4.64] ;  /* 0x0000002404047981 */ /* 0x000ee4000c1e1500 */
[----:B---3--:R-:W-:-:S05]  /*2420*/  HADD2.F32 R0, -RZ, R4.H0_H0 ;  /* 0x20000004ff007230 */ /* 0x008fca0000004100 */
[----:B------:R-:W-:-:S04]  /*2430*/  FMUL.FTZ R0, R0, 1 ;  /* 0x3f80000000007820 */ /* 0x000fc80000410000 */
[----:B------:R0:W1:Y:S01]  /*2440*/  F2F.F64.F32 R18, R0 ;  /* 0x0000000000127310 */ /* 0x0000620000201800 */
[----:B------:R-:W-:Y:S05]  /*2450*/  BRA `(.L_x_2707) ;  /* 0x0000000800bc7947 */ /* 0x000fea0003800000 */
.L_x_2712:
[----:B------:R0:W5:Y:S01]  /*2460*/  LDG.E.64 R18, desc[UR36][R4.64] ;  /* 0x0000002404127981 */ /* 0x000162000c1e1b00 */
[----:B------:R-:W-:Y:S05]  /*2470*/  BRA `(.L_x_2707) ;  /* 0x0000000800b47947 */ /* 0x000fea0003800000 */
.L_x_2702:
        /* <DEDUP_REMOVED lines=13> */
.L_x_2716:
[----:B------:R0:W5:Y:S01]  /*2550*/  LDG.E.64 R18, desc[UR36][R4.64] ;  /* 0x0000002404127981 */ /* 0x000162000c1e1b00 */
[----:B------:R-:W-:Y:S05]  /*2560*/  BRA `(.L_x_2707) ;  /* 0x0000000800787947 */ /* 0x000fea0003800000 */
.L_x_2715:
        /* <DEDUP_REMOVED lines=28> */
.L_x_2718:
        /* <DEDUP_REMOVED lines=15> */
.L_x_2717:
[----:B------:R-:W3:Y:S02]  /*2820*/  LDG.E.U16 R0, desc[UR36][R4.64] ;  /* 0x0000002404007981 */ /* 0x000ee4000c1e1500 */
[----:B---3--:R-:W-:-:S04]  /*2830*/  IMAD.U32 R0, R0, 0x10000, RZ ;  /* 0x0001000000007824 */ /* 0x008fc800078e00ff */
[----:B------:R-:W-:-:S04]  /*2840*/  FMUL.FTZ R0, R0, 1 ;  /* 0x3f80000000007820 */ /* 0x000fc80000410000 */
[----:B------:R0:W1:Y:S01]  /*2850*/  F2F.F64.F32 R18, R0 ;  /* 0x0000000000127310 */ /* 0x0000620000201800 */
[----:B------:R-:W-:Y:S05]  /*2860*/  BRA `(.L_x_2707) ;  /* 0x0000000400b87947 */ /* 0x000fea0003800000 */
.L_x_2714:
        /* <DEDUP_REMOVED lines=11> */
.L_x_2721:
        /* <DEDUP_REMOVED lines=21> */
.L_x_2725:
[----:B------:R-:W-:Y:S05]  /*2a70*/  BSYNC B1 ;  /* 0x0000000000017941 */ /* 0x000fea0003800000 */
.L_x_2724:
[----:B------:R-:W-:Y:S01]  /*2a80*/  LEA R5, R0, 0x3b800000, 0x17 ;  /* 0x3b80000000057811 */ /* 0x000fe200078eb8ff */
[----:B------:R-:W-:-:S05]  /*2a90*/  IMAD.SHL.U32 R0, R3, 0x100000, RZ ;  /* 0x0010000003007824 */ /* 0x000fca00078e00ff */
[----:B------:R-:W-:-:S07]  /*2aa0*/  LOP3.LUT R0, R5, R0, R6, 0xfe, !PT ;  /* 0x0000000005007212 */ /* 0x000fce00078efe06 */
.L_x_2723:
[----:B------:R-:W-:Y:S05]  /*2ab0*/  BSYNC B0 ;  /* 0x0000000000007941 */ /* 0x000fea0003800000 */
.L_x_2722:
[----:B------:R-:W-:-:S04]  /*2ac0*/  FMUL.FTZ R0, R0, 1 ;  /* 0x3f80000000007820 */ /* 0x000fc80000410000 */
[----:B------:R3:W0:Y:S01]  /*2ad0*/  F2F.F64.F32 R18, R0 ;  /* 0x0000000000127310 */ /* 0x0006220000201800 */
[----:B------:R-:W-:Y:S05]  /*2ae0*/  BRA `(.L_x_2707) ;  /* 0x0000000400187947 */ /* 0x000fea0003800000 */
.L_x_2720:
        /* <DEDUP_REMOVED lines=21> */
.L_x_2729:
[----:B------:R-:W-:Y:S05]  /*2c40*/  BSYNC B1 ;  /* 0x0000000000017941 */ /* 0x000fea0003800000 */
.L_x_2728:
[----:B------:R-:W-:Y:S01]  /*2c50*/  LEA R5, R0, 0x37800000, 0x17 ;  /* 0x3780000000057811 */ /* 0x000fe200078eb8ff */
[----:B------:R-:W-:-:S05]  /*2c60*/  IMAD.SHL.U32 R0, R3, 0x200000, RZ ;  /* 0x0020000003007824 */ /* 0x000fca00078e00ff */
[----:B------:R-:W-:-:S07]  /*2c70*/  LOP3.LUT R0, R5, R0, R6, 0xfe, !PT ;  /* 0x0000000005007212 */ /* 0x000fce00078efe06 */
.L_x_2727:
[----:B------:R-:W-:Y:S05]  /*2c80*/  BSYNC B0 ;  /* 0x0000000000007941 */ /* 0x000fea0003800000 */
.L_x_2726:
[----:B------:R-:W-:-:S04]  /*2c90*/  FMUL.FTZ R0, R0, 1 ;  /* 0x3f80000000007820 */ /* 0x000fc80000410000 */
[----:B------:R0:W1:Y:S01]  /*2ca0*/  F2F.F64.F32 R18, R0 ;  /* 0x0000000000127310 */ /* 0x0000620000201800 */
[----:B------:R-:W-:Y:S05]  /*2cb0*/  BRA `(.L_x_2707) ;  /* 0x0000000000a47947 */ /* 0x000fea0003800000 */
.L_x_2719:
        /* <DEDUP_REMOVED lines=14> */
.L_x_2733:
[----:B------:R-:W-:Y:S05]  /*2da0*/  BSYNC B0 ;  /* 0x0000000000007941 */ /* 0x000fea0003800000 */
.L_x_2732:
[----:B------:R-:W-:-:S04]  /*2db0*/  FMUL.FTZ R0, R0, 1 ;  /* 0x3f80000000007820 */ /* 0x000fc80000410000 */
[----:B------:R0:W1:Y:S01]  /*2dc0*/  F2F.F64.F32 R18, R0 ;  /* 0x0000000000127310 */ /* 0x0000620000201800 */
[----:B------:R-:W-:Y:S05]  /*2dd0*/  BRA `(.L_x_2707) ;  /* 0x00000000005c7947 */ /* 0x000fea0003800000 */
.L_x_2706:
        /* <DEDUP_REMOVED lines=16> */
.L_x_2734:
[----:B------:R-:W-:Y:S01]  /*2ee0*/  CS2R R18, SRZ ;  /* 0x0000000000127805 */ /* 0x000fe2000001ff00 */
[----:B------:R-:W-:Y:S06]  /*2ef0*/  BRA `(.L_x_2707) ;  /* 0x0000000000147947 */ /* 0x000fec0003800000 */
.L_x_2731:
[----:B------:R-:W3:Y:S02]  /*2f00*/  LDG.E.64 R18, desc[UR36][R4.64] ;  /* 0x0000002404127981 */ /* 0x000ee4000c1e1b00 */
[----:B---3--:R-:W0:Y:S01]  /*2f10*/  I2F.F64.U64 R18, R18 ;  /* 0x0000001200127312 */ /* 0x008e220000301800 */
[----:B------:R-:W-:Y:S05]  /*2f20*/  BRA `(.L_x_2707) ;  /* 0x0000000000087947 */ /* 0x000fea0003800000 */
.L_x_2730:
[----:B------:R-:W3:Y:S02]  /*2f30*/  LDG.E R4, desc[UR36][R4.64] ;  /* 0x0000002404047981 */ /* 0x000ee4000c1e1900 */
[----:B---3--:R0:W1:Y:S02]  /*2f40*/  I2F.F64.U32 R18, R4 ;  /* 0x0000000400127312 */ /* 0x0080640000201800 */
.L_x_2707:
[----:B------:R-:W-:-:S07]  /*2f50*/  VIADD R29, R29, 0x80 ;  /* 0x000000801d1d7836 */ /* 0x000fce0000000000 */
.L_x_2701:
[----:B------:R-:W-:Y:S05]  /*2f60*/  BSYNC B6 ;  /* 0x0000000000067941 */ /* 0x000fea0003800000 */
.L_x_2700:
[----:B------:R-:W-:Y:S01]  /*2f70*/  ISETP.GE.AND P0, PT, R29, R2, PT ;  /* 0x000000021d00720c */ /* 0x000fe20003f06270 */
[----:B------:R-:W-:-:S12]  /*2f80*/  BSSY B6, `(.L_x_2735) ;  /* 0x00000f4000067945 */ /* 0x000fd80003800000 */
[----:B------:R-:W-:Y:S05]  /*2f90*/  @P0 BRA `(.L_x_2736) ;  /* 0x0000000c00c80947 */ /* 0x000fea0003800000 */
[----:B01----:R-:W0:Y:S01]  /*2fa0*/  LDC.64 R4, c[0x0][0x220] ;  /* 0x00008800ff047b82 */ /* 0x003e220000000a00 */
[----:B---3--:R-:W-:Y:S01]  /*2fb0*/  PRMT R0, R23, 0x9910, RZ ;  /* 0x0000991017007816 */ /* 0x008fe200000000ff */
        /* <DEDUP_REMOVED lines=18> */
.L_x_2740:
[----:B------:R-:W3:Y:S02]  /*30e0*/  LDG.E.U8 R4, desc[UR36][R4.64] ;  /* 0x0000002404047981 */ /* 0x000ee4000c1e1100 */
[----:B---3--:R0:W1:Y:S01]  /*30f0*/  I2F.F64.U16 R16, R4 ;  /* 0x0000000400107312 */ /* 0x0080620000101800 */
[----:B------:R-:W-:Y:S05]  /*3100*/  BRA `(.L_x_2736) ;  /* 0x0000000c006c7947 */ /* 0x000fea0003800000 */
.L_x_2739:
        /* <DEDUP_REMOVED lines=9> */
.L_x_2743:
[----:B------:R-:W3:Y:S02]  /*31a0*/  LDG.E R4, desc[UR36][R4.64] ;  /* 0x0000002404047981 */ /* 0x000ee4000c1e1900 */
[----:B---3--:R0:W1:Y:S01]  /*31b0*/  I2F.F64 R16, R4 ;  /* 0x0000000400107312 */ /* 0x0080620000201c00 */
[----:B------:R-:W-:Y:S05]  /*31c0*/  BRA `(.L_x_2736) ;  /* 0x0000000c003c7947 */ /* 0x000fea0003800000 */
.L_x_2742:
[----:B------:R-:W3:Y:S02]  /*31d0*/  LDG.E.U16 R4, desc[UR36][R4.64] ;  /* 0x0000002404047981 */ /* 0x000ee4000c1e1500 */
[----:B---3--:R0:W1:Y:S01]  /*31e0*/  I2F.F64.S16 R16, R4 ;  /* 0x0000000400107312 */ /* 0x0080620000101c00 */
[----:B------:R-:W-:Y:S05]  /*31f0*/  BRA `(.L_x_2736) ;  /* 0x0000000c00307947 */ /* 0x000fea0003800000 */
.L_x_2738:
        /* <DEDUP_REMOVED lines=10> */
.L_x_2745:
[----:B------:R-:W3:Y:S02]  /*32a0*/  LDG.E.U16 R0, desc[UR36][R4.64] ;  /* 0x0000002404007981 */ /* 0x000ee4000c1e1500 */
[----:B---3--:R-:W-:-:S05]  /*32b0*/  HADD2.F32 R0, -RZ, R0.H0_H0 ;  /* 0x20000000ff007230 */ /* 0x008fca0000004100 */
[----:B------:R-:W-:-:S04]  /*32c0*/  FMUL.FTZ R0, R0, 1 ;  /* 0x3f80000000007820 */ /* 0x000fc80000410000 */
[----:B------:R0:W1:Y:S01]  /*32d0*/  F2F.F64.F32 R16, R0 ;  /* 0x0000000000107310 */ /* 0x0000620000201800 */
[----:B------:R-:W-:Y:S05]  /*32e0*/  BRA `(.L_x_2736) ;  /* 0x0000000800f47947 */ /* 0x000fea0003800000 */
.L_x_2744:
        /* <DEDUP_REMOVED lines=10> */
.L_x_2747:
[----:B------:R-:W3:Y:S02]  /*3390*/  LDG.E.U16 R4, desc[UR36][R4.64] ;  /* 0x0000002404047981 */ /* 0x000ee4000c1e1500 */
[----:B---3--:R-:W-:-:S05]  /*33a0*/  HADD2.F32 R0, -RZ, R4.H0_H0 ;  /* 0x20000004ff007230 */ /* 0x008fca0000004100 */
[----:B------:R-:W-:-:S04]  /*33b0*/  FMUL.FTZ R0, R0, 1 ;  /* 0x3f80000000007820 */ /* 0x000fc80000410000 */
[----:B------:R0:W1:Y:S01]  /*33c0*/  F2F.F64.F32 R16, R0 ;  /* 0x0000000000107310 */ /* 0x0000620000201800 */
[----:B------:R-:W-:Y:S05]  /*33d0*/  BRA `(.L_x_2736) ;  /* 0x0000000800b87947 */ /* 0x000fea0003800000 */
.L_x_2746:
[----:B------:R0:W5:Y:S01]  /*33e0*/  LDG.E.64 R16, desc[UR36][R4.64] ;  /* 0x0000002404107981 */ /* 0x000162000c1e1b00 */
[----:B------:R-:W-:Y:S05]  /*33f0*/  BRA `(.L_x_2736) ;  /* 0x0000000800b07947 */ /* 0x000fea0003800000 */
.L_x_2737:
        /* <DEDUP_REMOVED lines=13> */
.L_x_2750:
[----:B------:R0:W5:Y:S01]  /*34d0*/  LDG.E.64 R16, desc[UR36][R4.64] ;  /* 0x0000002404107981 */ /* 0x000162000c1e1b00 */
[----:B------:R-:W-:Y:S05]  /*34e0*/  BRA `(.L_x_2736) ;  /* 0x0000000800747947 */ /* 0x000fea0003800000 */
.L_x_2749:
        /* <DEDUP_REMOVED lines=28> */
.L_x_2752:
        /* <DEDUP_REMOVED lines=15> */
.L_x_2751:
[----:B------:R-:W3:Y:S02]  /*37a0*/  LDG.E.U16 R0, desc[UR36][R4.64] ;  /* 0x0000002404007981 */ /* 0x000ee4000c1e1500 */
[----:B---3--:R-:W-:-:S04]  /*37b0*/  IMAD.U32 R0, R0, 0x10000, RZ ;  /* 0x0001000000007824 */ /* 0x008fc800078e00ff */
[----:B------:R-:W-:-:S04]  /*37c0*/  FMUL.FTZ R0, R0, 1 ;  /* 0x3f80000000007820 */ /* 0x000fc80000410000 */
[----:B------:R0:W1:Y:S01]  /*37d0*/  F2F.F64.F32 R16, R0 ;  /* 0x0000000000107310 */ /* 0x0000620000201800 */
[----:B------:R-:W-:Y:S05]  /*37e0*/  BRA `(.L_x_2736) ;  /* 0x0000000400b47947 */ /* 0x000fea0003800000 */
.L_x_2748:
        /* <DEDUP_REMOVED lines=11> */
.L_x_2755:
        /* <DEDUP_REMOVED lines=21> */
.L_x_2759:
[----:B------:R-:W-:Y:S05]  /*39f0*/  BSYNC B1 ;  /* 0x0000000000017941 */ /* 0x000fea0003800000 */
.L_x_2758:
[----:B------:R-:W-:Y:S01]  /*3a00*/  LEA R5, R0, 0x3b800000, 0x17 ;  /* 0x3b80000000057811 */ /* 0x000fe200078eb8ff */
[----:B------:R-:W-:-:S05]  /*3a10*/  IMAD.SHL.U32 R0, R3, 0x100000, RZ ;  /* 0x0010000003007824 */ /* 0x000fca00078e00ff */
[----:B------:R-:W-:-:S07]  /*3a20*/  LOP3.LUT R0, R5, R0, R6, 0xfe, !PT ;  /* 0x0000000005007212 */ /* 0x000fce00078efe06 */
.L_x_2757:
[----:B------:R-:W-:Y:S05]  /*3a30*/  BSYNC B0 ;  /* 0x0000000000007941 */ /* 0x000fea0003800000 */
.L_x_2756:
[----:B------:R-:W-:-:S04]  /*3a40*/  FMUL.FTZ R0, R0, 1 ;  /* 0x3f80000000007820 */ /* 0x000fc80000410000 */
[----:B------:R0:W1:Y:S01]  /*3a50*/  F2F.F64.F32 R16, R0 ;  /* 0x0000000000107310 */ /* 0x0000620000201800 */
[----:B------:R-:W-:Y:S05]  /*3a60*/  BRA `(.L_x_2736) ;  /* 0x0000000400147947 */ /* 0x000fea0003800000 */
.L_x_2754:
        /* <DEDUP_REMOVED lines=21> */
.L_x_2763:
[----:B------:R-:W-:Y:S05]  /*3bc0*/  BSYNC B1 ;  /* 0x0000000000017941 */ /* 0x000fea0003800000 */
.L_x_2762:
[----:B------:R-:W-:Y:S01]  /*3bd0*/  LEA R5, R0, 0x37800000, 0x17 ;  /* 0x3780000000057811 */ /* 0x000fe200078eb8ff */
[----:B------:R-:W-:-:S05]  /*3be0*/  IMAD.SHL.U32 R0, R3, 0x200000, RZ ;  /* 0x0020000003007824 */ /* 0x000fca00078e00ff */
[----:B------:R-:W-:-:S07]  /*3bf0*/  LOP3.LUT R0, R5, R0, R6, 0xfe, !PT ;  /* 0x0000000005007212 */ /* 0x000fce00078efe06 */
.L_x_2761:
[----:B------:R-:W-:Y:S05]  /*3c00*/  BSYNC B0 ;  /* 0x0000000000007941 */ /* 0x000fea0003800000 */
.L_x_2760:
[----:B------:R-:W-:-:S04]  /*3c10*/  FMUL.FTZ R0, R0, 1 ;  /* 0x3f80000000007820 */ /* 0x000fc80000410000 */
[----:B------:R0:W1:Y:S01]  /*3c20*/  F2F.F64.F32 R16, R0 ;  /* 0x0000000000107310 */ /* 0x0000620000201800 */
[----:B------:R-:W-:Y:S05]  /*3c30*/  BRA `(.L_x_2736) ;  /* 0x0000000000a07947 */ /* 0x000fea0003800000 */
.L_x_2753:
        /* <DEDUP_REMOVED lines=14> */
.L_x_2767:
[----:B------:R-:W-:Y:S05]  /*3d20*/  BSYNC B0 ;  /* 0x0000000000007941 */ /* 0x000fea0003800000 */
.L_x_2766:
[----:B------:R-:W-:-:S04]  /*3d30*/  FMUL.FTZ R0, R0, 1 ;  /* 0x3f80000000007820 */ /* 0x000fc80000410000 */
[----:B------:R0:W1:Y:S01]  /*3d40*/  F2F.F64.F32 R16, R0 ;  /* 0x0000000000107310 */ /* 0x0000620000201800 */
[----:B------:R-:W-:Y:S05]  /*3d50*/  BRA `(.L_x_2736) ;  /* 0x0000000000587947 */ /* 0x000fea0003800000 */
.L_x_2741:
        /* <DEDUP_REMOVED lines=16> */
.L_x_2768:
[----:B------:R-:W-:Y:S05]  /*3e60*/  BRA `(.L_x_2736) ;  /* 0x0000000000147947 */ /* 0x000fea0003800000 */
.L_x_2765:
[----:B------:R-:W3:Y:S02]  /*3e70*/  LDG.E.64 R16, desc[UR36][R4.64] ;  /* 0x0000002404107981 */ /* 0x000ee4000c1e1b00 */
[----:B---3--:R-:W0:Y:S01]  /*3e80*/  I2F.F64.U64 R16, R16 ;  /* 0x0000001000107312 */ /* 0x008e220000301800 */
[----:B------:R-:W-:Y:S05]  /*3e90*/  BRA `(.L_x_2736) ;  /* 0x0000000000087947 */ /* 0x000fea0003800000 */
.L_x_2764:
[----:B------:R-:W3:Y:S02]  /*3ea0*/  LDG.E R4, desc[UR36][R4.64] ;  /* 0x0000002404047981 */ /* 0x000ee4000c1e1900 */
[----:B---3--:R0:W1:Y:S02]  /*3eb0*/  I2F.F64.U32 R16, R4 ;  /* 0x0000000400107312 */ /* 0x0080640000201800 */
.L_x_2736:
[----:B------:R-:W-:Y:S05]  /*3ec0*/  BSYNC B6 ;  /* 0x0000000000067941 */ /* 0x000fea0003800000 */
.L_x_2735:
[----:B------:R-:W2:Y:S01]  /*3ed0*/  S2R R23, SR_TID.X ;  /* 0x0000000000177919 */ /* 0x000ea20000002100 */
[----:B------:R-:W-:Y:S01]  /*3ee0*/  BSSY B1, `(.L_x_2769) ;  /* 0x00000a8000017945 */ /* 0x000fe20003800000 */
[----:B--2---:R-:W-:-:S13]  /*3ef0*/  ISETP.GE.AND P1, PT, R23, R2, PT ;  /* 0x000000021700720c */ /* 0x004fda0003f26270 */
[----:B------:R-:W-:Y:S05]  /*3f00*/  @P1 BRA `(.L_x_2770) ;  /* 0x0000000800941947 */ /* 0x000fea0003800000 */
[----:B01--45:R-:W-:Y:S01]  /*3f10*/  DFMA R6, R26, R26, -1 ;  /* 0xbff000001a06742b */ /* 0x033fe2000000001a */
[----:B------:R-:W-:Y:S01]  /*3f20*/  IMAD.MOV.U32 R4, RZ, RZ, RZ ;  /* 0x000000ffff047224 */ /* 0x000fe200078e00ff */
[----:B------:R-:W-:Y:S01]  /*3f30*/  BSSY B2, `(.L_x_2771) ;  /* 0x000009d000027945 */ /* 0x000fe20003800000 */
[----:B------:R-:W-:-:S03]  /*3f40*/  IMAD.MOV.U32 R8, RZ, RZ, RZ ;  /* 0x000000ffff087224 */ /* 0x000fc600078e00ff */
[----:B------:R-:W0:Y:S02]  /*3f50*/  MUFU.RSQ64H R5, R7 ;  /* 0x0000000700057308 */ /* 0x000e240000001c00 */
[----:B0-----:R-:W-:Y:S01]  /*3f60*/  DMUL R10, R6, R4 ;  /* 0x00000004060a7228 */ /* 0x001fe20000000000 */
[----:B------:R-:W-:-:S07]  /*3f70*/  VIADD R9, R5, 0xfff00000 ;  /* 0xfff0000005097836 */ /* 0x000fce0000000000 */
[----:B------:R-:W-:-:S08]  /*3f80*/  DFMA R12, R10, -R10, R6 ;  /* 0x8000000a0a0c722b */ /* 0x000fd00000000006 */
[----:B------:R-:W-:-:S08]  /*3f90*/  DFMA R12, R8, R12, R10 ;  /* 0x0000000c080c722b */ /* 0x000fd0000000000a */
[-C--:B------:R-:W-:Y:S02]  /*3fa0*/  DFMA R4, R4, -R12.reuse, 1 ;  /* 0x3ff000000404742b */ /* 0x080fe4000000080c */
[----:B------:R-:W-:-:S06]  /*3fb0*/  DFMA R10, R12, -R12, R6 ;  /* 0x8000000c0c0a722b */ /* 0x000fcc0000000006 */
[----:B------:R-:W-:Y:S02]  /*3fc0*/  DFMA R8, R8, R4, R8 ;  /* 0x000000040808722b */ /* 0x000fe40000000008 */
[----:B------:R-:W-:-:S06]  /*3fd0*/  DADD R4, R26, -1 ;  /* 0xbff000001a047429 */ /* 0x000fcc0000000000 */
[----:B------:R-:W-:-:S04]  /*3fe0*/  DFMA R8, R8, R10, R12 ;  /* 0x0000000a0808722b */ /* 0x000fc8000000000c */
[C---:B------:R-:W-:Y:S02]  /*3ff0*/  ISETP.NE.AND P0, PT, R5.reuse, RZ, PT ;  /* 0x000000ff0500720c */ /* 0x040fe40003f05270 */
[----:B------:R-:W-:-:S04]  /*4000*/  ISETP.GT.U32.AND P5, PT, R5, 0x432fffff, PT ;  /* 0x432fffff0500780c */ /* 0x000fc80003fa4070 */
        /* <DEDUP_REMOVED lines=14> */
[----:B------:R-:W-:-:S04]  /*40f0*/  @!P0 IMAD.MOV.U32 R3, RZ, RZ, R7 ;  /* 0x000000ffff038224 */ /* 0x000fc800078e0007 */
[----:B---3--:R-:W-:-:S05]  /*4100*/  VIADD R0, R3, 0xffffffff ;  /* 0xffffffff03007836 */ /* 0x008fca0000000000 */
[----:B------:R-:W-:Y:S01]  /*4110*/  ISETP.GE.U32.AND P2, PT, R0, 0x7fefffff, PT ;  /* 0x7fefffff0000780c */ /* 0x000fe20003f46070 */
[----:B------:R-:W-:Y:S02]  /*4120*/  IMAD.MOV.U32 R0, RZ, RZ, -0x3ff ;  /* 0xfffffc01ff007424 */ /* 0x000fe400078e00ff */
[----:B------:R-:W-:-:S10]  /*4130*/  @!P0 IMAD.MOV.U32 R0, RZ, RZ, -0x435 ;  /* 0xfffffbcbff008424 */ /* 0x000fd400078e00ff */
[----:B------:R-:W-:Y:S01]  /*4140*/  @P2 IMAD.MOV.U32 R8, RZ, RZ, 0x0 ;  /* 0x00000000ff082424 */ /* 0x000fe200078e00ff */
[----:B------:R-:W-:Y:S01]  /*4150*/  @P2 FSETP.NEU.FTZ.AND P3, PT, R7, RZ, PT ;  /* 0x000000ff0700220b */ /* 0x000fe20003f7d000 */
[----:B------:R-:W-:-:S06]  /*4160*/  @P2 IMAD.MOV.U32 R9, RZ, RZ, 0x7ff00000 ;  /* 0x7ff00000ff092424 */ /* 0x000fcc00078e00ff */
[----:B------:R-:W-:Y:S01]  /*4170*/  @P2 DFMA R8, R6, R8, +INF ;  /* 0x7ff000000608242b */ /* 0x000fe20000000008 */
[----:B------:R-:W-:Y:S02]  /*4180*/  IMAD.MOV.U32 R7, RZ, RZ, R4 ;  /* 0x000000ffff077224 */ /* 0x000fe400078e0004 */
[----:B------:R-:W-:-:S07]  /*4190*/  @!P0 IMAD.MOV.U32 R7, RZ, RZ, R6 ;  /* 0x000000ffff078224 */ /* 0x000fce00078e0006 */
        /* <DEDUP_REMOVED lines=66> */
.L_x_2772:
        /* <DEDUP_REMOVED lines=19> */
[----:B------:R-:W-:Y:S05]  /*46f0*/  CALL.REL.NOINC `($__internal_1_$__cuda_sm20_div_rn_f64_full) ;  /* 0x0000006800747944 */ /* 0x000fea0003c00000 */
[----:B------:R-:W-:Y:S02]  /*4700*/  IMAD.MOV.U32 R6, RZ, RZ, R30 ;  /* 0x000000ffff067224 */ /* 0x000fe400078e001e */
[----:B------:R-:W-:-:S07]  /*4710*/  IMAD.MOV.U32 R7, RZ, RZ, R31 ;  /* 0x000000ffff077224 */ /* 0x000fce00078e001f */
.L_x_2775:
[----:B------:R-:W-:Y:S05]  /*4720*/  BSYNC B3 ;  /* 0x0000000000037941 */ /* 0x000fea0003800000 */
.L_x_2774:
        /* <DEDUP_REMOVED lines=29> */
.L_x_2773:
[----:B------:R-:W-:Y:S05]  /*4900*/  BSYNC B2 ;  /* 0x0000000000027941 */ /* 0x000fea0003800000 */
.L_x_2771:
[----:B------:R-:W-:Y:S01]  /*4910*/  UMOV UR4, 0xfefa39ef ;  /* 0xfefa39ef00047882 */ /* 0x000fe20000000000 */
[----:B------:R-:W-:Y:S02]  /*4920*/  UMOV UR5, 0x3fe62e42 ;  /* 0x3fe62e4200057882 */ /* 0x000fe40000000000 */
[----:B------:R-:W-:-:S10]  /*4930*/  DADD R6, R4, UR4 ;  /* 0x0000000404067e29 */ /* 0x000fd40008000000 */
[----:B------:R-:W-:Y:S02]  /*4940*/  FSEL R4, R6, R4, P5 ;  /* 0x0000000406047208 */ /* 0x000fe40002800000 */
[----:B------:R-:W-:-:S07]  /*4950*/  FSEL R5, R7, R5, P5 ;  /* 0x0000000507057208 */ /* 0x000fce0002800000 */
.L_x_2770:
[----:B------:R-:W-:Y:S05]  /*4960*/  BSYNC B1 ;  /* 0x0000000000017941 */ /* 0x000fea0003800000 */
.L_x_2769:
[----:B01--45:R-:W-:Y:S01]  /*4970*/  VIADD R27, R23, 0x80 ;  /* 0x00000080171b7836 */ /* 0x033fe20000000000 */
[----:B------:R-:W-:Y:S04]  /*4980*/  BSSY B1, `(.L_x_2776) ;  /* 0x00000a7000017945 */ /* 0x000fe80003800000 */
[----:B------:R-:W-:-:S13]  /*4990*/  ISETP.GE.AND P0, PT, R27, R2, PT ;  /* 0x000000021b00720c */ /* 0x000fda0003f06270 */
[----:B------:R-:W-:Y:S05]  /*49a0*/  @P0 BRA `(.L_x_2777) ;  /* 0x0000000800900947 */ /* 0x000fea0003800000 */
[C---:B------:R-:W-:Y:S01]  /*49b0*/  DFMA R6, R24.reuse, R24, -1 ;  /* 0xbff000001806742b */ /* 0x040fe20000000018 */
        /* <DEDUP_REMOVED lines=105> */
.L_x_2779:
        /* <DEDUP_REMOVED lines=22> */
.L_x_2782:
[----:B------:R-:W-:Y:S05]  /*51b0*/  BSYNC B3 ;  /* 0x0000000000037941 */ /* 0x000fea0003800000 */
.L_x_2781:
        /* <DEDUP_REMOVED lines=29> */
.L_x_2780:
[----:B------:R-:W-:Y:S05]  /*5390*/  BSYNC B2 ;  /* 0x0000000000027941 */ /* 0x000fea0003800000 */
.L_x_2778:
[----:B------:R-:W-:Y:S01]  /*53a0*/  UMOV UR4, 0xfefa39ef ;  /* 0xfefa39ef00047882 */ /* 0x000fe20000000000 */
[----:B------:R-:W-:Y:S02]  /*53b0*/  UMOV UR5, 0x3fe62e42 ;  /* 0x3fe62e4200057882 */ /* 0x000fe40000000000 */
[----:B------:R-:W-:-:S10]  /*53c0*/  DADD R8, R6, UR4 ;  /* 0x0000000406087e29 */ /* 0x000fd40008000000 */
[----:B------:R-:W-:Y:S02]  /*53d0*/  FSEL R28, R8, R6, P5 ;  /* 0x00000006081c7208 */ /* 0x000fe40002800000 */
[----:B------:R-:W-:-:S07]  /*53e0*/  FSEL R29, R9, R7, P5 ;  /* 0x00000007091d7208 */ /* 0x000fce0002800000 */
.L_x_2777:
[----:B------:R-:W-:Y:S05]  /*53f0*/  BSYNC B1 ;  /* 0x0000000000017941 */ /* 0x000fea0003800000 */
.L_x_2776:
[----:B------:R-:W-:Y:S01]  /*5400*/  VIADD R3, R23, 0x100 ;  /* 0x0000010017037836 */ /* 0x000fe20000000000 */
        /* <DEDUP_REMOVED lines=49> */
[----:B------:R-:W-:Y:S01]  /*5720*/  IMAD.MOV.U32 R19, RZ, RZ, 0x3ed0ee25 ;  /* 0x3ed0ee25ff137424 */ /* 0x000fe200078e00ff */
[----:B------:R-:W-:Y:S01]  /*5730*/  LOP3.LUT R7, R6, 0x3ff00000, RZ, 0xfc, !PT ;  /* 0x3ff0000006077812 */ /* 0x000fe200078efcff */
[----:B------:R-:W-:Y:S01]  /*5740*/  IMAD.MOV.U32 R6, RZ, RZ, R18 ;  /* 0x000000ffff067224 */ /* 0x000fe200078e0012 */
[----:B------:R-:W-:Y:S01]  /*5750*/  UMOV UR5, 0x3eb1380b ;  /* 0x3eb1380b00057882 */ /* 0x000fe20000000000 */
[----:B------:R-:W-:Y:S01]  /*5760*/  IMAD.MOV.U32 R18, RZ, RZ, -0x748574fc ;  /* 0x8b7a8b04ff127424 */ /* 0x000fe200078e00ff */
        /* <DEDUP_REMOVED lines=55> */
.L_x_2786:
        /* <DEDUP_REMOVED lines=22> */
.L_x_2789:
[----:B------:R-:W-:Y:S05]  /*5c40*/  BSYNC B3 ;  /* 0x0000000000037941 */ /* 0x000fea0003800000 */
.L_x_2788:
        /* <DEDUP_REMOVED lines=29> */
.L_x_2787:
[----:B------:R-:W-:Y:S05]  /*5e20*/  BSYNC B2 ;  /* 0x0000000000027941 */ /* 0x000fea0003800000 */
.L_x_2785:
[----:B------:R-:W-:Y:S01]  /*5e30*/  UMOV UR4, 0xfefa39ef ;  /* 0xfefa39ef00047882 */ /* 0x000fe20000000000 */
[----:B------:R-:W-:Y:S02]  /*5e40*/  UMOV UR5, 0x3fe62e42 ;  /* 0x3fe62e4200057882 */ /* 0x000fe40000000000 */
[----:B------:R-:W-:-:S10]  /*5e50*/  DADD R8, R6, UR4 ;  /* 0x0000000406087e29 */ /* 0x000fd40008000000 */
[----:B------:R-:W-:Y:S02]  /*5e60*/  FSEL R24, R8, R6, P5 ;  /* 0x0000000608187208 */ /* 0x000fe40002800000 */
[----:B------:R-:W-:-:S07]  /*5e70*/  FSEL R25, R9, R7, P5 ;  /* 0x0000000709197208 */ /* 0x000fce0002800000 */
.L_x_2784:
[----:B------:R-:W-:Y:S05]  /*5e80*/  BSYNC B1 ;  /* 0x0000000000017941 */ /* 0x000fea0003800000 */
.L_x_2783:
        /* <DEDUP_REMOVED lines=110> */
.L_x_2793:
        /* <DEDUP_REMOVED lines=22> */
.L_x_2796:
[----:B------:R-:W-:Y:S05]  /*66d0*/  BSYNC B3 ;  /* 0x0000000000037941 */ /* 0x000fea0003800000 */
.L_x_2795:
        /* <DEDUP_REMOVED lines=29> */
.L_x_2794:
[----:B------:R-:W-:Y:S05]  /*68b0*/  BSYNC B2 ;  /* 0x0000000000027941 */ /* 0x000fea0003800000 */
.L_x_2792:
[----:B------:R-:W-:Y:S01]  /*68c0*/  UMOV UR4, 0xfefa39ef ;  /* 0xfefa39ef00047882 */ /* 0x000fe20000000000 */
[----:B------:R-:W-:Y:S02]  /*68d0*/  UMOV UR5, 0x3fe62e42 ;  /* 0x3fe62e4200057882 */ /* 0x000fe40000000000 */
[----:B------:R-:W-:-:S10]  /*68e0*/  DADD R8, R6, UR4 ;  /* 0x0000000406087e29 */ /* 0x000fd40008000000 */
[----:B------:R-:W-:Y:S02]  /*68f0*/  FSEL R16, R8, R6, P5 ;  /* 0x0000000608107208 */ /* 0x000fe40002800000 */
[----:B------:R-:W-:-:S07]  /*6900*/  FSEL R17, R9, R7, P5 ;  /* 0x0000000709117208 */ /* 0x000fce0002800000 */
.L_x_2791:
[----:B------:R-:W-:Y:S05]  /*6910*/  BSYNC B1 ;  /* 0x0000000000017941 */ /* 0x000fea0003800000 */
.L_x_2790:
[----:B------:R-:W0:Y:S01]  /*6920*/  LDC.U8 R18, c[0x0][0x234] ;  /* 0x00008d00ff127b82 */ /* 0x000e220000000000 */
[----:B------:R-:W-:Y:S04]  /*6930*/  BSSY B6, `(.L_x_2797) ;  /* 0x000012e000067945 */ /* 0x000fe80003800000 */
[----:B------:R-:W-:Y:S05]  /*6940*/  @P1 BRA `(.L_x_2798) ;  /* 0x0000001000b01947 */ /* 0x000fea0003800000 */
[----:B------:R-:W3:Y:S01]  /*6950*/  S2R R3, SR_TID.X ;  /* 0x0000000000037919 */ /* 0x000ee20000002100 */
[----:B------:R-:W1:Y:S01]  /*6960*/  LDC.64 R8, c[0x0][0x218] ;  /* 0x00008600ff087b82 */ /* 0x000e620000000a00 */
[----:B0-----:R-:W-:Y:S01]  /*6970*/  PRMT R6, R18, 0x9910, RZ ;  /* 0x0000991012067816 */ /* 0x001fe200000000ff */
[----:B------:R-:W-:Y:S01]  /*6980*/  ULDC UR4, c[0x0][0x238] ;  /* 0x00008e0000047ab9 */ /* 0x000fe20000000800 */
[----:B---3--:R-:W-:-:S04]  /*6990*/  IMAD R0, R22, 0x200, R3 ;  /* 0x0000020016007824 */ /* 0x008fc800078e0203 */
[----:B------:R-:W-:Y:S02]  /*69a0*/  IMAD R3, R0, UR4, RZ ;  /* 0x0000000400037c24 */ /* 0x000fe4000f8e02ff */
[----:B------:R-:W-:-:S03]  /*69b0*/  IMAD.MOV.U32 R0, RZ, RZ, R6 ;  /* 0x000000ffff007224 */ /* 0x000fc600078e0006 */
[----:B-1----:R-:W-:Y:S02]  /*69c0*/  IADD3 R8, P1, R3, R8, RZ ;  /* 0x0000000803087210 */ /* 0x002fe40007f3e0ff */
[----:B------:R-:W-:-:S03]  /*69d0*/  ISETP.GT.AND P0, PT, R0, 0x9, PT ;  /* 0x000000090000780c */ /* 0x000fc60003f04270 */
[----:B------:R-:W-:-:S10]  /*69e0*/  IMAD.X R9, RZ, RZ, R9, P1 ;  /* 0x000000ffff097224 */ /* 0x000fd400008e0609 */
        /* <DEDUP_REMOVED lines=9> */
[----:B------:R-:W0:Y:S01]  /*6a80*/  F2I.F64.TRUNC R5, R4 ;  /* 0x0000000400057311 */ /* 0x000e22000030d100 */
[----:B------:R-:W-:Y:S01]  /*6a90*/  IMAD.MOV.U32 R23, RZ, RZ, R27 ;  /* 0x000000ffff177224 */ /* 0x000fe200078e001b */
[----:B0-----:R0:W-:Y:S01]  /*6aa0*/  STG.E.U8 desc[UR36][R8.64], R5 ;  /* 0x0000000508007986 */ /* 0x0011e2000c101124 */
[----:B------:R-:W-:Y:S05]  /*6ab0*/  BRA `(.L_x_2798) ;  /* 0x0000001000547947 */ /* 0x000fea0003800000 */
.L_x_2802:
[----:B------:R-:W0:Y:S01]  /*6ac0*/  F2I.S64.F64.TRUNC R4, R4 ;  /* 0x0000000400047311 */ /* 0x000e22000030d900 */
[----:B------:R-:W-:Y:S02]  /*6ad0*/  IMAD.MOV.U32 R23, RZ, RZ, R27 ;  /* 0x000000ffff177224 */ /* 0x000fe400078e001b */
[----:B0-----:R-:W-:-:S05]  /*6ae0*/  IMAD.MOV.U32 R3, RZ, RZ, R4 ;  /* 0x000000ffff037224 */ /* 0x001fca00078e0004 */
[----:B------:R0:W-:Y:S01]  /*6af0*/  STG.E.U8 desc[UR36][R8.64], R3 ;  /* 0x0000000308007986 */ /* 0x0001e2000c101124 */
[----:B------:R-:W-:Y:S05]  /*6b00*/  BRA `(.L_x_2798) ;  /* 0x0000001000407947 */ /* 0x000fea0003800000 */
.L_x_2801:
[----:B------:R-:W-:-:S13]  /*6b10*/  ISETP.NE.AND P0, PT, R0, 0x2, PT ;  /* 0x000000020000780c */ /* 0x000fda0003f05270 */
[----:B------:R-:W-:Y:S05]  /*6b20*/  @!P0 BRA `(.L_x_2804) ;  /* 0x0000000000308947 */ /* 0x000fea0003800000 */
[----:B------:R-:W-:-:S13]  /*6b30*/  ISETP.NE.AND P0, PT, R0, 0x3, PT ;  /* 0x000000030000780c */ /* 0x000fda0003f05270 */
[----:B------:R-:W-:Y:S05]  /*6b40*/  @!P0 BRA `(.L_x_2805) ;  /* 0x0000000000188947 */ /* 0x000fea0003800000 */
[----:B------:R-:W-:-:S13]  /*6b50*/  ISETP.NE.AND P0, PT, R0, 0x4, PT ;  /* 0x000000040000780c */ /* 0x000fda0003f05270 */
[----:B------:R-:W-:Y:S05]  /*6b60*/  @P0 BRA `(.L_x_2803) ;  /* 0x0000000c00c40947 */ /* 0x000fea0003800000 */
[----:B------:R-:W0:Y:S01]  /*6b70*/  F2I.S64.F64.TRUNC R4, R4 ;  /* 0x0000000400047311 */ /* 0x000e22000030d900 */
[----:B------:R-:W-:Y:S01]  /*6b80*/  IMAD.MOV.U32 R23, RZ, RZ, R27 ;  /* 0x000000ffff177224 */ /* 0x000fe200078e001b */
[----:B0-----:R2:W-:Y:S01]  /*6b90*/  STG.E.64 desc[UR36][R8.64], R4 ;  /* 0x0000000408007986 */ /* 0x0015e2000c101b24 */
[----:B------:R-:W-:Y:S05]  /*6ba0*/  BRA `(.L_x_2798) ;  /* 0x0000001000187947 */ /* 0x000fea0003800000 */
.L_x_2805:
[----:B------:R-:W0:Y:S01]  /*6bb0*/  F2I.F64.TRUNC R5, R4 ;  /* 0x0000000400057311 */ /* 0x000e22000030d100 */
[----:B------:R-:W-:Y:S01]  /*6bc0*/  IMAD.MOV.U32 R23, RZ, RZ, R27 ;  /* 0x000000ffff177224 */ /* 0x000fe200078e001b */
[----:B0-----:R4:W-:Y:S01]  /*6bd0*/  STG.E desc[UR36][R8.64], R5 ;  /* 0x0000000508007986 */ /* 0x0019e2000c101924 */
[----:B------:R-:W-:Y:S05]  /*6be0*/  BRA `(.L_x_2798) ;  /* 0x0000001000087947 */ /* 0x000fea0003800000 */
.L_x_2804:
[----:B------:R-:W0:Y:S01]  /*6bf0*/  F2I.F64.TRUNC R5, R4 ;  /* 0x0000000400057311 */ /* 0x000e22000030d100 */
[----:B------:R-:W-:Y:S01]  /*6c00*/  IMAD.MOV.U32 R23, RZ, RZ, R27 ;  /* 0x000000ffff177224 */ /* 0x000fe200078e001b */
[----:B0-----:R1:W-:Y:S01]  /*6c10*/  STG.E.U16 desc[UR36][R8.64], R5 ;  /* 0x0000000508007986 */ /* 0x0013e2000c101524 */
[----:B------:R-:W-:Y:S05]  /*6c20*/  BRA `(.L_x_2798) ;  /* 0x0000000c00f87947 */ /* 0x000fea0003800000 */
.L_x_2800:
        /* <DEDUP_REMOVED lines=10> */
[----:B------:R-:W-:-:S13]  /*6cd0*/  IMAD.MOV.U32 R23, RZ, RZ, R27 ;  /* 0x000000ffff177224 */ /* 0x000fda00078e001b */
[----:B0-----:R-:W-:-:S05]  /*6ce0*/  @!P0 FMUL R3, R3, 1.175494350822287508e-38 ;  /* 0x0080000003038820 */ /* 0x001fca0000400000 */
[----:B------:R0:W-:Y:S01]  /*6cf0*/  STG.E desc[UR36][R8.64], R3 ;  /* 0x0000000308007986 */ /* 0x0001e2000c101924 */
[----:B------:R-:W-:Y:S05]  /*6d00*/  BRA `(.L_x_2798) ;  /* 0x0000000c00c07947 */ /* 0x000fea0003800000 */
.L_x_2807:
[----:B------:R-:W-:Y:S01]  /*6d10*/  UMOV UR4, 0xf0000000 ;  /* 0xf000000000047882 */ /* 0x000fe20000000000 */
[----:B------:R-:W-:Y:S01]  /*6d20*/  UMOV UR5, 0x380fffff ;  /* 0x380fffff00057882 */ /* 0x000fe20000000000 */
[----:B------:R-:W0:Y:S01]  /*6d30*/  F2F.F32.F64 R0, R4 ;  /* 0x0000000400007310 */ /* 0x000e220000301000 */
[----:B------:R-:W-:Y:S01]  /*6d40*/  DSETP.GEU.AND P0, PT, |R4|, UR4, PT ;  /* 0x0000000404007e2a */ /* 0x000fe2000bf0e200 */
[----:B------:R-:W-:-:S13]  /*6d50*/  IMAD.MOV.U32 R23, RZ, RZ, R27 ;  /* 0x000000ffff177224 */ /* 0x000fda00078e001b */
[----:B0-----:R-:W-:-:S05]  /*6d60*/  @!P0 FMUL R0, R0, 1.175494350822287508e-38 ;  /* 0x0080000000008820 */ /* 0x001fca0000400000 */
[----:B------:R-:W-:-:S05]  /*6d70*/  F2FP.F16.F32.PACK_AB R0, RZ, R0 ;  /* 0x00000000ff00723e */ /* 0x000fca00000000ff */
[----:B------:R0:W-:Y:S01]  /*6d80*/  STG.E.U16 desc[UR36][R8.64], R0 ;  /* 0x0000000008007986 */ /* 0x0001e2000c101524 */
[----:B------:R-:W-:Y:S05]  /*6d90*/  BRA `(.L_x_2798) ;  /* 0x0000000c009c7947 */ /* 0x000fea0003800000 */
.L_x_2806:
        /* <DEDUP_REMOVED lines=10> */
[----:B------:R-:W-:Y:S02]  /*6e40*/  IMAD.MOV.U32 R7, RZ, RZ, RZ ;  /* 0x000000ffff077224 */ /* 0x000fe400078e00ff */
[----:B------:R-:W-:-:S11]  /*6e50*/  IMAD.MOV.U32 R23, RZ, RZ, R27 ;  /* 0x000000ffff177224 */ /* 0x000fd600078e001b */
[----:B0-----:R-:W-:-:S05]  /*6e60*/  @!P0 FMUL R6, R6, 1.175494350822287508e-38 ;  /* 0x0080000006068820 */ /* 0x001fca0000400000 */
[----:B------:R0:W-:Y:S01]  /*6e70*/  STG.E.64 desc[UR36][R8.64], R6 ;  /* 0x0000000608007986 */ /* 0x0001e2000c101b24 */
[----:B------:R-:W-:Y:S05]  /*6e80*/  BRA `(.L_x_2798) ;  /* 0x0000000c00607947 */ /* 0x000fea0003800000 */
.L_x_2809:
[----:B------:R-:W-:Y:S01]  /*6e90*/  UMOV UR4, 0xf0000000 ;  /* 0xf000000000047882 */ /* 0x000fe20000000000 */
[----:B------:R-:W-:Y:S01]  /*6ea0*/  UMOV UR5, 0x380fffff ;  /* 0x380fffff00057882 */ /* 0x000fe20000000000 */
[----:B------:R-:W0:Y:S01]  /*6eb0*/  F2F.F32.F64 R0, R4 ;  /* 0x0000000400007310 */ /* 0x000e220000301000 */
[----:B------:R-:W-:Y:S01]  /*6ec0*/  DSETP.GEU.AND P0, PT, |R4|, UR4, PT ;  /* 0x0000000404007e2a */ /* 0x000fe2000bf0e200 */
[----:B------:R-:W-:-:S13]  /*6ed0*/  IMAD.MOV.U32 R23, RZ, RZ, R27 ;  /* 0x000000ffff177224 */ /* 0x000fda00078e001b */
[----:B0-----:R-:W-:-:S05]  /*6ee0*/  @!P0 FMUL R0, R0, 1.175494350822287508e-38 ;  /* 0x0080000000008820 */ /* 0x001fca0000400000 */
[----:B------:R-:W-:-:S04]  /*6ef0*/  F2FP.F16.F32.PACK_AB R3, RZ, R0 ;  /* 0x00000000ff03723e */ /* 0x000fc800000000ff */
[----:B------:R-:W-:-:S05]  /*6f00*/  PRMT R3, R3, 0x5410, RZ ;  /* 0x0000541003037816 */ /* 0x000fca00000000ff */
[----:B------:R0:W-:Y:S01]  /*6f10*/  STG.E desc[UR36][R8.64], R3 ;  /* 0x0000000308007986 */ /* 0x0001e2000c101924 */
[----:B------:R-:W-:Y:S05]  /*6f20*/  BRA `(.L_x_2798) ;  /* 0x0000000c00387947 */ /* 0x000fea0003800000 */
.L_x_2808:
[----:B------:R0:W-:Y:S01]  /*6f30*/  STG.E.64 desc[UR36][R8.64], R4 ;  /* 0x0000000408007986 */ /* 0x0001e2000c101b24 */
[----:B------:R-:W-:Y:S01]  /*6f40*/  IMAD.MOV.U32 R23, RZ, RZ, R27 ;  /* 0x000000ffff177224 */ /* 0x000fe200078e001b */
[----:B------:R-:W-:Y:S06]  /*6f50*/  BRA `(.L_x_2798) ;  /* 0x0000000c002c7947 */ /* 0x000fec0003800000 */
.L_x_2799:
        /* <DEDUP_REMOVED lines=8> */
[----:B------:R-:W-:Y:S01]  /*6fe0*/  DSETP.NEU.AND P0, PT, R4, RZ, PT ;  /* 0x000000ff0400722a */ /* 0x000fe20003f0d000 */
[----:B------:R-:W-:-:S05]  /*6ff0*/  IMAD.MOV.U32 R23, RZ, RZ, R27 ;  /* 0x000000ffff177224 */ /* 0x000fca00078e001b */
[----:B------:R-:W-:-:S05]  /*7000*/  SEL R3, RZ, 0x1, !P0 ;  /* 0x00000001ff037807 */ /* 0x000fca0004000000 */
[----:B------:R0:W-:Y:S01]  /*7010*/  STG.E.U8 desc[UR36][R8.64], R3 ;  /* 0x0000000308007986 */ /* 0x0001e2000c101124 */
[----:B------:R-:W-:Y:S05]  /*7020*/  BRA `(.L_x_2798) ;  /* 0x0000000800f87947 */ /* 0x000fea0003800000 */
.L_x_2812:
[----:B------:R-:W-:Y:S01]  /*7030*/  CS2R R6, SRZ ;  /* 0x0000000000067805 */ /* 0x000fe2000001ff00 */
[----:B------:R-:W-:-:S04]  /*7040*/  IMAD.MOV.U32 R23, RZ, RZ, R27 ;  /* 0x000000ffff177224 */ /* 0x000fc800078e001b */
[----:B------:R0:W-:Y:S01]  /*7050*/  STG.E.128 desc[UR36][R8.64], R4 ;  /* 0x0000000408007986 */ /* 0x0001e2000c101d24 */
[----:B------:R-:W-:Y:S05]  /*7060*/  BRA `(.L_x_2798) ;  /* 0x0000000800e87947 */ /* 0x000fea0003800000 */
.L_x_2811:
        /* <DEDUP_REMOVED lines=25> */
.L_x_2816:
[----:B------:R-:W-:Y:S05]  /*7200*/  BSYNC B0 ;  /* 0x0000000000007941 */ /* 0x000fea0003800000 */
.L_x_2815:
[----:B------:R-:W-:Y:S01]  /*7210*/  LOP3.LUT R7, R0, R7, RZ, 0xfc, !PT ;  /* 0x0000000700077212 */ /* 0x000fe200078efcff */
[----:B------:R-:W-:-:S04]  /*7220*/  IMAD.MOV.U32 R23, RZ, RZ, R27 ;  /* 0x000000ffff177224 */ /* 0x000fc800078e001b */
[----:B------:R0:W-:Y:S01]  /*7230*/  STG.E.U8 desc[UR36][R8.64], R7 ;  /* 0x0000000708007986 */ /* 0x0001e2000c101124 */
[----:B------:R-:W-:Y:S05]  /*7240*/  BRA `(.L_x_2798) ;  /* 0x0000000800707947 */ /* 0x000fea0003800000 */
.L_x_2814:
        /* <DEDUP_REMOVED lines=17> */
.L_x_2818:
[----:B------:R-:W-:Y:S01]  /*7360*/  IMAD.MOV.U32 R0, RZ, RZ, 0x7f ;  /* 0x0000007fff007424 */ /* 0x000fe200078e00ff */
[----:B------:R-:W-:-:S04]  /*7370*/  ISETP.GT.U32.AND P0, PT, R3, 0x7f800000, PT ;  /* 0x7f8000000300780c */ /* 0x000fc80003f04070 */
[----:B------:R-:W-:-:S09]  /*7380*/  SEL R0, R0, 0x7c, P0 ;  /* 0x0000007c00007807 */ /* 0x000fd20000000000 */
.L_x_2819:
[----:B------:R-:W-:Y:S05]  /*7390*/  BSYNC B0 ;  /* 0x0000000000007941 */ /* 0x000fea0003800000 */
.L_x_2817:
[----:B------:R-:W-:Y:S01]  /*73a0*/  LOP3.LUT R3, R7, 0x80000000, RZ, 0xc0, !PT ;  /* 0x8000000007037812 */ /* 0x000fe200078ec0ff */
[----:B------:R-:W-:-:S03]  /*73b0*/  IMAD.MOV.U32 R23, RZ, RZ, R27 ;  /* 0x000000ffff177224 */ /* 0x000fc600078e001b */
[----:B------:R-:W-:-:S04]  /*73c0*/  SHF.R.U32.HI R3, RZ, 0x18, R3 ;  /* 0x00000018ff037819 */ /* 0x000fc80000011603 */
[----:B------:R-:W-:-:S05]  /*73d0*/  LOP3.LUT R3, R0, R3, RZ, 0xfc, !PT ;  /* 0x0000000300037212 */ /* 0x000fca00078efcff */
[----:B------:R0:W-:Y:S01]  /*73e0*/  STG.E.U8 desc[UR36][R8.64], R3 ;  /* 0x0000000308007986 */ /* 0x0001e2000c101124 */
[----:B------:R-:W-:Y:S05]  /*73f0*/  BRA `(.L_x_2798) ;  /* 0x0000000800047947 */ /* 0x000fea0003800000 */
.L_x_2813:
[----:B------:R-:W-:Y:S01]  /*7400*/  UMOV UR4, 0xf0000000 ;  /* 0xf000000000047882 */ /* 0x000fe20000000000 */
[----:B------:R-:W-:Y:S01]  /*7410*/  UMOV UR5, 0x380fffff ;  /* 0x380fffff00057882 */ /* 0x000fe20000000000 */
[----:B------:R-:W0:Y:S01]  /*7420*/  F2F.F32.F64 R0, R4 ;  /* 0x0000000400007310 */ /* 0x000e220000301000 */
[----:B------:R-:W-:Y:S01]  /*7430*/  DSETP.GEU.AND P0, PT, |R4|, UR4, PT ;  /* 0x0000000404007e2a */ /* 0x000fe2000bf0e200 */
[----:B------:R-:W-:-:S13]  /*7440*/  IMAD.MOV.U32 R23, RZ, RZ, R27 ;  /* 0x000000ffff177224 */ /* 0x000fda00078e001b */
[----:B0-----:R-:W-:-:S05]  /*7450*/  @!P0 FMUL R0, R0, 1.175494350822287508e-38 ;  /* 0x0080000000008820 */ /* 0x001fca0000400000 */
[----:B------:R-:W-:-:S05]  /*7460*/  F2FP.BF16.F32.PACK_AB R0, RZ, R0 ;  /* 0x00000000ff00723e */ /* 0x000fca00000010ff */
[----:B------:R0:W-:Y:S01]  /*7470*/  STG.E.U16 desc[UR36][R8.64], R0 ;  /* 0x0000000008007986 */ /* 0x0001e2000c101524 */
[----:B------:R-:W-:Y:S05]  /*7480*/  BRA `(.L_x_2798) ;  /* 0x0000000400e07947 */ /* 0x000fea0003800000 */
.L_x_2810:
        /* <DEDUP_REMOVED lines=8> */
[----:B------:R-:W0:Y:S01]  /*7510*/  F2I.U32.F64.TRUNC R5, R4 ;  /* 0x0000000400057311 */ /* 0x000e22000030d000 */
[----:B------:R-:W-:Y:S01]  /*7520*/  IMAD.MOV.U32 R23, RZ, RZ, R27 ;  /* 0x000000ffff177224 */ /* 0x000fe200078e001b */
[----:B0-----:R0:W-:Y:S01]  /*7530*/  STG.E.U16 desc[UR36][R8.64], R5 ;  /* 0x0000000508007986 */ /* 0x0011e2000c101524 */
[----:B------:R-:W-:Y:S05]  /*7540*/  BRA `(.L_x_2798) ;  /* 0x0000000400b07947 */ /* 0x000fea0003800000 */
.L_x_2822:
        /* <DEDUP_REMOVED lines=21> */
.L_x_2825:
[----:B------:R-:W-:-:S04]  /*76a0*/  LOP3.LUT R0, R7, 0x80000000, RZ, 0xc0, !PT ;  /* 0x8000000007007812 */ /* 0x000fc800078ec0ff */
[----:B------:R-:W-:-:S04]  /*76b0*/  SHF.R.U32.HI R0, RZ, 0x18, R0 ;  /* 0x00000018ff007819 */ /* 0x000fc80000011600 */
[----:B------:R-:W-:-:S07]  /*76c0*/  LOP3.LUT R0, R3, R0, RZ, 0xfc, !PT ;  /* 0x0000000003007212 */ /* 0x000fce00078efcff */
.L_x_2824:
[----:B------:R-:W-:Y:S05]  /*76d0*/  BSYNC B0 ;  /* 0x0000000000007941 */ /* 0x000fea0003800000 */
.L_x_2823:
[----:B------:R0:W-:Y:S01]  /*76e0*/  STG.E.U8 desc[UR36][R8.64], R0 ;  /* 0x0000000008007986 */ /* 0x0001e2000c101124 */
[----:B------:R-:W-:Y:S01]  /*76f0*/  IMAD.MOV.U32 R23, RZ, RZ, R27 ;  /* 0x000000ffff177224 */ /* 0x000fe200078e001b */
[----:B------:R-:W-:Y:S06]  /*7700*/  BRA `(.L_x_2798) ;  /* 0x0000000400407947 */ /* 0x000fec0003800000 */
.L_x_2821:
        /* <DEDUP_REMOVED lines=21> */
.L_x_2828:
[----:B------:R-:W-:-:S04]  /*7860*/  LOP3.LUT R0, R7, 0x80000000, RZ, 0xc0, !PT ;  /* 0x8000000007007812 */ /* 0x000fc800078ec0ff */
[----:B------:R-:W-:-:S04]  /*7870*/  SHF.R.U32.HI R0, RZ, 0x18, R0 ;  /* 0x00000018ff007819 */ /* 0x000fc80000011600 */
[----:B------:R-:W-:-:S07]  /*7880*/  LOP3.LUT R0, R3, R0, RZ, 0xfc, !PT ;  /* 0x0000000003007212 */ /* 0x000fce00078efcff */
.L_x_2827:
[----:B------:R-:W-:Y:S05]  /*7890*/  BSYNC B0 ;  /* 0x0000000000007941 */ /* 0x000fea0003800000 */
.L_x_2826:
[----:B------:R0:W-:Y:S01]  /*78a0*/  STG.E.U8 desc[UR36][R8.64], R0 ;  /* 0x0000000008007986 */ /* 0x0001e2000c101124 */
[----:B------:R-:W-:Y:S01]  /*78b0*/  IMAD.MOV.U32 R23, RZ, RZ, R27 ;  /* 0x000000ffff177224 */ /* 0x000fe200078e001b */
[----:B------:R-:W-:Y:S06]  /*78c0*/  BRA `(.L_x_2798) ;  /* 0x0000000000d07947 */ /* 0x000fec0003800000 */
.L_x_2820:
        /* <DEDUP_REMOVED lines=27> */
.L_x_2803:
        /* <DEDUP_REMOVED lines=16> */
.L_x_2831:
[----:B------:R-:W-:Y:S01]  /*7b80*/  IMAD.MOV.U32 R23, RZ, RZ, R27 ;  /* 0x000000ffff177224 */ /* 0x000fe200078e001b */
[----:B------:R-:W-:Y:S06]  /*7b90*/  BRA `(.L_x_2798) ;  /* 0x00000000001c7947 */ /* 0x000fec0003800000 */
.L_x_2830:
[----:B------:R-:W0:Y:S01]  /*7ba0*/  F2I.U64.F64.TRUNC R4, R4 ;  /* 0x0000000400047311 */ /* 0x000e22000030d800 */
[----:B------:R-:W-:Y:S01]  /*7bb0*/  IMAD.MOV.U32 R23, RZ, RZ, R27 ;  /* 0x000000ffff177224 */ /* 0x000fe200078e001b */
[----:B0-----:R0:W-:Y:S01]  /*7bc0*/  STG.E.64 desc[UR36][R8.64], R4 ;  /* 0x0000000408007986 */ /* 0x0011e2000c101b24 */
[----:B------:R-:W-:Y:S05]  /*7bd0*/  BRA `(.L_x_2798) ;  /* 0x00000000000c7947 */ /* 0x000fea0003800000 */
.L_x_2829:
[----:B------:R-:W0:Y:S01]  /*7be0*/  F2I.U32.F64.TRUNC R5, R4 ;  /* 0x0000000400057311 */ /* 0x000e22000030d000 */
[----:B------:R-:W-:Y:S01]  /*7bf0*/  IMAD.MOV.U32 R23, RZ, RZ, R27 ;  /* 0x000000ffff177224 */ /* 0x000fe200078e001b */
[----:B0-----:R0:W-:Y:S06]  /*7c00*/  STG.E desc[UR36][R8.64], R5 ;  /* 0x0000000508007986 */ /* 0x0011ec000c101924 */
.L_x_2798:
[----:B------:R-:W-:Y:S05]  /*7c10*/  BSYNC B6 ;  /* 0x0000000000067941 */ /* 0x000fea0003800000 */
.L_x_2797:
[----:B------:R-:W-:Y:S01]  /*7c20*/  ISETP.GE.AND P0, PT, R23, R2, PT ;  /* 0x000000021700720c */ /* 0x000fe20003f06270 */
[----:B------:R-:W-:-:S12]  /*7c30*/  BSSY B6, `(.L_x_2832) ;  /* 0x0000230000067945 */ /* 0x000fd80003800000 */
[----:B------:R-:W-:Y:S05]  /*7c40*/  @P0 BRA `(.L_x_2833) ;  /* 0x0000002000b80947 */ /* 0x000fea0003800000 */
[----:B012-4-:R-:W0:Y:S01]  /*7c50*/  LDC.64 R4, c[0x0][0x218] ;  /* 0x00008600ff047b82 */ /* 0x017e220000000a00 */
        /* <DEDUP_REMOVED lines=20> */
.L_x_2837:
[----:B------:R-:W0:Y:S02]  /*7da0*/  F2I.S64.F64.TRUNC R28, R28 ;  /* 0x0000001c001c7311 */ /* 0x000e24000030d900 */
[----:B0-----:R-:W-:-:S05]  /*7db0*/  IMAD.MOV.U32 R3, RZ, RZ, R28 ;  /* 0x000000ffff037224 */ /* 0x001fca00078e001c */
[----:B------:R4:W-:Y:S01]  /*7dc0*/  STG.E.U8 desc[UR36][R4.64], R3 ;  /* 0x0000000304007986 */ /* 0x0009e2000c101124 */
[----:B------:R-:W-:Y:S05]  /*7dd0*/  BRA `(.L_x_2839) ;  /* 0x0000000c00f07947 */ /* 0x000fea0003800000 */
.L_x_2836:
        /* <DEDUP_REMOVED lines=9> */
.L_x_2841:
[----:B------:R-:W0:Y:S02]  /*7e70*/  F2I.F64.TRUNC R29, R28 ;  /* 0x0000001c001d7311 */ /* 0x000e24000030d100 */
[----:B0-----:R2:W-:Y:S01]  /*7e80*/  STG.E desc[UR36][R4.64], R29 ;  /* 0x0000001d04007986 */ /* 0x0015e2000c101924 */
[----:B------:R-:W-:Y:S05]  /*7e90*/  BRA `(.L_x_2839) ;  /* 0x0000000c00c07947 */ /* 0x000fea0003800000 */
.L_x_2840:
[----:B------:R-:W0:Y:S02]  /*7ea0*/  F2I.F64.TRUNC R29, R28 ;  /* 0x0000001c001d7311 */ /* 0x000e24000030d100 */
[----:B0-----:R0:W-:Y:S01]  /*7eb0*/  STG.E.U16 desc[UR36][R4.64], R29 ;  /* 0x0000001d04007986 */ /* 0x0011e2000c101524 */
[----:B------:R-:W-:Y:S05]  /*7ec0*/  BRA `(.L_x_2839) ;  /* 0x0000000c00b47947 */ /* 0x000fea0003800000 */
.L_x_2835:
        /* <DEDUP_REMOVED lines=13> */
.L_x_2843:
        /* <DEDUP_REMOVED lines=8> */
.L_x_2842:
        /* <DEDUP_REMOVED lines=14> */
.L_x_2845:
        /* <DEDUP_REMOVED lines=9> */
.L_x_2844:
[----:B------:R0:W-:Y:S01]  /*8190*/  STG.E.64 desc[UR36][R4.64], R28 ;  /* 0x0000001c04007986 */ /* 0x0001e2000c101b24 */
[----:B------:R-:W-:Y:S05]  /*81a0*/  BRA `(.L_x_2839) ;  /* 0x0000000800fc7947 */ /* 0x000fea0003800000 */
.L_x_2834:
        /* <DEDUP_REMOVED lines=12> */
.L_x_2848:
[----:B------:R-:W-:-:S05]  /*8270*/  CS2R R30, SRZ ;  /* 0x00000000001e7805 */ /* 0x000fca000001ff00 */
[----:B------:R0:W-:Y:S01]  /*8280*/  STG.E.128 desc[UR36][R4.64], R28 ;  /* 0x0000001c04007986 */ /* 0x0001e2000c101d24 */
[----:B------:R-:W-:Y:S05]  /*8290*/  BRA `(.L_x_2839) ;  /* 0x0000000800c07947 */ /* 0x000fea0003800000 */
.L_x_2847:
        /* <DEDUP_REMOVED lines=25> */
.L_x_2852:
[----:B------:R-:W-:Y:S05]  /*8430*/  BSYNC B0 ;  /* 0x0000000000007941 */ /* 0x000fea0003800000 */
.L_x_2851:
[----:B------:R-:W-:-:S05]  /*8440*/  LOP3.LUT R7, R0, R7, RZ, 0xfc, !PT ;  /* 0x0000000700077212 */ /* 0x000fca00078efcff */
[----:B------:R0:W-:Y:S01]  /*8450*/  STG.E.U8 desc[UR36][R4.64], R7 ;  /* 0x0000000704007986 */ /* 0x0001e2000c101124 */
[----:B------:R-:W-:Y:S05]  /*8460*/  BRA `(.L_x_2839) ;  /* 0x00000008004c7947 */ /* 0x000fea0003800000 */
.L_x_2850:
        /* <DEDUP_REMOVED lines=17> */
.L_x_2854:
[----:B------:R-:W-:Y:S01]  /*8580*/  IMAD.MOV.U32 R0, RZ, RZ, 0x7f ;  /* 0x0000007fff007424 */ /* 0x000fe200078e00ff */
[----:B------:R-:W-:-:S04]  /*8590*/  ISETP.GT.U32.AND P0, PT, R3, 0x7f800000, PT ;  /* 0x7f8000000300780c */ /* 0x000fc80003f04070 */
[----:B------:R-:W-:-:S09]  /*85a0*/  SEL R0, R0, 0x7c, P0 ;  /* 0x0000007c00007807 */ /* 0x000fd20000000000 */
.L_x_2855:
[----:B------:R-:W-:Y:S05]  /*85b0*/  BSYNC B0 ;  /* 0x0000000000007941 */ /* 0x000fea0003800000 */
.L_x_2853:
[----:B------:R-:W-:-:S04]  /*85c0*/  LOP3.LUT R3, R7, 0x80000000, RZ, 0xc0, !PT ;  /* 0x8000000007037812 */ /* 0x000fc800078ec0ff */
[----:B------:R-:W-:-:S04]  /*85d0*/  SHF.R.U32.HI R3, RZ, 0x18, R3 ;  /* 0x00000018ff037819 */ /* 0x000fc80000011603 */
[----:B------:R-:W-:-:S05]  /*85e0*/  LOP3.LUT R3, R0, R3, RZ, 0xfc, !PT ;  /* 0x0000000300037212 */ /* 0x000fca00078efcff */
[----:B------:R0:W-:Y:S01]  /*85f0*/  STG.E.U8 desc[UR36][R4.64], R3 ;  /* 0x0000000304007986 */ /* 0x0001e2000c101124 */
[----:B------:R-:W-:Y:S05]  /*8600*/  BRA `(.L_x_2839) ;  /* 0x0000000400e47947 */ /* 0x000fea0003800000 */
.L_x_2849:
        /* <DEDUP_REMOVED lines=8> */
.L_x_2846:
        /* <DEDUP_REMOVED lines=11> */
.L_x_2858:
        /* <DEDUP_REMOVED lines=21> */
.L_x_2861:
[----:B------:R-:W-:-:S04]  /*8890*/  LOP3.LUT R0, R7, 0x80000000, RZ, 0xc0, !PT ;  /* 0x8000000007007812 */ /* 0x000fc800078ec0ff */
[----:B------:R-:W-:-:S04]  /*88a0*/  SHF.R.U32.HI R0, RZ, 0x18, R0 ;  /* 0x00000018ff007819 */ /* 0x000fc80000011600 */
[----:B------:R-:W-:-:S07]  /*88b0*/  LOP3.LUT R0, R3, R0, RZ, 0xfc, !PT ;  /* 0x0000000003007212 */ /* 0x000fce00078efcff */
.L_x_2860:
[----:B------:R-:W-:Y:S05]  /*88c0*/  BSYNC B0 ;  /* 0x0000000000007941 */ /* 0x000fea0003800000 */
.L_x_2859:
[----:B------:R0:W-:Y:S01]  /*88d0*/  STG.E.U8 desc[UR36][R4.64], R0 ;  /* 0x0000000004007986 */ /* 0x0001e2000c101124 */
[----:B------:R-:W-:Y:S05]  /*88e0*/  BRA `(.L_x_2839) ;  /* 0x00000004002c7947 */ /* 0x000fea0003800000 */
.L_x_2857:
        /* <DEDUP_REMOVED lines=21> */
.L_x_2864:
[----:B------:R-:W-:-:S04]  /*8a40*/  LOP3.LUT R0, R7, 0x80000000, RZ, 0xc0, !PT ;  /* 0x8000000007007812 */ /* 0x000fc800078ec0ff */
[----:B------:R-:W-:-:S04]  /*8a50*/  SHF.R.U32.HI R0, RZ, 0x18, R0 ;  /* 0x00000018ff007819 */ /* 0x000fc80000011600 */
[----:B------:R-:W-:-:S07]  /*8a60*/  LOP3.LUT R0, R3, R0, RZ, 0xfc, !PT ;  /* 0x0000000003007212 */ /* 0x000fce00078efcff */
.L_x_2863:
[----:B------:R-:W-:Y:S05]  /*8a70*/  BSYNC B0 ;  /* 0x0000000000007941 */ /* 0x000fea0003800000 */
.L_x_2862:
[----:B------:R0:W-:Y:S01]  /*8a80*/  STG.E.U8 desc[UR36][R4.64], R0 ;  /* 0x0000000004007986 */ /* 0x0001e2000c101124 */
[----:B------:R-:W-:Y:S05]  /*8a90*/  BRA `(.L_x_2839) ;  /* 0x0000000000c07947 */ /* 0x000fea0003800000 */
.L_x_2856:
        /* <DEDUP_REMOVED lines=26> */
.L_x_2838:
        /* <DEDUP_REMOVED lines=16> */
.L_x_2867:
[----:B------:R-:W-:Y:S05]  /*8d40*/  BRA `(.L_x_2839) ;  /* 0x0000000000147947 */ /* 0x000fea0003800000 */
.L_x_2866:
[----:B------:R-:W0:Y:S02]  /*8d50*/  F2I.U64.F64.TRUNC R28, R28 ;  /* 0x0000001c001c7311 */ /* 0x000e24000030d800 */
[----:B0-----:R0:W-:Y:S01]  /*8d60*/  STG.E.64 desc[UR36][R4.64], R28 ;  /* 0x0000001c04007986 */ /* 0x0011e2000c101b24 */
[----:B------:R-:W-:Y:S05]  /*8d70*/  BRA `(.L_x_2839) ;  /* 0x0000000000087947 */ /* 0x000fea0003800000 */
.L_x_2865:
[----:B------:R-:W0:Y:S02]  /*8d80*/  F2I.U32.F64.TRUNC R29, R28 ;  /* 0x0000001c001d7311 */ /* 0x000e24000030d000 */
[----:B0-----:R0:W-:Y:S02]  /*8d90*/  STG.E desc[UR36][R4.64], R29 ;  /* 0x0000001d04007986 */ /* 0x0011e4000c101924 */
.L_x_2839:
        /* <DEDUP_REMOVED lines=24> */
.L_x_2871:
[----:B------:R-:W0:Y:S02]  /*8f20*/  F2I.S64.F64.TRUNC R24, R24 ;  /* 0x0000001800187311 */ /* 0x000e24000030d900 */
[----:B0-----:R-:W-:-:S05]  /*8f30*/  IMAD.MOV.U32 R3, RZ, RZ, R24 ;  /* 0x000000ffff037224 */ /* 0x001fca00078e0018 */
[----:B------:R0:W-:Y:S01]  /*8f40*/  STG.E.U8 desc[UR36][R4.64], R3 ;  /* 0x0000000304007986 */ /* 0x0001e2000c101124 */
[----:B------:R-:W-:Y:S05]  /*8f50*/  BRA `(.L_x_2873) ;  /* 0x0000000c00f07947 */ /* 0x000fea0003800000 */
.L_x_2870:
        /* <DEDUP_REMOVED lines=9> */
.L_x_2875:
[----:B------:R-:W0:Y:S02]  /*8ff0*/  F2I.F64.TRUNC R25, R24 ;  /* 0x0000001800197311 */ /* 0x000e24000030d100 */
[----:B0-----:R0:W-:Y:S01]  /*9000*/  STG.E desc[UR36][R4.64], R25 ;  /* 0x0000001904007986 */ /* 0x0011e2000c101924 */
[----:B------:R-:W-:Y:S05]  /*9010*/  BRA `(.L_x_2873) ;  /* 0x0000000c00c07947 */ /* 0x000fea0003800000 */
.L_x_2874:
[----:B------:R-:W0:Y:S02]  /*9020*/  F2I.F64.TRUNC R25, R24 ;  /* 0x0000001800197311 */ /* 0x000e24000030d100 */
[----:B0-----:R0:W-:Y:S01]  /*9030*/  STG.E.U16 desc[UR36][R4.64], R25 ;  /* 0x0000001904007986 */ /* 0x0011e2000c101524 */
[----:B------:R-:W-:Y:S05]  /*9040*/  BRA `(.L_x_2873) ;  /* 0x0000000c00b47947 */ /* 0x000fea0003800000 */
.L_x_2869:
        /* <DEDUP_REMOVED lines=13> */
.L_x_2877:
        /* <DEDUP_REMOVED lines=8> */
.L_x_2876:
        /* <DEDUP_REMOVED lines=14> */
.L_x_2879:
        /* <DEDUP_REMOVED lines=9> */
.L_x_2878:
[----:B------:R0:W-:Y:S01]  /*9310*/  STG.E.64 desc[UR36][R4.64], R24 ;  /* 0x0000001804007986 */ /* 0x0001e2000c101b24 */
[----:B------:R-:W-:Y:S05]  /*9320*/  BRA `(.L_x_2873) ;  /* 0x0000000800fc7947 */ /* 0x000fea0003800000 */
.L_x_2868:
        /* <DEDUP_REMOVED lines=12> */
.L_x_2882:
[----:B------:R-:W-:-:S05]  /*93f0*/  CS2R R26, SRZ ;  /* 0x00000000001a7805 */ /* 0x000fca000001ff00 */
[----:B------:R4:W-:Y:S01]  /*9400*/  STG.E.128 desc[UR36][R4.64], R24 ;  /* 0x0000001804007986 */ /* 0x0009e2000c101d24 */
[----:B------:R-:W-:Y:S05]  /*9410*/  BRA `(.L_x_2873) ;  /* 0x0000000800c07947 */ /* 0x000fea0003800000 */
.L_x_2881:
        /* <DEDUP_REMOVED lines=25> */
.L_x_2886:
[----:B------:R-:W-:Y:S05]  /*95b0*/  BSYNC B0 ;  /* 0x0000000000007941 */ /* 0x000fea0003800000 */
.L_x_2885:
[----:B------:R-:W-:-:S05]  /*95c0*/  LOP3.LUT R7, R0, R7, RZ, 0xfc, !PT ;  /* 0x0000000700077212 */ /* 0x000fca00078efcff */
[----:B------:R1:W-:Y:S01]  /*95d0*/  STG.E.U8 desc[UR36][R4.64], R7 ;  /* 0x0000000704007986 */ /* 0x0003e2000c101124 */
[----:B------:R-:W-:Y:S05]  /*95e0*/  BRA `(.L_x_2873) ;  /* 0x00000008004c7947 */ /* 0x000fea0003800000 */
.L_x_2884:
        /* <DEDUP_REMOVED lines=17> */
.L_x_2888:
[----:B------:R-:W-:Y:S01]  /*9700*/  IMAD.MOV.U32 R0, RZ, RZ, 0x7f ;  /* 0x0000007fff007424 */ /* 0x000fe200078e00ff */
[----:B------:R-:W-:-:S04]  /*9710*/  ISETP.GT.U32.AND P0, PT, R3, 0x7f800000, PT ;  /* 0x7f8000000300780c */ /* 0x000fc80003f04070 */
[----:B------:R-:W-:-:S09]  /*9720*/  SEL R0, R0, 0x7c, P0 ;  /* 0x0000007c00007807 */ /* 0x000fd20000000000 */
.L_x_2889:
[----:B------:R-:W-:Y:S05]  /*9730*/  BSYNC B0 ;  /* 0x0000000000007941 */ /* 0x000fea0003800000 */
.L_x_2887:
[----:B------:R-:W-:-:S04]  /*9740*/  LOP3.LUT R3, R7, 0x80000000, RZ, 0xc0, !PT ;  /* 0x8000000007037812 */ /* 0x000fc800078ec0ff */
[----:B------:R-:W-:-:S04]  /*9750*/  SHF.R.U32.HI R3, RZ, 0x18, R3 ;  /* 0x00000018ff037819 */ /* 0x000fc80000011603 */
[----:B------:R-:W-:-:S05]  /*9760*/  LOP3.LUT R3, R0, R3, RZ, 0xfc, !PT ;  /* 0x0000000300037212 */ /* 0x000fca00078efcff */
[----:B------:R2:W-:Y:S01]  /*9770*/  STG.E.U8 desc[UR36][R4.64], R3 ;  /* 0x0000000304007986 */ /* 0x0005e2000c101124 */
[----:B------:R-:W-:Y:S05]  /*9780*/  BRA `(.L_x_2873) ;  /* 0x0000000400e47947 */ /* 0x000fea0003800000 */
.L_x_2883:
        /* <DEDUP_REMOVED lines=8> */
.L_x_2880:
        /* <DEDUP_REMOVED lines=11> */
.L_x_2892:
        /* <DEDUP_REMOVED lines=21> */
.L_x_2895:
[----:B------:R-:W-:-:S04]  /*9a10*/  LOP3.LUT R0, R7, 0x80000000, RZ, 0xc0, !PT ;  /* 0x8000000007007812 */ /* 0x000fc800078ec0ff */
[----:B------:R-:W-:-:S04]  /*9a20*/  SHF.R.U32.HI R0, RZ, 0x18, R0 ;  /* 0x00000018ff007819 */ /* 0x000fc80000011600 */
[----:B------:R-:W-:-:S07]  /*9a30*/  LOP3.LUT R0, R3, R0, RZ, 0xfc, !PT ;  /* 0x0000000003007212 */ /* 0x000fce00078efcff */
.L_x_2894:
[----:B------:R-:W-:Y:S05]  /*9a40*/  BSYNC B0 ;  /* 0x0000000000007941 */ /* 0x000fea0003800000 */
.L_x_2893:
[----:B------:R0:W-:Y:S01]  /*9a50*/  STG.E.U8 desc[UR36][R4.64], R0 ;  /* 0x0000000004007986 */ /* 0x0001e2000c101124 */
[----:B------:R-:W-:Y:S05]  /*9a60*/  BRA `(.L_x_2873) ;  /* 0x00000004002c7947 */ /* 0x000fea0003800000 */
.L_x_2891:
        /* <DEDUP_REMOVED lines=21> */
.L_x_2898:
[----:B------:R-:W-:-:S04]  /*9bc0*/  LOP3.LUT R0, R7, 0x80000000, RZ, 0xc0, !PT ;  /* 0x8000000007007812 */ /* 0x000fc800078ec0ff */
[----:B------:R-:W-:-:S04]  /*9bd0*/  SHF.R.U32.HI R0, RZ, 0x18, R0 ;  /* 0x00000018ff007819 */ /* 0x000fc80000011600 */
[----:B------:R-:W-:-:S07]  /*9be0*/  LOP3.LUT R0, R3, R0, RZ, 0xfc, !PT ;  /* 0x0000000003007212 */ /* 0x000fce00078efcff */
.L_x_2897:
[----:B------:R-:W-:Y:S05]  /*9bf0*/  BSYNC B0 ;  /* 0x0000000000007941 */ /* 0x000fea0003800000 */
.L_x_2896:
[----:B------:R0:W-:Y:S01]  /*9c00*/  STG.E.U8 desc[UR36][R4.64], R0 ;  /* 0x0000000004007986 */ /* 0x0001e2000c101124 */
[----:B------:R-:W-:Y:S05]  /*9c10*/  BRA `(.L_x_2873) ;  /* 0x0000000000c07947 */ /* 0x000fea0003800000 */
.L_x_2890:
        /* <DEDUP_REMOVED lines=26> */
.L_x_2872:
        /* <DEDUP_REMOVED lines=16> */
.L_x_2901:
[----:B------:R-:W-:Y:S05]  /*9ec0*/  BRA `(.L_x_2873) ;  /* 0x0000000000147947 */ /* 0x000fea0003800000 */
.L_x_2900:
[----:B------:R-:W0:Y:S02]  /*9ed0*/  F2I.U64.F64.TRUNC R24, R24 ;  /* 0x0000001800187311 */ /* 0x000e24000030d800 */
[----:B0-----:R0:W-:Y:S01]  /*9ee0*/  STG.E.64 desc[UR36][R4.64], R24 ;  /* 0x0000001804007986 */ /* 0x0011e2000c101b24 */
[----:B------:R-:W-:Y:S05]  /*9ef0*/  BRA `(.L_x_2873) ;  /* 0x0000000000087947 */ /* 0x000fea0003800000 */
.L_x_2899:
[----:B------:R-:W0:Y:S02]  /*9f00*/  F2I.U32.F64.TRUNC R25, R24 ;  /* 0x0000001800197311 */ /* 0x000e24000030d000 */
[----:B0-----:R0:W-:Y:S02]  /*9f10*/  STG.E desc[UR36][R4.64], R25 ;  /* 0x0000001904007986 */ /* 0x0011e4000c101924 */
.L_x_2873:
[----:B------:R-:W-:-:S07]  /*9f20*/  VIADD R23, R23, 0x80 ;  /* 0x0000008017177836 */ /* 0x000fce0000000000 */
.L_x_2833:
[----:B------:R-:W-:Y:S05]  /*9f30*/  BSYNC B6 ;  /* 0x0000000000067941 */ /* 0x000fea0003800000 */
.L_x_2832:
[----:B------:R-:W-:-:S13]  /*9f40*/  ISETP.GE.AND P0, PT, R23, R2, PT ;  /* 0x000000021700720c */ /* 0x000fda0003f06270 */
[----:B------:R-:W-:Y:S05]  /*9f50*/  @P0 EXIT ;  /* 0x000000000000094d */ /* 0x000fea0003800000 */
[----:B0-234-:R-:W0:Y:S01]  /*9f60*/  LDC.64 R2, c[0x0][0x218] ;  /* 0x00008600ff027b82 */ /* 0x01de220000000a00 */
[----:B------:R-:W-:Y:S01]  /*9f70*/  PRMT R0, R18, 0x9910, RZ ;  /* 0x0000991012007816 */ /* 0x000fe200000000ff */
[----:B------:R-:W-:Y:S01]  /*9f80*/  IMAD R22, R22, 0x200, R23 ;  /* 0x0000020016167824 */ /* 0x000fe200078e0217 */
[----:B------:R-:W-:Y:S02]  /*9f90*/  ULDC UR4, c[0x0][0x238] ;  /* 0x00008e0000047ab9 */ /* 0x000fe40000000800 */
[----:B------:R-:W-:Y:S01]  /*9fa0*/  ISETP.GT.AND P1, PT, R0, 0x9, PT ;  /* 0x000000090000780c */ /* 0x000fe20003f24270 */
[----:B-1----:R-:W-:-:S05]  /*9fb0*/  IMAD R5, R22, UR4, RZ ;  /* 0x0000000416057c24 */ /* 0x002fca000f8e02ff */
        /* <DEDUP_REMOVED lines=14> */
.L_x_2905:
[----:B------:R-:W0:Y:S02]  /*a0a0*/  F2I.S64.F64.TRUNC R16, R16 ;  /* 0x0000001000107311 */ /* 0x000e24000030d900 */
[----:B0-----:R-:W-:-:S05]  /*a0b0*/  IMAD.MOV.U32 R5, RZ, RZ, R16 ;  /* 0x000000ffff057224 */ /* 0x001fca00078e0010 */
[----:B------:R-:W-:Y:S01]  /*a0c0*/  STG.E.U8 desc[UR36][R2.64], R5 ;  /* 0x0000000502007986 */ /* 0x000fe2000c101124 */
[----:B------:R-:W-:Y:S05]  /*a0d0*/  EXIT ;  /* 0x000000000000794d */ /* 0x000fea0003800000 */
.L_x_2904:
        /* <DEDUP_REMOVED lines=9> */
.L_x_2908:
[----:B------:R-:W0:Y:S02]  /*a170*/  F2I.F64.TRUNC R17, R16 ;  /* 0x0000001000117311 */ /* 0x000e24000030d100 */
[----:B0-----:R-:W-:Y:S01]  /*a180*/  STG.E desc[UR36][R2.64], R17 ;  /* 0x0000001102007986 */ /* 0x001fe2000c101924 */
[----:B------:R-:W-:Y:S05]  /*a190*/  EXIT ;  /* 0x000000000000794d */ /* 0x000fea0003800000 */
.L_x_2907:
[----:B------:R-:W0:Y:S02]  /*a1a0*/  F2I.F64.TRUNC R17, R16 ;  /* 0x0000001000117311 */ /* 0x000e24000030d100 */
[----:B0-----:R-:W-:Y:S01]  /*a1b0*/  STG.E.U16 desc[UR36][R2.64], R17 ;  /* 0x0000001102007986 */ /* 0x001fe2000c101524 */
[----:B------:R-:W-:Y:S05]  /*a1c0*/  EXIT ;  /* 0x000000000000794d */ /* 0x000fea0003800000 */
.L_x_2903:
        /* <DEDUP_REMOVED lines=13> */
.L_x_2910:
        /* <DEDUP_REMOVED lines=8> */
.L_x_2909:
        /* <DEDUP_REMOVED lines=14> */
.L_x_2912:
        /* <DEDUP_REMOVED lines=9> */
.L_x_2911:
[----:B------:R-:W-:Y:S01]  /*a490*/  STG.E.64 desc[UR36][R2.64], R16 ;  /* 0x0000001002007986 */ /* 0x000fe2000c101b24 */
[----:B------:R-:W-:Y:S05]  /*a4a0*/  EXIT ;  /* 0x000000000000794d */ /* 0x000fea0003800000 */
.L_x_2902:
        /* <DEDUP_REMOVED lines=12> */
.L_x_2915:
[----:B------:R-:W-:-:S05]  /*a570*/  CS2R R18, SRZ ;  /* 0x0000000000127805 */ /* 0x000fca000001ff00 */
[----:B------:R-:W-:Y:S01]  /*a580*/  STG.E.128 desc[UR36][R2.64], R16 ;  /* 0x0000001002007986 */ /* 0x000fe2000c101d24 */
[----:B------:R-:W-:Y:S05]  /*a590*/  EXIT ;  /* 0x000000000000794d */ /* 0x000fea0003800000 */
.L_x_2914:
        /* <DEDUP_REMOVED lines=25> */
.L_x_2919:
[----:B------:R-:W-:Y:S05]  /*a730*/  BSYNC B0 ;  /* 0x0000000000007941 */ /* 0x000fea0003800000 */
.L_x_2918:
[----:B------:R-:W-:-:S05]  /*a740*/  LOP3.LUT R5, R0, R5, RZ, 0xfc, !PT ;  /* 0x0000000500057212 */ /* 0x000fca00078efcff */
[----:B------:R-:W-:Y:S01]  /*a750*/  STG.E.U8 desc[UR36][R2.64], R5 ;  /* 0x0000000502007986 */ /* 0x000fe2000c101124 */
[----:B------:R-:W-:Y:S05]  /*a760*/  EXIT ;  /* 0x000000000000794d */ /* 0x000fea0003800000 */
.L_x_2917:
        /* <DEDUP_REMOVED lines=17> */
.L_x_2921:
[----:B------:R-:W-:Y:S01]  /*a880*/  IMAD.MOV.U32 R0, RZ, RZ, 0x7f ;  /* 0x0000007fff007424 */ /* 0x000fe200078e00ff */
[----:B------:R-:W-:-:S04]  /*a890*/  ISETP.GT.U32.AND P0, PT, R4, 0x7f800000, PT ;  /* 0x7f8000000400780c */ /* 0x000fc80003f04070 */
[----:B------:R-:W-:-:S09]  /*a8a0*/  SEL R0, R0, 0x7c, P0 ;  /* 0x0000007c00007807 */ /* 0x000fd20000000000 */
.L_x_2922:
[----:B------:R-:W-:Y:S05]  /*a8b0*/  BSYNC B0 ;  /* 0x0000000000007941 */ /* 0x000fea0003800000 */
.L_x_2920:
[----:B------:R-:W-:-:S04]  /*a8c0*/  LOP3.LUT R4, R5, 0x80000000, RZ, 0xc0, !PT ;  /* 0x8000000005047812 */ /* 0x000fc800078ec0ff */
[----:B------:R-:W-:-:S04]  /*a8d0*/  SHF.R.U32.HI R5, RZ, 0x18, R4 ;  /* 0x00000018ff057819 */ /* 0x000fc80000011604 */
[----:B------:R-:W-:-:S05]  /*a8e0*/  LOP3.LUT R5, R0, R5, RZ, 0xfc, !PT ;  /* 0x0000000500057212 */ /* 0x000fca00078efcff */
[----:B------:R-:W-:Y:S01]  /*a8f0*/  STG.E.U8 desc[UR36][R2.64], R5 ;  /* 0x0000000502007986 */ /* 0x000fe2000c101124 */
[----:B------:R-:W-:Y:S05]  /*a900*/  EXIT ;  /* 0x000000000000794d */ /* 0x000fea0003800000 */
.L_x_2916:
        /* <DEDUP_REMOVED lines=8> */
.L_x_2913:
        /* <DEDUP_REMOVED lines=11> */
.L_x_2925:
        /* <DEDUP_REMOVED lines=21> */
.L_x_2928:
[----:B------:R-:W-:-:S04]  /*ab90*/  LOP3.LUT R0, R7, 0x80000000, RZ, 0xc0, !PT ;  /* 0x8000000007007812 */ /* 0x000fc800078ec0ff */
[----:B------:R-:W-:-:S04]  /*aba0*/  SHF.R.U32.HI R5, RZ, 0x18, R0 ;  /* 0x00000018ff057819 */ /* 0x000fc80000011600 */
[----:B------:R-:W-:-:S04]  /*abb0*/  LOP3.LUT R4, R4, R5, RZ, 0xfc, !PT ;  /* 0x0000000504047212 */ /* 0x000fc800078efcff */
[----:B------:R-:W-:-:S07]  /*abc0*/  PRMT R0, R4, 0x7610, R0 ;  /* 0x0000761004007816 */ /* 0x000fce0000000000 */
.L_x_2927:
[----:B------:R-:W-:Y:S05]  /*abd0*/  BSYNC B0 ;  /* 0x0000000000007941 */ /* 0x000fea0003800000 */
.L_x_2926:
[----:B------:R-:W-:Y:S01]  /*abe0*/  STG.E.U8 desc[UR36][R2.64], R0 ;  /* 0x0000000002007986 */ /* 0x000fe2000c101124 */
[----:B------:R-:W-:Y:S05]  /*abf0*/  EXIT ;  /* 0x000000000000794d */ /* 0x000fea0003800000 */
.L_x_2924:
        /* <DEDUP_REMOVED lines=21> */
.L_x_2931:
[----:B------:R-:W-:-:S04]  /*ad50*/  LOP3.LUT R0, R7, 0x80000000, RZ, 0xc0, !PT ;  /* 0x8000000007007812 */ /* 0x000fc800078ec0ff */
[----:B------:R-:W-:-:S04]  /*ad60*/  SHF.R.U32.HI R5, RZ, 0x18, R0 ;  /* 0x00000018ff057819 */ /* 0x000fc80000011600 */
[----:B------:R-:W-:-:S04]  /*ad70*/  LOP3.LUT R4, R4, R5, RZ, 0xfc, !PT ;  /* 0x0000000504047212 */ /* 0x000fc800078efcff */
[----:B------:R-:W-:-:S07]  /*ad80*/  PRMT R0, R4, 0x7610, R0 ;  /* 0x0000761004007816 */ /* 0x000fce0000000000 */
.L_x_2930:
[----:B------:R-:W-:Y:S05]  /*ad90*/  BSYNC B0 ;  /* 0x0000000000007941 */ /* 0x000fea0003800000 */
.L_x_2929:
[----:B------:R-:W-:Y:S01]  /*ada0*/  STG.E.U8 desc[UR36][R2.64], R0 ;  /* 0x0000000002007986 */ /* 0x000fe2000c101124 */
[----:B------:R-:W-:Y:S05]  /*adb0*/  EXIT ;  /* 0x000000000000794d */ /* 0x000fea0003800000 */
.L_x_2923:
        /* <DEDUP_REMOVED lines=26> */
.L_x_2906:
        /* <DEDUP_REMOVED lines=16> */
.L_x_2934:
[----:B------:R-:W-:Y:S05]  /*b060*/  EXIT ;  /* 0x000000000000794d */ /* 0x000fea0003800000 */
.L_x_2933:
[----:B------:R-:W0:Y:S02]  /*b070*/  F2I.U64.F64.TRUNC R16, R16 ;  /* 0x0000001000107311 */ /* 0x000e24000030d800 */
[----:B0-----:R-:W-:Y:S01]  /*b080*/  STG.E.64 desc[UR36][R2.64], R16 ;  /* 0x0000001002007986 */ /* 0x001fe2000c101b24 */
[----:B------:R-:W-:Y:S05]  /*b090*/  EXIT ;  /* 0x000000000000794d */ /* 0x000fea0003800000 */
.L_x_2932:
[----:B------:R-:W0:Y:S02]  /*b0a0*/  F2I.U32.F64.TRUNC R17, R16 ;  /* 0x0000001000117311 */ /* 0x000e24000030d000 */
[----:B0-----:R-:W-:Y:S01]  /*b0b0*/  STG.E desc[UR36][R2.64], R17 ;  /* 0x0000001102007986 */ /* 0x001fe2000c101924 */
[----:B------:R-:W-:Y:S05]  /*b0c0*/  EXIT ;  /* 0x000000000000794d */ /* 0x000fea0003800000 */
        .weak           $__internal_1_$__cuda_sm20_div_rn_f64_full
        .type           $__internal_1_$__cuda_sm20_div_rn_f64_full,@function
        .size           $__internal_1_$__cuda_sm20_div_rn_f64_full,(.L_x_21006 - $__internal_1_$__cuda_sm20_div_rn_f64_full)
$__internal_1_$__cuda_sm20_div_rn_f64_full:
[C---:B------:R-:W-:Y:S01]  /*b0d0*/  FSETP.GEU.AND P0, PT, |R15|.reuse, 1.469367938527859385e-39, PT ;  /* 0x001000000f00780b */ /* 0x040fe20003f0e200 */
[----:B------:R-:W-:Y:S01]  /*b0e0*/  IMAD.MOV.U32 R10, RZ, RZ, 0x1 ;  /* 0x00000001ff0a7424 */ /* 0x000fe200078e00ff */
[----:B------:R-:W-:Y:S01]  /*b0f0*/  LOP3.LUT R20, R15, 0x800fffff, RZ, 0xc0, !PT ;  /* 0x800fffff0f147812 */ /* 0x000fe200078ec0ff */
[----:B------:R-:W-:Y:S01]  /*b100*/  BSSY B0, `(.L_x_2935) ;  /* 0x0000054000007945 */ /* 0x000fe20003800000 */
[C---:B------:R-:W-:Y:S02]  /*b110*/  FSETP.GEU.AND P2, PT, |R13|.reuse, 1.469367938527859385e-39, PT ;  /* 0x001000000d00780b */ /* 0x040fe40003f4e200 */
[----:B------:R-:W-:Y:S01]  /*b120*/  LOP3.LUT R21, R20, 0x3ff00000, RZ, 0xfc, !PT ;  /* 0x3ff0000014157812 */ /* 0x000fe200078efcff */
[----:B------:R-:W-:Y:S01]  /*b130*/  IMAD.MOV.U32 R20, RZ, RZ, R14 ;  /* 0x000000ffff147224 */ /* 0x000fe200078e000e */
[----:B------:R-:W-:Y:S02]  /*b140*/  LOP3.LUT R3, R13, 0x7ff00000, RZ, 0xc0, !PT ;  /* 0x7ff000000d037812 */ /* 0x000fe400078ec0ff */
[----:B------:R-:W-:-:S03]  /*b150*/  LOP3.LUT R26, R15, 0x7ff00000, RZ, 0xc0, !PT ;  /* 0x7ff000000f1a7812 */ /* 0x000fc600078ec0ff */
[----:B------:R-:W-:Y:S01]  /*b160*/  @!P0 DMUL R20, R14, 8.98846567431157953865e+307 ;  /* 0x7fe000000e148828 */ /* 0x000fe20000000000 */
[----:B------:R-:W-:-:S03]  /*b170*/  ISETP.GE.U32.AND P4, PT, R3, R26, PT ;  /* 0x0000001a0300720c */ /* 0x000fc60003f86070 */
[----:B------:R-:W-:Y:S01]  /*b180*/  @!P2 LOP3.LUT R6, R15, 0x7ff00000, RZ, 0xc0, !PT ;  /* 0x7ff000000f06a812 */ /* 0x000fe200078ec0ff */
[----:B------:R-:W-:Y:S01]  /*b190*/  @!P2 IMAD.MOV.U32 R30, RZ, RZ, RZ ;  /* 0x000000ffff1ea224 */ /* 0x000fe200078e00ff */
[----:B------:R-:W0:Y:S02]  /*b1a0*/  MUFU.RCP64H R11, R21 ;  /* 0x00000015000b7308 */ /* 0x000e240000001800 */
[----:B------:R-:W-:Y:S01]  /*b1b0*/  @!P2 ISETP.GE.U32.AND P3, PT, R3, R6, PT ;  /* 0x000000060300a20c */ /* 0x000fe20003f66070 */
[----:B------:R-:W-:Y:S01]  /*b1c0*/  IMAD.MOV.U32 R6, RZ, RZ, 0x1ca00000 ;  /* 0x1ca00000ff067424 */ /* 0x000fe200078e00ff */
[----:B------:R-:W-:-:S04]  /*b1d0*/  @!P0 LOP3.LUT R26, R21, 0x7ff00000, RZ, 0xc0, !PT ;  /* 0x7ff00000151a8812 */ /* 0x000fc800078ec0ff */
[----:B------:R-:W-:-:S04]  /*b1e0*/  @!P2 SEL R7, R6, 0x63400000, !P3 ;  /* 0x634000000607a807 */ /* 0x000fc80005800000 */
[----:B------:R-:W-:-:S04]  /*b1f0*/  @!P2 LOP3.LUT R7, R7, 0x80000000, R13, 0xf8, !PT ;  /* 0x800000000707a812 */ /* 0x000fc800078ef80d */
[----:B------:R-:W-:Y:S01]  /*b200*/  @!P2 LOP3.LUT R31, R7, 0x100000, RZ, 0xfc, !PT ;  /* 0x00100000071fa812 */ /* 0x000fe200078efcff */
[----:B0-----:R-:W-:Y:S01]  /*b210*/  DFMA R8, R10, -R20, 1 ;  /* 0x3ff000000a08742b */ /* 0x001fe20000000814 */
[----:B------:R-:W-:-:S07]  /*b220*/  IMAD.MOV.U32 R7, RZ, RZ, R3 ;  /* 0x000000ffff077224 */ /* 0x000fce00078e0003 */
[----:B------:R-:W-:-:S08]  /*b230*/  DFMA R8, R8, R8, R8 ;  /* 0x000000080808722b */ /* 0x000fd00000000008 */
[----:B------:R-:W-:Y:S01]  /*b240*/  DFMA R8, R10, R8, R10 ;  /* 0x000000080a08722b */ /* 0x000fe2000000000a */
[----:B------:R-:W-:Y:S01]  /*b250*/  SEL R11, R6, 0x63400000, !P4 ;  /* 0x63400000060b7807 */ /* 0x000fe20006000000 */
[----:B------:R-:W-:-:S03]  /*b260*/  IMAD.MOV.U32 R10, RZ, RZ, R12 ;  /* 0x000000ffff0a7224 */ /* 0x000fc600078e000c */
[----:B------:R-:W-:-:S03]  /*b270*/  LOP3.LUT R11, R11, 0x800fffff, R13, 0xf8, !PT ;  /* 0x800fffff0b0b7812 */ /* 0x000fc600078ef80d */
[----:B------:R-:W-:-:S03]  /*b280*/  DFMA R32, R8, -R20, 1 ;  /* 0x3ff000000820742b */ /* 0x000fc60000000814 */
[----:B------:R-:W-:-:S05]  /*b290*/  @!P2 DFMA R10, R10, 2, -R30 ;  /* 0x400000000a0aa82b */ /* 0x000fca000000081e */
[----:B------:R-:W-:-:S05]  /*b2a0*/  DFMA R32, R8, R32, R8 ;  /* 0x000000200820722b */ /* 0x000fca0000000008 */
[----:B------:R-:W-:-:S03]  /*b2b0*/  @!P2 LOP3.LUT R7, R11, 0x7ff00000, RZ, 0xc0, !PT ;  /* 0x7ff000000b07a812 */ /* 0x000fc600078ec0ff */
[----:B------:R-:W-:-:S08]  /*b2c0*/  DMUL R30, R32, R10 ;  /* 0x0000000a201e7228 */ /* 0x000fd00000000000 */
[----:B------:R-:W-:-:S08]  /*b2d0*/  DFMA R8, R30, -R20, R10 ;  /* 0x800000141e08722b */ /* 0x000fd0000000000a */
[----:B------:R-:W-:Y:S01]  /*b2e0*/  DFMA R8, R32, R8, R30 ;  /* 0x000000082008722b */ /* 0x000fe2000000001e */
[----:B------:R-:W-:Y:S02]  /*b2f0*/  VIADD R30, R7, 0xffffffff ;  /* 0xffffffff071e7836 */ /* 0x000fe40000000000 */
[----:B------:R-:W-:-:S03]  /*b300*/  VIADD R31, R26, 0xffffffff ;  /* 0xffffffff1a1f7836 */ /* 0x000fc60000000000 */
[----:B------:R-:W-:-:S04]  /*b310*/  ISETP.GT.U32.AND P0, PT, R30, 0x7feffffe, PT ;  /* 0x7feffffe1e00780c */ /* 0x000fc80003f04070 */
[----:B------:R-:W-:-:S13]  /*b320*/  ISETP.GT.U32.OR P0, PT, R31, 0x7feffffe, P0 ;  /* 0x7feffffe1f00780c */ /* 0x000fda0000704470 */
[----:B------:R-:W-:Y:S05]  /*b330*/  @P0 BRA `(.L_x_2936) ;  /* 0x00000000006c0947 */ /* 0x000fea0003800000 */
[----:B------:R-:W-:-:S04]  /*b340*/  LOP3.LUT R12, R15, 0x7ff00000, RZ, 0xc0, !PT ;  /* 0x7ff000000f0c7812 */ /* 0x000fc800078ec0ff */
[CC--:B------:R-:W-:Y:S02]  /*b350*/  VIADDMNMX R7, R3.reuse, -R12.reuse, 0xb9600000, !PT ;  /* 0xb960000003077446 */ /* 0x0c0fe4000780090c */
[----:B------:R-:W-:Y:S02]  /*b360*/  ISETP.GE.U32.AND P0, PT, R3, R12, PT ;  /* 0x0000000c0300720c */ /* 0x000fe40003f06070 */
[----:B------:R-:W-:Y:S02]  /*b370*/  VIMNMX R3, R7, 0x46a00000, PT ;  /* 0x46a0000007037848 */ /* 0x000fe40003fe0100 */
[----:B------:R-:W-:-:S05]  /*b380*/  SEL R6, R6, 0x63400000, !P0 ;  /* 0x6340000006067807 */ /* 0x000fca0004000000 */
[----:B------:R-:W-:Y:S02]  /*b390*/  IMAD.IADD R3, R3, 0x1, -R6 ;  /* 0x0000000103037824 */ /* 0x000fe400078e0a06 */
[----:B------:R-:W-:Y:S02]  /*b3a0*/  IMAD.MOV.U32 R6, RZ, RZ, RZ ;  /* 0x000000ffff067224 */ /* 0x000fe400078e00ff */
[----:B------:R-:W-:-:S06]  /*b3b0*/  VIADD R7, R3, 0x7fe00000 ;  /* 0x7fe0000003077836 */ /* 0x000fcc0000000000 */
[----:B------:R-:W-:-:S10]  /*b3c0*/  DMUL R30, R8, R6 ;  /* 0x00000006081e7228 */ /* 0x000fd40000000000 */
[----:B------:R-:W-:-:S13]  /*b3d0*/  FSETP.GTU.AND P0, PT, |R31|, 1.469367938527859385e-39, PT ;  /* 0x001000001f00780b */ /* 0x000fda0003f0c200 */
[----:B------:R-:W-:Y:S05]  /*b3e0*/  @P0 BRA `(.L_x_2937) ;  /* 0x0000000000940947 */ /* 0x000fea0003800000 */
[----:B------:R-:W-:-:S06]  /*b3f0*/  DFMA R10, R8, -R20, R10 ;  /* 0x80000014080a722b */ /* 0x000fcc000000000a */
[----:B------:R-:W-:-:S04]  /*b400*/  IMAD.MOV.U32 R10, RZ, RZ, RZ ;  /* 0x000000ffff0a7224 */ /* 0x000fc800078e00ff */
        /* <DEDUP_REMOVED lines=14> */
.L_x_2936:
        /* <DEDUP_REMOVED lines=16> */
.L_x_2939:
[----:B------:R-:W-:Y:S01]  /*b5f0*/  LOP3.LUT R31, R15, 0x80000, RZ, 0xfc, !PT ;  /* 0x000800000f1f7812 */ /* 0x000fe200078efcff */
[----:B------:R-:W-:Y:S01]  /*b600*/  IMAD.MOV.U32 R30, RZ, RZ, R14 ;  /* 0x000000ffff1e7224 */ /* 0x000fe200078e000e */
[----:B------:R-:W-:Y:S06]  /*b610*/  BRA `(.L_x_2937) ;  /* 0x0000000000087947 */ /* 0x000fec0003800000 */
.L_x_2938:
[----:B------:R-:W-:Y:S01]  /*b620*/  LOP3.LUT R31, R13, 0x80000, RZ, 0xfc, !PT ;  /* 0x000800000d1f7812 */ /* 0x000fe200078efcff */
[----:B------:R-:W-:-:S07]  /*b630*/  IMAD.MOV.U32 R30, RZ, RZ, R12 ;  /* 0x000000ffff1e7224 */ /* 0x000fce00078e000c */
.L_x_2937:
[----:B------:R-:W-:Y:S05]  /*b640*/  BSYNC B0 ;  /* 0x0000000000007941 */ /* 0x000fea0003800000 */
.L_x_2935:
[----:B------:R-:W-:Y:S02]  /*b650*/  IMAD.MOV.U32 R6, RZ, RZ, R0 ;  /* 0x000000ffff067224 */ /* 0x000fe400078e0000 */
[----:B------:R-:W-:-:S04]  /*b660*/  IMAD.MOV.U32 R7, RZ, RZ, 0x0 ;  /* 0x00000000ff077424 */ /* 0x000fc800078e00ff */
[----:B------:R-:W-:Y:S05]  /*b670*/  RET.REL.NODEC R6 `(_ZN2at6native27unrolled_elementwise_kernelIZZZNS0_17acosh_kernel_cudaERNS_18TensorIteratorBaseEENKUlvE0_clEvENKUlvE_clEvEUldE_St5arrayIPcLm2EELi4E23TrivialOffsetCalculatorILi1EjESB_NS0_6memory12LoadWithCastILi1EEENSC_13StoreWithCastILi1EEEEEviT_T0_T2_T3_T4_T5_) ;  /* 0xffffff4806607950 */ /* 0x000fea0003c3ffff */
.L_x_2940:
        /* <DEDUP_REMOVED lines=16> */
.L_x_21006:


//--------------------- .text._ZN2at6native18elementwise_kernelILi128ELi2EZNS0_22gpu_kernel_impl_nocastIZZZNS0_17acosh_kernel_cudaERNS_18TensorIteratorBaseEENKUlvE0_clEvENKUlvE_clEvEUldE_EEvS4_RKT_EUliE_EEviT1_ --------------------------
	.section	.text._ZN2at6native18elementwise_kernelILi128ELi2EZNS0_22gpu_kernel_impl_nocastIZZZNS0_17acosh_kernel_cudaERNS_18TensorIteratorBaseEENKUlvE0_clEvENKUlvE_clEvEUldE_EEvS4_RKT_EUliE_EEviT1_,"ax",@progbits
	.align	128
        .global         _ZN2at6native18elementwise_kernelILi128ELi2EZNS0_22gpu_kernel_impl_nocastIZZZNS0_17acosh_kernel_cudaERNS_18TensorIteratorBaseEENKUlvE0_clEvENKUlvE_clEvEUldE_EEvS4_RKT_EUliE_EEviT1_
        .type           _ZN2at6native18elementwise_kernelILi128ELi2EZNS0_22gpu_kernel_impl_nocastIZZZNS0_17acosh_kernel_cudaERNS_18TensorIteratorBaseEENKUlvE0_clEvENKUlvE_clEvEUldE_EEvS4_RKT_EUliE_EEviT1_,@function
        .size           _ZN2at6native18elementwise_kernelILi128ELi2EZNS0_22gpu_kernel_impl_nocastIZZZNS0_17acosh_kernel_cudaERNS_18TensorIteratorBaseEENKUlvE0_clEvENKUlvE_clEvEUldE_EEvS4_RKT_EUliE_EEviT1_,(.L_x_21007 - _ZN2at6native18elementwise_kernelILi128ELi2EZNS0_22gpu_kernel_impl_nocastIZZZNS0_17acosh_kernel_cudaERNS_18TensorIteratorBaseEENKUlvE0_clEvENKUlvE_clEvEUldE_EEvS4_RKT_EUliE_EEviT1_)
        .other          _ZN2at6native18elementwise_kernelILi128ELi2EZNS0_22gpu_kernel_impl_nocastIZZZNS0_17acosh_kernel_cudaERNS_18TensorIteratorBaseEENKUlvE0_clEvENKUlvE_clEvEUldE_EEvS4_RKT_EUliE_EEviT1_,@"STO_CUDA_ENTRY STV_DEFAULT"
_ZN2at6native18elementwise_kernelILi128ELi2EZNS0_22gpu_kernel_impl_nocastIZZZNS0_17acosh_kernel_cudaERNS_18TensorIteratorBaseEENKUlvE0_clEvENKUlvE_clEvEUldE_EEvS4_RKT_EUliE_EEviT1_:
.text._ZN2at6native18elementwise_kernelILi128ELi2EZNS0_22gpu_kernel_impl_nocastIZZZNS0_17acosh_kernel_cudaERNS_18TensorIteratorBaseEENKUlvE0_clEvENKUlvE_clEvEUldE_EEvS4_RKT_EUliE_EEviT1_:
[----:B------:R-:W-:Y:S01]  /*0000*/  LDC R1, c[0x0][0x28] ;  /* 0x00000a00ff017b82 */ /* 0x000fe20000000800 */
[----:B------:R-:W0:Y:S01]  /*0010*/  S2R R26, SR_CTAID.X ;  /* 0x00000000001a7919 */ /* 0x000e220000002500 */
[----:B------:R-:W-:Y:S01]  /*0020*/  ULDC UR4, c[0x0][0x210] ;  /* 0x0000840000047ab9 */ /* 0x000fe20000000800 */
[----:B------:R-:W-:Y:S01]  /*0030*/  BSSY B0, `(.L_x_2941) ;  /* 0x00001e5000007945 */ /* 0x000fe20003800000 */
[----:B------:R-:W0:Y:S02]  /*0040*/  S2R R27, SR_TID.X ;  /* 0x00000000001b7919 */ /* 0x000e240000002100 */
[----:B0-----:R-:W-:-:S04]  /*0050*/  LEA R7, R26, R27, 0x8 ;  /* 0x0000001b1a077211 */ /* 0x001fc800078e40ff */
[----:B------:R-:W-:Y:S01]  /*0060*/  ISETP.GE.AND P0, PT, R7, UR4, PT ;  /* 0x0000000407007c0c */ /* 0x000fe2000bf06270 */
[----:B------:R-:W-:-:S12]  /*0070*/  ULDC.64 UR4, c[0x0][0x208] ;  /* 0x0000820000047ab9 */ /* 0x000fd80000000a00 */
[----:B------:R-:W-:Y:S05]  /*0080*/  @P0 BRA `(.L_x_2942) ;  /* 0x0000001c007c0947 */ /* 0x000fea0003800000 */
[----:B------:R-:W0:Y:S01]  /*0090*/  LDC R6, c[0x0][0x218] ;  /* 0x00008600ff067b82 */ /* 0x000e220000000800 */
[----:B------:R-:W-:Y:S01]  /*00a0*/  HFMA2.MMA R23, -RZ, RZ, 0, 0 ;  /* 0x00000000ff177435 */ /* 0x000fe200000001ff */
[----:B------:R-:W-:Y:S01]  /*00b0*/  IMAD.MOV.U32 R0, RZ, RZ, RZ ;  /* 0x000000ffff007224 */ /* 0x000fe200078e00ff */
[----:B0-----:R-:W-:-:S13]  /*00c0*/  ISETP.NE.AND P0, PT, R6, RZ, PT ;  /* 0x000000ff0600720c */ /* 0x001fda0003f05270 */
[----:B------:R-:W-:Y:S05]  /*00d0*/  @!P0 BRA `(.L_x_2943) ;  /* 0x0000001000b08947 */ /* 0x000fea0003800000 */
[----:B------:R-:W-:Y:S01]  /*00e0*/  MOV R3, R7 ;  /* 0x0000000700037202 */ /* 0x000fe20000000f00 */
        /* <DEDUP_REMOVED lines=285> */
[----:B------:R-:W-:Y:S01]  /*12c0*/  @P0 IMAD.MOV.U32 R6, RZ, RZ, RZ ;  /* 0x000000ffff060224 */ /* 0x000fe200078e00ff */
[----:B------:R-:W-:Y:S02]  /*12d0*/  ULDC.64 UR6, c[0x0][0x400] ;  /* 0x0001000000067ab9 */ /* 0x000fe40000000a00 */
[C---:B------:R-:W-:Y:S01]  /*12e0*/  IADD3 R9, -R7.reuse, RZ, RZ ;  /* 0x000000ff07097210 */ /* 0x040fe20007ffe1ff */
[----:B------:R-:W1:Y:S08]  /*12f0*/  @P0 LDC R13, c[0x0][0x33c] ;  /* 0x0000cf00ff0d0b82 */ /* 0x000e700000000800 */
[----:B------:R-:W2:Y:S01]  /*1300*/  @P0 LDC.64 R4, c[0x0][0x408] ;  /* 0x00010200ff040b82 */ /* 0x000ea20000000a00 */
[----:B0-----:R-:W-:-:S05]  /*1310*/  @P0 IMAD.HI.U32 R2, R7, R10, R6 ;  /* 0x0000000a07020227 */ /* 0x001fca00078e0006 */
[----:B------:R-:W-:Y:S01]  /*1320*/  @P0 SHF.R.U32.HI R6, RZ, R11, R2 ;  /* 0x0000000bff060219 */ /* 0x000fe20000011602 */
[----:B------:R-:W-:-:S04]  /*1330*/  IMAD R2, R9, UR8, R3 ;  /* 0x0000000809027c24 */ /* 0x000fc8000f8e0203 */
[----:B------:R-:W-:Y:S02]  /*1340*/  @P0 IMAD.MOV R6, RZ, RZ, -R6 ;  /* 0x000000ffff060224 */ /* 0x000fe400078e0a06 */
[----:B------:R-:W-:Y:S02]  /*1350*/  IMAD R23, R2, UR6, R23 ;  /* 0x0000000602177c24 */ /* 0x000fe4000f8e0217 */
[----:B-1----:R-:W-:Y:S02]  /*1360*/  @P0 IMAD R6, R6, R13, R7 ;  /* 0x0000000d06060224 */ /* 0x002fe400078e0207 */
[----:B------:R-:W-:Y:S02]  /*1370*/  IMAD R0, R2, UR7, R0 ;  /* 0x0000000702007c24 */ /* 0x000fe4000f8e0200 */
[C---:B--2---:R-:W-:Y:S02]  /*1380*/  @P0 IMAD R23, R6.reuse, R4, R23 ;  /* 0x0000000406170224 */ /* 0x044fe400078e0217 */
[----:B------:R-:W-:-:S07]  /*1390*/  @P0 IMAD R0, R6, R5, R0 ;  /* 0x0000000506000224 */ /* 0x000fce00078e0200 */
.L_x_2943:
[----:B------:R-:W-:Y:S02]  /*13a0*/  ULDC.64 UR6, c[0x0][0x418] ;  /* 0x0001060000067ab9 */ /* 0x000fe40000000a00 */
[----:B------:R-:W-:-:S04]  /*13b0*/  IADD3 R2, P0, R0, UR6, RZ ;  /* 0x0000000600027c10 */ /* 0x000fc8000ff1e0ff */
[----:B------:R-:W-:Y:S01]  /*13c0*/  IADD3.X R3, RZ, UR7, RZ, P0, !PT ;  /* 0x00000007ff037c10 */ /* 0x000fe200087fe4ff */
[----:B------:R-:W-:Y:S01]  /*13d0*/  IMAD.MOV.U32 R6, RZ, RZ, RZ ;  /* 0x000000ffff067224 */ /* 0x000fe200078e00ff */
[----:B------:R-:W-:-:S04]  /*13e0*/  ULDC.64 UR6, c[0x0][0x410] ;  /* 0x0001040000067ab9 */ /* 0x000fc80000000a00 */
[----:B------:R-:W2:Y:S01]  /*13f0*/  LDG.E.64 R2, desc[UR4][R2.64] ;  /* 0x0000000402027981 */ /* 0x000ea2000c1e1b00 */
[----:B------:R-:W-:Y:S01]  /*1400*/  IMAD.MOV.U32 R8, RZ, RZ, RZ ;  /* 0x000000ffff087224 */ /* 0x000fe200078e00ff */
[----:B------:R-:W-:Y:S01]  /*1410*/  IADD3 R22, P2, R23, UR6, RZ ;  /* 0x0000000617167c10 */ /* 0x000fe2000ff5e0ff */
[----:B------:R-:W-:Y:S03]  /*1420*/  BSSY B1, `(.L_x_2944) ;  /* 0x000009d000017945 */ /* 0x000fe60003800000 */
[----:B------:R-:W-:Y:S01]  /*1430*/  IADD3.X R23, RZ, UR7, RZ, P2, !PT ;  /* 0x00000007ff177c10 */ /* 0x000fe200097fe4ff */
[C---:B--2---:R-:W-:Y:S02]  /*1440*/  DFMA R4, R2.reuse, R2, -1 ;  /* 0xbff000000204742b */ /* 0x044fe40000000002 */
[----:B------:R-:W-:-:S04]  /*1450*/  DADD R2, R2, -1 ;  /* 0xbff0000002027429 */ /* 0x000fc80000000000 */
[----:B------:R-:W0:Y:S06]  /*1460*/  MUFU.RSQ64H R7, R5 ;  /* 0x0000000500077308 */ /* 0x000e2c0000001c00 */
[C---:B------:R-:W-:Y:S02]  /*1470*/  ISETP.NE.AND P0, PT, R3.reuse, RZ, PT ;  /* 0x000000ff0300720c */ /* 0x040fe40003f05270 */
[----:B------:R-:W-:Y:S01]  /*1480*/  ISETP.GT.U32.AND P1, PT, R3, 0x432fffff, PT ;  /* 0x432fffff0300780c */ /* 0x000fe20003f24070 */
[----:B0-----:R-:W-:Y:S01]  /*1490*/  DMUL R10, R4, R6 ;  /* 0x00000006040a7228 */ /* 0x001fe20000000000 */
[----:B------:R-:W-:-:S07]  /*14a0*/  IADD3 R9, R7, -0x100000, RZ ;  /* 0xfff0000007097810 */ /* 0x000fce0007ffe0ff */
        /* <DEDUP_REMOVED lines=16> */
[----:B------:R-:W-:Y:S01]  /*15b0*/  IMAD.MOV.U32 R6, RZ, RZ, R2 ;  /* 0x000000ffff067224 */ /* 0x000fe200078e0002 */
[----:B------:R-:W-:-:S11]  /*15c0*/  MOV R7, R3 ;  /* 0x0000000300077202 */ /* 0x000fd60000000f00 */
[----:B------:R-:W-:-:S10]  /*15d0*/  @!P0 DMUL R6, R6, 1.80143985094819840000e+16 ;  /* 0x4350000006068828 */ /* 0x000fd40000000000 */
[----:B------:R-:W-:Y:S01]  /*15e0*/  @!P0 IMAD.MOV.U32 R3, RZ, RZ, R7 ;  /* 0x000000ffff038224 */ /* 0x000fe200078e0007 */
[----:B------:R-:W-:-:S04]  /*15f0*/  @!P0 MOV R2, R6 ;  /* 0x0000000600028202 */ /* 0x000fc80000000f00 */
[----:B------:R-:W-:-:S04]  /*1600*/  IADD3 R0, R3, -0x1, RZ ;  /* 0xffffffff03007810 */ /* 0x000fc80007ffe0ff */
        /* <DEDUP_REMOVED lines=12> */
[----:B------:R-:W-:Y:S01]  /*16d0*/  MOV R14, 0x8b7a8b04 ;  /* 0x8b7a8b04000e7802 */ /* 0x000fe20000000f00 */
[----:B------:R-:W-:Y:S01]  /*16e0*/  IMAD.MOV.U32 R15, RZ, RZ, 0x3ed0ee25 ;  /* 0x3ed0ee25ff0f7424 */ /* 0x000fe200078e00ff */
[----:B------:R-:W-:Y:S01]  /*16f0*/  LOP3.LUT R5, R4, 0x3ff00000, RZ, 0xfc, !PT ;  /* 0x3ff0000004057812 */ /* 0x000fe200078efcff */
[----:B------:R-:W-:Y:S01]  /*1700*/  UMOV UR6, 0x3ae80f1e ;  /* 0x3ae80f1e00067882 */ /* 0x000fe20000000000 */
[----:B------:R-:W-:Y:S01]  /*1710*/  MOV R4, R2 ;  /* 0x0000000200047202 */ /* 0x000fe20000000f00 */
[----:B------:R-:W-:Y:S01]  /*1720*/  UMOV UR7, 0x3eb1380b ;  /* 0x3eb1380b00077882 */ /* 0x000fe20000000000 */
[----:B------:R-:W-:Y:S01]  /*1730*/  ISETP.GE.AND P0, PT, R5, 0x3ff6a09f, PT ;  /* 0x3ff6a09f0500780c */ /* 0x000fe20003f06270 */
[----:B------:R-:W-:Y:S01]  /*1740*/  IMAD.MOV.U32 R17, RZ, RZ, 0x43300000 ;  /* 0x43300000ff117424 */ /* 0x000fe200078e00ff */
[----:B------:R-:W-:Y:S01]  /*1750*/  LEA.HI R0, R3, R0, RZ, 0xc ;  /* 0x0000000003007211 */ /* 0x000fe200078f60ff */
[----:B------:R-:W-:Y:S01]  /*1760*/  UMOV UR8, 0x80000000 ;  /* 0x8000000000087882 */ /* 0x000fe20000000000 */
[----:B------:R-:W-:-:S09]  /*1770*/  UMOV UR9, 0x43300000 ;  /* 0x4330000000097882 */ /* 0x000fd20000000000 */
[----:B------:R-:W-:Y:S01]  /*1780*/  @P0 VIADD R7, R5, 0xfff00000 ;  /* 0xfff0000005070836 */ /* 0x000fe20000000000 */
[----:B------:R-:W-:-:S04]  /*1790*/  @P0 IADD3 R0, R0, 0x1, RZ ;  /* 0x0000000100000810 */ /* 0x000fc80007ffe0ff */
[----:B------:R-:W-:Y:S02]  /*17a0*/  @P0 MOV R5, R7 ;  /* 0x0000000700050202 */ /* 0x000fe40000000f00 */
[----:B------:R-:W-:-:S04]  /*17b0*/  LOP3.LUT R16, R0, 0x80000000, RZ, 0x3c, !PT ;  /* 0x8000000000107812 */ /* 0x000fc800078e3cff */
        /* <DEDUP_REMOVED lines=46> */
.L_x_2945:
[----:B------:R-:W-:Y:S01]  /*1aa0*/  DADD R4, R20, 2 ;  /* 0x4000000014047429 */ /* 0x000fe20000000000 */
[----:B------:R-:W-:Y:S01]  /*1ab0*/  MOV R2, 0x1 ;  /* 0x0000000100027802 */ /* 0x000fe20000000f00 */
[----:B------:R-:W-:Y:S01]  /*1ac0*/  BSSY B2, `(.L_x_2947) ;  /* 0x0000015000027945 */ /* 0x000fe20003800000 */
[----:B------:R-:W-:-:S03]  /*1ad0*/  FSETP.GEU.AND P2, PT, |R21|, 6.5827683646048100446e-37, PT ;  /* 0x036000001500780b */ /* 0x000fc60003f4e200 */
        /* <DEDUP_REMOVED lines=13> */
[----:B------:R-:W-:Y:S01]  /*1bb0*/  MOV R10, R20 ;  /* 0x00000014000a7202 */ /* 0x000fe20000000f00 */
[----:B------:R-:W-:Y:S01]  /*1bc0*/  IMAD.MOV.U32 R11, RZ, RZ, R21 ;  /* 0x000000ffff0b7224 */ /* 0x000fe200078e0015 */
[----:B------:R-:W-:-:S07]  /*1bd0*/  MOV R0, 0x1bf0 ;  /* 0x00001bf000007802 */ /* 0x000fce0000000f00 */
[----:B------:R-:W-:Y:S05]  /*1be0*/  CALL.REL.NOINC `($__internal_2_$__cuda_sm20_div_rn_f64_full) ;  /* 0x0000002000247944 */ /* 0x000fea0003c00000 */
[----:B------:R-:W-:Y:S01]  /*1bf0*/  MOV R2, R4 ;  /* 0x0000000400027202 */ /* 0x000fe20000000f00 */
[----:B------:R-:W-:-:S07]  /*1c00*/  IMAD.MOV.U32 R3, RZ, RZ, R5 ;  /* 0x000000ffff037224 */ /* 0x000fce00078e0005 */
.L_x_2948:
[----:B------:R-:W-:Y:S05]  /*1c10*/  BSYNC B2 ;  /* 0x0000000000027941 */ /* 0x000fea0003800000 */
.L_x_2947:
[----:B------:R-:W-:Y:S01]  /*1c20*/  DMUL R4, R20, R2 ;  /* 0x0000000214047228 */ /* 0x000fe20000000000 */
[----:B------:R-:W-:Y:S01]  /*1c30*/  MOV R8, 0xceb2dc44 ;  /* 0xceb2dc4400087802 */ /* 0x000fe20000000f00 */
[----:B------:R-:W-:Y:S01]  /*1c40*/  IMAD.MOV.U32 R9, RZ, RZ, 0x3ed087ff ;  /* 0x3ed087ffff097424 */ /* 0x000fe200078e00ff */
[----:B------:R-:W-:Y:S01]  /*1c50*/  UMOV UR6, 0x2fbe14b5 ;  /* 0x2fbe14b500067882 */ /* 0x000fe20000000000 */
        /* <DEDUP_REMOVED lines=25> */
.L_x_2946:
[----:B------:R-:W-:Y:S05]  /*1df0*/  BSYNC B1 ;  /* 0x0000000000017941 */ /* 0x000fea0003800000 */
.L_x_2944:
[----:B------:R-:W-:Y:S01]  /*1e00*/  UMOV UR6, 0xfefa39ef ;  /* 0xfefa39ef00067882 */ /* 0x000fe20000000000 */
[----:B------:R-:W-:Y:S01]  /*1e10*/  UMOV UR7, 0x3fe62e42 ;  /* 0x3fe62e4200077882 */ /* 0x000fe20000000000 */
[----:B------:R-:W-:Y:S01]  /*1e20*/  LEA R7, R26, R27, 0x8 ;  /* 0x0000001b1a077211 */ /* 0x000fe200078e40ff */
[----:B------:R-:W-:-:S04]  /*1e30*/  DADD R2, R4, UR6 ;  /* 0x0000000604027e29 */ /* 0x000fc80008000000 */
[----:B------:R-:W-:-:S06]  /*1e40*/  VIADD R7, R7, 0x80 ;  /* 0x0000008007077836 */ /* 0x000fcc0000000000 */
[----:B------:R-:W-:Y:S02]  /*1e50*/  FSEL R2, R2, R4, P1 ;  /* 0x0000000402027208 */ /* 0x000fe40000800000 */
[----:B------:R-:W-:-:S05]  /*1e60*/  FSEL R3, R3, R5, P1 ;  /* 0x0000000503037208 */ /* 0x000fca0000800000 */
[----:B------:R0:W-:Y:S02]  /*1e70*/  STG.E.64 desc[UR4][R22.64], R2 ;  /* 0x0000000216007986 */ /* 0x0001e4000c101b04 */
.L_x_2942:
[----:B------:R-:W-:Y:S05]  /*1e80*/  BSYNC B0 ;  /* 0x0000000000007941 */ /* 0x000fea0003800000 */
.L_x_2941:
[----:B------:R-:W-:Y:S02]  /*1e90*/  ULDC UR6, c[0x0][0x210] ;  /* 0x0000840000067ab9 */ /* 0x000fe40000000800 */
[----:B------:R-:W-:-:S13]  /*1ea0*/  ISETP.GE.AND P0, PT, R7, UR6, PT ;  /* 0x0000000607007c0c */ /* 0x000fda000bf06270 */
[----:B------:R-:W-:Y:S05]  /*1eb0*/  @P0 EXIT ;  /* 0x000000000000094d */ /* 0x000fea0003800000 */
[----:B------:R-:W1:Y:S01]  /*1ec0*/  LDC R6, c[0x0][0x218] ;  /* 0x00008600ff067b82 */ /* 0x000e620000000800 */
[----:B------:R-:W-:Y:S01]  /*1ed0*/  MOV R0, RZ ;  /* 0x000000ff00007202 */ /* 0x000fe20000000f00 */
[----:B0-----:R-:W-:Y:S01]  /*1ee0*/  IMAD.MOV.U32 R23, RZ, RZ, RZ ;  /* 0x000000ffff177224 */ /* 0x001fe200078e00ff */
[----:B-1----:R-:W-:-:S13]  /*1ef0*/  ISETP.NE.AND P0, PT, R6, RZ, PT ;  /* 0x000000ff0600720c */ /* 0x002fda0003f05270 */
[----:B------:R-:W-:Y:S05]  /*1f00*/  @!P0 BRA `(.L_x_2949) ;  /* 0x0000001000a88947 */ /* 0x000fea0003800000 */
[----:B------:R-:W-:Y:S01]  /*1f10*/  HFMA2.MMA R2, -RZ, RZ, 0, 0 ;  /* 0x00000000ff027435 */ /* 0x000fe200000001ff */
[----:B------:R-:W-:Y:S01]  /*1f20*/  IMAD.MOV.U32 R3, RZ, RZ, R7 ;  /* 0x000000ffff037224 */ /* 0x000fe200078e0007 */
        /* <DEDUP_REMOVED lines=276> */
[----:B------:R-:W-:Y:S01]  /*3070*/  IMAD.MOV.U32 R2, RZ, RZ, RZ ;  /* 0x000000ffff027224 */ /* 0x000fe200078e00ff */
[----:B------:R-:W-:Y:S01]  /*3080*/  ULDC.64 UR8, c[0x0][0x330] ;  /* 0x0000cc0000087ab9 */ /* 0x000fe20000000a00 */
[----:B------:R-:W-:Y:S02]  /*3090*/  ULDC UR6, c[0x0][0x338] ;  /* 0x0000ce0000067ab9 */ /* 0x000fe40000000800 */
[----:B------:R-:W-:-:S05]  /*30a0*/  IMAD.HI.U32 R4, R3, UR9, R2 ;  /* 0x0000000903047c27 */ /* 0x000fca000f8e0002 */
[----:B------:R-:W-:Y:S01]  /*30b0*/  SHF.R.U32.HI R5, RZ, UR6, R4 ;  /* 0x00000006ff057c19 */ /* 0x000fe20008011604 */
[----:B------:R-:W-:Y:S02]  /*30c0*/  ULDC.64 UR6, c[0x0][0x400] ;  /* 0x0001000000067ab9 */ /* 0x000fe40000000a00 */
[----:B------:R-:W0:Y:S01]  /*30d0*/  @P0 LDC.64 R8, c[0x0][0x340] ;  /* 0x0000d000ff080b82 */ /* 0x000e220000000a00 */
[----:B------:R-:W-:Y:S01]  /*30e0*/  @P0 MOV R4, RZ ;  /* 0x000000ff00040202 */ /* 0x000fe20000000f00 */
[----:B------:R-:W-:-:S06]  /*30f0*/  IMAD.MOV R7, RZ, RZ, -R5 ;  /* 0x000000ffff077224 */ /* 0x000fcc00078e0a05 */
[----:B------:R-:W1:Y:S08]  /*3100*/  @P0 LDC R11, c[0x0][0x33c] ;  /* 0x0000cf00ff0b0b82 */ /* 0x000e700000000800 */
[----:B------:R-:W2:Y:S01]  /*3110*/  @P0 LDC.64 R12, c[0x0][0x408] ;  /* 0x00010200ff0c0b82 */ /* 0x000ea20000000a00 */
[----:B0-----:R-:W-:-:S05]  /*3120*/  @P0 IMAD.HI.U32 R2, R5, R8, R4 ;  /* 0x0000000805020227 */ /* 0x001fca00078e0004 */
[----:B------:R-:W-:Y:S01]  /*3130*/  @P0 SHF.R.U32.HI R4, RZ, R9, R2 ;  /* 0x00000009ff040219 */ /* 0x000fe20000011602 */
[----:B------:R-:W-:-:S03]  /*3140*/  IMAD R2, R7, UR8, R3 ;  /* 0x0000000807027c24 */ /* 0x000fc6000f8e0203 */
[----:B------:R-:W-:Y:S01]  /*3150*/  @P0 IADD3 R4, -R4, RZ, RZ ;  /* 0x000000ff04040210 */ /* 0x000fe20007ffe1ff */
[C---:B------:R-:W-:Y:S02]  /*3160*/  IMAD R23, R2.reuse, UR6, R23 ;  /* 0x0000000602177c24 */ /* 0x040fe4000f8e0217 */
[----:B------:R-:W-:Y:S02]  /*3170*/  IMAD R0, R2, UR7, R0 ;  /* 0x0000000702007c24 */ /* 0x000fe4000f8e0200 */
[----:B-1----:R-:W-:-:S04]  /*3180*/  @P0 IMAD R4, R11, R4, R5 ;  /* 0x000000040b040224 */ /* 0x002fc800078e0205 */
[C---:B--2---:R-:W-:Y:S02]  /*3190*/  @P0 IMAD R23, R4.reuse, R12, R23 ;  /* 0x0000000c04170224 */ /* 0x044fe400078e0217 */
[----:B------:R-:W-:-:S07]  /*31a0*/  @P0 IMAD R0, R4, R13, R0 ;  /* 0x0000000d04000224 */ /* 0x000fce00078e0200 */
.L_x_2949:
[----:B------:R-:W-:Y:S02]  /*31b0*/  ULDC.64 UR6, c[0x0][0x418] ;  /* 0x0001060000067ab9 */ /* 0x000fe40000000a00 */
[----:B------:R-:W-:-:S05]  /*31c0*/  IADD3 R2, P0, R0, UR6, RZ ;  /* 0x0000000600027c10 */ /* 0x000fca000ff1e0ff */
[----:B------:R-:W-:Y:S01]  /*31d0*/  IMAD.X R3, RZ, RZ, UR7, P0 ;  /* 0x00000007ff037e24 */ /* 0x000fe200080e06ff */
[----:B------:R-:W-:Y:S01]  /*31e0*/  MOV R6, RZ ;  /* 0x000000ff00067202 */ /* 0x000fe20000000f00 */
[----:B------:R-:W-:-:S04]  /*31f0*/  ULDC.64 UR6, c[0x0][0x410] ;  /* 0x0001040000067ab9 */ /* 0x000fc80000000a00 */
[----:B------:R-:W2:Y:S01]  /*3200*/  LDG.E.64 R2, desc[UR4][R2.64] ;  /* 0x0000000402027981 */ /* 0x000ea2000c1e1b00 */
[----:B------:R-:W-:Y:S01]  /*3210*/  MOV R8, RZ ;  /* 0x000000ff00087202 */ /* 0x000fe20000000f00 */
[----:B------:R-:W-:Y:S01]  /*3220*/  BSSY B0, `(.L_x_2950) ;  /* 0x000009e000007945 */ /* 0x000fe20003800000 */
[----:B------:R-:W-:-:S05]  /*3230*/  IADD3 R22, P2, R23, UR6, RZ ;  /* 0x0000000617167c10 */ /* 0x000fca000ff5e0ff */
[----:B------:R-:W-:Y:S01]  /*3240*/  IMAD.X R23, RZ, RZ, UR7, P2 ;  /* 0x00000007ff177e24 */ /* 0x000fe200090e06ff */
[C---:B--2---:R-:W-:Y:S02]  /*3250*/  DFMA R4, R2.reuse, R2, -1 ;  /* 0xbff000000204742b */ /* 0x044fe40000000002 */
[----:B------:R-:W-:-:S04]  /*3260*/  DADD R2, R2, -1 ;  /* 0xbff0000002027429 */ /* 0x000fc80000000000 */
[----:B------:R-:W0:Y:S06]  /*3270*/  MUFU.RSQ64H R7, R5 ;  /* 0x0000000500077308 */ /* 0x000e2c0000001c00 */
[C---:B------:R-:W-:Y:S02]  /*3280*/  ISETP.NE.AND P0, PT, R3.reuse, RZ, PT ;  /* 0x000000ff0300720c */ /* 0x040fe40003f05270 */
        /* <DEDUP_REMOVED lines=22> */
[----:B------:R-:W-:Y:S01]  /*33f0*/  @!P0 MOV R3, R7 ;  /* 0x0000000700038202 */ /* 0x000fe20000000f00 */
[----:B------:R-:W-:-:S04]  /*3400*/  @!P0 IMAD.MOV.U32 R2, RZ, RZ, R6 ;  /* 0x000000ffff028224 */ /* 0x000fc800078e0006 */
[----:B------:R-:W-:-:S05]  /*3410*/  VIADD R0, R3, 0xffffffff ;  /* 0xffffffff03007836 */ /* 0x000fca0000000000 */
[----:B------:R-:W-:Y:S02]  /*3420*/  ISETP.GE.U32.AND P2, PT, R0, 0x7fefffff, PT ;  /* 0x7fefffff0000780c */ /* 0x000fe40003f46070 */
[----:B------:R-:W-:Y:S02]  /*3430*/  MOV R0, 0xfffffc01 ;  /* 0xfffffc0100007802 */ /* 0x000fe40000000f00 */
[----:B------:R-:W-:-:S09]  /*3440*/  @!P0 MOV R0, 0xfffffbcb ;  /* 0xfffffbcb00008802 */ /* 0x000fd20000000f00 */
[----:B------:R-:W-:Y:S01]  /*3450*/  @P2 MOV R4, 0x0 ;  /* 0x0000000000042802 */ /* 0x000fe20000000f00 */
[----:B------:R-:W-:Y:S01]  /*3460*/  @P2 IMAD.MOV.U32 R5, RZ, RZ, 0x7ff00000 ;  /* 0x7ff00000ff052424 */ /* 0x000fe200078e00ff */
[----:B------:R-:W-:-:S05]  /*3470*/  @P2 FSETP.NEU.FTZ.AND P3, PT, R7, RZ, PT ;  /* 0x000000ff0700220b */ /* 0x000fca0003f7d000 */
[----:B------:R-:W-:-:S10]  /*3480*/  @P2 DFMA R4, R6, R4, +INF ;  /* 0x7ff000000604242b */ /* 0x000fd40000000004 */
[----:B------:R-:W-:Y:S02]  /*3490*/  @P2 FSEL R4, R4, RZ, P3 ;  /* 0x000000ff04042208 */ /* 0x000fe40001800000 */
[----:B------:R-:W-:Y:S01]  /*34a0*/  @P2 FSEL R5, R5, -QNAN , P3 ;  /* 0xfff0000005052808 */ /* 0x000fe20001800000 */
[----:B------:R-:W-:Y:S06]  /*34b0*/  @P2 BRA `(.L_x_2952) ;  /* 0x0000000400d02947 */ /* 0x000fec0003800000 */
[----:B------:R-:W-:Y:S01]  /*34c0*/  LOP3.LUT R4, R3, 0x800fffff, RZ, 0xc0, !PT ;  /* 0x800fffff03047812 */ /* 0x000fe200078ec0ff */
[----:B------:R-:W-:Y:S01]  /*34d0*/  IMAD.MOV.U32 R14, RZ, RZ, -0x748574fc ;  /* 0x8b7a8b04ff0e7424 */ /* 0x000fe200078e00ff */
[----:B------:R-:W-:Y:S01]  /*34e0*/  MOV R6, RZ ;  /* 0x000000ff00067202 */ /* 0x000fe20000000f00 */
[----:B------:R-:W-:Y:S01]  /*34f0*/  UMOV UR6, 0x3ae80f1e ;  /* 0x3ae80f1e00067882 */ /* 0x000fe20000000000 */
[----:B------:R-:W-:Y:S01]  /*3500*/  LOP3.LUT R5, R4, 0x3ff00000, RZ, 0xfc, !PT ;  /* 0x3ff0000004057812 */ /* 0x000fe200078efcff */
[----:B------:R-:W-:Y:S01]  /*3510*/  IMAD.MOV.U32 R4, RZ, RZ, R2 ;  /* 0x000000ffff047224 */ /* 0x000fe200078e0002 */
[----:B------:R-:W-:Y:S01]  /*3520*/  MOV R15, 0x3ed0ee25 ;  /* 0x3ed0ee25000f7802 */ /* 0x000fe20000000f00 */
[----:B------:R-:W-:Y:S01]  /*3530*/  UMOV UR7, 0x3eb1380b ;  /* 0x3eb1380b00077882 */ /* 0x000fe20000000000 */
[----:B------:R-:W-:Y:S01]  /*3540*/  ISETP.GE.AND P0, PT, R5, 0x3ff6a09f, PT ;  /* 0x3ff6a09f0500780c */ /* 0x000fe20003f06270 */
[----:B------:R-:W-:Y:S01]  /*3550*/  UMOV UR8, 0x80000000 ;  /* 0x8000000000087882 */ /* 0x000fe20000000000 */
[----:B------:R-:W-:Y:S01]  /*3560*/  LEA.HI R0, R3, R0, RZ, 0xc ;  /* 0x0000000003007211 */ /* 0x000fe200078f60ff */
[----:B------:R-:W-:Y:S01]  /*3570*/  UMOV UR9, 0x43300000 ;  /* 0x4330000000097882 */ /* 0x000fe20000000000 */
[----:B------:R-:W-:-:S09]  /*3580*/  MOV R17, 0x43300000 ;  /* 0x4330000000117802 */ /* 0x000fd20000000f00 */
[----:B------:R-:W-:Y:S01]  /*3590*/  @P0 IADD3 R7, R5, -0x100000, RZ ;  /* 0xfff0000005070810 */ /* 0x000fe20007ffe0ff */
[----:B------:R-:W-:-:S04]  /*35a0*/  @P0 VIADD R0, R0, 0x1 ;  /* 0x0000000100000836 */ /* 0x000fc80000000000 */
[----:B------:R-:W-:Y:S01]  /*35b0*/  @P0 IMAD.MOV.U32 R5, RZ, RZ, R7 ;  /* 0x000000ffff050224 */ /* 0x000fe200078e0007 */
[----:B------:R-:W-:-:S05]  /*35c0*/  LOP3.LUT R16, R0, 0x80000000, RZ, 0x3c, !PT ;  /* 0x8000000000107812 */ /* 0x000fca00078e3cff */
        /* <DEDUP_REMOVED lines=46> */
.L_x_2951:
        /* <DEDUP_REMOVED lines=17> */
[----:B------:R-:W-:Y:S02]  /*39c0*/  MOV R10, R20 ;  /* 0x00000014000a7202 */ /* 0x000fe40000000f00 */
[----:B------:R-:W-:Y:S02]  /*39d0*/  MOV R11, R21 ;  /* 0x00000015000b7202 */ /* 0x000fe40000000f00 */
[----:B------:R-:W-:-:S07]  /*39e0*/  MOV R0, 0x3a00 ;  /* 0x00003a0000007802 */ /* 0x000fce0000000f00 */
[----:B------:R-:W-:Y:S05]  /*39f0*/  CALL.REL.NOINC `($__internal_2_$__cuda_sm20_div_rn_f64_full) ;  /* 0x0000000000a07944 */ /* 0x000fea0003c00000 */
[----:B------:R-:W-:Y:S01]  /*3a00*/  IMAD.MOV.U32 R2, RZ, RZ, R4 ;  /* 0x000000ffff027224 */ /* 0x000fe200078e0004 */
[----:B------:R-:W-:-:S07]  /*3a10*/  MOV R3, R5 ;  /* 0x0000000500037202 */ /* 0x000fce0000000f00 */
.L_x_2954:
[----:B------:R-:W-:Y:S05]  /*3a20*/  BSYNC B1 ;  /* 0x0000000000017941 */ /* 0x000fea0003800000 */
.L_x_2953:
        /* <DEDUP_REMOVED lines=29> */
.L_x_2952:
[----:B------:R-:W-:Y:S05]  /*3c00*/  BSYNC B0 ;  /* 0x0000000000007941 */ /* 0x000fea0003800000 */
.L_x_2950:
[----:B------:R-:W-:Y:S01]  /*3c10*/  UMOV UR6, 0xfefa39ef ;  /* 0xfefa39ef00067882 */ /* 0x000fe20000000000 */
[----:B------:R-:W-:Y:S02]  /*3c20*/  UMOV UR7, 0x3fe62e42 ;  /* 0x3fe62e4200077882 */ /* 0x000fe40000000000 */
[----:B------:R-:W-:-:S10]  /*3c30*/  DADD R2, R4, UR6 ;  /* 0x0000000604027e29 */ /* 0x000fd40008000000 */
[----:B------:R-:W-:Y:S02]  /*3c40*/  FSEL R2, R2, R4, P1 ;  /* 0x0000000402027208 */ /* 0x000fe40000800000 */
[----:B------:R-:W-:-:S05]  /*3c50*/  FSEL R3, R3, R5, P1 ;  /* 0x0000000503037208 */ /* 0x000fca0000800000 */
[----:B------:R-:W-:Y:S01]  /*3c60*/  STG.E.64 desc[UR4][R22.64], R2 ;  /* 0x0000000216007986 */ /* 0x000fe2000c101b04 */
[----:B------:R-:W-:Y:S05]  /*3c70*/  EXIT ;  /* 0x000000000000794d */ /* 0x000fea0003800000 */
        .weak           $__internal_2_$__cuda_sm20_div_rn_f64_full
        .type           $__internal_2_$__cuda_sm20_div_rn_f64_full,@function
        .size           $__internal_2_$__cuda_sm20_div_rn_f64_full,(.L_x_21007 - $__internal_2_$__cuda_sm20_div_rn_f64_full)
$__internal_2_$__cuda_sm20_div_rn_f64_full:
[C---:B------:R-:W-:Y:S01]  /*3c80*/  FSETP.GEU.AND P0, PT, |R5|.reuse, 1.469367938527859385e-39, PT ;  /* 0x001000000500780b */ /* 0x040fe20003f0e200 */
[----:B------:R-:W-:Y:S01]  /*3c90*/  IMAD.MOV.U32 R12, RZ, RZ, 0x1 ;  /* 0x00000001ff0c7424 */ /* 0x000fe200078e00ff */
[----:B------:R-:W-:Y:S01]  /*3ca0*/  LOP3.LUT R6, R5, 0x800fffff, RZ, 0xc0, !PT ;  /* 0x800fffff05067812 */ /* 0x000fe200078ec0ff */
[----:B------:R-:W-:Y:S01]  /*3cb0*/  BSSY B3, `(.L_x_2955) ;  /* 0x0000055000037945 */ /* 0x000fe20003800000 */
[----:B------:R-:W-:Y:S02]  /*3cc0*/  MOV R9, R5 ;  /* 0x0000000500097202 */ /* 0x000fe40000000f00 */
[----:B------:R-:W-:Y:S02]  /*3cd0*/  LOP3.LUT R7, R6, 0x3ff00000, RZ, 0xfc, !PT ;  /* 0x3ff0000006077812 */ /* 0x000fe400078efcff */
[----:B------:R-:W-:Y:S02]  /*3ce0*/  MOV R6, R8 ;  /* 0x0000000800067202 */ /* 0x000fe40000000f00 */
[----:B------:R-:W-:-:S02]  /*3cf0*/  FSETP.GEU.AND P3, PT, |R11|, 1.469367938527859385e-39, PT ;  /* 0x001000000b00780b */ /* 0x000fc40003f6e200 */
[----:B------:R-:W-:Y:S01]  /*3d00*/  LOP3.LUT R2, R11, 0x7ff00000, RZ, 0xc0, !PT ;  /* 0x7ff000000b027812 */ /* 0x000fe200078ec0ff */
[----:B------:R-:W-:Y:S01]  /*3d10*/  @!P0 DMUL R6, R8, 8.98846567431157953865e+307 ;  /* 0x7fe0000008068828 */ /* 0x000fe20000000000 */
[----:B------:R-:W-:Y:S02]  /*3d20*/  LOP3.LUT R5, R5, 0x7ff00000, RZ, 0xc0, !PT ;  /* 0x7ff0000005057812 */ /* 0x000fe400078ec0ff */
[----:B------:R-:W-:Y:S02]  /*3d30*/  MOV R4, R2 ;  /* 0x0000000200047202 */ /* 0x000fe40000000f00 */
[----:B------:R-:W-:Y:S01]  /*3d40*/  ISETP.GE.U32.AND P2, PT, R2, R5, PT ;  /* 0x000000050200720c */ /* 0x000fe20003f46070 */
[----:B------:R-:W0:Y:S04]  /*3d50*/  MUFU.RCP64H R13, R7 ;  /* 0x00000007000d7308 */ /* 0x000e280000001800 */
[----:B------:R-:W-:-:S02]  /*3d60*/  @!P3 LOP3.LUT R3, R9, 0x7ff00000, RZ, 0xc0, !PT ;  /* 0x7ff000000903b812 */ /* 0x000fc400078ec0ff */
[----:B------:R-:W-:Y:S02]  /*3d70*/  @!P0 LOP3.LUT R5, R7, 0x7ff00000, RZ, 0xc0, !PT ;  /* 0x7ff0000007058812 */ /* 0x000fe400078ec0ff */
[----:B------:R-:W-:Y:S02]  /*3d80*/  @!P3 ISETP.GE.U32.AND P4, PT, R2, R3, PT ;  /* 0x000000030200b20c */ /* 0x000fe40003f86070 */
[----:B------:R-:W-:Y:S01]  /*3d90*/  MOV R3, 0x1ca00000 ;  /* 0x1ca0000000037802 */ /* 0x000fe20000000f00 */
[----:B------:R-:W-:-:S03]  /*3da0*/  VIADD R25, R5, 0xffffffff ;  /* 0xffffffff05197836 */ /* 0x000fc60000000000 */
[----:B------:R-:W-:Y:S01]  /*3db0*/  @!P3 SEL R15, R3, 0x63400000, !P4 ;  /* 0x63400000030fb807 */ /* 0x000fe20006000000 */
[----:B0-----:R-:W-:-:S03]  /*3dc0*/  DFMA R16, R12, -R6, 1 ;  /* 0x3ff000000c10742b */ /* 0x001fc60000000806 */
[----:B------:R-:W-:-:S04]  /*3dd0*/  @!P3 LOP3.LUT R18, R15, 0x80000000, R11, 0xf8, !PT ;  /* 0x800000000f12b812 */ /* 0x000fc800078ef80b */
[----:B------:R-:W-:Y:S01]  /*3de0*/  @!P3 LOP3.LUT R19, R18, 0x100000, RZ, 0xfc, !PT ;  /* 0x001000001213b812 */ /* 0x000fe200078efcff */
[----:B------:R-:W-:Y:S01]  /*3df0*/  @!P3 IMAD.MOV.U32 R18, RZ, RZ, RZ ;  /* 0x000000ffff12b224 */ /* 0x000fe200078e00ff */
[----:B------:R-:W-:-:S08]  /*3e00*/  DFMA R16, R16, R16, R16 ;  /* 0x000000101010722b */ /* 0x000fd00000000010 */
[----:B------:R-:W-:Y:S01]  /*3e10*/  DFMA R16, R12, R16, R12 ;  /* 0x000000100c10722b */ /* 0x000fe2000000000c */
[----:B------:R-:W-:Y:S02]  /*3e20*/  SEL R13, R3, 0x63400000, !P2 ;  /* 0x63400000030d7807 */ /* 0x000fe40005000000 */
[----:B------:R-:W-:Y:S02]  /*3e30*/  MOV R12, R10 ;  /* 0x0000000a000c7202 */ /* 0x000fe40000000f00 */
[----:B------:R-:W-:-:S03]  /*3e40*/  LOP3.LUT R13, R13, 0x800fffff, R11, 0xf8, !PT ;  /* 0x800fffff0d0d7812 */ /* 0x000fc600078ef80b */
[----:B------:R-:W-:-:S03]  /*3e50*/  DFMA R14, R16, -R6, 1 ;  /* 0x3ff00000100e742b */ /* 0x000fc60000000806 */
[----:B------:R-:W-:-:S05]  /*3e60*/  @!P3 DFMA R12, R12, 2, -R18 ;  /* 0x400000000c0cb82b */ /* 0x000fca0000000812 */
[----:B------:R-:W-:-:S05]  /*3e70*/  DFMA R14, R16, R14, R16 ;  /* 0x0000000e100e722b */ /* 0x000fca0000000010 */
[----:B------:R-:W-:-:S03]  /*3e80*/  @!P3 LOP3.LUT R4, R13, 0x7ff00000, RZ, 0xc0, !PT ;  /* 0x7ff000000d04b812 */ /* 0x000fc600078ec0ff */
[----:B------:R-:W-:Y:S01]  /*3e90*/  DMUL R16, R14, R12 ;  /* 0x0000000c0e107228 */ /* 0x000fe20000000000 */
[----:B------:R-:W-:-:S04]  /*3ea0*/  IADD3 R24, R4, -0x1, RZ ;  /* 0xffffffff04187810 */ /* 0x000fc80007ffe0ff */
[----:B------:R-:W-:-:S03]  /*3eb0*/  ISETP.GT.U32.AND P0, PT, R24, 0x7feffffe, PT ;  /* 0x7feffffe1800780c */ /* 0x000fc60003f04070 */
[----:B------:R-:W-:Y:S01]  /*3ec0*/  DFMA R18, R16, -R6, R12 ;  /* 0x800000061012722b */ /* 0x000fe2000000000c */
[----:B------:R-:W-:-:S07]  /*3ed0*/  ISETP.GT.U32.OR P0, PT, R25, 0x7feffffe, P0 ;  /* 0x7feffffe1900780c */ /* 0x000fce0000704470 */
[----:B------:R-:W-:-:S06]  /*3ee0*/  DFMA R18, R14, R18, R16 ;  /* 0x000000120e12722b */ /* 0x000fcc0000000010 */
[----:B------:R-:W-:Y:S05]  /*3ef0*/  @P0 BRA `(.L_x_2956) ;  /* 0x00000000006c0947 */ /* 0x000fea0003800000 */
[----:B------:R-:W-:-:S04]  /*3f00*/  LOP3.LUT R5, R9, 0x7ff00000, RZ, 0xc0, !PT ;  /* 0x7ff0000009057812 */ /* 0x000fc800078ec0ff */
[CC--:B------:R-:W-:Y:S02]  /*3f10*/  VIADDMNMX R4, R2.reuse, -R5.reuse, 0xb9600000, !PT ;  /* 0xb960000002047446 */ /* 0x0c0fe40007800905 */
[----:B------:R-:W-:Y:S02]  /*3f20*/  ISETP.GE.U32.AND P0, PT, R2, R5, PT ;  /* 0x000000050200720c */ /* 0x000fe40003f06070 */
[----:B------:R-:W-:Y:S02]  /*3f30*/  VIMNMX R4, R4, 0x46a00000, PT ;  /* 0x46a0000004047848 */ /* 0x000fe40003fe0100 */
[----:B------:R-:W-:-:S04]  /*3f40*/  SEL R3, R3, 0x63400000, !P0 ;  /* 0x6340000003037807 */ /* 0x000fc80004000000 */
[----:B------:R-:W-:Y:S01]  /*3f50*/  IADD3 R10, -R3, R4, RZ ;  /* 0x00000004030a7210 */ /* 0x000fe20007ffe1ff */
[----:B------:R-:W-:-:S03]  /*3f60*/  IMAD.MOV.U32 R4, RZ, RZ, RZ ;  /* 0x000000ffff047224 */ /* 0x000fc600078e00ff */
[----:B------:R-:W-:-:S06]  /*3f70*/  IADD3 R5, R10, 0x7fe00000, RZ ;  /* 0x7fe000000a057810 */ /* 0x000fcc0007ffe0ff */
[----:B------:R-:W-:-:S10]  /*3f80*/  DMUL R2, R18, R4 ;  /* 0x0000000412027228 */ /* 0x000fd40000000000 */
[----:B------:R-:W-:-:S13]  /*3f90*/  FSETP.GTU.AND P0, PT, |R3|, 1.469367938527859385e-39, PT ;  /* 0x001000000300780b */ /* 0x000fda0003f0c200 */
[----:B------:R-:W-:Y:S05]  /*3fa0*/  @P0 BRA `(.L_x_2957) ;  /* 0x0000000000940947 */ /* 0x000fea0003800000 */
[----:B------:R-:W-:-:S06]  /*3fb0*/  DFMA R6, R18, -R6, R12 ;  /* 0x800000061206722b */ /* 0x000fcc000000000c */
[----:B------:R-:W-:-:S04]  /*3fc0*/  MOV R6, RZ ;  /* 0x000000ff00067202 */ /* 0x000fc80000000f00 */
[C---:B------:R-:W-:Y:S02]  /*3fd0*/  FSETP.NEU.AND P0, PT, R7.reuse, RZ, PT ;  /* 0x000000ff0700720b */ /* 0x040fe40003f0d000 */
[----:B------:R-:W-:-:S04]  /*3fe0*/  LOP3.LUT R9, R7, 0x80000000, R9, 0x48, !PT ;  /* 0x8000000007097812 */ /* 0x000fc800078e4809 */
[----:B------:R-:W-:-:S07]  /*3ff0*/  LOP3.LUT R7, R9, R5, RZ, 0xfc, !PT ;  /* 0x0000000509077212 */ /* 0x000fce00078efcff */
[----:B------:R-:W-:Y:S05]  /*4000*/  @!P0 BRA `(.L_x_2957) ;  /* 0x00000000007c8947 */ /* 0x000fea0003800000 */
[----:B------:R-:W-:Y:S01]  /*4010*/  IADD3 R5, -R10, RZ, RZ ;  /* 0x000000ff0a057210 */ /* 0x000fe20007ffe1ff */
[----:B------:R-:W-:Y:S01]  /*4020*/  IMAD.MOV.U32 R4, RZ, RZ, RZ ;  /* 0x000000ffff047224 */ /* 0x000fe200078e00ff */
[----:B------:R-:W-:-:S05]  /*4030*/  DMUL.RP R6, R18, R6 ;  /* 0x0000000612067228 */ /* 0x000fca0000008000 */
[----:B------:R-:W-:-:S05]  /*4040*/  DFMA R4, R2, -R4, R18 ;  /* 0x800000040204722b */ /* 0x000fca0000000012 */
[----:B------:R-:W-:Y:S02]  /*4050*/  LOP3.LUT R9, R7, R9, RZ, 0x3c, !PT ;  /* 0x0000000907097212 */ /* 0x000fe400078e3cff */
[----:B------:R-:W-:-:S04]  /*4060*/  IADD3 R4, -R10, -0x43300000, RZ ;  /* 0xbcd000000a047810 */ /* 0x000fc80007ffe1ff */
[----:B------:R-:W-:-:S04]  /*4070*/  FSETP.NEU.AND P0, PT, |R5|, R4, PT ;  /* 0x000000040500720b */ /* 0x000fc80003f0d200 */
[----:B------:R-:W-:Y:S02]  /*4080*/  FSEL R2, R6, R2, !P0 ;  /* 0x0000000206027208 */ /* 0x000fe40004000000 */
[----:B------:R-:W-:Y:S01]  /*4090*/  FSEL R3, R9, R3, !P0 ;  /* 0x0000000309037208 */ /* 0x000fe20004000000 */
[----:B------:R-:W-:Y:S06]  /*40a0*/  BRA `(.L_x_2957) ;  /* 0x0000000000547947 */ /* 0x000fec0003800000 */
.L_x_2956:
[----:B------:R-:W-:-:S14]  /*40b0*/  DSETP.NAN.AND P0, PT, R10, R10, PT ;  /* 0x0000000a0a00722a */ /* 0x000fdc0003f08000 */
[----:B------:R-:W-:Y:S05]  /*40c0*/  @P0 BRA `(.L_x_2958) ;  /* 0x0000000000440947 */ /* 0x000fea0003800000 */
[----:B------:R-:W-:-:S14]  /*40d0*/  DSETP.NAN.AND P0, PT, R8, R8, PT ;  /* 0x000000080800722a */ /* 0x000fdc0003f08000 */
[----:B------:R-:W-:Y:S05]  /*40e0*/  @P0 BRA `(.L_x_2959) ;  /* 0x0000000000300947 */ /* 0x000fea0003800000 */
[----:B------:R-:W-:Y:S02]  /*40f0*/  ISETP.NE.AND P0, PT, R4, R5, PT ;  /* 0x000000050400720c */ /* 0x000fe40003f05270 */
[----:B------:R-:W-:Y:S02]  /*4100*/  MOV R2, 0x0 ;  /* 0x0000000000027802 */ /* 0x000fe40000000f00 */
[----:B------:R-:W-:-:S09]  /*4110*/  MOV R3, 0xfff80000 ;  /* 0xfff8000000037802 */ /* 0x000fd20000000f00 */
[----:B------:R-:W-:Y:S05]  /*4120*/  @!P0 BRA `(.L_x_2957) ;  /* 0x0000000000348947 */ /* 0x000fea0003800000 */
[----:B------:R-:W-:Y:S02]  /*4130*/  ISETP.NE.AND P0, PT, R4, 0x7ff00000, PT ;  /* 0x7ff000000400780c */ /* 0x000fe40003f05270 */
[----:B------:R-:W-:Y:S02]  /*4140*/  LOP3.LUT R3, R11, 0x80000000, R9, 0x48, !PT ;  /* 0x800000000b037812 */ /* 0x000fe400078e4809 */
[----:B------:R-:W-:-:S13]  /*4150*/  ISETP.EQ.OR P0, PT, R5, RZ, !P0 ;  /* 0x000000ff0500720c */ /* 0x000fda0004702670 */
[----:B------:R-:W-:Y:S01]  /*4160*/  @P0 LOP3.LUT R4, R3, 0x7ff00000, RZ, 0xfc, !PT ;  /* 0x7ff0000003040812 */ /* 0x000fe200078efcff */
[----:B------:R-:W-:Y:S01]  /*4170*/  @!P0 IMAD.MOV.U32 R2, RZ, RZ, RZ ;  /* 0x000000ffff028224 */ /* 0x000fe200078e00ff */
[----:B------:R-:W-:Y:S02]  /*4180*/  @P0 MOV R2, RZ ;  /* 0x000000ff00020202 */ /* 0x000fe40000000f00 */
[----:B------:R-:W-:Y:S01]  /*4190*/  @P0 MOV R3, R4 ;  /* 0x0000000400030202 */ /* 0x000fe20000000f00 */
[----:B------:R-:W-:Y:S06]  /*41a0*/  BRA `(.L_x_2957) ;  /* 0x0000000000147947 */ /* 0x000fec0003800000 */
.L_x_2959:
[----:B------:R-:W-:Y:S01]  /*41b0*/  LOP3.LUT R3, R9, 0x80000, RZ, 0xfc, !PT ;  /* 0x0008000009037812 */ /* 0x000fe200078efcff */
[----:B------:R-:W-:Y:S01]  /*41c0*/  IMAD.MOV.U32 R2, RZ, RZ, R8 ;  /* 0x000000ffff027224 */ /* 0x000fe200078e0008 */
[----:B------:R-:W-:Y:S06]  /*41d0*/  BRA `(.L_x_2957) ;  /* 0x0000000000087947 */ /* 0x000fec0003800000 */
.L_x_2958:
[----:B------:R-:W-:Y:S02]  /*41e0*/  LOP3.LUT R3, R11, 0x80000, RZ, 0xfc, !PT ;  /* 0x000800000b037812 */ /* 0x000fe400078efcff */
[----:B------:R-:W-:-:S07]  /*41f0*/  MOV R2, R10 ;  /* 0x0000000a00027202 */ /* 0x000fce0000000f00 */
.L_x_2957:
[----:B------:R-:W-:Y:S05]  /*4200*/  BSYNC B3 ;  /* 0x0000000000037941 */ /* 0x000fea0003800000 */
.L_x_2955:
[----:B------:R-:W-:Y:S01]  /*4210*/  IMAD.MOV.U32 R5, RZ, RZ, R3 ;  /* 0x000000ffff057224 */ /* 0x000fe200078e0003 */
[----:B------:R-:W-:Y:S01]  /*4220*/  HFMA2.MMA R3, -RZ, RZ, 0, 0 ;  /* 0x00000000ff037435 */ /* 0x000fe200000001ff */
[----:B------:R-:W-:Y:S02]  /*4230*/  MOV R4, R2 ;  /* 0x0000000200047202 */ /* 0x000fe40000000f00 */
[----:B------:R-:W-:-:S04]  /*4240*/  MOV R2, R0 ;  /* 0x0000000000027202 */ /* 0x000fc80000000f00 */
[----:B------:R-:W-:Y:S05]  /*4250*/  RET.REL.NODEC R2 `(_ZN2at6native18elementwise_kernelILi128ELi2EZNS0_22gpu_kernel_impl_nocastIZZZNS0_17acosh_kernel_cudaERNS_18TensorIteratorBaseEENKUlvE0_clEvENKUlvE_clEvEUldE_EEvS4_RKT_EUliE_EEviT1_) ;  /* 0xffffffbc02687950 */ /* 0x000fea0003c3ffff */
.L_x_2960:
        /* <DEDUP_REMOVED lines=10> */
.L_x_21007:


//--------------------- .text._ZN2at6native27unrolled_elementwise_kernelIZZZNS0_17acosh_kernel_cudaERNS_18TensorIteratorBaseEENKUlvE0_clEvENKUlvE_clEvEUldE_St5arrayIPcLm2EELi4E23TrivialOffsetCalculatorILi1EjESB_NS0_6memory15LoadWithoutCastENSC_16StoreWithoutCastEEEviT_T0_T2_T3_T4_T5_ --------------------------
	.section	.text._ZN2at6native27unrolled_elementwise_kernelIZZZNS0_17acosh_kernel_cudaERNS_18TensorIteratorBaseEENKUlvE0_clEvENKUlvE_clEvEUldE_St5arrayIPcLm2EELi4E23TrivialOffsetCalculatorILi1EjESB_NS0_6memory15LoadWithoutCastENSC_16StoreWithoutCastEEEviT_T0_T2_T3_T4_T5_,"ax",@progbits
	.align	128
        .global         _ZN2at6native27unrolled_elementwise_kernelIZZZNS0_17acosh_kernel_cudaERNS_18TensorIteratorBaseEENKUlvE0_clEvENKUlvE_clEvEUldE_St5arrayIPcLm2EELi4E23TrivialOffsetCalculatorILi1EjESB_NS0_6memory15LoadWithoutCastENSC_16StoreWithoutCastEEEviT_T0_T2_T3_T4_T5_
        .type           _ZN2at6native27unrolled_elementwise_kernelIZZZNS0_17acosh_kernel_cudaERNS_18TensorIteratorBaseEENKUlvE0_clEvENKUlvE_clEvEUldE_St5arrayIPcLm2EELi4E23TrivialOffsetCalculatorILi1EjESB_NS0_6memory15LoadWithoutCastENSC_16StoreWithoutCastEEEviT_T0_T2_T3_T4_T5_,@function
        .size           _ZN2at6native27unrolled_elementwise_kernelIZZZNS0_17acosh_kernel_cudaERNS_18TensorIteratorBaseEENKUlvE0_clEvENKUlvE_clEvEUldE_St5arrayIPcLm2EELi4E23TrivialOffsetCalculatorILi1EjESB_NS0_6memory15LoadWithoutCastENSC_16StoreWithoutCastEEEviT_T0_T2_T3_T4_T5_,(.L_x_21008 - _ZN2at6native27unrolled_elementwise_kernelIZZZNS0_17acosh_kernel_cudaERNS_18TensorIteratorBaseEENKUlvE0_clEvENKUlvE_clEvEUldE_St5arrayIPcLm2EELi4E23TrivialOffsetCalculatorILi1EjESB_NS0_6memory15LoadWithoutCastENSC_16StoreWithoutCastEEEviT_T0_T2_T3_T4_T5_)
        .other          _ZN2at6native27unrolled_elementwise_kernelIZZZNS0_17acosh_kernel_cudaERNS_18TensorIteratorBaseEENKUlvE0_clEvENKUlvE_clEvEUldE_St5arrayIPcLm2EELi4E23TrivialOffsetCalculatorILi1EjESB_NS0_6memory15LoadWithoutCastENSC_16StoreWithoutCastEEEviT_T0_T2_T3_T4_T5_,@"STO_CUDA_ENTRY STV_DEFAULT"
_ZN2at6native27unrolled_elementwise_kernelIZZZNS0_17acosh_kernel_cudaERNS_18TensorIteratorBaseEENKUlvE0_clEvENKUlvE_clEvEUldE_St5arrayIPcLm2EELi4E23TrivialOffsetCalculatorILi1EjESB_NS0_6memory15LoadWithoutCastENSC_16StoreWithoutCastEEEviT_T0_T2_T3_T4_T5_:
.text._ZN2at6native27unrolled_elementwise_kernelIZZZNS0_17acosh_kernel_cudaERNS_18TensorIteratorBaseEENKUlvE0_clEvENKUlvE_clEvEUldE_St5arrayIPcLm2EELi4E23TrivialOffsetCalculatorILi1EjESB_NS0_6memory15LoadWithoutCastENSC_16StoreWithoutCastEEEviT_T0_T2_T3_T4_T5_:
[----:B------:R-:W-:Y:S01]  /*0000*/  LDC R1, c[0x0][0x28] ;  /* 0x00000a00ff017b82 */ /* 0x000fe20000000800 */
[----:B------:R-:W0:Y:S07]  /*0010*/  S2R R8, SR_CTAID.X ;  /* 0x0000000000087919 */ /* 0x000e2e0000002500 */
[----:B------:R-:W0:Y:S01]  /*0020*/  LDC R3, c[0x0][0x210] ;  /* 0x00008400ff037b82 */ /* 0x000e220000000800 */
[----:B------:R-:W-:Y:S02]  /*0030*/  CS2R R20, SRZ ;  /* 0x0000000000147805 */ /* 0x000fe4000001ff00 */
[----:B------:R-:W-:Y:S01]  /*0040*/  CS2R R24, SRZ ;  /* 0x0000000000187805 */ /* 0x000fe2000001ff00 */
[----:B------:R-:W1:Y:S01]  /*0050*/  S2R R7, SR_TID.X ;  /* 0x0000000000077919 */ /* 0x000e620000002100 */
[----:B------:R-:W-:Y:S01]  /*0060*/  CS2R R22, SRZ ;  /* 0x0000000000167805 */ /* 0x000fe2000001ff00 */
[----:B------:R-:W-:Y:S01]  /*0070*/  ULDC.64 UR4, c[0x0][0x208] ;  /* 0x0000820000047ab9 */ /* 0x000fe20000000a00 */
[----:B0-----:R-:W-:-:S05]  /*0080*/  IMAD R6, R8, -0x200, R3 ;  /* 0xfffffe0008067824 */ /* 0x001fca00078e0203 */
[----:B-1----:R-:W-:-:S13]  /*0090*/  ISETP.GE.AND P2, PT, R7, R6, PT ;  /* 0x000000060700720c */ /* 0x002fda0003f46270 */
[----:B------:R-:W-:Y:S01]  /*00a0*/  @!P2 IMAD R9, R8, 0x200, R7 ;  /* 0x000002000809a824 */ /* 0x000fe200078e0207 */
[----:B------:R-:W0:Y:S01]  /*00b0*/  @!P2 LDC.64 R4, c[0x0][0x220] ;  /* 0x00008800ff04ab82 */ /* 0x000e220000000a00 */
[----:B------:R-:W-:-:S05]  /*00c0*/  @!P2 VIADD R7, R7, 0x80 ;  /* 0x000000800707a836 */ /* 0x000fca0000000000 */
[----:B------:R-:W-:-:S13]  /*00d0*/  ISETP.GE.AND P0, PT, R7, R6, PT ;  /* 0x000000060700720c */ /* 0x000fda0003f06270 */
[----:B------:R-:W-:Y:S01]  /*00e0*/  @!P0 IMAD R13, R8, 0x200, R7 ;  /* 0x00000200080d8824 */ /* 0x000fe200078e0207 */
[----:B------:R-:W1:Y:S01]  /*00f0*/  @!P0 LDC.64 R2, c[0x0][0x220] ;  /* 0x00008800ff028b82 */ /* 0x000e620000000a00 */
[----:B------:R-:W-:Y:S02]  /*0100*/  @!P0 VIADD R7, R7, 0x80 ;  /* 0x0000008007078836 */ /* 0x000fe40000000000 */
[----:B0-----:R-:W-:-:S03]  /*0110*/  @!P2 IMAD.WIDE.U32 R4, R9, 0x8, R4 ;  /* 0x000000080904a825 */ /* 0x001fc600078e0004 */
[----:B------:R-:W-:-:S13]  /*0120*/  ISETP.GE.AND P3, PT, R7, R6, PT ;  /* 0x000000060700720c */ /* 0x000fda0003f66270 */
[C---:B------:R-:W-:Y:S01]  /*0130*/  @!P3 IMAD R15, R8.reuse, 0x200, R7 ;  /* 0x00000200080fb824 */ /* 0x040fe200078e0207 */
[----:B------:R-:W0:Y:S01]  /*0140*/  @!P3 LDC.64 R10, c[0x0][0x220] ;  /* 0x00008800ff0abb82 */ /* 0x000e220000000a00 */
[----:B------:R-:W-:Y:S02]  /*0150*/  @!P3 VIADD R7, R7, 0x80 ;  /* 0x000000800707b836 */ /* 0x000fe40000000000 */
[----:B-1----:R-:W-:Y:S01]  /*0160*/  @!P0 IMAD.WIDE.U32 R12, R13, 0x8, R2 ;  /* 0x000000080d0c8825 */ /* 0x002fe200078e0002 */
[----:B------:R-:W-:Y:S02]  /*0170*/  CS2R R2, SRZ ;  /* 0x0000000000027805 */ /* 0x000fe4000001ff00 */
[----:B------:R-:W-:Y:S02]  /*0180*/  ISETP.GE.AND P1, PT, R7, R6, PT ;  /* 0x000000060700720c */ /* 0x000fe40003f26270 */
[----:B------:R1:W5:Y:S04]  /*0190*/  @!P0 LDG.E.64 R20, desc[UR4][R12.64] ;  /* 0x000000040c148981 */ /* 0x000368000c1e1b00 */
[----:B------:R1:W5:Y:S07]  /*01a0*/  @!P2 LDG.E.64 R2, desc[UR4][R4.64] ;  /* 0x000000040402a981 */ /* 0x00036e000c1e1b00 */
[----:B------:R-:W2:Y:S01]  /*01b0*/  @!P1 LDC.64 R16, c[0x0][0x220] ;  /* 0x00008800ff109b82 */ /* 0x000ea20000000a00 */
[----:B------:R-:W-:-:S02]  /*01c0*/  @!P1 IMAD R7, R8, 0x200, R7 ;  /* 0x0000020008079824 */ /* 0x000fc400078e0207 */
[----:B0-----:R-:W-:-:S05]  /*01d0*/  @!P3 IMAD.WIDE.U32 R14, R15, 0x8, R10 ;  /* 0x000000080f0eb825 */ /* 0x001fca00078e000a */
[----:B------:R1:W5:Y:S01]  /*01e0*/  @!P3 LDG.E.64 R24, desc[UR4][R14.64] ;  /* 0x000000040e18b981 */ /* 0x000362000c1e1b00 */
[----:B--2---:R-:W-:-:S05]  /*01f0*/  @!P1 IMAD.WIDE.U32 R10, R7, 0x8, R16 ;  /* 0x00000008070a9825 */ /* 0x004fca00078e0010 */
[----:B------:R1:W5:Y:S01]  /*0200*/  @!P1 LDG.E.64 R22, desc[UR4][R10.64] ;  /* 0x000000040a169981 */ /* 0x000362000c1e1b00 */
[----:B------:R-:W-:Y:S04]  /*0210*/  BSSY B1, `(.L_x_2961) ;  /* 0x00000a4000017945 */ /* 0x000fe80003800000 */
[----:B------:R-:W-:Y:S05]  /*0220*/  @P2 BRA `(.L_x_2962) ;  /* 0x0000000800882947 */ /* 0x000fea0003800000 */
[C---:B-1---5:R-:W-:Y:S01]  /*0230*/  DFMA R4, R2.reuse, R2, -1 ;  /* 0xbff000000204742b */ /* 0x062fe20000000002 */
        /* <DEDUP_REMOVED lines=104> */
.L_x_2964:
        /* <DEDUP_REMOVED lines=18> */
[----:B------:R-:W-:-:S07]  /*09e0*/  MOV R10, 0xa00 ;  /* 0x00000a00000a7802 */ /* 0x000fce0000000f00 */
[----:B------:R-:W-:Y:S05]  /*09f0*/  CALL.REL.NOINC `($__internal_3_$__cuda_sm20_div_rn_f64_full) ;  /* 0x0000002400147944 */ /* 0x000fea0003c00000 */
[----:B------:R-:W-:-:S07]  /*0a00*/  IMAD.MOV.U32 R3, RZ, RZ, R27 ;  /* 0x000000ffff037224 */ /* 0x000fce00078e001b */
.L_x_2967:
[----:B------:R-:W-:Y:S05]  /*0a10*/  BSYNC B3 ;  /* 0x0000000000037941 */ /* 0x000fea0003800000 */
.L_x_2966:
        /* <DEDUP_REMOVED lines=29> */
.L_x_2965:
[----:B------:R-:W-:Y:S05]  /*0bf0*/  BSYNC B2 ;  /* 0x0000000000027941 */ /* 0x000fea0003800000 */
.L_x_2963:
[----:B------:R-:W-:Y:S01]  /*0c00*/  UMOV UR6, 0xfefa39ef ;  /* 0xfefa39ef00067882 */ /* 0x000fe20000000000 */
[----:B------:R-:W-:Y:S02]  /*0c10*/  UMOV UR7, 0x3fe62e42 ;  /* 0x3fe62e4200077882 */ /* 0x000fe40000000000 */
[----:B------:R-:W-:-:S10]  /*0c20*/  DADD R2, R4, UR6 ;  /* 0x0000000604027e29 */ /* 0x000fd40008000000 */
[----:B------:R-:W-:Y:S02]  /*0c30*/  FSEL R4, R2, R4, P4 ;  /* 0x0000000402047208 */ /* 0x000fe40002000000 */
[----:B------:R-:W-:-:S07]  /*0c40*/  FSEL R5, R3, R5, P4 ;  /* 0x0000000503057208 */ /* 0x000fce0002000000 */
.L_x_2962:
[----:B------:R-:W-:Y:S05]  /*0c50*/  BSYNC B1 ;  /* 0x0000000000017941 */ /* 0x000fea0003800000 */
.L_x_2961:
[----:B-----5:R-:W0:Y:S01]  /*0c60*/  S2R R3, SR_TID.X ;  /* 0x0000000000037919 */ /* 0x020e220000002100 */
[----:B------:R-:W-:Y:S01]  /*0c70*/  BSSY B1, `(.L_x_2968) ;  /* 0x00000a8000017945 */ /* 0x000fe20003800000 */
[----:B0-----:R-:W-:-:S05]  /*0c80*/  VIADD R7, R3, 0x80 ;  /* 0x0000008003077836 */ /* 0x001fca0000000000 */
[----:B------:R-:W-:-:S13]  /*0c90*/  ISETP.GE.AND P0, PT, R7, R6, PT ;  /* 0x000000060700720c */ /* 0x000fda0003f06270 */
[----:B------:R-:W-:Y:S05]  /*0ca0*/  @P0 BRA `(.L_x_2969) ;  /* 0x0000000800900947 */ /* 0x000fea0003800000 */
[C---:B-1----:R-:W-:Y:S01]  /*0cb0*/  DFMA R10, R20.reuse, R20, -1 ;  /* 0xbff00000140a742b */ /* 0x042fe20000000014 */
        /* <DEDUP_REMOVED lines=43> */
[----:B------:R-:W-:Y:S01]  /*0f70*/  IMAD.MOV.U32 R10, RZ, RZ, R20 ;  /* 0x000000ffff0a7224 */ /* 0x000fe200078e0014 */
[----:B------:R-:W-:Y:S01]  /*0f80*/  UMOV UR6, 0x3ae80f1e ;  /* 0x3ae80f1e00067882 */ /* 0x000fe20000000000 */
[----:B------:R-:W-:Y:S01]  /*0f90*/  IMAD.MOV.U32 R12, RZ, RZ, RZ ;  /* 0x000000ffff0c7224 */ /* 0x000fe200078e00ff */
[----:B------:R-:W-:Y:S01]  /*0fa0*/  LOP3.LUT R11, R2, 0x3ff00000, RZ, 0xfc, !PT ;  /* 0x3ff00000020b7812 */ /* 0x000fe200078efcff */
[----:B------:R-:W-:Y:S01]  /*0fb0*/  IMAD.MOV.U32 R20, RZ, RZ, -0x748574fc ;  /* 0x8b7a8b04ff147424 */ /* 0x000fe200078e00ff */
        /* <DEDUP_REMOVED lines=57> */
.L_x_2971:
        /* <DEDUP_REMOVED lines=20> */
[----:B------:R-:W-:Y:S02]  /*1490*/  IMAD.MOV.U32 R10, RZ, RZ, R2 ;  /* 0x000000ffff0a7224 */ /* 0x000fe400078e0002 */
[----:B------:R-:W-:-:S07]  /*14a0*/  IMAD.MOV.U32 R11, RZ, RZ, R27 ;  /* 0x000000ffff0b7224 */ /* 0x000fce00078e001b */
.L_x_2974:
[----:B------:R-:W-:Y:S05]  /*14b0*/  BSYNC B3 ;  /* 0x0000000000037941 */ /* 0x000fea0003800000 */
.L_x_2973:
        /* <DEDUP_REMOVED lines=29> */
.L_x_2972:
[----:B------:R-:W-:Y:S05]  /*1690*/  BSYNC B2 ;  /* 0x0000000000027941 */ /* 0x000fea0003800000 */
.L_x_2970:
[----:B------:R-:W-:Y:S01]  /*16a0*/  UMOV UR6, 0xfefa39ef ;  /* 0xfefa39ef00067882 */ /* 0x000fe20000000000 */
[----:B------:R-:W-:Y:S02]  /*16b0*/  UMOV UR7, 0x3fe62e42 ;  /* 0x3fe62e4200077882 */ /* 0x000fe40000000000 */
[----:B------:R-:W-:-:S10]  /*16c0*/  DADD R12, R10, UR6 ;  /* 0x000000060a0c7e29 */ /* 0x000fd40008000000 */
[----:B------:R-:W-:Y:S02]  /*16d0*/  FSEL R32, R12, R10, P4 ;  /* 0x0000000a0c207208 */ /* 0x000fe40002000000 */
[----:B------:R-:W-:-:S07]  /*16e0*/  FSEL R33, R13, R11, P4 ;  /* 0x0000000b0d217208 */ /* 0x000fce0002000000 */
.L_x_2969:
[----:B------:R-:W-:Y:S05]  /*16f0*/  BSYNC B1 ;  /* 0x0000000000017941 */ /* 0x000fea0003800000 */
.L_x_2968:
[----:B------:R-:W-:Y:S01]  /*1700*/  VIADD R7, R3, 0x100 ;  /* 0x0000010003077836 */ /* 0x000fe20000000000 */
[----:B------:R-:W-:Y:S04]  /*1710*/  BSSY B1, `(.L_x_2975) ;  /* 0x00000a7000017945 */ /* 0x000fe80003800000 */
        /* <DEDUP_REMOVED lines=108> */
.L_x_2978:
        /* <DEDUP_REMOVED lines=16> */
[----:B------:R-:W-:Y:S01]  /*1ee0*/  MOV R14, R20 ;  /* 0x00000014000e7202 */ /* 0x000fe20000000f00 */
[----:B------:R-:W-:Y:S01]  /*1ef0*/  IMAD.MOV.U32 R15, RZ, RZ, R21 ;  /* 0x000000ffff0f7224 */ /* 0x000fe200078e0015 */
[----:B------:R-:W-:-:S07]  /*1f00*/  MOV R10, 0x1f20 ;  /* 0x00001f20000a7802 */ /* 0x000fce0000000f00 */
[----:B------:R-:W-:Y:S05]  /*1f10*/  CALL.REL.NOINC `($__internal_3_$__cuda_sm20_div_rn_f64_full) ;  /* 0x0000000c00cc7944 */ /* 0x000fea0003c00000 */
[----:B------:R-:W-:Y:S02]  /*1f20*/  IMAD.MOV.U32 R10, RZ, RZ, R2 ;  /* 0x000000ffff0a7224 */ /* 0x000fe400078e0002 */
[----:B------:R-:W-:-:S07]  /*1f30*/  IMAD.MOV.U32 R11, RZ, RZ, R27 ;  /* 0x000000ffff0b7224 */ /* 0x000fce00078e001b */
.L_x_2981:
[----:B------:R-:W-:Y:S05]  /*1f40*/  BSYNC B3 ;  /* 0x0000000000037941 */ /* 0x000fea0003800000 */
.L_x_2980:
        /* <DEDUP_REMOVED lines=29> */
.L_x_2979:
[----:B------:R-:W-:Y:S05]  /*2120*/  BSYNC B2 ;  /* 0x0000000000027941 */ /* 0x000fea0003800000 */
.L_x_2977:
[----:B------:R-:W-:Y:S01]  /*2130*/  UMOV UR6, 0xfefa39ef ;  /* 0xfefa39ef00067882 */ /* 0x000fe20000000000 */
[----:B------:R-:W-:Y:S02]  /*2140*/  UMOV UR7, 0x3fe62e42 ;  /* 0x3fe62e4200077882 */ /* 0x000fe40000000000 */
[----:B------:R-:W-:-:S10]  /*2150*/  DADD R12, R10, UR6 ;  /* 0x000000060a0c7e29 */ /* 0x000fd40008000000 */
[----:B------:R-:W-:Y:S02]  /*2160*/  FSEL R24, R12, R10, P4 ;  /* 0x0000000a0c187208 */ /* 0x000fe40002000000 */
[----:B------:R-:W-:-:S07]  /*2170*/  FSEL R25, R13, R11, P4 ;  /* 0x0000000b0d197208 */ /* 0x000fce0002000000 */
.L_x_2976:
[----:B------:R-:W-:Y:S05]  /*2180*/  BSYNC B1 ;  /* 0x0000000000017941 */ /* 0x000fea0003800000 */
.L_x_2975:
        /* <DEDUP_REMOVED lines=35> */
[----:B------:R-:W-:-:S03]  /*23c0*/  @!P0 IMAD.MOV.U32 R20, RZ, RZ, R12 ;  /* 0x000000ffff148224 */ /* 0x000fc600078e000c */
[----:B------:R-:W-:-:S04]  /*23d0*/  IADD3 R0, R7, -0x1, RZ ;  /* 0xffffffff07007810 */ /* 0x000fc80007ffe0ff */
        /* <DEDUP_REMOVED lines=55> */
[----:B------:R-:W-:Y:S01]  /*2750*/  UMOV UR9, 0x3fe62e42 ;  /* 0x3fe62e4200097882 */ /* 0x000fe20000000000 */
[----:B------:R-:W-:Y:S02]  /*2760*/  DFMA R26, R10, -R14, R22 ;  /* 0x8000000e0a1a722b */ /* 0x000fe40000000016 */
[----:B------:R-:W-:Y:S01]  /*2770*/  DFMA R20, R16, R20, UR6 ;  /* 0x0000000610147e2b */ /* 0x000fe20008000014 */
[----:B------:R-:W-:Y:S01]  /*2780*/  UMOV UR6, 0x55555554 ;  /* 0x5555555400067882 */ /* 0x000fe20000000000 */
[----:B------:R-:W-:Y:S01]  /*2790*/  UMOV UR7, 0x3fb55555 ;  /* 0x3fb5555500077882 */ /* 0x000fe20000000000 */
[----:B------:R-:W-:-:S03]  /*27a0*/  DFMA R10, R18, UR8, R14 ;  /* 0x00000008120a7c2b */ /* 0x000fc6000800000e */
[----:B------:R-:W-:Y:S02]  /*27b0*/  DMUL R26, R12, R26 ;  /* 0x0000001a0c1a7228 */ /* 0x000fe40000000000 */
        /* <DEDUP_REMOVED lines=11> */
.L_x_2985:
        /* <DEDUP_REMOVED lines=19> */
[----:B------:R-:W-:Y:S05]  /*29a0*/  CALL.REL.NOINC `($__internal_3_$__cuda_sm20_div_rn_f64_full) ;  /* 0x0000000400287944 */ /* 0x000fea0003c00000 */
[----:B------:R-:W-:Y:S02]  /*29b0*/  IMAD.MOV.U32 R10, RZ, RZ, R2 ;  /* 0x000000ffff0a7224 */ /* 0x000fe400078e0002 */
[----:B------:R-:W-:-:S07]  /*29c0*/  IMAD.MOV.U32 R11, RZ, RZ, R27 ;  /* 0x000000ffff0b7224 */ /* 0x000fce00078e001b */
.L_x_2988:
[----:B------:R-:W-:Y:S05]  /*29d0*/  BSYNC B3 ;  /* 0x0000000000037941 */ /* 0x000fea0003800000 */
.L_x_2987:
        /* <DEDUP_REMOVED lines=29> */
.L_x_2986:
[----:B------:R-:W-:Y:S05]  /*2bb0*/  BSYNC B2 ;  /* 0x0000000000027941 */ /* 0x000fea0003800000 */
.L_x_2984:
[----:B------:R-:W-:Y:S01]  /*2bc0*/  UMOV UR6, 0xfefa39ef ;  /* 0xfefa39ef00067882 */ /* 0x000fe20000000000 */
[----:B------:R-:W-:Y:S02]  /*2bd0*/  UMOV UR7, 0x3fe62e42 ;  /* 0x3fe62e4200077882 */ /* 0x000fe40000000000 */
[----:B------:R-:W-:-:S10]  /*2be0*/  DADD R12, R10, UR6 ;  /* 0x000000060a0c7e29 */ /* 0x000fd40008000000 */
[----:B------:R-:W-:Y:S02]  /*2bf0*/  FSEL R0, R12, R10, P4 ;  /* 0x0000000a0c007208 */ /* 0x000fe40002000000 */
[----:B------:R-:W-:-:S07]  /*2c00*/  FSEL R7, R13, R11, P4 ;  /* 0x0000000b0d077208 */ /* 0x000fce0002000000 */
.L_x_2983:
[----:B------:R-:W-:Y:S05]  /*2c10*/  BSYNC B1 ;  /* 0x0000000000017941 */ /* 0x000fea0003800000 */
.L_x_2982:
[----:B------:R-:W-:Y:S01]  /*2c20*/  ISETP.GE.AND P0, PT, R3, R6, PT ;  /* 0x000000060300720c */ /* 0x000fe20003f06270 */
[----:B------:R-:W-:Y:S04]  /*2c30*/  BSSY B0, `(.L_x_2989) ;  /* 0x0000018000007945 */ /* 0x000fe80003800000 */
[----:B------:R-:W-:Y:S08]  /*2c40*/  BSSY B1, `(.L_x_2990) ;  /* 0x0000010000017945 */ /* 0x000ff00003800000 */
[----:B------:R-:W-:Y:S05]  /*2c50*/  @P0 BRA `(.L_x_2991) ;  /* 0x0000000000380947 */ /* 0x000fea0003800000 */
[----:B------:R-:W0:Y:S01]  /*2c60*/  S2R R9, SR_TID.X ;  /* 0x0000000000097919 */ /* 0x000e220000002100 */
[----:B-1----:R-:W1:Y:S01]  /*2c70*/  LDC.64 R10, c[0x0][0x218] ;  /* 0x00008600ff0a7b82 */ /* 0x002e620000000a00 */
[----:B0-----:R-:W-:-:S04]  /*2c80*/  IMAD R3, R8, 0x200, R9 ;  /* 0x0000020008037824 */ /* 0x001fc800078e0209 */
[----:B-1----:R-:W-:-:S04]  /*2c90*/  IMAD.WIDE.U32 R10, R3, 0x8, R10 ;  /* 0x00000008030a7825 */ /* 0x002fc800078e000a */
[----:B------:R-:W-:Y:S01]  /*2ca0*/  VIADD R3, R9, 0x80 ;  /* 0x0000008009037836 */ /* 0x000fe20000000000 */
[----:B------:R0:W-:Y:S04]  /*2cb0*/  STG.E.64 desc[UR4][R10.64], R4 ;  /* 0x000000040a007986 */ /* 0x0001e8000c101b04 */
[----:B------:R-:W-:-:S13]  /*2cc0*/  ISETP.GE.AND P0, PT, R3, R6, PT ;  /* 0x000000060300720c */ /* 0x000fda0003f06270 */
[----:B------:R-:W-:Y:S05]  /*2cd0*/  @P0 BREAK B1 ;  /* 0x0000000000010942 */ /* 0x000fea0003800000 */
[----:B0-----:R-:W-:Y:S05]  /*2ce0*/  @P0 BRA `(.L_x_2992) ;  /* 0x0000000000300947 */ /* 0x001fea0003800000 */
[----:B------:R-:W0:Y:S01]  /*2cf0*/  LDC.64 R4, c[0x0][0x218] ;  /* 0x00008600ff047b82 */ /* 0x000e220000000a00 */
[----:B------:R-:W-:Y:S02]  /*2d00*/  IMAD R9, R8, 0x200, R3 ;  /* 0x0000020008097824 */ /* 0x000fe400078e0203 */
[----:B------:R-:W-:Y:S02]  /*2d10*/  VIADD R3, R3, 0x80 ;  /* 0x0000008003037836 */ /* 0x000fe40000000000 */
[----:B0-----:R-:W-:-:S05]  /*2d20*/  IMAD.WIDE.U32 R4, R9, 0x8, R4 ;  /* 0x0000000809047825 */ /* 0x001fca00078e0004 */
[----:B------:R0:W-:Y:S02]  /*2d30*/  STG.E.64 desc[UR4][R4.64], R32 ;  /* 0x0000002004007986 */ /* 0x0001e4000c101b04 */
.L_x_2991:
[----:B------:R-:W-:Y:S05]  /*2d40*/  BSYNC B1 ;  /* 0x0000000000017941 */ /* 0x000fea0003800000 */
.L_x_2990:
[----:B------:R-:W-:-:S13]  /*2d50*/  ISETP.GE.AND P0, PT, R3, R6, PT ;  /* 0x000000060300720c */ /* 0x000fda0003f06270 */
[----:B01----:R-:W0:Y:S01]  /*2d60*/  @!P0 LDC.64 R4, c[0x0][0x218] ;  /* 0x00008600ff048b82 */ /* 0x003e220000000a00 */
[----:B------:R-:W-:Y:S02]  /*2d70*/  @!P0 IMAD R9, R8, 0x200, R3 ;  /* 0x0000020008098824 */ /* 0x000fe400078e0203 */
[----:B------:R-:W-:Y:S02]  /*2d80*/  @!P0 VIADD R3, R3, 0x80 ;  /* 0x0000008003038836 */ /* 0x000fe40000000000 */
[----:B0-----:R-:W-:-:S05]  /*2d90*/  @!P0 IMAD.WIDE.U32 R4, R9, 0x8, R4 ;  /* 0x0000000809048825 */ /* 0x001fca00078e0004 */
[----:B------:R0:W-:Y:S02]  /*2da0*/  @!P0 STG.E.64 desc[UR4][R4.64], R24 ;  /* 0x0000001804008986 */ /* 0x0001e4000c101b04 */
.L_x_2992:
[----:B------:R-:W-:Y:S05]  /*2db0*/  BSYNC B0 ;  /* 0x0000000000007941 */ /* 0x000fea0003800000 */
.L_x_2989:
[----:B------:R-:W-:Y:S05]  /*2dc0*/  WARPSYNC.ALL ;  /* 0x0000000000007948 */ /* 0x000fea0003800000 */
[----:B------:R-:W-:-:S13]  /*2dd0*/  ISETP.GE.AND P0, PT, R3, R6, PT ;  /* 0x000000060300720c */ /* 0x000fda0003f06270 */
[----:B------:R-:W-:Y:S05]  /*2de0*/  @P0 EXIT ;  /* 0x000000000000094d */ /* 0x000fea0003800000 */
[----:B0-----:R-:W0:Y:S01]  /*2df0*/  LDC.64 R4, c[0x0][0x218] ;  /* 0x00008600ff047b82 */ /* 0x001e220000000a00 */
[----:B------:R-:W-:Y:S01]  /*2e00*/  LEA R3, R8, R3, 0x9 ;  /* 0x0000000308037211 */ /* 0x000fe200078e48ff */
[----:B------:R-:W-:-:S04]  /*2e10*/  IMAD.MOV.U32 R6, RZ, RZ, R0 ;  /* 0x000000ffff067224 */ /* 0x000fc800078e0000 */
[----:B0-----:R-:W-:-:S05]  /*2e20*/  IMAD.WIDE.U32 R2, R3, 0x8, R4 ;  /* 0x0000000803027825 */ /* 0x001fca00078e0004 */
[----:B------:R-:W-:Y:S01]  /*2e30*/  STG.E.64 desc[UR4][R2.64], R6 ;  /* 0x0000000602007986 */ /* 0x000fe2000c101b04 */
[----:B------:R-:W-:Y:S05]  /*2e40*/  EXIT ;  /* 0x000000000000794d */ /* 0x000fea0003800000 */
        .weak           $__internal_3_$__cuda_sm20_div_rn_f64_full
        .type           $__internal_3_$__cuda_sm20_div_rn_f64_full,@function
        .size           $__internal_3_$__cuda_sm20_div_rn_f64_full,(.L_x_21008 - $__internal_3_$__cuda_sm20_div_rn_f64_full)
$__internal_3_$__cuda_sm20_div_rn_f64_full:
        /* <DEDUP_REMOVED lines=11> */
[----:B------:R-:W-:-:S03]  /*2f00*/  ISETP.GE.U32.AND P3, PT, R2, R34, PT ;  /* 0x000000220200720c */ /* 0x000fc60003f66070 */
[----:B------:R-:W-:Y:S02]  /*2f10*/  @!P1 LOP3.LUT R7, R17, 0x7ff00000, RZ, 0xc0, !PT ;  /* 0x7ff0000011079812 */ /* 0x000fe400078ec0ff */
[----:B------:R-:W0:Y:S02]  /*2f20*/  MUFU.RCP64H R13, R19 ;  /* 0x00000013000d7308 */ /* 0x000e240000001800 */
[----:B------:R-:W-:Y:S02]  /*2f30*/  @!P1 ISETP.GE.U32.AND P2, PT, R2, R7, PT ;  /* 0x000000070200920c */ /* 0x000fe40003f46070 */
[----:B------:R-:W-:Y:S02]  /*2f40*/  @!P0 LOP3.LUT R34, R19, 0x7ff00000, RZ, 0xc0, !PT ;  /* 0x7ff0000013228812 */ /* 0x000fe400078ec0ff */
[----:B------:R-:W-:-:S04]  /*2f50*/  @!P1 SEL R7, R0, 0x63400000, !P2 ;  /* 0x6340000000079807 */ /* 0x000fc80005000000 */
[----:B------:R-:W-:Y:S01]  /*2f60*/  @!P1 LOP3.LUT R30, R7, 0x80000000, R15, 0xf8, !PT ;  /* 0x80000000071e9812 */ /* 0x000fe200078ef80f */
[----:B------:R-:W-:-:S03]  /*2f70*/  IMAD.MOV.U32 R7, RZ, RZ, R2 ;  /* 0x000000ffff077224 */ /* 0x000fc600078e0002 */
[----:B------:R-:W-:Y:S01]  /*2f80*/  @!P1 LOP3.LUT R31, R30, 0x100000, RZ, 0xfc, !PT ;  /* 0x001000001e1f9812 */ /* 0x000fe200078efcff */
[----:B------:R-:W-:Y:S01]  /*2f90*/  @!P1 IMAD.MOV.U32 R30, RZ, RZ, RZ ;  /* 0x000000ffff1e9224 */ /* 0x000fe200078e00ff */
[----:B0-----:R-:W-:-:S08]  /*2fa0*/  DFMA R28, R12, -R18, 1 ;  /* 0x3ff000000c1c742b */ /* 0x001fd00000000812 */
        /* <DEDUP_REMOVED lines=9> */
[----:B------:R-:W-:Y:S02]  /*3040*/  DMUL R28, R26, R12 ;  /* 0x0000000c1a1c7228 */ /* 0x000fe40000000000 */
[----:B------:R-:W-:-:S05]  /*3050*/  VIADD R9, R7, 0xffffffff ;  /* 0xffffffff07097836 */ /* 0x000fca0000000000 */
[----:B------:R-:W-:Y:S01]  /*3060*/  ISETP.GT.U32.AND P0, PT, R9, 0x7feffffe, PT ;  /* 0x7feffffe0900780c */ /* 0x000fe20003f04070 */
[----:B------:R-:W-:Y:S01]  /*3070*/  VIADD R9, R34, 0xffffffff ;  /* 0xffffffff22097836 */ /* 0x000fe20000000000 */
[----:B------:R-:W-:-:S04]  /*3080*/  DFMA R30, R28, -R18, R12 ;  /* 0x800000121c1e722b */ /* 0x000fc8000000000c */
[----:B------:R-:W-:-:S04]  /*3090*/  ISETP.GT.U32.OR P0, PT, R9, 0x7feffffe, P0 ;  /* 0x7feffffe0900780c */ /* 0x000fc80000704470 */
[----:B------:R-:W-:-:S09]  /*30a0*/  DFMA R30, R26, R30, R28 ;  /* 0x0000001e1a1e722b */ /* 0x000fd2000000001c */
[----:B------:R-:W-:Y:S05]  /*30b0*/  @P0 BRA `(.L_x_2994) ;  /* 0x00000000006c0947 */ /* 0x000fea0003800000 */
[----:B------:R-:W-:Y:S01]  /*30c0*/  LOP3.LUT R9, R17, 0x7ff00000, RZ, 0xc0, !PT ;  /* 0x7ff0000011097812 */ /* 0x000fe200078ec0ff */
[----:B------:R-:W-:-:S03]  /*30d0*/  IMAD.MOV.U32 R14, RZ, RZ, RZ ;  /* 0x000000ffff0e7224 */ /* 0x000fc600078e00ff */
[CC--:B------:R-:W-:Y:S02]  /*30e0*/  VIADDMNMX R7, R2.reuse, -R9.reuse, 0xb9600000, !PT ;  /* 0xb960000002077446 */ /* 0x0c0fe40007800909 */
[----:B------:R-:W-:Y:S02]  /*30f0*/  ISETP.GE.U32.AND P0, PT, R2, R9, PT ;  /* 0x000000090200720c */ /* 0x000fe40003f06070 */
[----:B------:R-:W-:Y:S02]  /*3100*/  VIMNMX R7, R7, 0x46a00000, PT ;  /* 0x46a0000007077848 */ /* 0x000fe40003fe0100 */
[----:B------:R-:W-:-:S05]  /*3110*/  SEL R0, R0, 0x63400000, !P0 ;  /* 0x6340000000007807 */ /* 0x000fca0004000000 */
[----:B------:R-:W-:-:S04]  /*3120*/  IMAD.IADD R0, R7, 0x1, -R0 ;  /* 0x0000000107007824 */ /* 0x000fc800078e0a00 */
[----:B------:R-:W-:-:S06]  /*3130*/  VIADD R15, R0, 0x7fe00000 ;  /* 0x7fe00000000f7836 */ /* 0x000fcc0000000000 */
[----:B------:R-:W-:-:S10]  /*3140*/  DMUL R26, R30, R14 ;  /* 0x0000000e1e1a7228 */ /* 0x000fd40000000000 */
[----:B------:R-:W-:-:S13]  /*3150*/  FSETP.GTU.AND P0, PT, |R27|, 1.469367938527859385e-39, PT ;  /* 0x001000001b00780b */ /* 0x000fda0003f0c200 */
[----:B------:R-:W-:Y:S05]  /*3160*/  @P0 BRA `(.L_x_2995) ;  /* 0x0000000000940947 */ /* 0x000fea0003800000 */
[----:B------:R-:W-:Y:S01]  /*3170*/  DFMA R12, R30, -R18, R12 ;  /* 0x800000121e0c722b */ /* 0x000fe2000000000c */
[----:B------:R-:W-:-:S09]  /*3180*/  MOV R14, RZ ;  /* 0x000000ff000e7202 */ /* 0x000fd20000000f00 */
[C---:B------:R-:W-:Y:S02]  /*3190*/  FSETP.NEU.AND P0, PT, R13.reuse, RZ, PT ;  /* 0x000000ff0d00720b */ /* 0x040fe40003f0d000 */
[----:B------:R-:W-:-:S04]  /*31a0*/  LOP3.LUT R17, R13, 0x80000000, R17, 0x48, !PT ;  /* 0x800000000d117812 */ /* 0x000fc800078e4811 */
[----:B------:R-:W-:-:S07]  /*31b0*/  LOP3.LUT R15, R17, R15, RZ, 0xfc, !PT ;  /* 0x0000000f110f7212 */ /* 0x000fce00078efcff */
[----:B------:R-:W-:Y:S05]  /*31c0*/  @!P0 BRA `(.L_x_2995) ;  /* 0x00000000007c8947 */ /* 0x000fea0003800000 */
[----:B------:R-:W-:Y:S01]  /*31d0*/  IMAD.MOV R13, RZ, RZ, -R0 ;  /* 0x000000ffff0d7224 */ /* 0x000fe200078e0a00 */
[----:B------:R-:W-:Y:S01]  /*31e0*/  DMUL.RP R14, R30, R14 ;  /* 0x0000000e1e0e7228 */ /* 0x000fe20000008000 */
[----:B------:R-:W-:Y:S01]  /*31f0*/  IMAD.MOV.U32 R12, RZ, RZ, RZ ;  /* 0x000000ffff0c7224 */ /* 0x000fe200078e00ff */
[----:B------:R-:W-:-:S05]  /*3200*/  IADD3 R7, -R0, -0x43300000, RZ ;  /* 0xbcd0000000077810 */ /* 0x000fca0007ffe1ff */
[----:B------:R-:W-:-:S03]  /*3210*/  DFMA R12, R26, -R12, R30 ;  /* 0x8000000c1a0c722b */ /* 0x000fc6000000001e */
[----:B------:R-:W-:-:S07]  /*3220*/  LOP3.LUT R17, R15, R17, RZ, 0x3c, !PT ;  /* 0x000000110f117212 */ /* 0x000fce00078e3cff */
[----:B------:R-:W-:-:S04]  /*3230*/  FSETP.NEU.AND P0, PT, |R13|, R7, PT ;  /* 0x000000070d00720b */ /* 0x000fc80003f0d200 */
[----:B------:R-:W-:Y:S02]  /*3240*/  FSEL R26, R14, R26, !P0 ;  /* 0x0000001a0e1a7208 */ /* 0x000fe40004000000 */
[----:B------:R-:W-:Y:S01]  /*3250*/  FSEL R27, R17, R27, !P0 ;  /* 0x0000001b111b7208 */ /* 0x000fe20004000000 */
[----:B------:R-:W-:Y:S06]  /*3260*/  BRA `(.L_x_2995) ;  /* 0x0000000000547947 */ /* 0x000fec0003800000 */
.L_x_2994:
        /* <DEDUP_REMOVED lines=16> */
.L_x_2997:
[----:B------:R-:W-:Y:S01]  /*3370*/  LOP3.LUT R27, R17, 0x80000, RZ, 0xfc, !PT ;  /* 0x00080000111b7812 */ /* 0x000fe200078efcff */
[----:B------:R-:W-:Y:S01]  /*3380*/  IMAD.MOV.U32 R26, RZ, RZ, R16 ;  /* 0x000000ffff1a7224 */ /* 0x000fe200078e0010 */
[----:B------:R-:W-:Y:S06]  /*3390*/  BRA `(.L_x_2995) ;  /* 0x0000000000087947 */ /* 0x000fec0003800000 */
.L_x_2996:
[----:B------:R-:W-:Y:S01]  /*33a0*/  LOP3.LUT R27, R15, 0x80000, RZ, 0xfc, !PT ;  /* 0x000800000f1b7812 */ /* 0x000fe200078efcff */
[----:B------:R-:W-:-:S07]  /*33b0*/  IMAD.MOV.U32 R26, RZ, RZ, R14 ;  /* 0x000000ffff1a7224 */ /* 0x000fce00078e000e */
.L_x_2995:
[----:B------:R-:W-:Y:S05]  /*33c0*/  BSYNC B0 ;  /* 0x0000000000007941 */ /* 0x000fea0003800000 */
.L_x_2993:
[----:B------:R-:W-:Y:S02]  /*33d0*/  IMAD.MOV.U32 R11, RZ, RZ, 0x0 ;  /* 0x00000000ff0b7424 */ /* 0x000fe400078e00ff */
[----:B------:R-:W-:Y:S02]  /*33e0*/  IMAD.MOV.U32 R2, RZ, RZ, R26 ;  /* 0x000000ffff027224 */ /* 0x000fe400078e001a */
[----:B------:R-:W-:Y:S05]  /*33f0*/  RET.REL.NODEC R10 `(_ZN2at6native27unrolled_elementwise_kernelIZZZNS0_17acosh_kernel_cudaERNS_18TensorIteratorBaseEENKUlvE0_clEvENKUlvE_clEvEUldE_St5arrayIPcLm2EELi4E23TrivialOffsetCalculatorILi1EjESB_NS0_6memory15LoadWithoutCastENSC_16StoreWithoutCastEEEviT_T0_T2_T3_T4_T5_) ;  /* 0xffffffcc0a007950 */ /* 0x000fea0003c3ffff */
.L_x_2998:
        /* <DEDUP_REMOVED lines=16> */
.L_x_21008:


//--------------------- .text._ZN2at6native29vectorized_elementwise_kernelILi2EZZZNS0_17acosh_kernel_cudaERNS_18TensorIteratorBaseEENKUlvE0_clEvENKUlvE_clEvEUldE_St5arrayIPcLm2EEEEviT0_T1_ --------------------------
	.section	.text._ZN2at6native29vectorized_elementwise_kernelILi2EZZZNS0_17acosh_kernel_cudaERNS_18TensorIteratorBaseEENKUlvE0_clEvENKUlvE_clEvEUldE_St5arrayIPcLm2EEEEviT0_T1_,"ax",@progbits
	.align	128
        .global         _ZN2at6native29vectorized_elementwise_kernelILi2EZZZNS0_17acosh_kernel_cudaERNS_18TensorIteratorBaseEENKUlvE0_clEvENKUlvE_clEvEUldE_St5arrayIPcLm2EEEEviT0_T1_
        .type           _ZN2at6native29vectorized_elementwise_kernelILi2EZZZNS0_17acosh_kernel_cudaERNS_18TensorIteratorBaseEENKUlvE0_clEvENKUlvE_clEvEUldE_St5arrayIPcLm2EEEEviT0_T1_,@function
        .size           _ZN2at6native29vectorized_elementwise_kernelILi2EZZZNS0_17acosh_kernel_cudaERNS_18TensorIteratorBaseEENKUlvE0_clEvENKUlvE_clEvEUldE_St5arrayIPcLm2EEEEviT0_T1_,(.L_x_21009 - _ZN2at6native29vectorized_elementwise_kernelILi2EZZZNS0_17acosh_kernel_cudaERNS_18TensorIteratorBaseEENKUlvE0_clEvENKUlvE_clEvEUldE_St5arrayIPcLm2EEEEviT0_T1_)
        .other          _ZN2at6native29vectorized_elementwise_kernelILi2EZZZNS0_17acosh_kernel_cudaERNS_18TensorIteratorBaseEENKUlvE0_clEvENKUlvE_clEvEUldE_St5arrayIPcLm2EEEEviT0_T1_,@"STO_CUDA_ENTRY STV_DEFAULT"
_ZN2at6native29vectorized_elementwise_kernelILi2EZZZNS0_17acosh_kernel_cudaERNS_18TensorIteratorBaseEENKUlvE0_clEvENKUlvE_clEvEUldE_St5arrayIPcLm2EEEEviT0_T1_:
.text._ZN2at6native29vectorized_elementwise_kernelILi2EZZZNS0_17acosh_kernel_cudaERNS_18TensorIteratorBaseEENKUlvE0_clEvENKUlvE_clEvEUldE_St5arrayIPcLm2EEEEviT0_T1_:
[----:B------:R-:W-:Y:S01]  /*0000*/  LDC R1, c[0x0][0x28] ;  /* 0x00000a00ff017b82 */ /* 0x000fe20000000800 */
[----:B------:R-:W0:Y:S01]  /*0010*/  S2R R0, SR_CTAID.X ;  /* 0x0000000000007919 */ /* 0x000e220000002500 */
[----:B------:R-:W-:Y:S01]  /*0020*/  ULDC UR4, c[0x0][0x210] ;  /* 0x0000840000047ab9 */ /* 0x000fe20000000800 */
[----:B0-----:R-:W-:-:S05]  /*0030*/  IMAD.SHL.U32 R0, R0, 0x400, RZ ;  /* 0x0000040000007824 */ /* 0x001fca00078e00ff */
        /* <DEDUP_REMOVED lines=8> */
[----:B------:R-:W2:Y:S01]  /*00c0*/  LDG.E.128 R8, desc[UR4][R4.64] ;  /* 0x0000000404087981 */ /* 0x000ea2000c1e1d00 */
[----:B------:R-:W-:Y:S02]  /*00d0*/  IMAD.MOV.U32 R24, RZ, RZ, RZ ;  /* 0x000000ffff187224 */ /* 0x000fe400078e00ff */
[----:B------:R-:W-:Y:S01]  /*00e0*/  IMAD.MOV.U32 R26, RZ, RZ, RZ ;  /* 0x000000ffff1a7224 */ /* 0x000fe200078e00ff */
[----:B------:R-:W5:Y:S04]  /*00f0*/  LDG.E.128 R12, desc[UR4][R4.64+0x800] ;  /* 0x00080004040c7981 */ /* 0x000f68000c1e1d00 */
[----:B------:R-:W5:Y:S04]  /*0100*/  LDG.E.128 R16, desc[UR4][R4.64+0x1000] ;  /* 0x0010000404107981 */ /* 0x000f68000c1e1d00 */
[----:B------:R0:W5:Y:S01]  /*0110*/  LDG.E.128 R20, desc[UR4][R4.64+0x1800] ;  /* 0x0018000404147981 */ /* 0x000162000c1e1d00 */
[----:B------:R-:W-:Y:S01]  /*0120*/  BSSY B1, `(.L_x_3000) ;  /* 0x000009a000017945 */ /* 0x000fe20003800000 */
[----:B--2---:R-:W-:-:S02]  /*0130*/  DFMA R6, R8, R8, -1 ;  /* 0xbff000000806742b */ /* 0x004fc40000000008 */
[----:B------:R-:W-:-:S04]  /*0140*/  DADD R8, R8, -1 ;  /* 0xbff0000008087429 */ /* 0x000fc80000000000 */
[----:B------:R-:W1:Y:S06]  /*0150*/  MUFU.RSQ64H R25, R7 ;  /* 0x0000000700197308 */ /* 0x000e6c0000001c00 */
[C---:B------:R-:W-:Y:S02]  /*0160*/  ISETP.NE.AND P1, PT, R9.reuse, RZ, PT ;  /* 0x000000ff0900720c */ /* 0x040fe40003f25270 */
[----:B------:R-:W-:Y:S01]  /*0170*/  ISETP.GT.U32.AND P0, PT, R9, 0x432fffff, PT ;  /* 0x432fffff0900780c */ /* 0x000fe20003f04070 */
[----:B-1----:R-:W-:Y:S01]  /*0180*/  DMUL R28, R6, R24 ;  /* 0x00000018061c7228 */ /* 0x002fe20000000000 */
[----:B------:R-:W-:-:S07]  /*0190*/  VIADD R27, R25, 0xfff00000 ;  /* 0xfff00000191b7836 */ /* 0x000fce0000000000 */
[----:B------:R-:W-:-:S08]  /*01a0*/  DFMA R30, R28, -R28, R6 ;  /* 0x8000001c1c1e722b */ /* 0x000fd00000000006 */
[----:B------:R-:W-:-:S08]  /*01b0*/  DFMA R30, R26, R30, R28 ;  /* 0x0000001e1a1e722b */ /* 0x000fd0000000001c */
[-C--:B------:R-:W-:Y:S02]  /*01c0*/  DFMA R24, R24, -R30.reuse, 1 ;  /* 0x3ff000001818742b */ /* 0x080fe4000000081e */
[----:B0-----:R-:W-:-:S06]  /*01d0*/  DFMA R4, R30, -R30, R6 ;  /* 0x8000001e1e04722b */ /* 0x001fcc0000000006 */
        /* <DEDUP_REMOVED lines=10> */
[----:B------:R-:W-:Y:S01]  /*0280*/  DADD R34, R34, 1 ;  /* 0x3ff0000022227429 */ /* 0x000fe20000000000 */
[----:B------:R-:W-:-:S09]  /*0290*/  IMAD.MOV.U32 R26, RZ, RZ, -0x3ff ;  /* 0xfffffc01ff1a7424 */ /* 0x000fd200078e00ff */
[----:B------:R-:W-:Y:S01]  /*02a0*/  ISETP.GT.AND P1, PT, R35, 0xfffff, PT ;  /* 0x000fffff2300780c */ /* 0x000fe20003f24270 */
[--C-:B------:R-:W-:Y:S02]  /*02b0*/  IMAD.MOV.U32 R4, RZ, RZ, R34.reuse ;  /* 0x000000ffff047224 */ /* 0x100fe400078e0022 */
[--C-:B------:R-:W-:Y:S02]  /*02c0*/  IMAD.MOV.U32 R5, RZ, RZ, R35.reuse ;  /* 0x000000ffff057224 */ /* 0x100fe400078e0023 */
[----:B------:R-:W-:Y:S02]  /*02d0*/  IMAD.MOV.U32 R3, RZ, RZ, R35 ;  /* 0x000000ffff037224 */ /* 0x000fe400078e0023 */
[----:B------:R-:W-:-:S06]  /*02e0*/  IMAD.MOV.U32 R24, RZ, RZ, R34 ;  /* 0x000000ffff187224 */ /* 0x000fcc00078e0022 */
[----:B------:R-:W-:Y:S01]  /*02f0*/  @!P1 DMUL R4, R4, 1.80143985094819840000e+16 ;  /* 0x4350000004049828 */ /* 0x000fe20000000000 */
[----:B------:R-:W-:-:S09]  /*0300*/  @!P1 IMAD.MOV.U32 R26, RZ, RZ, -0x435 ;  /* 0xfffffbcbff1a9424 */ /* 0x000fd200078e00ff */
[----:B------:R-:W-:Y:S02]  /*0310*/  @!P1 IMAD.MOV.U32 R3, RZ, RZ, R5 ;  /* 0x000000ffff039224 */ /* 0x000fe400078e0005 */
[----:B------:R-:W-:Y:S02]  /*0320*/  @!P1 IMAD.MOV.U32 R24, RZ, RZ, R4 ;  /* 0x000000ffff189224 */ /* 0x000fe400078e0004 */
[----:B------:R-:W-:-:S05]  /*0330*/  VIADD R6, R3, 0xffffffff ;  /* 0xffffffff03067836 */ /* 0x000fca0000000000 */
[----:B------:R-:W-:-:S13]  /*0340*/  ISETP.GE.U32.AND P2, PT, R6, 0x7fefffff, PT ;  /* 0x7fefffff0600780c */ /* 0x000fda0003f46070 */
[----:B------:R-:W-:Y:S01]  /*0350*/  @P2 IMAD.MOV.U32 R6, RZ, RZ, 0x0 ;  /* 0x00000000ff062424 */ /* 0x000fe200078e00ff */
[----:B------:R-:W-:Y:S02]  /*0360*/  @P2 MOV R7, 0x7ff00000 ;  /* 0x7ff0000000072802 */ /* 0x000fe40000000f00 */
[----:B------:R-:W-:-:S04]  /*0370*/  @P2 FSETP.NEU.FTZ.AND P3, PT, R5, RZ, PT ;  /* 0x000000ff0500220b */ /* 0x000fc80003f7d000 */
[----:B------:R-:W-:-:S10]  /*0380*/  @P2 DFMA R6, R4, R6, +INF ;  /* 0x7ff000000406242b */ /* 0x000fd40000000006 */
[----:B------:R-:W-:Y:S02]  /*0390*/  @P2 FSEL R34, R6, RZ, P3 ;  /* 0x000000ff06222208 */ /* 0x000fe40001800000 */
[----:B------:R-:W-:Y:S01]  /*03a0*/  @P2 FSEL R35, R7, -QNAN , P3 ;  /* 0xfff0000007232808 */ /* 0x000fe20001800000 */
[----:B------:R-:W-:Y:S06]  /*03b0*/  @P2 BRA `(.L_x_3002) ;  /* 0x0000000400c02947 */ /* 0x000fec0003800000 */
[C---:B------:R-:W-:Y:S01]  /*03c0*/  LOP3.LUT R4, R3.reuse, 0x800fffff, RZ, 0xc0, !PT ;  /* 0x800fffff03047812 */ /* 0x040fe200078ec0ff */
[----:B------:R-:W-:Y:S01]  /*03d0*/  IMAD.MOV.U32 R6, RZ, RZ, RZ ;  /* 0x000000ffff067224 */ /* 0x000fe200078e00ff */
[----:B------:R-:W-:Y:S01]  /*03e0*/  UMOV UR6, 0x3ae80f1e ;  /* 0x3ae80f1e00067882 */ /* 0x000fe20000000000 */
[----:B------:R-:W-:Y:S01]  /*03f0*/  IMAD.MOV.U32 R30, RZ, RZ, -0x748574fc ;  /* 0x8b7a8b04ff1e7424 */ /* 0x000fe200078e00ff */
[----:B------:R-:W-:Y:S01]  /*0400*/  LOP3.LUT R25, R4, 0x3ff00000, RZ, 0xfc, !PT ;  /* 0x3ff0000004197812 */ /* 0x000fe200078efcff */
[----:B------:R-:W-:Y:S01]  /*0410*/  IMAD.MOV.U32 R31, RZ, RZ, 0x3ed0ee25 ;  /* 0x3ed0ee25ff1f7424 */ /* 0x000fe200078e00ff */
[----:B------:R-:W-:Y:S01]  /*0420*/  UMOV UR7, 0x3eb1380b ;  /* 0x3eb1380b00077882 */ /* 0x000fe20000000000 */
[----:B------:R-:W-:Y:S01]  /*0430*/  LEA.HI R3, R3, R26, RZ, 0xc ;  /* 0x0000001a03037211 */ /* 0x000fe200078f60ff */
[----:B------:R-:W-:Y:S01]  /*0440*/  UMOV UR8, 0x80000000 ;  /* 0x8000000000087882 */ /* 0x000fe20000000000 */
[----:B------:R-:W-:Y:S01]  /*0450*/  ISETP.GE.AND P1, PT, R25, 0x3ff6a09f, PT ;  /* 0x3ff6a09f1900780c */ /* 0x000fe20003f26270 */
[----:B------:R-:W-:-:S12]  /*0460*/  UMOV UR9, 0x43300000 ;  /* 0x4330000000097882 */ /* 0x000fd80000000000 */
[----:B------:R-:W-:Y:S02]  /*0470*/  @P1 VIADD R5, R25, 0xfff00000 ;  /* 0xfff0000019051836 */ /* 0x000fe40000000000 */
[----:B------:R-:W-:Y:S02]  /*0480*/  @P1 VIADD R3, R3, 0x1 ;  /* 0x0000000103031836 */ /* 0x000fe40000000000 */
[----:B------:R-:W-:-:S06]  /*0490*/  @P1 IMAD.MOV.U32 R25, RZ, RZ, R5 ;  /* 0x000000ffff191224 */ /* 0x000fcc00078e0005 */
        /* <DEDUP_REMOVED lines=13> */
[----:B------:R-:W-:Y:S01]  /*0570*/  LOP3.LUT R30, R3, 0x80000000, RZ, 0x3c, !PT ;  /* 0x80000000031e7812 */ /* 0x000fe200078e3cff */
[----:B------:R-:W-:Y:S01]  /*0580*/  DADD R26, R26, R26 ;  /* 0x000000001a1a7229 */ /* 0x000fe2000000001a */
[----:B------:R-:W-:-:S03]  /*0590*/  MOV R31, 0x43300000 ;  /* 0x43300000001f7802 */ /* 0x000fc60000000f00 */
        /* <DEDUP_REMOVED lines=16> */
[----:B------:R-:W-:Y:S01]  /*06a0*/  DFMA R28, R8, R28, UR6 ;  /* 0x00000006081c7e2b */ /* 0x000fe2000800001c */
[----:B------:R-:W-:Y:S01]  /*06b0*/  UMOV UR6, 0x9999a3c4 ;  /* 0x9999a3c400067882 */ /* 0x000fe20000000000 */
[----:B------:R-:W-:Y:S01]  /*06c0*/  UMOV UR7, 0x3f899999 ;  /* 0x3f89999900077882 */ /* 0x000fe20000000000 */
[----:B------:R-:W-:-:S05]  /*06d0*/  DADD R24, -R4, R24 ;  /* 0x0000000004187229 */ /* 0x000fca0000000118 */
        /* <DEDUP_REMOVED lines=12> */
.L_x_3001:
        /* <DEDUP_REMOVED lines=19> */
[----:B-----5:R-:W-:Y:S05]  /*08d0*/  CALL.REL.NOINC `($__internal_4_$__cuda_sm20_div_rn_f64_full) ;  /* 0x000000a400407944 */ /* 0x020fea0003c00000 */
.L_x_3004:
[----:B------:R-:W-:Y:S05]  /*08e0*/  BSYNC B2 ;  /* 0x0000000000027941 */ /* 0x000fea0003800000 */
.L_x_3003:
        /* <DEDUP_REMOVED lines=29> */
.L_x_3002:
[----:B------:R-:W-:Y:S05]  /*0ac0*/  BSYNC B1 ;  /* 0x0000000000017941 */ /* 0x000fea0003800000 */
.L_x_3000:
        /* <DEDUP_REMOVED lines=27> */
[--C-:B------:R-:W-:Y:S01]  /*0c80*/  IMAD.MOV.U32 R4, RZ, RZ, R36.reuse ;  /* 0x000000ffff047224 */ /* 0x100fe200078e0024 */
[----:B------:R-:W-:Y:S01]  /*0c90*/  MOV R3, R37 ;  /* 0x0000002500037202 */ /* 0x000fe20000000f00 */
[----:B------:R-:W-:Y:S02]  /*0ca0*/  IMAD.MOV.U32 R5, RZ, RZ, R37 ;  /* 0x000000ffff057224 */ /* 0x000fe400078e0025 */
[----:B------:R-:W-:-:S08]  /*0cb0*/  IMAD.MOV.U32 R10, RZ, RZ, R36 ;  /* 0x000000ffff0a7224 */ /* 0x000fd000078e0024 */
[----:B------:R-:W-:Y:S01]  /*0cc0*/  @!P2 DMUL R4, R4, 1.80143985094819840000e+16 ;  /* 0x435000000404a828 */ /* 0x000fe20000000000 */
[----:B------:R-:W-:-:S09]  /*0cd0*/  @!P2 IMAD.MOV.U32 R24, RZ, RZ, -0x435 ;  /* 0xfffffbcbff18a424 */ /* 0x000fd200078e00ff */
[----:B------:R-:W-:Y:S02]  /*0ce0*/  @!P2 IMAD.MOV.U32 R3, RZ, RZ, R5 ;  /* 0x000000ffff03a224 */ /* 0x000fe400078e0005 */
[----:B------:R-:W-:Y:S02]  /*0cf0*/  @!P2 IMAD.MOV.U32 R10, RZ, RZ, R4 ;  /* 0x000000ffff0aa224 */ /* 0x000fe400078e0004 */
[----:B------:R-:W-:-:S05]  /*0d00*/  VIADD R6, R3, 0xffffffff ;  /* 0xffffffff03067836 */ /* 0x000fca0000000000 */
[----:B------:R-:W-:-:S13]  /*0d10*/  ISETP.GE.U32.AND P3, PT, R6, 0x7fefffff, PT ;  /* 0x7fefffff0600780c */ /* 0x000fda0003f66070 */
[----:B------:R-:W-:Y:S01]  /*0d20*/  @P3 IMAD.MOV.U32 R6, RZ, RZ, 0x0 ;  /* 0x00000000ff063424 */ /* 0x000fe200078e00ff */
[----:B------:R-:W-:Y:S01]  /*0d30*/  @P3 FSETP.NEU.FTZ.AND P4, PT, R5, RZ, PT ;  /* 0x000000ff0500320b */ /* 0x000fe20003f9d000 */
[----:B------:R-:W-:-:S06]  /*0d40*/  @P3 IMAD.MOV.U32 R7, RZ, RZ, 0x7ff00000 ;  /* 0x7ff00000ff073424 */ /* 0x000fcc00078e00ff */
[----:B------:R-:W-:-:S10]  /*0d50*/  @P3 DFMA R6, R4, R6, +INF ;  /* 0x7ff000000406342b */ /* 0x000fd40000000006 */
[----:B------:R-:W-:Y:S02]  /*0d60*/  @P3 FSEL R36, R6, RZ, P4 ;  /* 0x000000ff06243208 */ /* 0x000fe40002000000 */
[----:B------:R-:W-:Y:S01]  /*0d70*/  @P3 FSEL R37, R7, -QNAN , P4 ;  /* 0xfff0000007253808 */ /* 0x000fe20002000000 */
[----:B------:R-:W-:Y:S06]  /*0d80*/  @P3 BRA `(.L_x_3007) ;  /* 0x0000000400c03947 */ /* 0x000fec0003800000 */
[C---:B------:R-:W-:Y:S01]  /*0d90*/  LOP3.LUT R4, R3.reuse, 0x800fffff, RZ, 0xc0, !PT ;  /* 0x800fffff03047812 */ /* 0x040fe200078ec0ff */
[----:B------:R-:W-:Y:S01]  /*0da0*/  IMAD.MOV.U32 R28, RZ, RZ, -0x748574fc ;  /* 0x8b7a8b04ff1c7424 */ /* 0x000fe200078e00ff */
[----:B------:R-:W-:Y:S01]  /*0db0*/  MOV R6, RZ ;  /* 0x000000ff00067202 */ /* 0x000fe20000000f00 */
[----:B------:R-:W-:Y:S01]  /*0dc0*/  IMAD.MOV.U32 R29, RZ, RZ, 0x3ed0ee25 ;  /* 0x3ed0ee25ff1d7424 */ /* 0x000fe200078e00ff */
[----:B------:R-:W-:Y:S01]  /*0dd0*/  LOP3.LUT R11, R4, 0x3ff00000, RZ, 0xfc, !PT ;  /* 0x3ff00000040b7812 */ /* 0x000fe200078efcff */
[----:B------:R-:W-:Y:S01]  /*0de0*/  UMOV UR6, 0x3ae80f1e ;  /* 0x3ae80f1e00067882 */ /* 0x000fe20000000000 */
        /* <DEDUP_REMOVED lines=22> */
[----:B------:R-:W-:Y:S01]  /*0f50*/  IMAD.MOV.U32 R29, RZ, RZ, 0x43300000 ;  /* 0x43300000ff1d7424 */ /* 0x000fe200078e00ff */
[----:B------:R-:W-:-:S03]  /*0f60*/  DADD R24, R24, R24 ;  /* 0x0000000018187229 */ /* 0x000fc60000000018 */
        /* <DEDUP_REMOVED lines=32> */
.L_x_3006:
        /* <DEDUP_REMOVED lines=20> */
.L_x_3009:
[----:B------:R-:W-:Y:S05]  /*12b0*/  BSYNC B2 ;  /* 0x0000000000027941 */ /* 0x000fea0003800000 */
.L_x_3008:
        /* <DEDUP_REMOVED lines=29> */
.L_x_3007:
[----:B------:R-:W-:Y:S05]  /*1490*/  BSYNC B1 ;  /* 0x0000000000017941 */ /* 0x000fea0003800000 */
.L_x_3005:
[C---:B-----5:R-:W-:Y:S01]  /*14a0*/  DFMA R4, R12.reuse, R12, -1 ;  /* 0xbff000000c04742b */ /* 0x060fe2000000000c */
[----:B------:R-:W-:Y:S01]  /*14b0*/  IMAD.MOV.U32 R6, RZ, RZ, RZ ;  /* 0x000000ffff067224 */ /* 0x000fe200078e00ff */
[----:B------:R-:W-:Y:S01]  /*14c0*/  DADD R12, R12, -1 ;  /* 0xbff000000c0c7429 */ /* 0x000fe20000000000 */
[----:B------:R-:W-:Y:S01]  /*14d0*/  IMAD.MOV.U32 R8, RZ, RZ, RZ ;  /* 0x000000ffff087224 */ /* 0x000fe200078e00ff */
[----:B------:R-:W-:Y:S01]  /*14e0*/  UMOV UR6, 0xfefa39ef ;  /* 0xfefa39ef00067882 */ /* 0x000fe20000000000 */
[----:B------:R-:W-:Y:S01]  /*14f0*/  UMOV UR7, 0x3fe62e42 ;  /* 0x3fe62e4200077882 */ /* 0x000fe20000000000 */
[----:B------:R-:W0:Y:S01]  /*1500*/  MUFU.RSQ64H R7, R5 ;  /* 0x0000000500077308 */ /* 0x000e220000001c00 */
[----:B------:R-:W-:Y:S05]  /*1510*/  BSSY B1, `(.L_x_3010) ;  /* 0x0000098000017945 */ /* 0x000fea0003800000 */
[----:B------:R-:W-:-:S02]  /*1520*/  ISETP.NE.AND P3, PT, R13, RZ, PT ;  /* 0x000000ff0d00720c */ /* 0x000fc40003f65270 */
        /* <DEDUP_REMOVED lines=13> */
[----:B------:R-:W-:Y:S02]  /*1600*/  DADD R12, R12, R4 ;  /* 0x000000000c0c7229 */ /* 0x000fe40000000004 */
[----:B------:R-:W-:-:S08]  /*1610*/  DADD R4, R34, UR6 ;  /* 0x0000000622047e29 */ /* 0x000fd00008000000 */
[C---:B------:R-:W-:Y:S02]  /*1620*/  FSETP.GEU.FTZ.AND P4, PT, R13.reuse, 1.7916666269302368164, PT ;  /* 0x3fe555550d00780b */ /* 0x040fe40003f9e000 */
[----:B------:R-:W-:Y:S02]  /*1630*/  FSETP.GT.FTZ.AND P3, PT, R13, -1.6999999284744262695, PT ;  /* 0xbfd999990d00780b */ /* 0x000fe40003f74000 */
[----:B------:R-:W-:Y:S02]  /*1640*/  FSEL R10, R4, R34, P0 ;  /* 0x00000022040a7208 */ /* 0x000fe40000000000 */
[----:B------:R-:W-:-:S09]  /*1650*/  FSEL R11, R5, R35, P0 ;  /* 0x00000023050b7208 */ /* 0x000fd20000000000 */
[----:B------:R-:W-:Y:S05]  /*1660*/  @P3 BRA !P4, `(.L_x_3011) ;  /* 0x0000000400403947 */ /* 0x000fea0006000000 */
[----:B------:R-:W-:Y:S01]  /*1670*/  DADD R12, R12, 1 ;  /* 0x3ff000000c0c7429 */ /* 0x000fe20000000000 */
[----:B------:R-:W-:-:S09]  /*1680*/  IMAD.MOV.U32 R24, RZ, RZ, -0x3ff ;  /* 0xfffffc01ff187424 */ /* 0x000fd200078e00ff */
[----:B------:R-:W-:Y:S01]  /*1690*/  ISETP.GT.AND P0, PT, R13, 0xfffff, PT ;  /* 0x000fffff0d00780c */ /* 0x000fe20003f04270 */
[----:B------:R-:W-:Y:S02]  /*16a0*/  IMAD.MOV.U32 R4, RZ, RZ, R12 ;  /* 0x000000ffff047224 */ /* 0x000fe400078e000c */
[--C-:B------:R-:W-:Y:S02]  /*16b0*/  IMAD.MOV.U32 R5, RZ, RZ, R13.reuse ;  /* 0x000000ffff057224 */ /* 0x100fe400078e000d */
[----:B------:R-:W-:-:S08]  /*16c0*/  IMAD.MOV.U32 R3, RZ, RZ, R13 ;  /* 0x000000ffff037224 */ /* 0x000fd000078e000d */
[----:B------:R-:W-:Y:S01]  /*16d0*/  @!P0 DMUL R4, R4, 1.80143985094819840000e+16 ;  /* 0x4350000004048828 */ /* 0x000fe20000000000 */
[----:B------:R-:W-:-:S09]  /*16e0*/  @!P0 MOV R24, 0xfffffbcb ;  /* 0xfffffbcb00188802 */ /* 0x000fd20000000f00 */
        /* <DEDUP_REMOVED lines=42> */
[----:B------:R-:W-:-:S03]  /*1990*/  DADD R24, R30, -UR10 ;  /* 0x8000000a1e187e29 */ /* 0x000fc60008000000 */
[----:B------:R-:W-:Y:S01]  /*19a0*/  DFMA R26, R12, R26, UR8 ;  /* 0x000000080c1a7e2b */ /* 0x000fe2000800001a */
[----:B------:R-:W-:Y:S01]  /*19b0*/  UMOV UR8, 0xa9ab0956 ;  /* 0xa9ab095600087882 */ /* 0x000fe20000000000 */
[----:B------:R-:W-:Y:S01]  /*19c0*/  UMOV UR9, 0x3f1745cb ;  /* 0x3f1745cb00097882 */ /* 0x000fe20000000000 */
[----:B------:R-:W-:Y:S02]  /*19d0*/  DFMA R28, R4, -R8, R28 ;  /* 0x80000008041c722b */ /* 0x000fe4000000001c */
        /* <DEDUP_REMOVED lines=25> */
.L_x_3011:
        /* <DEDUP_REMOVED lines=19> */
[----:B------:R-:W-:Y:S05]  /*1ca0*/  CALL.REL.NOINC `($__internal_4_$__cuda_sm20_div_rn_f64_full) ;  /* 0x00000090004c7944 */ /* 0x000fea0003c00000 */
.L_x_3014:
[----:B------:R-:W-:Y:S05]  /*1cb0*/  BSYNC B2 ;  /* 0x0000000000027941 */ /* 0x000fea0003800000 */
.L_x_3013:
        /* <DEDUP_REMOVED lines=29> */
.L_x_3012:
[----:B------:R-:W-:Y:S05]  /*1e90*/  BSYNC B1 ;  /* 0x0000000000017941 */ /* 0x000fea0003800000 */
.L_x_3010:
[C---:B------:R-:W-:Y:S01]  /*1ea0*/  DFMA R4, R14.reuse, R14, -1 ;  /* 0xbff000000e04742b */ /* 0x040fe2000000000e */
        /* <DEDUP_REMOVED lines=35> */
[----:B------:R-:W-:-:S09]  /*20e0*/  @!P1 IMAD.MOV.U32 R24, RZ, RZ, -0x435 ;  /* 0xfffffbcbff189424 */ /* 0x000fd200078e00ff */
[----:B------:R-:W-:Y:S02]  /*20f0*/  @!P1 IMAD.MOV.U32 R3, RZ, RZ, R5 ;  /* 0x000000ffff039224 */ /* 0x000fe400078e0005 */
[----:B------:R-:W-:Y:S02]  /*2100*/  @!P1 IMAD.MOV.U32 R14, RZ, RZ, R4 ;  /* 0x000000ffff0e9224 */ /* 0x000fe400078e0004 */
[----:B------:R-:W-:-:S05]  /*2110*/  VIADD R6, R3, 0xffffffff ;  /* 0xffffffff03067836 */ /* 0x000fca0000000000 */
[----:B------:R-:W-:-:S13]  /*2120*/  ISETP.GE.U32.AND P3, PT, R6, 0x7fefffff, PT ;  /* 0x7fefffff0600780c */ /* 0x000fda0003f66070 */
        /* <DEDUP_REMOVED lines=20> */
[----:B------:R-:W-:Y:S01]  /*2270*/  @P1 VIADD R7, R5, 0xfff00000 ;  /* 0xfff0000005071836 */ /* 0x000fe20000000000 */
[----:B------:R-:W-:-:S03]  /*2280*/  @P1 IADD3 R3, R3, 0x1, RZ ;  /* 0x0000000103031810 */ /* 0x000fc60007ffe0ff */
        /* <DEDUP_REMOVED lines=46> */
.L_x_3016:
        /* <DEDUP_REMOVED lines=19> */
[----:B------:R-:W-:Y:S05]  /*26a0*/  CALL.REL.NOINC `($__internal_4_$__cuda_sm20_div_rn_f64_full) ;  /* 0x0000008400cc7944 */ /* 0x000fea0003c00000 */
.L_x_3019:
[----:B------:R-:W-:Y:S05]  /*26b0*/  BSYNC B2 ;  /* 0x0000000000027941 */ /* 0x000fea0003800000 */
.L_x_3018:
        /* <DEDUP_REMOVED lines=29> */
.L_x_3017:
[----:B------:R-:W-:Y:S05]  /*2890*/  BSYNC B1 ;  /* 0x0000000000017941 */ /* 0x000fea0003800000 */
.L_x_3015:
        /* <DEDUP_REMOVED lines=32> */
[----:B------:R-:W-:Y:S01]  /*2aa0*/  IMAD.MOV.U32 R4, RZ, RZ, R16 ;  /* 0x000000ffff047224 */ /* 0x000fe200078e0010 */
[----:B------:R-:W-:Y:S01]  /*2ab0*/  MOV R5, R17 ;  /* 0x0000001100057202 */ /* 0x000fe20000000f00 */
[----:B------:R-:W-:-:S10]  /*2ac0*/  IMAD.MOV.U32 R3, RZ, RZ, R17 ;  /* 0x000000ffff037224 */ /* 0x000fd400078e0011 */
        /* <DEDUP_REMOVED lines=27> */
[----:B------:R-:W-:-:S03]  /*2c80*/  @P2 VIADD R3, R3, 0x1 ;  /* 0x0000000103032836 */ /* 0x000fc60000000000 */
        /* <DEDUP_REMOVED lines=46> */
.L_x_3021:
        /* <DEDUP_REMOVED lines=20> */
.L_x_3024:
[----:B------:R-:W-:Y:S05]  /*30b0*/  BSYNC B2 ;  /* 0x0000000000027941 */ /* 0x000fea0003800000 */
.L_x_3023:
        /* <DEDUP_REMOVED lines=29> */
.L_x_3022:
[----:B------:R-:W-:Y:S05]  /*3290*/  BSYNC B1 ;  /* 0x0000000000017941 */ /* 0x000fea0003800000 */
.L_x_3020:
[C---:B------:R-:W-:Y:S01]  /*32a0*/  DFMA R4, R18.reuse, R18, -1 ;  /* 0xbff000001204742b */ /* 0x040fe20000000012 */
[----:B------:R-:W-:Y:S01]  /*32b0*/  MOV R6, RZ ;  /* 0x000000ff00067202 */ /* 0x000fe20000000f00 */
[----:B------:R-:W-:Y:S01]  /*32c0*/  IMAD.MOV.U32 R8, RZ, RZ, RZ ;  /* 0x000000ffff087224 */ /* 0x000fe200078e00ff */
[----:B------:R-:W-:Y:S01]  /*32d0*/  DADD R18, R18, -1 ;  /* 0xbff0000012127429 */ /* 0x000fe20000000000 */
[----:B------:R-:W-:Y:S01]  /*32e0*/  UMOV UR6, 0xfefa39ef ;  /* 0xfefa39ef00067882 */ /* 0x000fe20000000000 */
[----:B------:R-:W-:Y:S01]  /*32f0*/  UMOV UR7, 0x3fe62e42 ;  /* 0x3fe62e4200077882 */ /* 0x000fe20000000000 */
[----:B------:R-:W0:Y:S01]  /*3300*/  MUFU.RSQ64H R7, R5 ;  /* 0x0000000500077308 */ /* 0x000e220000001c00 */
[----:B------:R-:W-:Y:S06]  /*3310*/  BSSY B1, `(.L_x_3025) ;  /* 0x0000098000017945 */ /* 0x000fec0003800000 */
        /* <DEDUP_REMOVED lines=29> */
[----:B------:R-:W-:Y:S01]  /*34f0*/  @!P0 IMAD.MOV.U32 R3, RZ, RZ, R7 ;  /* 0x000000ffff038224 */ /* 0x000fe200078e0007 */
[----:B------:R-:W-:-:S03]  /*3500*/  @!P0 MOV R18, R6 ;  /* 0x0000000600128202 */ /* 0x000fc60000000f00 */
        /* <DEDUP_REMOVED lines=70> */
.L_x_3026:
        /* <DEDUP_REMOVED lines=19> */
[----:B------:R-:W-:Y:S05]  /*3aa0*/  CALL.REL.NOINC `($__internal_4_$__cuda_sm20_div_rn_f64_full) ;  /* 0x0000007000cc7944 */ /* 0x000fea0003c00000 */
.L_x_3029:
[----:B------:R-:W-:Y:S05]  /*3ab0*/  BSYNC B2 ;  /* 0x0000000000027941 */ /* 0x000fea0003800000 */
.L_x_3028:
        /* <DEDUP_REMOVED lines=29> */
.L_x_3027:
[----:B------:R-:W-:Y:S05]  /*3c90*/  BSYNC B1 ;  /* 0x0000000000017941 */ /* 0x000fea0003800000 */
.L_x_3025:
        /* <DEDUP_REMOVED lines=15> */
[----:B------:R-:W-:Y:S02]  /*3d90*/  DFMA R24, R26, -R26, R6 ;  /* 0x8000001a1a18722b */ /* 0x000fe40000000006 */
[----:B------:R-:W-:-:S04]  /*3da0*/  DADD R6, R4, UR6 ;  /* 0x0000000604067e29 */ /* 0x000fc80008000000 */
[----:B------:R-:W-:-:S06]  /*3db0*/  DFMA R8, R18, R8, R18 ;  /* 0x000000081208722b */ /* 0x000fcc0000000012 */
[----:B------:R-:W-:Y:S02]  /*3dc0*/  FSEL R18, R6, R4, P2 ;  /* 0x0000000406127208 */ /* 0x000fe40001000000 */
[----:B------:R-:W-:Y:S01]  /*3dd0*/  DFMA R8, R8, R24, R26 ;  /* 0x000000180808722b */ /* 0x000fe2000000001a */
[----:B------:R-:W-:-:S09]  /*3de0*/  FSEL R19, R7, R5, P2 ;  /* 0x0000000507137208 */ /* 0x000fd20001000000 */
[----:B------:R-:W-:Y:S02]  /*3df0*/  FSEL R36, R8, RZ, P3 ;  /* 0x000000ff08247208 */ /* 0x000fe40001800000 */
[----:B------:R-:W-:Y:S02]  /*3e00*/  FSEL R8, R9, RZ, P3 ;  /* 0x000000ff09087208 */ /* 0x000fe40001800000 */
[----:B------:R-:W-:Y:S02]  /*3e10*/  FSEL R36, R36, 1.4012984643248170709e-45, !P0 ;  /* 0x0000000124247808 */ /* 0x000fe40004000000 */
[----:B------:R-:W-:Y:S01]  /*3e20*/  FSEL R37, R8, -1.875, !P0 ;  /* 0xbff0000008257808 */ /* 0x000fe20004000000 */
[----:B------:R-:W-:-:S05]  /*3e30*/  DADD R8, R34, UR6 ;  /* 0x0000000622087e29 */ /* 0x000fca0008000000 */
[----:B------:R-:W-:-:S05]  /*3e40*/  DADD R36, R20, R36 ;  /* 0x0000000014247229 */ /* 0x000fca0000000024 */
[----:B------:R-:W-:Y:S02]  /*3e50*/  FSEL R20, R8, R34, P1 ;  /* 0x0000002208147208 */ /* 0x000fe40000800000 */
[----:B------:R-:W-:-:S03]  /*3e60*/  FSEL R21, R9, R35, P1 ;  /* 0x0000002309157208 */ /* 0x000fc60000800000 */
[C---:B------:R-:W-:Y:S02]  /*3e70*/  FSETP.GEU.FTZ.AND P4, PT, R37.reuse, 1.7916666269302368164, PT ;  /* 0x3fe555552500780b */ /* 0x040fe40003f9e000 */
[----:B------:R-:W-:-:S13]  /*3e80*/  FSETP.GT.FTZ.AND P3, PT, R37, -1.6999999284744262695, PT ;  /* 0xbfd999992500780b */ /* 0x000fda0003f74000 */
        /* <DEDUP_REMOVED lines=10> */
[----:B------:R-:W-:-:S03]  /*3f30*/  @!P1 IMAD.MOV.U32 R36, RZ, RZ, R6 ;  /* 0x000000ffff249224 */ /* 0x000fc600078e0006 */
[----:B------:R-:W-:-:S04]  /*3f40*/  IADD3 R4, R3, -0x1, RZ ;  /* 0xffffffff03047810 */ /* 0x000fc80007ffe0ff */
        /* <DEDUP_REMOVED lines=69> */
.L_x_3031:
        /* <DEDUP_REMOVED lines=20> */
.L_x_3034:
[----:B------:R-:W-:Y:S05]  /*44e0*/  BSYNC B2 ;  /* 0x0000000000027941 */ /* 0x000fea0003800000 */
.L_x_3033:
        /* <DEDUP_REMOVED lines=29> */
.L_x_3032:
[----:B------:R-:W-:Y:S05]  /*46c0*/  BSYNC B1 ;  /* 0x0000000000017941 */ /* 0x000fea0003800000 */
.L_x_3030:
        /* <DEDUP_REMOVED lines=17> */
[----:B------:R-:W-:-:S08]  /*47e0*/  DFMA R8, R24, R8, R24 ;  /* 0x000000081808722b */ /* 0x000fd00000000018 */
[----:B------:R-:W-:-:S10]  /*47f0*/  DFMA R8, R8, R26, R28 ;  /* 0x0000001a0808722b */ /* 0x000fd4000000001c */
[----:B------:R-:W-:Y:S02]  /*4800*/  FSEL R34, R8, RZ, P2 ;  /* 0x000000ff08227208 */ /* 0x000fe40001000000 */
[----:B------:R-:W-:Y:S02]  /*4810*/  FSEL R8, R9, RZ, P2 ;  /* 0x000000ff09087208 */ /* 0x000fe40001000000 */
[----:B------:R-:W-:Y:S02]  /*4820*/  FSEL R34, R34, 1.4012984643248170709e-45, !P1 ;  /* 0x0000000122227808 */ /* 0x000fe40004800000 */
[----:B------:R-:W-:-:S06]  /*4830*/  FSEL R35, R8, -1.875, !P1 ;  /* 0xbff0000008237808 */ /* 0x000fcc0004800000 */
[----:B------:R-:W-:Y:S01]  /*4840*/  DADD R34, R22, R34 ;  /* 0x0000000016227229 */ /* 0x000fe20000000022 */
[----:B------:R-:W-:Y:S02]  /*4850*/  FSEL R22, R6, R4, P0 ;  /* 0x0000000406167208 */ /* 0x000fe40000000000 */
[----:B------:R-:W-:-:S07]  /*4860*/  FSEL R23, R7, R5, P0 ;  /* 0x0000000507177208 */ /* 0x000fce0000000000 */
        /* <DEDUP_REMOVED lines=83> */
.L_x_3036:
        /* <DEDUP_REMOVED lines=20> */
.L_x_3039:
[----:B------:R-:W-:Y:S05]  /*4ee0*/  BSYNC B2 ;  /* 0x0000000000027941 */ /* 0x000fea0003800000 */
.L_x_3038:
[----:B------:R-:W-:Y:S01]  /*4ef0*/  DMUL R8, R34, R8 ;  /* 0x0000000822087228 */ /* 0x000fe20000000000 */
[----:B------:R-:W-:Y:S01]  /*4f00*/  IMAD.MOV.U32 R24, RZ, RZ, -0x314d23bc ;  /* 0xceb2dc44ff187424 */ /* 0x000fe200078e00ff */
[----:B------:R-:W-:Y:S01]  /*4f10*/  MOV R25, 0x3ed087ff ;  /* 0x3ed087ff00197802 */ /* 0x000fe20000000f00 */
        /* <DEDUP_REMOVED lines=26> */
.L_x_3037:
[----:B------:R-:W-:Y:S05]  /*50c0*/  BSYNC B1 ;  /* 0x0000000000017941 */ /* 0x000fea0003800000 */
.L_x_3035:
[----:B------:R-:W0:Y:S01]  /*50d0*/  LDC.64 R8, c[0x0][0x218] ;  /* 0x00008600ff087b82 */ /* 0x000e220000000a00 */
[----:B------:R-:W-:Y:S01]  /*50e0*/  UMOV UR8, 0xfefa39ef ;  /* 0xfefa39ef00087882 */ /* 0x000fe20000000000 */
[----:B------:R-:W-:Y:S02]  /*50f0*/  UMOV UR9, 0x3fe62e42 ;  /* 0x3fe62e4200097882 */ /* 0x000fe40000000000 */
[----:B------:R-:W-:Y:S01]  /*5100*/  DADD R6, R4, UR8 ;  /* 0x0000000804067e29 */ /* 0x000fe20008000000 */
[----:B0-----:R-:W-:-:S09]  /*5110*/  IMAD.WIDE.U32 R8, R0, 0x8, R8 ;  /* 0x0000000800087825 */ /* 0x001fd200078e0008 */
[----:B------:R-:W-:Y:S01]  /*5120*/  FSEL R0, R6, R4, P1 ;  /* 0x0000000406007208 */ /* 0x000fe20000800000 */
[----:B------:R-:W-:Y:S02]  /*5130*/  IMAD.MOV.U32 R4, RZ, RZ, R10 ;  /* 0x000000ffff047224 */ /* 0x000fe400078e000a */
[----:B------:R-:W-:Y:S01]  /*5140*/  IMAD.WIDE R2, R2, 0x10, R8 ;  /* 0x0000001002027825 */ /* 0x000fe200078e0208 */
[----:B------:R-:W-:-:S03]  /*5150*/  FSEL R9, R7, R5, P1 ;  /* 0x0000000507097208 */ /* 0x000fc60000800000 */
[----:B------:R-:W-:Y:S02]  /*5160*/  IMAD.MOV.U32 R5, RZ, RZ, R11 ;  /* 0x000000ffff057224 */ /* 0x000fe400078e000b */
[----:B------:R-:W-:Y:S02]  /*5170*/  IMAD.MOV.U32 R6, RZ, RZ, R12 ;  /* 0x000000ffff067224 */ /* 0x000fe400078e000c */
[----:B------:R-:W-:-:S05]  /*5180*/  IMAD.MOV.U32 R7, RZ, RZ, R13 ;  /* 0x000000ffff077224 */ /* 0x000fca00078e000d */
[----:B------:R0:W-:Y:S02]  /*5190*/  STG.E.128 desc[UR4][R2.64], R4 ;  /* 0x0000000402007986 */ /* 0x0001e4000c101d04 */
[----:B0-----:R-:W-:Y:S02]  /*51a0*/  IMAD.MOV.U32 R4, RZ, RZ, R14 ;  /* 0x000000ffff047224 */ /* 0x001fe400078e000e */
[----:B------:R-:W-:Y:S02]  /*51b0*/  IMAD.MOV.U32 R5, RZ, RZ, R15 ;  /* 0x000000ffff057224 */ /* 0x000fe400078e000f */
[----:B------:R-:W-:Y:S02]  /*51c0*/  IMAD.MOV.U32 R6, RZ, RZ, R16 ;  /* 0x000000ffff067224 */ /* 0x000fe400078e0010 */
[----:B------:R-:W-:Y:S02]  /*51d0*/  IMAD.MOV.U32 R7, RZ, RZ, R17 ;  /* 0x000000ffff077224 */ /* 0x000fe400078e0011 */
[----:B------:R-:W-:-:S02]  /*51e0*/  IMAD.MOV.U32 R16, RZ, RZ, R20 ;  /* 0x000000ffff107224 */ /* 0x000fc400078e0014 */
[----:B------:R-:W-:Y:S01]  /*51f0*/  IMAD.MOV.U32 R17, RZ, RZ, R21 ;  /* 0x000000ffff117224 */ /* 0x000fe200078e0015 */
[----:B------:R0:W-:Y:S04]  /*5200*/  STG.E.128 desc[UR4][R2.64+0x800], R4 ;  /* 0x0008000402007986 */ /* 0x0001e8000c101d04 */
[----:B------:R-:W-:Y:S01]  /*5210*/  STG.E.128 desc[UR4][R2.64+0x1000], R16 ;  /* 0x0010001002007986 */ /* 0x000fe2000c101d04 */
[----:B0-----:R-:W-:Y:S01]  /*5220*/  MOV R4, R22 ;  /* 0x0000001600047202 */ /* 0x001fe20000000f00 */
[----:B------:R-:W-:Y:S02]  /*5230*/  IMAD.MOV.U32 R5, RZ, RZ, R23 ;  /* 0x000000ffff057224 */ /* 0x000fe400078e0017 */
[----:B------:R-:W-:Y:S02]  /*5240*/  IMAD.MOV.U32 R6, RZ, RZ, R0 ;  /* 0x000000ffff067224 */ /* 0x000fe400078e0000 */
[----:B------:R-:W-:-:S05]  /*5250*/  IMAD.MOV.U32 R7, RZ, RZ, R9 ;  /* 0x000000ffff077224 */ /* 0x000fca00078e0009 */
[----:B------:R-:W-:Y:S01]  /*5260*/  STG.E.128 desc[UR4][R2.64+0x1800], R4 ;  /* 0x0018000402007986 */ /* 0x000fe2000c101d04 */
[----:B------:R-:W-:Y:S05]  /*5270*/  EXIT ;  /* 0x000000000000794d */ /* 0x000fea0003800000 */
.L_x_2999:
[----:B------:R-:W0:Y:S01]  /*5280*/  S2R R3, SR_TID.X ;  /* 0x0000000000037919 */ /* 0x000e220000002100 */
[----:B------:R-:W-:Y:S02]  /*5290*/  CS2R R14, SRZ ;  /* 0x00000000000e7805 */ /* 0x000fe4000001ff00 */
[----:B0-----:R-:W-:-:S13]  /*52a0*/  ISETP.GE.AND P0, PT, R3, R2, PT ;  /* 0x000000020300720c */ /* 0x001fda0003f06270 */
[----:B------:R-:W-:Y:S02]  /*52b0*/  @!P0 IMAD.IADD R33, R0, 0x1, R3 ;  /* 0x0000000100218824 */ /* 0x000fe400078e0203 */
[----:B------:R-:W-:-:S05]  /*52c0*/  @!P0 VIADD R3, R3, 0x80 ;  /* 0x0000008003038836 */ /* 0x000fca0000000000 */
[----:B------:R-:W-:-:S13]  /*52d0*/  ISETP.GE.AND P6, PT, R3, R2, PT ;  /* 0x000000020300720c */ /* 0x000fda0003fc6270 */
[----:B------:R-:W-:Y:S01]  /*52e0*/  @!P6 IMAD.IADD R7, R0, 0x1, R3 ;  /* 0x000000010007e824 */ /* 0x000fe200078e0203 */
[----:B------:R-:W0:Y:S01]  /*52f0*/  @!P6 LDC.64 R4, c[0x0][0x220] ;  /* 0x00008800ff04eb82 */ /* 0x000e220000000a00 */
[----:B------:R-:W-:-:S05]  /*5300*/  @!P6 VIADD R3, R3, 0x80 ;  /* 0x000000800303e836 */ /* 0x000fca0000000000 */
[----:B------:R-:W-:-:S13]  /*5310*/  ISETP.GE.AND P5, PT, R3, R2, PT ;  /* 0x000000020300720c */ /* 0x000fda0003fa6270 */
[----:B------:R-:W-:Y:S01]  /*5320*/  @!P5 IMAD.IADD R11, R0, 0x1, R3 ;  /* 0x00000001000bd824 */ /* 0x000fe200078e0203 */
[----:B------:R-:W1:Y:S01]  /*5330*/  @!P5 LDC.64 R8, c[0x0][0x220] ;  /* 0x00008800ff08db82 */ /* 0x000e620000000a00 */
[----:B------:R-:W-:Y:S02]  /*5340*/  @!P5 VIADD R3, R3, 0x80 ;  /* 0x000000800303d836 */ /* 0x000fe40000000000 */
[----:B0-----:R-:W-:-:S03]  /*5350*/  @!P6 IMAD.WIDE.U32 R4, R7, 0x8, R4 ;  /* 0x000000080704e825 */ /* 0x001fc600078e0004 */
[CC--:B------:R-:W-:Y:S02]  /*5360*/  ISETP.GE.AND P4, PT, R3.reuse, R2.reuse, PT ;  /* 0x000000020300720c */ /* 0x0c0fe40003f86270 */
[----:B------:R-:W0:Y:S01]  /*5370*/  @!P0 LDC.64 R6, c[0x0][0x220] ;  /* 0x00008800ff068b82 */ /* 0x000e220000000a00 */
[----:B------:R2:W5:Y:S10]  /*5380*/  @!P6 LDG.E.64 R14, desc[UR4][R4.64] ;  /* 0x00000004040ee981 */ /* 0x000574000c1e1b00 */
[----:B------:R-:W-:Y:S01]  /*5390*/  @!P4 IMAD.IADD R19, R0, 0x1, R3 ;  /* 0x000000010013c824 */ /* 0x000fe200078e0203 */
[----:B------:R-:W-:Y:S01]  /*53a0*/  @!P4 IADD3 R3, R3, 0x80, RZ ;  /* 0x000000800303c810 */ /* 0x000fe20007ffe0ff */
[----:B------:R-:W3:Y:S03]  /*53b0*/  @!P4 LDC.64 R12, c[0x0][0x220] ;  /* 0x00008800ff0ccb82 */ /* 0x000ee60000000a00 */
[----:B------:R-:W-:-:S13]  /*53c0*/  ISETP.GE.AND P3, PT, R3, R2, PT ;  /* 0x000000020300720c */ /* 0x000fda0003f66270 */
[----:B------:R-:W-:Y:S01]  /*53d0*/  @!P3 IMAD.IADD R25, R0, 0x1, R3 ;  /* 0x000000010019b824 */ /* 0x000fe200078e0203 */
[----:B------:R-:W4:Y:S01]  /*53e0*/  @!P3 LDC.64 R20, c[0x0][0x220] ;  /* 0x00008800ff14bb82 */ /* 0x000f220000000a00 */
[----:B------:R-:W-:-:S05]  /*53f0*/  @!P3 VIADD R3, R3, 0x80 ;  /* 0x000000800303b836 */ /* 0x000fca0000000000 */
[----:B------:R-:W-:-:S13]  /*5400*/  ISETP.GE.AND P2, PT, R3, R2, PT ;  /* 0x000000020300720c */ /* 0x000fda0003f46270 */
[----:B------:R-:W-:Y:S01]  /*5410*/  @!P2 IMAD.IADD R27, R0, 0x1, R3 ;  /* 0x00000001001ba824 */ /* 0x000fe200078e0203 */
[----:B------:R-:W0:Y:S01]  /*5420*/  @!P2 LDC.64 R22, c[0x0][0x220] ;  /* 0x00008800ff16ab82 */ /* 0x000e220000000a00 */
[----:B------:R-:W-:-:S05]  /*5430*/  @!P2 VIADD R3, R3, 0x80 ;  /* 0x000000800303a836 */ /* 0x000fca0000000000 */
[----:B------:R-:W-:-:S13]  /*5440*/  ISETP.GE.AND P1, PT, R3, R2, PT ;  /* 0x000000020300720c */ /* 0x000fda0003f26270 */
[----:B------:R-:W-:Y:S01]  /*5450*/  @!P1 IMAD.IADD R35, R0, 0x1, R3 ;  /* 0x0000000100239824 */ /* 0x000fe200078e0203 */
[----:B------:R-:W0:Y:S01]  /*5460*/  @!P1 LDC.64 R28, c[0x0][0x220] ;  /* 0x00008800ff1c9b82 */ /* 0x000e220000000a00 */
[----:B------:R-:W-:-:S05]  /*5470*/  @!P1 VIADD R3, R3, 0x80 ;  /* 0x0000008003039836 */ /* 0x000fca0000000000 */
[----:B------:R-:W-:-:S13]  /*5480*/  ISETP.GE.AND P6, PT, R3, R2, PT ;  /* 0x000000020300720c */ /* 0x000fda0003fc6270 */
[----:B------:R-:W0:Y:S01]  /*5490*/  @!P6 LDC.64 R30, c[0x0][0x220] ;  /* 0x00008800ff1eeb82 */ /* 0x000e220000000a00 */
[----:B------:R-:W-:Y:S01]  /*54a0*/  CS2R R16, SRZ ;  /* 0x0000000000107805 */ /* 0x000fe2000001ff00 */
[----:B-1----:R-:W-:Y:S01]  /*54b0*/  @!P5 IMAD.WIDE.U32 R10, R11, 0x8, R8 ;  /* 0x000000080b0ad825 */ /* 0x002fe200078e0008 */
[----:B--2---:R-:W-:-:S03]  /*54c0*/  CS2R R4, SRZ ;  /* 0x0000000000047805 */ /* 0x004fc6000001ff00 */
[----:B------:R-:W-:Y:S01]  /*54d0*/  @!P6 IMAD.IADD R9, R0, 0x1, R3 ;  /* 0x000000010009e824 */ /* 0x000fe200078e0203 */
[----:B------:R1:W5:Y:S01]  /*54e0*/  @!P5 LDG.E.64 R16, desc[UR4][R10.64] ;  /* 0x000000040a10d981 */ /* 0x000362000c1e1b00 */
[----:B---3--:R-:W-:Y:S01]  /*54f0*/  @!P4 IMAD.WIDE.U32 R12, R19, 0x8, R12 ;  /* 0x00000008130cc825 */ /* 0x008fe200078e000c */
[----:B------:R-:W-:-:S03]  /*5500*/  CS2R R18, SRZ ;  /* 0x0000000000127805 */ /* 0x000fc6000001ff00 */
[----:B----4-:R-:W-:Y:S01]  /*5510*/  @!P3 IMAD.WIDE.U32 R24, R25, 0x8, R20 ;  /* 0x000000081918b825 */ /* 0x010fe200078e0014 */
[----:B------:R-:W-:Y:S02]  /*5520*/  CS2R R20, SRZ ;  /* 0x0000000000147805 */ /* 0x000fe4000001ff00 */
[----:B------:R2:W5:Y:S01]  /*5530*/  @!P4 LDG.E.64 R18, desc[UR4][R12.64] ;  /* 0x000000040c12c981 */ /* 0x000562000c1e1b00 */
[----:B0-----:R-:W-:Y:S01]  /*5540*/  @!P2 IMAD.WIDE.U32 R26, R27, 0x8, R22 ;  /* 0x000000081b1aa825 */ /* 0x001fe200078e0016 */
[----:B------:R-:W-:Y:S02]  /*5550*/  CS2R R22, SRZ ;  /* 0x0000000000167805 */ /* 0x000fe4000001ff00 */
[----:B-1----:R-:W-:Y:S01]  /*5560*/  CS2R R10, SRZ ;  /* 0x00000000000a7805 */ /* 0x002fe2000001ff00 */
[----:B------:R2:W5:Y:S01]  /*5570*/  @!P3 LDG.E.64 R20, desc[UR4][R24.64] ;  /* 0x000000041814b981 */ /* 0x000562000c1e1b00 */
[----:B------:R-:W-:Y:S01]  /*5580*/  @!P1 IMAD.WIDE.U32 R28, R35, 0x8, R28 ;  /* 0x00000008231c9825 */ /* 0x000fe200078e001c */
[----:B------:R-:W-:-:S02]  /*5590*/  CS2R R34, SRZ ;  /* 0x0000000000227805 */ /* 0x000fc4000001ff00 */
[----:B------:R2:W5:Y:S01]  /*55a0*/  @!P2 LDG.E.64 R22, desc[UR4][R26.64] ;  /* 0x000000041a16a981 */ /* 0x000562000c1e1b00 */
[----:B------:R-:W-:-:S03]  /*55b0*/  @!P6 IMAD.WIDE.U32 R8, R9, 0x8, R30 ;  /* 0x000000080908e825 */ /* 0x000fc600078e001e */
[----:B------:R2:W5:Y:S01]  /*55c0*/  @!P1 LDG.E.64 R34, desc[UR4][R28.64] ;  /* 0x000000041c229981 */ /* 0x000562000c1e1b00 */
[----:B------:R-:W-:-:S03]  /*55d0*/  @!P0 IMAD.WIDE.U32 R6, R33, 0x8, R6 ;  /* 0x0000000821068825 */ /* 0x000fc600078e0006 */
[----:B------:R2:W5:Y:S04]  /*55e0*/  @!P6 LDG.E.64 R10, desc[UR4][R8.64] ;  /* 0x00000004080ae981 */ /* 0x000568000c1e1b00 */
[----:B------:R2:W5:Y:S01]  /*55f0*/  @!P0 LDG.E.64 R4, desc[UR4][R6.64] ;  /* 0x0000000406048981 */ /* 0x000562000c1e1b00 */
[----:B------:R-:W-:Y:S04]  /*5600*/  BSSY B1, `(.L_x_3040) ;  /* 0x00000a5000017945 */ /* 0x000fe80003800000 */
[----:B------:R-:W-:Y:S05]  /*5610*/  @P0 BRA `(.L_x_3041) ;  /* 0x00000008008c0947 */ /* 0x000fea0003800000 */
[C---:B--2--5:R-:W-:Y:S01]  /*5620*/  DFMA R6, R4.reuse, R4, -1 ;  /* 0xbff000000406742b */ /* 0x064fe20000000004 */
        /* <DEDUP_REMOVED lines=31> */
[----:B------:R-:W-:-:S04]  /*5820*/  @!P1 IMAD.MOV.U32 R3, RZ, RZ, R5 ;  /* 0x000000ffff039224 */ /* 0x000fc800078e0005 */
[----:B------:R-:W-:-:S05]  /*5830*/  VIADD R6, R3, 0xffffffff ;  /* 0xffffffff03067836 */ /* 0x000fca0000000000 */
[----:B------:R-:W-:-:S13]  /*5840*/  ISETP.GE.U32.AND P2, PT, R6, 0x7fefffff, PT ;  /* 0x7fefffff0600780c */ /* 0x000fda0003f46070 */
        /* <DEDUP_REMOVED lines=11> */
[----:B------:R-:W-:Y:S01]  /*5900*/  MOV R12, R5 ;  /* 0x00000005000c7202 */ /* 0x000fe20000000f00 */
[----:B------:R-:W-:Y:S01]  /*5910*/  IMAD.MOV.U32 R28, RZ, RZ, -0x748574fc ;  /* 0x8b7a8b04ff1c7424 */ /* 0x000fe200078e00ff */
[----:B------:R-:W-:Y:S01]  /*5920*/  LOP3.LUT R13, R4, 0x3ff00000, RZ, 0xfc, !PT ;  /* 0x3ff00000040d7812 */ /* 0x000fe200078efcff */
[----:B------:R-:W-:Y:S01]  /*5930*/  IMAD.MOV.U32 R29, RZ, RZ, 0x3ed0ee25 ;  /* 0x3ed0ee25ff1d7424 */ /* 0x000fe200078e00ff */
[----:B------:R-:W-:Y:S01]  /*5940*/  UMOV UR6, 0x3ae80f1e ;  /* 0x3ae80f1e00067882 */ /* 0x000fe20000000000 */
[----:B------:R-:W-:Y:S01]  /*5950*/  UMOV UR7, 0x3eb1380b ;  /* 0x3eb1380b00077882 */ /* 0x000fe20000000000 */
[----:B------:R-:W-:Y:S01]  /*5960*/  ISETP.GE.AND P1, PT, R13, 0x3ff6a09f, PT ;  /* 0x3ff6a09f0d00780c */ /* 0x000fe20003f26270 */
[----:B------:R-:W-:Y:S01]  /*5970*/  UMOV UR8, 0x80000000 ;  /* 0x8000000000087882 */ /* 0x000fe20000000000 */
[----:B------:R-:W-:Y:S01]  /*5980*/  LEA.HI R3, R3, R24, RZ, 0xc ;  /* 0x0000001803037211 */ /* 0x000fe200078f60ff */
[----:B------:R-:W-:-:S10]  /*5990*/  UMOV UR9, 0x43300000 ;  /* 0x4330000000097882 */ /* 0x000fd40000000000 */
        /* <DEDUP_REMOVED lines=51> */
.L_x_3043:
        /* <DEDUP_REMOVED lines=20> */
.L_x_3046:
[----:B------:R-:W-:Y:S05]  /*5e10*/  BSYNC B3 ;  /* 0x0000000000037941 */ /* 0x000fea0003800000 */
.L_x_3045:
        /* <DEDUP_REMOVED lines=29> */
.L_x_3044:
[----:B------:R-:W-:Y:S05]  /*5ff0*/  BSYNC B2 ;  /* 0x0000000000027941 */ /* 0x000fea0003800000 */
.L_x_3042:
[----:B------:R-:W-:Y:S01]  /*6000*/  UMOV UR6, 0xfefa39ef ;  /* 0xfefa39ef00067882 */ /* 0x000fe20000000000 */
[----:B------:R-:W-:Y:S02]  /*6010*/  UMOV UR7, 0x3fe62e42 ;  /* 0x3fe62e4200077882 */ /* 0x000fe40000000000 */
[----:B------:R-:W-:-:S10]  /*6020*/  DADD R4, R12, UR6 ;  /* 0x000000060c047e29 */ /* 0x000fd40008000000 */
[----:B------:R-:W-:Y:S02]  /*6030*/  FSEL R12, R4, R12, P0 ;  /* 0x0000000c040c7208 */ /* 0x000fe40000000000 */
[----:B------:R-:W-:-:S07]  /*6040*/  FSEL R13, R5, R13, P0 ;  /* 0x0000000d050d7208 */ /* 0x000fce0000000000 */
.L_x_3041:
[----:B------:R-:W-:Y:S05]  /*6050*/  BSYNC B1 ;  /* 0x0000000000017941 */ /* 0x000fea0003800000 */
.L_x_3040:
[----:B------:R-:W0:Y:S01]  /*6060*/  S2R R3, SR_TID.X ;  /* 0x0000000000037919 */ /* 0x000e220000002100 */
[----:B------:R-:W-:Y:S01]  /*6070*/  BSSY B1, `(.L_x_3047) ;  /* 0x00000a7000017945 */ /* 0x000fe20003800000 */
[----:B0-----:R-:W-:-:S05]  /*6080*/  VIADD R3, R3, 0x80 ;  /* 0x0000008003037836 */ /* 0x001fca0000000000 */
[----:B------:R-:W-:-:S13]  /*6090*/  ISETP.GE.AND P0, PT, R3, R2, PT ;  /* 0x000000020300720c */ /* 0x000fda0003f06270 */
[----:B------:R-:W-:Y:S05]  /*60a0*/  @P0 BRA `(.L_x_3048) ;  /* 0x00000008008c0947 */ /* 0x000fea0003800000 */
[C---:B-----5:R-:W-:Y:S01]  /*60b0*/  DFMA R4, R14.reuse, R14, -1 ;  /* 0xbff000000e04742b */ /* 0x060fe2000000000e */
[----:B--2---:R-:W-:Y:S01]  /*60c0*/  IMAD.MOV.U32 R6, RZ, RZ, RZ ;  /* 0x000000ffff067224 */ /* 0x004fe200078e00ff */
        /* <DEDUP_REMOVED lines=105> */
.L_x_3050:
        /* <DEDUP_REMOVED lines=20> */
.L_x_3053:
[----:B------:R-:W-:Y:S05]  /*68a0*/  BSYNC B3 ;  /* 0x0000000000037941 */ /* 0x000fea0003800000 */
.L_x_3052:
        /* <DEDUP_REMOVED lines=29> */
.L_x_3051:
[----:B------:R-:W-:Y:S05]  /*6a80*/  BSYNC B2 ;  /* 0x0000000000027941 */ /* 0x000fea0003800000 */
.L_x_3049:
[----:B------:R-:W-:Y:S01]  /*6a90*/  UMOV UR6, 0xfefa39ef ;  /* 0xfefa39ef00067882 */ /* 0x000fe20000000000 */
[----:B------:R-:W-:Y:S02]  /*6aa0*/  UMOV UR7, 0x3fe62e42 ;  /* 0x3fe62e4200077882 */ /* 0x000fe40000000000 */
[----:B------:R-:W-:-:S10]  /*6ab0*/  DADD R4, R14, UR6 ;  /* 0x000000060e047e29 */ /* 0x000fd40008000000 */
[----:B------:R-:W-:Y:S02]  /*6ac0*/  FSEL R14, R4, R14, P0 ;  /* 0x0000000e040e7208 */ /* 0x000fe40000000000 */
[----:B------:R-:W-:-:S07]  /*6ad0*/  FSEL R15, R5, R15, P0 ;  /* 0x0000000f050f7208 */ /* 0x000fce0000000000 */
.L_x_3048:
[----:B------:R-:W-:Y:S05]  /*6ae0*/  BSYNC B1 ;  /* 0x0000000000017941 */ /* 0x000fea0003800000 */
.L_x_3047:
        /* <DEDUP_REMOVED lines=30> */
[----:B------:R-:W-:-:S09]  /*6cd0*/  MOV R24, 0xfffffc01 ;  /* 0xfffffc0100187802 */ /* 0x000fd20000000f00 */
        /* <DEDUP_REMOVED lines=81> */
.L_x_3057:
        /* <DEDUP_REMOVED lines=20> */
.L_x_3060:
[----:B------:R-:W-:Y:S05]  /*7330*/  BSYNC B3 ;  /* 0x0000000000037941 */ /* 0x000fea0003800000 */
.L_x_3059:
        /* <DEDUP_REMOVED lines=29> */
.L_x_3058:
[----:B------:R-:W-:Y:S05]  /*7510*/  BSYNC B2 ;  /* 0x0000000000027941 */ /* 0x000fea0003800000 */
.L_x_3056:
[----:B------:R-:W-:Y:S01]  /*7520*/  UMOV UR6, 0xfefa39ef ;  /* 0xfefa39ef00067882 */ /* 0x000fe20000000000 */
[----:B------:R-:W-:Y:S02]  /*7530*/  UMOV UR7, 0x3fe62e42 ;  /* 0x3fe62e4200077882 */ /* 0x000fe40000000000 */
[----:B------:R-:W-:-:S10]  /*7540*/  DADD R4, R16, UR6 ;  /* 0x0000000610047e29 */ /* 0x000fd40008000000 */
[----:B------:R-:W-:Y:S02]  /*7550*/  FSEL R16, R4, R16, P0 ;  /* 0x0000001004107208 */ /* 0x000fe40000000000 */
[----:B------:R-:W-:-:S07]  /*7560*/  FSEL R17, R5, R17, P0 ;  /* 0x0000001105117208 */ /* 0x000fce0000000000 */
.L_x_3055:
[----:B------:R-:W-:Y:S05]  /*7570*/  BSYNC B1 ;  /* 0x0000000000017941 */ /* 0x000fea0003800000 */
.L_x_3054:
        /* <DEDUP_REMOVED lines=53> */
[----:B------:R-:W-:Y:S01]  /*78d0*/  IMAD.MOV.U32 R29, RZ, RZ, 0x3ed0ee25 ;  /* 0x3ed0ee25ff1d7424 */ /* 0x000fe200078e00ff */
[----:B------:R-:W-:Y:S01]  /*78e0*/  MOV R4, R18 ;  /* 0x0000001200047202 */ /* 0x000fe20000000f00 */
        /* <DEDUP_REMOVED lines=56> */
.L_x_3064:
        /* <DEDUP_REMOVED lines=20> */
.L_x_3067:
[----:B------:R-:W-:Y:S05]  /*7db0*/  BSYNC B3 ;  /* 0x0000000000037941 */ /* 0x000fea0003800000 */
.L_x_3066:
        /* <DEDUP_REMOVED lines=29> */
.L_x_3065:
[----:B------:R-:W-:Y:S05]  /*7f90*/  BSYNC B2 ;  /* 0x0000000000027941 */ /* 0x000fea0003800000 */
.L_x_3063:
[----:B------:R-:W-:Y:S01]  /*7fa0*/  UMOV UR6, 0xfefa39ef ;  /* 0xfefa39ef00067882 */ /* 0x000fe20000000000 */
[----:B------:R-:W-:Y:S02]  /*7fb0*/  UMOV UR7, 0x3fe62e42 ;  /* 0x3fe62e4200077882 */ /* 0x000fe40000000000 */
[----:B------:R-:W-:-:S10]  /*7fc0*/  DADD R6, R4, UR6 ;  /* 0x0000000604067e29 */ /* 0x000fd40008000000 */
[----:B------:R-:W-:Y:S02]  /*7fd0*/  FSEL R18, R6, R4, P0 ;  /* 0x0000000406127208 */ /* 0x000fe40000000000 */
[----:B------:R-:W-:-:S07]  /*7fe0*/  FSEL R19, R7, R5, P0 ;  /* 0x0000000507137208 */ /* 0x000fce0000000000 */
.L_x_3062:
[----:B------:R-:W-:Y:S05]  /*7ff0*/  BSYNC B1 ;  /* 0x0000000000017941 */ /* 0x000fea0003800000 */
.L_x_3061:
        /* <DEDUP_REMOVED lines=37> */
[----:B------:R-:W-:Y:S01]  /*8250*/  @!P1 MOV R3, R7 ;  /* 0x0000000700039202 */ /* 0x000fe20000000f00 */
[----:B------:R-:W-:-:S04]  /*8260*/  @!P1 IMAD.MOV.U32 R20, RZ, RZ, R6 ;  /* 0x000000ffff149224 */ /* 0x000fc800078e0006 */
        /* <DEDUP_REMOVED lines=10> */
[----:B------:R-:W-:Y:S01]  /*8310*/  IMAD.MOV.U32 R28, RZ, RZ, -0x748574fc ;  /* 0x8b7a8b04ff1c7424 */ /* 0x000fe200078e00ff */
[----:B------:R-:W-:Y:S01]  /*8320*/  MOV R6, RZ ;  /* 0x000000ff00067202 */ /* 0x000fe20000000f00 */
[----:B------:R-:W-:Y:S01]  /*8330*/  IMAD.MOV.U32 R29, RZ, RZ, 0x3ed0ee25 ;  /* 0x3ed0ee25ff1d7424 */ /* 0x000fe200078e00ff */
        /* <DEDUP_REMOVED lines=59> */
.L_x_3071:
        /* <DEDUP_REMOVED lines=20> */
.L_x_3074:
[----:B------:R-:W-:Y:S05]  /*8830*/  BSYNC B3 ;  /* 0x0000000000037941 */ /* 0x000fea0003800000 */
.L_x_3073:
        /* <DEDUP_REMOVED lines=29> */
.L_x_3072:
[----:B------:R-:W-:Y:S05]  /*8a10*/  BSYNC B2 ;  /* 0x0000000000027941 */ /* 0x000fea0003800000 */
.L_x_3070:
[----:B------:R-:W-:Y:S01]  /*8a20*/  UMOV UR6, 0xfefa39ef ;  /* 0xfefa39ef00067882 */ /* 0x000fe20000000000 */
[----:B------:R-:W-:Y:S02]  /*8a30*/  UMOV UR7, 0x3fe62e42 ;  /* 0x3fe62e4200077882 */ /* 0x000fe40000000000 */
[----:B------:R-:W-:-:S10]  /*8a40*/  DADD R6, R4, UR6 ;  /* 0x0000000604067e29 */ /* 0x000fd40008000000 */
[----:B------:R-:W-:Y:S02]  /*8a50*/  FSEL R20, R6, R4, P0 ;  /* 0x0000000406147208 */ /* 0x000fe40000000000 */
[----:B------:R-:W-:-:S07]  /*8a60*/  FSEL R21, R7, R5, P0 ;  /* 0x0000000507157208 */ /* 0x000fce0000000000 */
.L_x_3069:
[----:B------:R-:W-:Y:S05]  /*8a70*/  BSYNC B1 ;  /* 0x0000000000017941 */ /* 0x000fea0003800000 */
.L_x_3068:
[----:B------:R-:W0:Y:S01]  /*8a80*/  S2R R3, SR_TID.X ;  /* 0x0000000000037919 */ /* 0x000e220000002100 */
[----:B------:R-:W-:Y:S01]  /*8a90*/  BSSY B1, `(.L_x_3075) ;  /* 0x00000a6000017945 */ /* 0x000fe20003800000 */
[----:B0-----:R-:W-:-:S04]  /*8aa0*/  IADD3 R3, R3, 0x280, RZ ;  /* 0x0000028003037810 */ /* 0x001fc80007ffe0ff */
        /* <DEDUP_REMOVED lines=108> */
.L_x_3078:
        /* <DEDUP_REMOVED lines=20> */
.L_x_3081:
[----:B------:R-:W-:Y:S05]  /*92b0*/  BSYNC B3 ;  /* 0x0000000000037941 */ /* 0x000fea0003800000 */
.L_x_3080:
        /* <DEDUP_REMOVED lines=29> */
.L_x_3079:
[----:B------:R-:W-:Y:S05]  /*9490*/  BSYNC B2 ;  /* 0x0000000000027941 */ /* 0x000fea0003800000 */
.L_x_3077:
[----:B------:R-:W-:Y:S01]  /*94a0*/  UMOV UR6, 0xfefa39ef ;  /* 0xfefa39ef00067882 */ /* 0x000fe20000000000 */
[----:B------:R-:W-:Y:S02]  /*94b0*/  UMOV UR7, 0x3fe62e42 ;  /* 0x3fe62e4200077882 */ /* 0x000fe40000000000 */
[----:B------:R-:W-:-:S10]  /*94c0*/  DADD R6, R4, UR6 ;  /* 0x0000000604067e29 */ /* 0x000fd40008000000 */
[----:B------:R-:W-:Y:S02]  /*94d0*/  FSEL R22, R6, R4, P0 ;  /* 0x0000000406167208 */ /* 0x000fe40000000000 */
[----:B------:R-:W-:-:S07]  /*94e0*/  FSEL R23, R7, R5, P0 ;  /* 0x0000000507177208 */ /* 0x000fce0000000000 */
.L_x_3076:
[----:B------:R-:W-:Y:S05]  /*94f0*/  BSYNC B1 ;  /* 0x0000000000017941 */ /* 0x000fea0003800000 */
.L_x_3075:
[----:B------:R-:W0:Y:S01]  /*9500*/  S2R R3, SR_TID.X ;  /* 0x0000000000037919 */ /* 0x000e220000002100 */
[----:B------:R-:W-:Y:S01]  /*9510*/  BSSY B1, `(.L_x_3082) ;  /* 0x00000a6000017945 */ /* 0x000fe20003800000 */
[----:B0-----:R-:W-:-:S05]  /*9520*/  VIADD R3, R3, 0x300 ;  /* 0x0000030003037836 */ /* 0x001fca0000000000 */
[----:B------:R-:W-:-:S13]  /*9530*/  ISETP.GE.AND P0, PT, R3, R2, PT ;  /* 0x000000020300720c */ /* 0x000fda0003f06270 */
[----:B------:R-:W-:Y:S05]  /*9540*/  @P0 BRA `(.L_x_3083) ;  /* 0x0000000800880947 */ /* 0x000fea0003800000 */
[C---:B-----5:R-:W-:Y:S01]  /*9550*/  DFMA R4, R34.reuse, R34, -1 ;  /* 0xbff000002204742b */ /* 0x060fe20000000022 */
[----:B--2---:R-:W-:Y:S01]  /*9560*/  IMAD.MOV.U32 R6, RZ, RZ, RZ ;  /* 0x000000ffff067224 */ /* 0x004fe200078e00ff */
        /* <DEDUP_REMOVED lines=104> */
.L_x_3085:
        /* <DEDUP_REMOVED lines=20> */
.L_x_3088:
[----:B------:R-:W-:Y:S05]  /*9d30*/  BSYNC B3 ;  /* 0x0000000000037941 */ /* 0x000fea0003800000 */
.L_x_3087:
        /* <DEDUP_REMOVED lines=29> */
.L_x_3086:
[----:B------:R-:W-:Y:S05]  /*9f10*/  BSYNC B2 ;  /* 0x0000000000027941 */ /* 0x000fea0003800000 */
.L_x_3084:
[----:B------:R-:W-:Y:S01]  /*9f20*/  UMOV UR6, 0xfefa39ef ;  /* 0xfefa39ef00067882 */ /* 0x000fe20000000000 */
[----:B------:R-:W-:Y:S02]  /*9f30*/  UMOV UR7, 0x3fe62e42 ;  /* 0x3fe62e4200077882 */ /* 0x000fe40000000000 */
[----:B------:R-:W-:-:S10]  /*9f40*/  DADD R6, R4, UR6 ;  /* 0x0000000604067e29 */ /* 0x000fd40008000000 */
[----:B------:R-:W-:Y:S02]  /*9f50*/  FSEL R34, R6, R4, P0 ;  /* 0x0000000406227208 */ /* 0x000fe40000000000 */
[----:B------:R-:W-:-:S07]  /*9f60*/  FSEL R35, R7, R5, P0 ;  /* 0x0000000507237208 */ /* 0x000fce0000000000 */
.L_x_3083:
[----:B------:R-:W-:Y:S05]  /*9f70*/  BSYNC B1 ;  /* 0x0000000000017941 */ /* 0x000fea0003800000 */
.L_x_3082:
        /* <DEDUP_REMOVED lines=111> */
.L_x_3092:
        /* <DEDUP_REMOVED lines=20> */
.L_x_3095:
[----:B------:R-:W-:Y:S05]  /*a7b0*/  BSYNC B3 ;  /* 0x0000000000037941 */ /* 0x000fea0003800000 */
.L_x_3094:
        /* <DEDUP_REMOVED lines=29> */
.L_x_3093:
[----:B------:R-:W-:Y:S05]  /*a990*/  BSYNC B2 ;  /* 0x0000000000027941 */ /* 0x000fea0003800000 */
.L_x_3091:
[----:B------:R-:W-:Y:S01]  /*a9a0*/  UMOV UR6, 0xfefa39ef ;  /* 0xfefa39ef00067882 */ /* 0x000fe20000000000 */
[----:B------:R-:W-:Y:S02]  /*a9b0*/  UMOV UR7, 0x3fe62e42 ;  /* 0x3fe62e4200077882 */ /* 0x000fe40000000000 */
[----:B------:R-:W-:-:S10]  /*a9c0*/  DADD R6, R4, UR6 ;  /* 0x0000000604067e29 */ /* 0x000fd40008000000 */
[----:B------:R-:W-:Y:S02]  /*a9d0*/  FSEL R4, R6, R4, P0 ;  /* 0x0000000406047208 */ /* 0x000fe40000000000 */
[----:B------:R-:W-:-:S07]  /*a9e0*/  FSEL R5, R7, R5, P0 ;  /* 0x0000000507057208 */ /* 0x000fce0000000000 */
.L_x_3090:
[----:B------:R-:W-:Y:S05]  /*a9f0*/  BSYNC B1 ;  /* 0x0000000000017941 */ /* 0x000fea0003800000 */
.L_x_3089:
[----:B--2---:R-:W0:Y:S01]  /*aa00*/  S2R R9, SR_TID.X ;  /* 0x0000000000097919 */ /* 0x004e220000002100 */
[----:B------:R-:W-:Y:S04]  /*aa10*/  BSSY B0, `(.L_x_3096) ;  /* 0x0000034000007945 */ /* 0x000fe80003800000 */
[----:B------:R-:W-:Y:S01]  /*aa20*/  BSSY B1, `(.L_x_3097) ;  /* 0x000002c000017945 */ /* 0x000fe20003800000 */
[----:B0-----:R-:W-:-:S13]  /*aa30*/  ISETP.GE.AND P0, PT, R9, R2, PT ;  /* 0x000000020900720c */ /* 0x001fda0003f06270 */
[----:B------:R-:W0:Y:S01]  /*aa40*/  @!P0 LDC.64 R6, c[0x0][0x218] ;  /* 0x00008600ff068b82 */ /* 0x000e220000000a00 */
[----:B------:R-:W-:-:S04]  /*aa50*/  @!P0 IMAD.IADD R3, R0, 0x1, R9 ;  /* 0x0000000100038824 */ /* 0x000fc800078e0209 */
[----:B0-----:R-:W-:-:S04]  /*aa60*/  @!P0 IMAD.WIDE.U32 R6, R3, 0x8, R6 ;  /* 0x0000000803068825 */ /* 0x001fc800078e0006 */
[----:B------:R-:W-:Y:S01]  /*aa70*/  IMAD.MOV.U32 R3, RZ, RZ, R9 ;  /* 0x000000ffff037224 */ /* 0x000fe200078e0009 */
[----:B------:R0:W-:Y:S01]  /*aa80*/  @!P0 STG.E.64 desc[UR4][R6.64], R12 ;  /* 0x0000000c06008986 */ /* 0x0001e2000c101b04 */
[----:B------:R-:W-:-:S05]  /*aa90*/  @!P0 VIADD R3, R9, 0x80 ;  /* 0x0000008009038836 */ /* 0x000fca0000000000 */
[----:B------:R-:W-:-:S13]  /*aaa0*/  ISETP.GE.AND P0, PT, R3, R2, PT ;  /* 0x000000020300720c */ /* 0x000fda0003f06270 */
[----:B0-----:R-:W-:Y:S05]  /*aab0*/  @P0 BRA `(.L_x_3098) ;  /* 0x0000000000300947 */ /* 0x001fea0003800000 */
[----:B------:R-:W0:Y:S01]  /*aac0*/  LDC.64 R6, c[0x0][0x218] ;  /* 0x00008600ff067b82 */ /* 0x000e220000000a00 */
[----:B------:R-:W-:Y:S02]  /*aad0*/  IMAD.IADD R9, R0, 0x1, R3 ;  /* 0x0000000100097824 */ /* 0x000fe400078e0203 */
[----:B------:R-:W-:-:S05]  /*aae0*/  VIADD R3, R3, 0x80 ;  /* 0x0000008003037836 */ /* 0x000fca0000000000 */
[----:B------:R-:W-:Y:S01]  /*aaf0*/  ISETP.GE.AND P0, PT, R3, R2, PT ;  /* 0x000000020300720c */ /* 0x000fe20003f06270 */
[----:B0-----:R-:W-:-:S05]  /*ab00*/  IMAD.WIDE.U32 R6, R9, 0x8, R6 ;  /* 0x0000000809067825 */ /* 0x001fca00078e0006 */
[----:B-----5:R0:W-:Y:S07]  /*ab10*/  STG.E.64 desc[UR4][R6.64], R14 ;  /* 0x0000000e06007986 */ /* 0x0201ee000c101b04 */
[----:B------:R-:W-:Y:S05]  /*ab20*/  @P0 BRA `(.L_x_3099) ;  /* 0x0000000000300947 */ /* 0x000fea0003800000 */
[----:B0-----:R-:W0:Y:S01]  /*ab30*/  LDC.64 R6, c[0x0][0x218] ;  /* 0x00008600ff067b82 */ /* 0x001e220000000a00 */
[----:B------:R-:W-:Y:S02]  /*ab40*/  IMAD.IADD R9, R0, 0x1, R3 ;  /* 0x0000000100097824 */ /* 0x000fe400078e0203 */
[----:B------:R-:W-:Y:S02]  /*ab50*/  VIADD R3, R3, 0x80 ;  /* 0x0000008003037836 */ /* 0x000fe40000000000 */
[----:B0-----:R-:W-:-:S05]  /*ab60*/  IMAD.WIDE.U32 R6, R9, 0x8, R6 ;  /* 0x0000000809067825 */ /* 0x001fca00078e0006 */
[----:B------:R0:W-:Y:S02]  /*ab70*/  STG.E.64 desc[UR4][R6.64], R16 ;  /* 0x0000001006007986 */ /* 0x0001e4000c101b04 */
.L_x_3098:
[----:B------:R-:W-:-:S13]  /*ab80*/  ISETP.GE.AND P0, PT, R3, R2, PT ;  /* 0x000000020300720c */ /* 0x000fda0003f06270 */
[----:B------:R-:W-:Y:S05]  /*ab90*/  @P0 BRA `(.L_x_3100) ;  /* 0x0000000000300947 */ /* 0x000fea0003800000 */
[----:B0-----:R-:W0:Y:S01]  /*aba0*/  LDC.64 R6, c[0x0][0x218] ;  /* 0x00008600ff067b82 */ /* 0x001e220000000a00 */
[----:B------:R-:W-:Y:S02]  /*abb0*/  IMAD.IADD R9, R0, 0x1, R3 ;  /* 0x0000000100097824 */ /* 0x000fe400078e0203 */
[----:B------:R-:W-:Y:S02]  /*abc0*/  VIADD R3, R3, 0x80 ;  /* 0x0000008003037836 */ /* 0x000fe40000000000 */
[----:B0-----:R-:W-:-:S05]  /*abd0*/  IMAD.WIDE.U32 R6, R9, 0x8, R6 ;  /* 0x0000000809067825 */ /* 0x001fca00078e0006 */
[----:B-----5:R1:W-:Y:S02]  /*abe0*/  STG.E.64 desc[UR4][R6.64], R18 ;  /* 0x0000001206007986 */ /* 0x0203e4000c101b04 */
.L_x_3099:
[----:B------:R-:W-:-:S13]  /*abf0*/  ISETP.GE.AND P0, PT, R3, R2, PT ;  /* 0x000000020300720c */ /* 0x000fda0003f06270 */
[----:B------:R-:W-:Y:S05]  /*ac00*/  @P0 BRA `(.L_x_3101) ;  /* 0x0000000000340947 */ /* 0x000fea0003800000 */
[----:B01----:R-:W0:Y:S01]  /*ac10*/  LDC.64 R6, c[0x0][0x218] ;  /* 0x00008600ff067b82 */ /* 0x003e220000000a00 */
[----:B------:R-:W-:Y:S01]  /*ac20*/  IADD3 R9, R0, R3, RZ ;  /* 0x0000000300097210 */ /* 0x000fe20007ffe0ff */
[----:B------:R-:W-:-:S04]  /*ac30*/  VIADD R3, R3, 0x80 ;  /* 0x0000008003037836 */ /* 0x000fc80000000000 */
[----:B0-----:R-:W-:-:S05]  /*ac40*/  IMAD.WIDE.U32 R6, R9, 0x8, R6 ;  /* 0x0000000809067825 */ /* 0x001fca00078e0006 */
[----:B------:R1:W-:Y:S02]  /*ac50*/  STG.E.64 desc[UR4][R6.64], R20 ;  /* 0x0000001406007986 */ /* 0x0003e4000c101b04 */
.L_x_3100:
[----:B------:R-:W-:-:S13]  /*ac60*/  ISETP.GE.AND P0, PT, R3, R2, PT ;  /* 0x000000020300720c */ /* 0x000fda0003f06270 */
[----:B------:R-:W-:Y:S05]  /*ac70*/  @P0 BREAK B1 ;  /* 0x0000000000010942 */ /* 0x000fea0003800000 */
[----:B------:R-:W-:Y:S05]  /*ac80*/  @P0 BRA `(.L_x_3102) ;  /* 0x0000000000300947 */ /* 0x000fea0003800000 */
[----:B01----:R-:W0:Y:S01]  /*ac90*/  LDC.64 R6, c[0x0][0x218] ;  /* 0x00008600ff067b82 */ /* 0x003e220000000a00 */
[----:B------:R-:W-:Y:S02]  /*aca0*/  IMAD.IADD R9, R0, 0x1, R3 ;  /* 0x0000000100097824 */ /* 0x000fe400078e0203 */
[----:B------:R-:W-:Y:S02]  /*acb0*/  VIADD R3, R3, 0x80 ;  /* 0x0000008003037836 */ /* 0x000fe40000000000 */
[----:B0-----:R-:W-:-:S05]  /*acc0*/  IMAD.WIDE.U32 R6, R9, 0x8, R6 ;  /* 0x0000000809067825 */ /* 0x001fca00078e0006 */
[----:B-----5:R2:W-:Y:S02]  /*acd0*/  STG.E.64 desc[UR4][R6.64], R22 ;  /* 0x0000001606007986 */ /* 0x0205e4000c101b04 */
.L_x_3101:
[----:B------:R-:W-:Y:S05]  /*ace0*/  BSYNC B1 ;  /* 0x0000000000017941 */ /* 0x000fea0003800000 */
.L_x_3097:
[----:B------:R-:W-:-:S13]  /*acf0*/  ISETP.GE.AND P0, PT, R3, R2, PT ;  /* 0x000000020300720c */ /* 0x000fda0003f06270 */
[----:B012---:R-:W0:Y:S01]  /*ad00*/  @!P0 LDC.64 R6, c[0x0][0x218] ;  /* 0x00008600ff068b82 */ /* 0x007e220000000a00 */
[----:B------:R-:W-:Y:S02]  /*ad10*/  @!P0 IMAD.IADD R9, R0, 0x1, R3 ;  /* 0x0000000100098824 */ /* 0x000fe400078e0203 */
[----:B------:R-:W-:Y:S02]  /*ad20*/  @!P0 VIADD R3, R3, 0x80 ;  /* 0x0000008003038836 */ /* 0x000fe40000000000 */
[----:B0-----:R-:W-:-:S05]  /*ad30*/  @!P0 IMAD.WIDE.U32 R6, R9, 0x8, R6 ;  /* 0x0000000809068825 */ /* 0x001fca00078e0006 */
[----:B------:R2:W-:Y:S02]  /*ad40*/  @!P0 STG.E.64 desc[UR4][R6.64], R34 ;  /* 0x0000002206008986 */ /* 0x0005e4000c101b04 */
.L_x_3102:
[----:B------:R-:W-:Y:S05]  /*ad50*/  BSYNC B0 ;  /* 0x0000000000007941 */ /* 0x000fea0003800000 */
.L_x_3096:
[----:B------:R-:W-:Y:S05]  /*ad60*/  WARPSYNC.ALL ;  /* 0x0000000000007948 */ /* 0x000fea0003800000 */
[----:B------:R-:W-:-:S13]  /*ad70*/  ISETP.GE.AND P0, PT, R3, R2, PT ;  /* 0x000000020300720c */ /* 0x000fda0003f06270 */
[----:B------:R-:W-:Y:S05]  /*ad80*/  @P0 EXIT ;  /* 0x000000000000094d */ /* 0x000fea0003800000 */
[----:B012---:R-:W0:Y:S01]  /*ad90*/  LDC.64 R6, c[0x0][0x218] ;  /* 0x00008600ff067b82 */ /* 0x007e220000000a00 */
[----:B------:R-:W-:-:S04]  /*ada0*/  IMAD.IADD R3, R0, 0x1, R3 ;  /* 0x0000000100037824 */ /* 0x000fc800078e0203 */
[----:B0-----:R-:W-:-:S05]  /*adb0*/  IMAD.WIDE.U32 R2, R3, 0x8, R6 ;  /* 0x0000000803027825 */ /* 0x001fca00078e0006 */
[----:B-----5:R-:W-:Y:S01]  /*adc0*/  STG.E.64 desc[UR4][R2.64], R4 ;  /* 0x0000000402007986 */ /* 0x020fe2000c101b04 */
[----:B------:R-:W-:Y:S05]  /*add0*/  EXIT ;  /* 0x000000000000794d */ /* 0x000fea0003800000 */
        .weak           $__internal_4_$__cuda_sm20_div_rn_f64_full
        .type           $__internal_4_$__cuda_sm20_div_rn_f64_full,@function
        .size           $__internal_4_$__cuda_sm20_div_rn_f64_full,(.L_x_21009 - $__internal_4_$__cuda_sm20_div_rn_f64_full)
$__internal_4_$__cuda_sm20_div_rn_f64_full:
        /* <DEDUP_REMOVED lines=9> */
[----:B------:R-:W-:-:S02]  /*ae70*/  LOP3.LUT R7, R29, 0x7ff00000, RZ, 0xc0, !PT ;  /* 0x7ff000001d077812 */ /* 0x000fc400078ec0ff */
[----:B------:R-:W-:Y:S01]  /*ae80*/  MOV R24, R26 ;  /* 0x0000001a00187202 */ /* 0x000fe20000000f00 */
[----:B------:R-:W-:Y:S01]  /*ae90*/  @!P4 DMUL R30, R28, 8.98846567431157953865e+307 ;  /* 0x7fe000001c1ec828 */ /* 0x000fe20000000000 */
[----:B------:R-:W-:-:S03]  /*aea0*/  ISETP.GE.U32.AND P6, PT, R5, R7, PT ;  /* 0x000000070500720c */ /* 0x000fc60003fc6070 */
[----:B------:R-:W-:Y:S02]  /*aeb0*/  @!P3 LOP3.LUT R6, R29, 0x7ff00000, RZ, 0xc0, !PT ;  /* 0x7ff000001d06b812 */ /* 0x000fe400078ec0ff */
[----:B------:R-:W0:Y:S01]  /*aec0*/  MUFU.RCP64H R33, R31 ;  /* 0x0000001f00217308 */ /* 0x000e220000001800 */
[----:B------:R-:W-:Y:S02]  /*aed0*/  SEL R25, R3, 0x63400000, !P6 ;  /* 0x6340000003197807 */ /* 0x000fe40007000000 */
[----:B------:R-:W-:Y:S02]  /*aee0*/  @!P3 ISETP.GE.U32.AND P5, PT, R5, R6, PT ;  /* 0x000000060500b20c */ /* 0x000fe40003fa6070 */
[----:B------:R-:W-:Y:S02]  /*aef0*/  LOP3.LUT R25, R25, 0x800fffff, R27, 0xf8, !PT ;  /* 0x800fffff19197812 */ /* 0x000fe400078ef81b */
[----:B------:R-:W-:Y:S01]  /*af00*/  @!P4 LOP3.LUT R7, R31, 0x7ff00000, RZ, 0xc0, !PT ;  /* 0x7ff000001f07c812 */ /* 0x000fe200078ec0ff */
[----:B0-----:R-:W-:-:S08]  /*af10*/  DFMA R8, R32, -R30, 1 ;  /* 0x3ff000002008742b */ /* 0x001fd0000000081e */
[----:B------:R-:W-:-:S08]  /*af20*/  DFMA R8, R8, R8, R8 ;  /* 0x000000080808722b */ /* 0x000fd00000000008 */
[----:B------:R-:W-:Y:S01]  /*af30*/  DFMA R32, R32, R8, R32 ;  /* 0x000000082020722b */ /* 0x000fe20000000020 */
[----:B------:R-:W-:Y:S01]  /*af40*/  @!P3 SEL R9, R3, 0x63400000, !P5 ;  /* 0x634000000309b807 */ /* 0x000fe20006800000 */
[----:B------:R-:W-:-:S03]  /*af50*/  @!P3 IMAD.MOV.U32 R8, RZ, RZ, RZ ;  /* 0x000000ffff08b224 */ /* 0x000fc600078e00ff */
[----:B------:R-:W-:-:S03]  /*af60*/  @!P3 LOP3.LUT R6, R9, 0x80000000, R27, 0xf8, !PT ;  /* 0x800000000906b812 */ /* 0x000fc600078ef81b */
[----:B------:R-:W-:Y:S01]  /*af70*/  DFMA R38, R32, -R30, 1 ;  /* 0x3ff000002026742b */ /* 0x000fe2000000081e */
[----:B------:R-:W-:Y:S01]  /*af80*/  @!P3 LOP3.LUT R9, R6, 0x100000, RZ, 0xfc, !PT ;  /* 0x001000000609b812 */ /* 0x000fe200078efcff */
[----:B------:R-:W-:-:S05]  /*af90*/  IMAD.MOV.U32 R6, RZ, RZ, R5 ;  /* 0x000000ffff067224 */ /* 0x000fca00078e0005 */
[----:B------:R-:W-:Y:S02]  /*afa0*/  @!P3 DFMA R24, R24, 2, -R8 ;  /* 0x400000001818b82b */ /* 0x000fe40000000808 */
[----:B------:R-:W-:-:S08]  /*afb0*/  DFMA R38, R32, R38, R32 ;  /* 0x000000262026722b */ /* 0x000fd00000000020 */
[----:B------:R-:W-:Y:S01]  /*afc0*/  DMUL R8, R38, R24 ;  /* 0x0000001826087228 */ /* 0x000fe20000000000 */
[----:B------:R-:W-:-:S07]  /*afd0*/  @!P3 LOP3.LUT R6, R25, 0x7ff00000, RZ, 0xc0, !PT ;  /* 0x7ff000001906b812 */ /* 0x000fce00078ec0ff */
        /* <DEDUP_REMOVED lines=25> */
[----:B------:R-:W-:Y:S02]  /*b170*/  MOV R6, RZ ;  /* 0x000000ff00067202 */ /* 0x000fe40000000f00 */
[----:B------:R-:W-:-:S04]  /*b180*/  IADD3 R3, -R3, -0x43300000, RZ ;  /* 0xbcd0000003037810 */ /* 0x000fc80007ffe1ff */
[----:B------:R-:W-:Y:S02]  /*b190*/  DFMA R6, R8, -R6, R32 ;  /* 0x800000060806722b */ /* 0x000fe40000000020 */
[----:B------:R-:W-:-:S08]  /*b1a0*/  DMUL.RP R32, R32, R24 ;  /* 0x0000001820207228 */ /* 0x000fd00000008000 */
[----:B------:R-:W-:Y:S02]  /*b1b0*/  FSETP.NEU.AND P3, PT, |R7|, R3, PT ;  /* 0x000000030700720b */ /* 0x000fe40003f6d200 */
[----:B------:R-:W-:Y:S02]  /*b1c0*/  LOP3.LUT R3, R33, R28, RZ, 0x3c, !PT ;  /* 0x0000001c21037212 */ /* 0x000fe400078e3cff */
[----:B------:R-:W-:Y:S02]  /*b1d0*/  FSEL R8, R32, R8, !P3 ;  /* 0x0000000820087208 */ /* 0x000fe40005800000 */
[----:B------:R-:W-:Y:S01]  /*b1e0*/  FSEL R9, R3, R9, !P3 ;  /* 0x0000000903097208 */ /* 0x000fe20005800000 */
[----:B------:R-:W-:Y:S06]  /*b1f0*/  BRA `(.L_x_3105) ;  /* 0x0000000000547947 */ /* 0x000fec0003800000 */
.L_x_3104:
        /* <DEDUP_REMOVED lines=16> */
.L_x_3107:
[----:B------:R-:W-:Y:S01]  /*b300*/  LOP3.LUT R9, R29, 0x80000, RZ, 0xfc, !PT ;  /* 0x000800001d097812 */ /* 0x000fe200078efcff */
[----:B------:R-:W-:Y:S01]  /*b310*/  IMAD.MOV.U32 R8, RZ, RZ, R28 ;  /* 0x000000ffff087224 */ /* 0x000fe200078e001c */
[----:B------:R-:W-:Y:S06]  /*b320*/  BRA `(.L_x_3105) ;  /* 0x0000000000087947 */ /* 0x000fec0003800000 */
.L_x_3106:
[----:B------:R-:W-:Y:S01]  /*b330*/  LOP3.LUT R9, R27, 0x80000, RZ, 0xfc, !PT ;  /* 0x000800001b097812 */ /* 0x000fe200078efcff */
[----:B------:R-:W-:-:S07]  /*b340*/  IMAD.MOV.U32 R8, RZ, RZ, R26 ;  /* 0x000000ffff087224 */ /* 0x000fce00078e001a */
.L_x_3105:
[----:B------:R-:W-:Y:S05]  /*b350*/  BSYNC B0 ;  /* 0x0000000000007941 */ /* 0x000fea0003800000 */
.L_x_3103:
[----:B------:R-:W-:-:S04]  /*b360*/  IMAD.MOV.U32 R5, RZ, RZ, 0x0 ;  /* 0x00000000ff057424 */ /* 0x000fc800078e00ff */
[----:B------:R-:W-:Y:S05]  /*b370*/  RET.REL.NODEC R4 `(_ZN2at6native29vectorized_elementwise_kernelILi2EZZZNS0_17acosh_kernel_cudaERNS_18TensorIteratorBaseEENKUlvE0_clEvENKUlvE_clEvEUldE_St5arrayIPcLm2EEEEviT0_T1_) ;  /* 0xffffff4c04207950 */ /* 0x000fea0003c3ffff */
.L_x_3108:
        /* <DEDUP_REMOVED lines=16> */
.L_x_21009:


//--------------------- .text._ZN2at6native29vectorized_elementwise_kernelILi4EZZZNS0_17acosh_kernel_cudaERNS_18TensorIteratorBaseEENKUlvE0_clEvENKUlvE_clEvEUldE_St5arrayIPcLm2EEEEviT0_T1_ --------------------------
	.section	.text._ZN2at6native29vectorized_elementwise_kernelILi4EZZZNS0_17acosh_kernel_cudaERNS_18TensorIteratorBaseEENKUlvE0_clEvENKUlvE_clEvEUldE_St5arrayIPcLm2EEEEviT0_T1_,"ax",@progbits
	.align	128
        .global         _ZN2at6native29vectorized_elementwise_kernelILi4EZZZNS0_17acosh_kernel_cudaERNS_18TensorIteratorBaseEENKUlvE0_clEvENKUlvE_clEvEUldE_St5arrayIPcLm2EEEEviT0_T1_
        .type           _ZN2at6native29vectorized_elementwise_kernelILi4EZZZNS0_17acosh_kernel_cudaERNS_18TensorIteratorBaseEENKUlvE0_clEvENKUlvE_clEvEUldE_St5arrayIPcLm2EEEEviT0_T1_,@function
        .size           _ZN2at6native29vectorized_elementwise_kernelILi4EZZZNS0_17acosh_kernel_cudaERNS_18TensorIteratorBaseEENKUlvE0_clEvENKUlvE_clEvEUldE_St5arrayIPcLm2EEEEviT0_T1_,(.L_x_21010 - _ZN2at6native29vectorized_elementwise_kernelILi4EZZZNS0_17acosh_kernel_cudaERNS_18TensorIteratorBaseEENKUlvE0_clEvENKUlvE_clEvEUldE_St5arrayIPcLm2EEEEviT0_T1_)
        .other          _ZN2at6native29vectorized_elementwise_kernelILi4EZZZNS0_17acosh_kernel_cudaERNS_18TensorIteratorBaseEENKUlvE0_clEvENKUlvE_clEvEUldE_St5arrayIPcLm2EEEEviT0_T1_,@"STO_CUDA_ENTRY STV_DEFAULT"
_ZN2at6native29vectorized_elementwise_kernelILi4EZZZNS0_17acosh_kernel_cudaERNS_18TensorIteratorBaseEENKUlvE0_clEvENKUlvE_clEvEUldE_St5arrayIPcLm2EEEEviT0_T1_:
.text._ZN2at6native29vectorized_elementwise_kernelILi4EZZZNS0_17acosh_kernel_cudaERNS_18TensorIteratorBaseEENKUlvE0_clEvENKUlvE_clEvEUldE_St5arrayIPcLm2EEEEviT0_T1_:
        /* <DEDUP_REMOVED lines=122> */
.L_x_3111:
        /* <DEDUP_REMOVED lines=19> */
[----:B-----5:R-:W-:Y:S05]  /*08d0*/  CALL.REL.NOINC `($__internal_5_$__cuda_sm20_div_rn_f64_full) ;  /* 0x000000a400407944 */ /* 0x020fea0003c00000 */
.L_x_3114:
[----:B------:R-:W-:Y:S05]  /*08e0*/  BSYNC B2 ;  /* 0x0000000000027941 */ /* 0x000fea0003800000 */
.L_x_3113:
        /* <DEDUP_REMOVED lines=29> */
.L_x_3112:
[----:B------:R-:W-:Y:S05]  /*0ac0*/  BSYNC B1 ;  /* 0x0000000000017941 */ /* 0x000fea0003800000 */
.L_x_3110:
        /* <DEDUP_REMOVED lines=106> */
.L_x_3116:
        /* <DEDUP_REMOVED lines=20> */
.L_x_3119:
[----:B------:R-:W-:Y:S05]  /*12b0*/  BSYNC B2 ;  /* 0x0000000000027941 */ /* 0x000fea0003800000 */
.L_x_3118:
        /* <DEDUP_REMOVED lines=29> */
.L_x_3117:
[----:B------:R-:W-:Y:S05]  /*1490*/  BSYNC B1 ;  /* 0x0000000000017941 */ /* 0x000fea0003800000 */
.L_x_3115:
        /* <DEDUP_REMOVED lines=109> */
.L_x_3121:
        /* <DEDUP_REMOVED lines=19> */
[----:B------:R-:W-:Y:S05]  /*1ca0*/  CALL.REL.NOINC `($__internal_5_$__cuda_sm20_div_rn_f64_full) ;  /* 0x00000090004c7944 */ /* 0x000fea0003c00000 */
.L_x_3124:
[----:B------:R-:W-:Y:S05]  /*1cb0*/  BSYNC B2 ;  /* 0x0000000000027941 */ /* 0x000fea0003800000 */
.L_x_3123:
        /* <DEDUP_REMOVED lines=29> */
.L_x_3122:
[----:B------:R-:W-:Y:S05]  /*1e90*/  BSYNC B1 ;  /* 0x0000000000017941 */ /* 0x000fea0003800000 */
.L_x_3120:
        /* <DEDUP_REMOVED lines=109> */
.L_x_3126:
        /* <DEDUP_REMOVED lines=19> */
[----:B------:R-:W-:Y:S05]  /*26a0*/  CALL.REL.NOINC `($__internal_5_$__cuda_sm20_div_rn_f64_full) ;  /* 0x0000008400cc7944 */ /* 0x000fea0003c00000 */
.L_x_3129:
[----:B------:R-:W-:Y:S05]  /*26b0*/  BSYNC B2 ;  /* 0x0000000000027941 */ /* 0x000fea0003800000 */
.L_x_3128:
        /* <DEDUP_REMOVED lines=29> */
.L_x_3127:
[----:B------:R-:W-:Y:S05]  /*2890*/  BSYNC B1 ;  /* 0x0000000000017941 */ /* 0x000fea0003800000 */
.L_x_3125:
        /* <DEDUP_REMOVED lines=109> */
.L_x_3131:
        /* <DEDUP_REMOVED lines=20> */
.L_x_3134:
[----:B------:R-:W-:Y:S05]  /*30b0*/  BSYNC B2 ;  /* 0x0000000000027941 */ /* 0x000fea0003800000 */
.L_x_3133:
        /* <DEDUP_REMOVED lines=29> */
.L_x_3132:
[----:B------:R-:W-:Y:S05]  /*3290*/  BSYNC B1 ;  /* 0x0000000000017941 */ /* 0x000fea0003800000 */
.L_x_3130:
        /* <DEDUP_REMOVED lines=109> */
.L_x_3136:
        /* <DEDUP_REMOVED lines=19> */
[----:B------:R-:W-:Y:S05]  /*3aa0*/  CALL.REL.NOINC `($__internal_5_$__cuda_sm20_div_rn_f64_full) ;  /* 0x0000007000cc7944 */ /* 0x000fea0003c00000 */
.L_x_3139:
[----:B------:R-:W-:Y:S05]  /*3ab0*/  BSYNC B2 ;  /* 0x0000000000027941 */ /* 0x000fea0003800000 */
.L_x_3138:
        /* <DEDUP_REMOVED lines=29> */
.L_x_3137:
[----:B------:R-:W-:Y:S05]  /*3c90*/  BSYNC B1 ;  /* 0x0000000000017941 */ /* 0x000fea0003800000 */
.L_x_3135:
        /* <DEDUP_REMOVED lines=112> */
.L_x_3141:
        /* <DEDUP_REMOVED lines=20> */
.L_x_3144:
[----:B------:R-:W-:Y:S05]  /*44e0*/  BSYNC B2 ;  /* 0x0000000000027941 */ /* 0x000fea0003800000 */
.L_x_3143:
        /* <DEDUP_REMOVED lines=29> */
.L_x_3142:
[----:B------:R-:W-:Y:S05]  /*46c0*/  BSYNC B1 ;  /* 0x0000000000017941 */ /* 0x000fea0003800000 */
.L_x_3140:
        /* <DEDUP_REMOVED lines=109> */
.L_x_3146:
        /* <DEDUP_REMOVED lines=20> */
.L_x_3149:
[----:B------:R-:W-:Y:S05]  /*4ee0*/  BSYNC B2 ;  /* 0x0000000000027941 */ /* 0x000fea0003800000 */
.L_x_3148:
        /* <DEDUP_REMOVED lines=29> */
.L_x_3147:
[----:B------:R-:W-:Y:S05]  /*50c0*/  BSYNC B1 ;  /* 0x0000000000017941 */ /* 0x000fea0003800000 */
.L_x_3145:
        /* <DEDUP_REMOVED lines=27> */
.L_x_3109:
        /* <DEDUP_REMOVED lines=165> */
.L_x_3153:
        /* <DEDUP_REMOVED lines=20> */
.L_x_3156:
[----:B------:R-:W-:Y:S05]  /*5e10*/  BSYNC B3 ;  /* 0x0000000000037941 */ /* 0x000fea0003800000 */
.L_x_3155:
        /* <DEDUP_REMOVED lines=29> */
.L_x_3154:
[----:B------:R-:W-:Y:S05]  /*5ff0*/  BSYNC B2 ;  /* 0x0000000000027941 */ /* 0x000fea0003800000 */
.L_x_3152:
[----:B------:R-:W-:Y:S01]  /*6000*/  UMOV UR6, 0xfefa39ef ;  /* 0xfefa39ef00067882 */ /* 0x000fe20000000000 */
[----:B------:R-:W-:Y:S02]  /*6010*/  UMOV UR7, 0x3fe62e42 ;  /* 0x3fe62e4200077882 */ /* 0x000fe40000000000 */
[----:B------:R-:W-:-:S10]  /*6020*/  DADD R4, R12, UR6 ;  /* 0x000000060c047e29 */ /* 0x000fd40008000000 */
[----:B------:R-:W-:Y:S02]  /*6030*/  FSEL R12, R4, R12, P0 ;  /* 0x0000000c040c7208 */ /* 0x000fe40000000000 */
[----:B------:R-:W-:-:S07]  /*6040*/  FSEL R13, R5, R13, P0 ;  /* 0x0000000d050d7208 */ /* 0x000fce0000000000 */
.L_x_3151:
[----:B------:R-:W-:Y:S05]  /*6050*/  BSYNC B1 ;  /* 0x0000000000017941 */ /* 0x000fea0003800000 */
.L_x_3150:
        /* <DEDUP_REMOVED lines=112> */
.L_x_3160:
        /* <DEDUP_REMOVED lines=20> */
.L_x_3163:
[----:B------:R-:W-:Y:S05]  /*68a0*/  BSYNC B3 ;  /* 0x0000000000037941 */ /* 0x000fea0003800000 */
.L_x_3162:
        /* <DEDUP_REMOVED lines=29> */
.L_x_3161:
[----:B------:R-:W-:Y:S05]  /*6a80*/  BSYNC B2 ;  /* 0x0000000000027941 */ /* 0x000fea0003800000 */
.L_x_3159:
[----:B------:R-:W-:Y:S01]  /*6a90*/  UMOV UR6, 0xfefa39ef ;  /* 0xfefa39ef00067882 */ /* 0x000fe20000000000 */
[----:B------:R-:W-:Y:S02]  /*6aa0*/  UMOV UR7, 0x3fe62e42 ;  /* 0x3fe62e4200077882 */ /* 0x000fe40000000000 */
[----:B------:R-:W-:-:S10]  /*6ab0*/  DADD R4, R14, UR6 ;  /* 0x000000060e047e29 */ /* 0x000fd40008000000 */
[----:B------:R-:W-:Y:S02]  /*6ac0*/  FSEL R14, R4, R14, P0 ;  /* 0x0000000e040e7208 */ /* 0x000fe40000000000 */
[----:B------:R-:W-:-:S07]  /*6ad0*/  FSEL R15, R5, R15, P0 ;  /* 0x0000000f050f7208 */ /* 0x000fce0000000000 */
.L_x_3158:
[----:B------:R-:W-:Y:S05]  /*6ae0*/  BSYNC B1 ;  /* 0x0000000000017941 */ /* 0x000fea0003800000 */
.L_x_3157:
        /* <DEDUP_REMOVED lines=112> */
.L_x_3167:
        /* <DEDUP_REMOVED lines=20> */
.L_x_3170:
[----:B------:R-:W-:Y:S05]  /*7330*/  BSYNC B3 ;  /* 0x0000000000037941 */ /* 0x000fea0003800000 */
.L_x_3169:
        /* <DEDUP_REMOVED lines=29> */
.L_x_3168:
[----:B------:R-:W-:Y:S05]  /*7510*/  BSYNC B2 ;  /* 0x0000000000027941 */ /* 0x000fea0003800000 */
.L_x_3166:
[----:B------:R-:W-:Y:S01]  /*7520*/  UMOV UR6, 0xfefa39ef ;  /* 0xfefa39ef00067882 */ /* 0x000fe20000000000 */
[----:B------:R-:W-:Y:S02]  /*7530*/  UMOV UR7, 0x3fe62e42 ;  /* 0x3fe62e4200077882 */ /* 0x000fe40000000000 */
[----:B------:R-:W-:-:S10]  /*7540*/  DADD R4, R16, UR6 ;  /* 0x0000000610047e29 */ /* 0x000fd40008000000 */
[----:B------:R-:W-:Y:S02]  /*7550*/  FSEL R16, R4, R16, P0 ;  /* 0x0000001004107208 */ /* 0x000fe40000000000 */
[----:B------:R-:W-:-:S07]  /*7560*/  FSEL R17, R5, R17, P0 ;  /* 0x0000001105117208 */ /* 0x000fce0000000000 */
.L_x_3165:
[----:B------:R-:W-:Y:S05]  /*7570*/  BSYNC B1 ;  /* 0x0000000000017941 */ /* 0x000fea0003800000 */
.L_x_3164:
        /* <DEDUP_REMOVED lines=111> */
.L_x_3174:
        /* <DEDUP_REMOVED lines=20> */
.L_x_3177:
[----:B------:R-:W-:Y:S05]  /*7db0*/  BSYNC B3 ;  /* 0x0000000000037941 */ /* 0x000fea0003800000 */
.L_x_3176:
        /* <DEDUP_REMOVED lines=29> */
.L_x_3175:
[----:B------:R-:W-:Y:S05]  /*7f90*/  BSYNC B2 ;  /* 0x0000000000027941 */ /* 0x000fea0003800000 */
.L_x_3173:
[----:B------:R-:W-:Y:S01]  /*7fa0*/  UMOV UR6, 0xfefa39ef ;  /* 0xfefa39ef00067882 */ /* 0x000fe20000000000 */
[----:B------:R-:W-:Y:S02]  /*7fb0*/  UMOV UR7, 0x3fe62e42 ;  /* 0x3fe62e4200077882 */ /* 0x000fe40000000000 */
[----:B------:R-:W-:-:S10]  /*7fc0*/  DADD R6, R4, UR6 ;  /* 0x0000000604067e29 */ /* 0x000fd40008000000 */
[----:B------:R-:W-:Y:S02]  /*7fd0*/  FSEL R18, R6, R4, P0 ;  /* 0x0000000406127208 */ /* 0x000fe40000000000 */
[----:B------:R-:W-:-:S07]  /*7fe0*/  FSEL R19, R7, R5, P0 ;  /* 0x0000000507137208 */ /* 0x000fce0000000000 */
.L_x_3172:
[----:B------:R-:W-:Y:S05]  /*7ff0*/  BSYNC B1 ;  /* 0x0000000000017941 */ /* 0x000fea0003800000 */
.L_x_3171:
        /* <DEDUP_REMOVED lines=111> */
.L_x_3181:
        /* <DEDUP_REMOVED lines=20> */
.L_x_3184:
[----:B------:R-:W-:Y:S05]  /*8830*/  BSYNC B3 ;  /* 0x0000000000037941 */ /* 0x000fea0003800000 */
.L_x_3183:
        /* <DEDUP_REMOVED lines=29> */
.L_x_3182:
[----:B------:R-:W-:Y:S05]  /*8a10*/  BSYNC B2 ;  /* 0x0000000000027941 */ /* 0x000fea0003800000 */
.L_x_3180:
[----:B------:R-:W-:Y:S01]  /*8a20*/  UMOV UR6, 0xfefa39ef ;  /* 0xfefa39ef00067882 */ /* 0x000fe20000000000 */
[----:B------:R-:W-:Y:S02]  /*8a30*/  UMOV UR7, 0x3fe62e42 ;  /* 0x3fe62e4200077882 */ /* 0x000fe40000000000 */
[----:B------:R-:W-:-:S10]  /*8a40*/  DADD R6, R4, UR6 ;  /* 0x0000000604067e29 */ /* 0x000fd40008000000 */
[----:B------:R-:W-:Y:S02]  /*8a50*/  FSEL R20, R6, R4, P0 ;  /* 0x0000000406147208 */ /* 0x000fe40000000000 */
[----:B------:R-:W-:-:S07]  /*8a60*/  FSEL R21, R7, R5, P0 ;  /* 0x0000000507157208 */ /* 0x000fce0000000000 */
.L_x_3179:
[----:B------:R-:W-:Y:S05]  /*8a70*/  BSYNC B1 ;  /* 0x0000000000017941 */ /* 0x000fea0003800000 */
.L_x_3178:
        /* <DEDUP_REMOVED lines=111> */
.L_x_3188:
        /* <DEDUP_REMOVED lines=20> */
.L_x_3191:
[----:B------:R-:W-:Y:S05]  /*92b0*/  BSYNC B3 ;  /* 0x0000000000037941 */ /* 0x000fea0003800000 */
.L_x_3190:
        /* <DEDUP_REMOVED lines=29> */
.L_x_3189:
[----:B------:R-:W-:Y:S05]  /*9490*/  BSYNC B2 ;  /* 0x0000000000027941 */ /* 0x000fea0003800000 */
.L_x_3187:
[----:B------:R-:W-:Y:S01]  /*94a0*/  UMOV UR6, 0xfefa39ef ;  /* 0xfefa39ef00067882 */ /* 0x000fe20000000000 */
[----:B------:R-:W-:Y:S02]  /*94b0*/  UMOV UR7, 0x3fe62e42 ;  /* 0x3fe62e4200077882 */ /* 0x000fe40000000000 */
[----:B------:R-:W-:-:S10]  /*94c0*/  DADD R6, R4, UR6 ;  /* 0x0000000604067e29 */ /* 0x000fd40008000000 */
[----:B------:R-:W-:Y:S02]  /*94d0*/  FSEL R22, R6, R4, P0 ;  /* 0x0000000406167208 */ /* 0x000fe40000000000 */
[----:B------:R-:W-:-:S07]  /*94e0*/  FSEL R23, R7, R5, P0 ;  /* 0x0000000507177208 */ /* 0x000fce0000000000 */
.L_x_3186:
[----:B------:R-:W-:Y:S05]  /*94f0*/  BSYNC B1 ;  /* 0x0000000000017941 */ /* 0x000fea0003800000 */
.L_x_3185:
        /* <DEDUP_REMOVED lines=111> */
.L_x_3195:
        /* <DEDUP_REMOVED lines=20> */
.L_x_3198:
[----:B------:R-:W-:Y:S05]  /*9d30*/  BSYNC B3 ;  /* 0x0000000000037941 */ /* 0x000fea0003800000 */
.L_x_3197:
        /* <DEDUP_REMOVED lines=29> */
.L_x_3196:
[----:B------:R-:W-:Y:S05]  /*9f10*/  BSYNC B2 ;  /* 0x0000000000027941 */ /* 0x000fea0003800000 */
.L_x_3194:
[----:B------:R-:W-:Y:S01]  /*9f20*/  UMOV UR6, 0xfefa39ef ;  /* 0xfefa39ef00067882 */ /* 0x000fe20000000000 */
[----:B------:R-:W-:Y:S02]  /*9f30*/  UMOV UR7, 0x3fe62e42 ;  /* 0x3fe62e4200077882 */ /* 0x000fe40000000000 */
[----:B------:R-:W-:-:S10]  /*9f40*/  DADD R6, R4, UR6 ;  /* 0x0000000604067e29 */ /* 0x000fd40008000000 */
[----:B------:R-:W-:Y:S02]  /*9f50*/  FSEL R34, R6, R4, P0 ;  /* 0x0000000406227208 */ /* 0x000fe40000000000 */
[----:B------:R-:W-:-:S07]  /*9f60*/  FSEL R35, R7, R5, P0 ;  /* 0x0000000507237208 */ /* 0x000fce0000000000 */
.L_x_3193:
[----:B------:R-:W-:Y:S05]  /*9f70*/  BSYNC B1 ;  /* 0x0000000000017941 */ /* 0x000fea0003800000 */
.L_x_3192:
        /* <DEDUP_REMOVED lines=111> */
.L_x_3202:
        /* <DEDUP_REMOVED lines=20> */
.L_x_3205:
[----:B------:R-:W-:Y:S05]  /*a7b0*/  BSYNC B3 ;  /* 0x0000000000037941 */ /* 0x000fea0003800000 */
.L_x_3204:
        /* <DEDUP_REMOVED lines=29> */
.L_x_3203:
[----:B------:R-:W-:Y:S05]  /*a990*/  BSYNC B2 ;  /* 0x0000000000027941 */ /* 0x000fea0003800000 */
.L_x_3201:
[----:B------:R-:W-:Y:S01]  /*a9a0*/  UMOV UR6, 0xfefa39ef ;  /* 0xfefa39ef00067882 */ /* 0x000fe20000000000 */
[----:B------:R-:W-:Y:S02]  /*a9b0*/  UMOV UR7, 0x3fe62e42 ;  /* 0x3fe62e4200077882 */ /* 0x000fe40000000000 */
[----:B------:R-:W-:-:S10]  /*a9c0*/  DADD R6, R4, UR6 ;  /* 0x0000000604067e29 */ /* 0x000fd40008000000 */
[----:B------:R-:W-:Y:S02]  /*a9d0*/  FSEL R4, R6, R4, P0 ;  /* 0x0000000406047208 */ /* 0x000fe40000000000 */
[----:B------:R-:W-:-:S07]  /*a9e0*/  FSEL R5, R7, R5, P0 ;  /* 0x0000000507057208 */ /* 0x000fce0000000000 */
.L_x_3200:
[----:B------:R-:W-:Y:S05]  /*a9f0*/  BSYNC B1 ;  /* 0x0000000000017941 */ /* 0x000fea0003800000 */
.L_x_3199:
        /* <DEDUP_REMOVED lines=24> */
.L_x_3208:
[----:B------:R-:W-:-:S13]  /*ab80*/  ISETP.GE.AND P0, PT, R3, R2, PT ;  /* 0x000000020300720c */ /* 0x000fda0003f06270 */
[----:B------:R-:W-:Y:S05]  /*ab90*/  @P0 BRA `(.L_x_3210) ;  /* 0x0000000000300947 */ /* 0x000fea0003800000 */
[----:B0-----:R-:W0:Y:S01]  /*aba0*/  LDC.64 R6, c[0x0][0x218] ;  /* 0x00008600ff067b82 */ /* 0x001e220000000a00 */
[----:B------:R-:W-:Y:S02]  /*abb0*/  IMAD.IADD R9, R0, 0x1, R3 ;  /* 0x0000000100097824 */ /* 0x000fe400078e0203 */
[----:B------:R-:W-:Y:S02]  /*abc0*/  VIADD R3, R3, 0x80 ;  /* 0x0000008003037836 */ /* 0x000fe40000000000 */
[----:B0-----:R-:W-:-:S05]  /*abd0*/  IMAD.WIDE.U32 R6, R9, 0x8, R6 ;  /* 0x0000000809067825 */ /* 0x001fca00078e0006 */
[----:B-----5:R1:W-:Y:S02]  /*abe0*/  STG.E.64 desc[UR4][R6.64], R18 ;  /* 0x0000001206007986 */ /* 0x0203e4000c101b04 */
.L_x_3209:
[----:B------:R-:W-:-:S13]  /*abf0*/  ISETP.GE.AND P0, PT, R3, R2, PT ;  /* 0x000000020300720c */ /* 0x000fda0003f06270 */
[----:B------:R-:W-:Y:S05]  /*ac00*/  @P0 BRA `(.L_x_3211) ;  /* 0x0000000000340947 */ /* 0x000fea0003800000 */
[----:B01----:R-:W0:Y:S01]  /*ac10*/  LDC.64 R6, c[0x0][0x218] ;  /* 0x00008600ff067b82 */ /* 0x003e220000000a00 */
[----:B------:R-:W-:Y:S01]  /*ac20*/  IADD3 R9, R0, R3, RZ ;  /* 0x0000000300097210 */ /* 0x000fe20007ffe0ff */
[----:B------:R-:W-:-:S04]  /*ac30*/  VIADD R3, R3, 0x80 ;  /* 0x0000008003037836 */ /* 0x000fc80000000000 */
[----:B0-----:R-:W-:-:S05]  /*ac40*/  IMAD.WIDE.U32 R6, R9, 0x8, R6 ;  /* 0x0000000809067825 */ /* 0x001fca00078e0006 */
[----:B------:R1:W-:Y:S02]  /*ac50*/  STG.E.64 desc[UR4][R6.64], R20 ;  /* 0x0000001406007986 */ /* 0x0003e4000c101b04 */
.L_x_3210:
        /* <DEDUP_REMOVED lines=8> */
.L_x_3211:
[----:B------:R-:W-:Y:S05]  /*ace0*/  BSYNC B1 ;  /* 0x0000000000017941 */ /* 0x000fea0003800000 */
.L_x_3207:
[----:B------:R-:W-:-:S13]  /*acf0*/  ISETP.GE.AND P0, PT, R3, R2, PT ;  /* 0x000000020300720c */ /* 0x000fda0003f06270 */
[----:B012---:R-:W0:Y:S01]  /*ad00*/  @!P0 LDC.64 R6, c[0x0][0x218] ;  /* 0x00008600ff068b82 */ /* 0x007e220000000a00 */
[----:B------:R-:W-:Y:S02]  /*ad10*/  @!P0 IMAD.IADD R9, R0, 0x1, R3 ;  /* 0x0000000100098824 */ /* 0x000fe400078e0203 */
[----:B------:R-:W-:Y:S02]  /*ad20*/  @!P0 VIADD R3, R3, 0x80 ;  /* 0x0000008003038836 */ /* 0x000fe40000000000 */
[----:B0-----:R-:W-:-:S05]  /*ad30*/  @!P0 IMAD.WIDE.U32 R6, R9, 0x8, R6 ;  /* 0x0000000809068825 */ /* 0x001fca00078e0006 */
[----:B------:R2:W-:Y:S02]  /*ad40*/  @!P0 STG.E.64 desc[UR4][R6.64], R34 ;  /* 0x0000002206008986 */ /* 0x0005e4000c101b04 */
.L_x_3212:
[----:B------:R-:W-:Y:S05]  /*ad50*/  BSYNC B0 ;  /* 0x0000000000007941 */ /* 0x000fea0003800000 */
.L_x_3206:
        /* <DEDUP_REMOVED lines=8> */
        .weak           $__internal_5_$__cuda_sm20_div_rn_f64_full
        .type           $__internal_5_$__cuda_sm20_div_rn_f64_full,@function
        .size           $__internal_5_$__cuda_sm20_div_rn_f64_full,(.L_x_21010 - $__internal_5_$__cuda_sm20_div_rn_f64_full)
$__internal_5_$__cuda_sm20_div_rn_f64_full:
        /* <DEDUP_REMOVED lines=66> */
.L_x_3214:
        /* <DEDUP_REMOVED lines=16> */
.L_x_3217:
[----:B------:R-:W-:Y:S01]  /*b300*/  LOP3.LUT R9, R29, 0x80000, RZ, 0xfc, !PT ;  /* 0x000800001d097812 */ /* 0x000fe200078efcff */
[----:B------:R-:W-:Y:S01]  /*b310*/  IMAD.MOV.U32 R8, RZ, RZ, R28 ;  /* 0x000000ffff087224 */ /* 0x000fe200078e001c */
[----:B------:R-:W-:Y:S06]  /*b320*/  BRA `(.L_x_3215) ;  /* 0x0000000000087947 */ /* 0x000fec0003800000 */
.L_x_3216:
[----:B------:R-:W-:Y:S01]  /*b330*/  LOP3.LUT R9, R27, 0x80000, RZ, 0xfc, !PT ;  /* 0x000800001b097812 */ /* 0x000fe200078efcff */
[----:B------:R-:W-:-:S07]  /*b340*/  IMAD.MOV.U32 R8, RZ, RZ, R26 ;  /* 0x000000ffff087224 */ /* 0x000fce00078e001a */
.L_x_3215:
[----:B------:R-:W-:Y:S05]  /*b350*/  BSYNC B0 ;  /* 0x0000000000007941 */ /* 0x000fea0003800000 */
.L_x_3213:
[----:B------:R-:W-:-:S04]  /*b360*/  IMAD.MOV.U32 R5, RZ, RZ, 0x0 ;  /* 0x00000000ff057424 */ /* 0x000fc800078e00ff */
[----:B------:R-:W-:Y:S05]  /*b370*/  RET.REL.NODEC R4 `(_ZN2at6native29vectorized_elementwise_kernelILi4EZZZNS0_17acosh_kernel_cudaERNS_18TensorIteratorBaseEENKUlvE0_clEvENKUlvE_clEvEUldE_St5arrayIPcLm2EEEEviT0_T1_) ;  /* 0xffffff4c04207950 */ /* 0x000fea0003c3ffff */
.L_x_3218:
        /* <DEDUP_REMOVED lines=16> */
.L_x_21010:


//--------------------- .text._ZN2at6native29vectorized_elementwise_kernelILi8EZZZNS0_17acosh_kernel_cudaERNS_18TensorIteratorBaseEENKUlvE0_clEvENKUlvE_clEvEUldE_St5arrayIPcLm2EEEEviT0_T1_ --------------------------
	.section	.text._ZN2at6native29vectorized_elementwise_kernelILi8EZZZNS0_17acosh_kernel_cudaERNS_18TensorIteratorBaseEENKUlvE0_clEvENKUlvE_clEvEUldE_St5arrayIPcLm2EEEEviT0_T1_,"ax",@progbits
	.align	128
        .global         _ZN2at6native29vectorized_elementwise_kernelILi8EZZZNS0_17acosh_kernel_cudaERNS_18TensorIteratorBaseEENKUlvE0_clEvENKUlvE_clEvEUldE_St5arrayIPcLm2EEEEviT0_T1_
        .type           _ZN2at6native29vectorized_elementwise_kernelILi8EZZZNS0_17acosh_kernel_cudaERNS_18TensorIteratorBaseEENKUlvE0_clEvENKUlvE_clEvEUldE_St5arrayIPcLm2EEEEviT0_T1_,@function
        .size           _ZN2at6native29vectorized_elementwise_kernelILi8EZZZNS0_17acosh_kernel_cudaERNS_18TensorIteratorBaseEENKUlvE0_clEvENKUlvE_clEvEUldE_St5arrayIPcLm2EEEEviT0_T1_,(.L_x_21011 - _ZN2at6native29vectorized_elementwise_kernelILi8EZZZNS0_17acosh_kernel_cudaERNS_18TensorIteratorBaseEENKUlvE0_clEvENKUlvE_clEvEUldE_St5arrayIPcLm2EEEEviT0_T1_)
        .other          _ZN2at6native29vectorized_elementwise_kernelILi8EZZZNS0_17acosh_kernel_cudaERNS_18TensorIteratorBaseEENKUlvE0_clEvENKUlvE_clEvEUldE_St5arrayIPcLm2EEEEviT0_T1_,@"STO_CUDA_ENTRY STV_DEFAULT"
_ZN2at6native29vectorized_elementwise_kernelILi8EZZZNS0_17acosh_kernel_cudaERNS_18TensorIteratorBaseEENKUlvE0_clEvENKUlvE_clEvEUldE_St5arrayIPcLm2EEEEviT0_T1_:
.text._ZN2at6native29vectorized_elementwise_kernelILi8EZZZNS0_17acosh_kernel_cudaERNS_18TensorIteratorBaseEENKUlvE0_clEvENKUlvE_clEvEUldE_St5arrayIPcLm2EEEEviT0_T1_:
        /* <DEDUP_REMOVED lines=122> */
.L_x_3221:
        /* <DEDUP_REMOVED lines=19> */
[----:B-----5:R-:W-:Y:S05]  /*08d0*/  CALL.REL.NOINC `($__internal_6_$__cuda_sm20_div_rn_f64_full) ;  /* 0x000000a400407944 */ /* 0x020fea0003c00000 */
.L_x_3224:
[----:B------:R-:W-:Y:S05]  /*08e0*/  BSYNC B2 ;  /* 0x0000000000027941 */ /* 0x000fea0003800000 */
.L_x_3223:
        /* <DEDUP_REMOVED lines=29> */
.L_x_3222:
[----:B------:R-:W-:Y:S05]  /*0ac0*/  BSYNC B1 ;  /* 0x0000000000017941 */ /* 0x000fea0003800000 */
.L_x_3220:
        /* <DEDUP_REMOVED lines=106> */
.L_x_3226:
        /* <DEDUP_REMOVED lines=20> */
.L_x_3229:
[----:B------:R-:W-:Y:S05]  /*12b0*/  BSYNC B2 ;  /* 0x0000000000027941 */ /* 0x000fea0003800000 */
.L_x_3228:
        /* <DEDUP_REMOVED lines=29> */
.L_x_3227:
[----:B------:R-:W-:Y:S05]  /*1490*/  BSYNC B1 ;  /* 0x0000000000017941 */ /* 0x000fea0003800000 */
.L_x_3225:
        /* <DEDUP_REMOVED lines=109> */
.L_x_3231:
        /* <DEDUP_REMOVED lines=19> */
[----:B------:R-:W-:Y:S05]  /*1ca0*/  CALL.REL.NOINC `($__internal_6_$__cuda_sm20_div_rn_f64_full) ;  /* 0x00000090004c7944 */ /* 0x000fea0003c00000 */
.L_x_3234:
[----:B------:R-:W-:Y:S05]  /*1cb0*/  BSYNC B2 ;  /* 0x0000000000027941 */ /* 0x000fea0003800000 */
.L_x_3233:
        /* <DEDUP_REMOVED lines=29> */
.L_x_3232:
[----:B------:R-:W-:Y:S05]  /*1e90*/  BSYNC B1 ;  /* 0x0000000000017941 */ /* 0x000fea0003800000 */
.L_x_3230:
        /* <DEDUP_REMOVED lines=109> */
.L_x_3236:
        /* <DEDUP_REMOVED lines=19> */
[----:B------:R-:W-:Y:S05]  /*26a0*/  CALL.REL.NOINC `($__internal_6_$__cuda_sm20_div_rn_f64_full) ;  /* 0x0000008400cc7944 */ /* 0x000fea0003c00000 */
.L_x_3239:
[----:B------:R-:W-:Y:S05]  /*26b0*/  BSYNC B2 ;  /* 0x0000000000027941 */ /* 0x000fea0003800000 */
.L_x_3238:
        /* <DEDUP_REMOVED lines=29> */
.L_x_3237:
[----:B------:R-:W-:Y:S05]  /*2890*/  BSYNC B1 ;  /* 0x0000000000017941 */ /* 0x000fea0003800000 */
.L_x_3235:
        /* <DEDUP_REMOVED lines=109> */
.L_x_3241:
        /* <DEDUP_REMOVED lines=20> */
.L_x_3244:
[----:B------:R-:W-:Y:S05]  /*30b0*/  BSYNC B2 ;  /* 0x0000000000027941 */ /* 0x000fea0003800000 */
.L_x_3243:
        /* <DEDUP_REMOVED lines=29> */
.L_x_3242:
[----:B------:R-:W-:Y:S05]  /*3290*/  BSYNC B1 ;  /* 0x0000000000017941 */ /* 0x000fea0003800000 */
.L_x_3240:
        /* <DEDUP_REMOVED lines=109> */
.L_x_3246:
        /* <DEDUP_REMOVED lines=19> */
[----:B------:R-:W-:Y:S05]  /*3aa0*/  CALL.REL.NOINC `($__internal_6_$__cuda_sm20_div_rn_f64_full) ;  /* 0x0000007000cc7944 */ /* 0x000fea0003c00000 */
.L_x_3249:
[----:B------:R-:W-:Y:S05]  /*3ab0*/  BSYNC B2 ;  /* 0x0000000000027941 */ /* 0x000fea0003800000 */
.L_x_3248:
        /* <DEDUP_REMOVED lines=29> */
.L_x_3247:
[----:B------:R-:W-:Y:S05]  /*3c90*/  BSYNC B1 ;  /* 0x0000000000017941 */ /* 0x000fea0003800000 */
.L_x_3245:
        /* <DEDUP_REMOVED lines=112> */
.L_x_3251:
        /* <DEDUP_REMOVED lines=20> */
.L_x_3254:
[----:B------:R-:W-:Y:S05]  /*44e0*/  BSYNC B2 ;  /* 0x0000000000027941 */ /* 0x000fea0003800000 */
.L_x_3253:
        /* <DEDUP_REMOVED lines=29> */
.L_x_3252:
[----:B------:R-:W-:Y:S05]  /*46c0*/  BSYNC B1 ;  /* 0x0000000000017941 */ /* 0x000fea0003800000 */
.L_x_3250:
        /* <DEDUP_REMOVED lines=109> */
.L_x_3256:
        /* <DEDUP_REMOVED lines=20> */
.L_x_3259:
[----:B------:R-:W-:Y:S05]  /*4ee0*/  BSYNC B2 ;  /* 0x0000000000027941 */ /* 0x000fea0003800000 */
.L_x_3258:
        /* <DEDUP_REMOVED lines=29> */
.L_x_3257:
[----:B------:R-:W-:Y:S05]  /*50c0*/  BSYNC B1 ;  /* 0x0000000000017941 */ /* 0x000fea0003800000 */
.L_x_3255:
        /* <DEDUP_REMOVED lines=27> */
.L_x_3219:
        /* <DEDUP_REMOVED lines=165> */
.L_x_3263:
        /* <DEDUP_REMOVED lines=20> */
.L_x_3266:
[----:B------:R-:W-:Y:S05]  /*5e10*/  BSYNC B3 ;  /* 0x0000000000037941 */ /* 0x000fea0003800000 */
.L_x_3265:
        /* <DEDUP_REMOVED lines=29> */
.L_x_3264:
[----:B------:R-:W-:Y:S05]  /*5ff0*/  BSYNC B2 ;  /* 0x0000000000027941 */ /* 0x000fea0003800000 */
.L_x_3262:
[----:B------:R-:W-:Y:S01]  /*6000*/  UMOV UR6, 0xfefa39ef ;  /* 0xfefa39ef00067882 */ /* 0x000fe20000000000 */
[----:B------:R-:W-:Y:S02]  /*6010*/  UMOV UR7, 0x3fe62e42 ;  /* 0x3fe62e4200077882 */ /* 0x000fe40000000000 */
[----:B------:R-:W-:-:S10]  /*6020*/  DADD R4, R12, UR6 ;  /* 0x000000060c047e29 */ /* 0x000fd40008000000 */
[----:B------:R-:W-:Y:S02]  /*6030*/  FSEL R12, R4, R12, P0 ;  /* 0x0000000c040c7208 */ /* 0x000fe40000000000 */
[----:B------:R-:W-:-:S07]  /*6040*/  FSEL R13, R5, R13, P0 ;  /* 0x0000000d050d7208 */ /* 0x000fce0000000000 */
.L_x_3261:
[----:B------:R-:W-:Y:S05]  /*6050*/  BSYNC B1 ;  /* 0x0000000000017941 */ /* 0x000fea0003800000 */
.L_x_3260:
        /* <DEDUP_REMOVED lines=112> */
.L_x_3270:
        /* <DEDUP_REMOVED lines=20> */
.L_x_3273:
[----:B------:R-:W-:Y:S05]  /*68a0*/  BSYNC B3 ;  /* 0x0000000000037941 */ /* 0x000fea0003800000 */
.L_x_3272:
        /* <DEDUP_REMOVED lines=29> */
.L_x_3271:
[----:B------:R-:W-:Y:S05]  /*6a80*/  BSYNC B2 ;  /* 0x0000000000027941 */ /* 0x000fea0003800000 */
.L_x_3269:
[----:B------:R-:W-:Y:S01]  /*6a90*/  UMOV UR6, 0xfefa39ef ;  /* 0xfefa39ef00067882 */ /* 0x000fe20000000000 */
[----:B------:R-:W-:Y:S02]  /*6aa0*/  UMOV UR7, 0x3fe62e42 ;  /* 0x3fe62e4200077882 */ /* 0x000fe40000000000 */
[----:B------:R-:W-:-:S10]  /*6ab0*/  DADD R4, R14, UR6 ;  /* 0x000000060e047e29 */ /* 0x000fd40008000000 */
[----:B------:R-:W-:Y:S02]  /*6ac0*/  FSEL R14, R4, R14, P0 ;  /* 0x0000000e040e7208 */ /* 0x000fe40000000000 */
[----:B------:R-:W-:-:S07]  /*6ad0*/  FSEL R15, R5, R15, P0 ;  /* 0x0000000f050f7208 */ /* 0x000fce0000000000 */
.L_x_3268:
[----:B------:R-:W-:Y:S05]  /*6ae0*/  BSYNC B1 ;  /* 0x0000000000017941 */ /* 0x000fea0003800000 */
.L_x_3267:
        /* <DEDUP_REMOVED lines=112> */
.L_x_3277:
        /* <DEDUP_REMOVED lines=20> */
.L_x_3280:
[----:B------:R-:W-:Y:S05]  /*7330*/  BSYNC B3 ;  /* 0x0000000000037941 */ /* 0x000fea0003800000 */
.L_x_3279:
        /* <DEDUP_REMOVED lines=29> */
.L_x_3278:
[----:B------:R-:W-:Y:S05]  /*7510*/  BSYNC B2 ;  /* 0x0000000000027941 */ /* 0x000fea0003800000 */
.L_x_3276:
[----:B------:R-:W-:Y:S01]  /*7520*/  UMOV UR6, 0xfefa39ef ;  /* 0xfefa39ef00067882 */ /* 0x000fe20000000000 */
[----:B------:R-:W-:Y:S02]  /*7530*/  UMOV UR7, 0x3fe62e42 ;  /* 0x3fe62e4200077882 */ /* 0x000fe40000000000 */
[----:B------:R-:W-:-:S10]  /*7540*/  DADD R4, R16, UR6 ;  /* 0x0000000610047e29 */ /* 0x000fd40008000000 */
[----:B------:R-:W-:Y:S02]  /*7550*/  FSEL R16, R4, R16, P0 ;  /* 0x0000001004107208 */ /* 0x000fe40000000000 */
[----:B------:R-:W-:-:S07]  /*7560*/  FSEL R17, R5, R17, P0 ;  /* 0x0000001105117208 */ /* 0x000fce0000000000 */
.L_x_3275:
[----:B------:R-:W-:Y:S05]  /*7570*/  BSYNC B1 ;  /* 0x0000000000017941 */ /* 0x000fea0003800000 */
.L_x_3274:
        /* <DEDUP_REMOVED lines=111> */
.L_x_3284:
        /* <DEDUP_REMOVED lines=20> */
.L_x_3287:
[----:B------:R-:W-:Y:S05]  /*7db0*/  BSYNC B3 ;  /* 0x0000000000037941 */ /* 0x000fea0003800000 */
.L_x_3286:
        /* <DEDUP_REMOVED lines=29> */
.L_x_3285:
[----:B------:R-:W-:Y:S05]  /*7f90*/  BSYNC B2 ;  /* 0x0000000000027941 */ /* 0x000fea0003800000 */
.L_x_3283:
[----:B------:R-:W-:Y:S01]  /*7fa0*/  UMOV UR6, 0xfefa39ef ;  /* 0xfefa39ef00067882 */ /* 0x000fe20000000000 */
[----:B------:R-:W-:Y:S02]  /*7fb0*/  UMOV UR7, 0x3fe62e42 ;  /* 0x3fe62e4200077882 */ /* 0x000fe40000000000 */
[----:B------:R-:W-:-:S10]  /*7fc0*/  DADD R6, R4, UR6 ;  /* 0x0000000604067e29 */ /* 0x000fd40008000000 */
[----:B------:R-:W-:Y:S02]  /*7fd0*/  FSEL R18, R6, R4, P0 ;  /* 0x0000000406127208 */ /* 0x000fe40000000000 */
[----:B------:R-:W-:-:S07]  /*7fe0*/  FSEL R19, R7, R5, P0 ;  /* 0x0000000507137208 */ /* 0x000fce0000000000 */
.L_x_3282:
[----:B------:R-:W-:Y:S05]  /*7ff0*/  BSYNC B1 ;  /* 0x0000000000017941 */ /* 0x000fea0003800000 */
.L_x_3281:
        /* <DEDUP_REMOVED lines=111> */
.L_x_3291:
        /* <DEDUP_REMOVED lines=20> */
.L_x_3294:
[----:B------:R-:W-:Y:S05]  /*8830*/  BSYNC B3 ;  /* 0x0000000000037941 */ /* 0x000fea0003800000 */
.L_x_3293:
        /* <DEDUP_REMOVED lines=29> */
.L_x_3292:
[----:B------:R-:W-:Y:S05]  /*8a10*/  BSYNC B2 ;  /* 0x0000000000027941 */ /* 0x000fea0003800000 */
.L_x_3290:
[----:B------:R-:W-:Y:S01]  /*8a20*/  UMOV UR6, 0xfefa39ef ;  /* 0xfefa39ef00067882 */ /* 0x000fe20000000000 */
[----:B------:R-:W-:Y:S02]  /*8a30*/  UMOV UR7, 0x3fe62e42 ;  /* 0x3fe62e4200077882 */ /* 0x000fe40000000000 */
[----:B------:R-:W-:-:S10]  /*8a40*/  DADD R6, R4, UR6 ;  /* 0x0000000604067e29 */ /* 0x000fd40008000000 */
[----:B------:R-:W-:Y:S02]  /*8a50*/  FSEL R20, R6, R4, P0 ;  /* 0x0000000406147208 */ /* 0x000fe40000000000 */
[----:B------:R-:W-:-:S07]  /*8a60*/  FSEL R21, R7, R5, P0 ;  /* 0x0000000507157208 */ /* 0x000fce0000000000 */
.L_x_3289:
[----:B------:R-:W-:Y:S05]  /*8a70*/  BSYNC B1 ;  /* 0x0000000000017941 */ /* 0x000fea0003800000 */
.L_x_3288:
        /* <DEDUP_REMOVED lines=111> */
.L_x_3298:
        /* <DEDUP_REMOVED lines=20> */
.L_x_3301:
[----:B------:R-:W-:Y:S05]  /*92b0*/  BSYNC B3 ;  /* 0x0000000000037941 */ /* 0x000fea0003800000 */
.L_x_3300:
        /* <DEDUP_REMOVED lines=29> */
.L_x_3299:
[----:B------:R-:W-:Y:S05]  /*9490*/  BSYNC B2 ;  /* 0x0000000000027941 */ /* 0x000fea0003800000 */
.L_x_3297:
[----:B------:R-:W-:Y:S01]  /*94a0*/  UMOV UR6, 0xfefa39ef ;  /* 0xfefa39ef00067882 */ /* 0x000fe20000000000 */
[----:B------:R-:W-:Y:S02]  /*94b0*/  UMOV UR7, 0x3fe62e42 ;  /* 0x3fe62e4200077882 */ /* 0x000fe40000000000 */
[----:B------:R-:W-:-:S10]  /*94c0*/  DADD R6, R4, UR6 ;  /* 0x0000000604067e29 */ /* 0x000fd40008000000 */
[----:B------:R-:W-:Y:S02]  /*94d0*/  FSEL R22, R6, R4, P0 ;  /* 0x0000000406167208 */ /* 0x000fe40000000000 */
[----:B------:R-:W-:-:S07]  /*94e0*/  FSEL R23, R7, R5, P0 ;  /* 0x0000000507177208 */ /* 0x000fce0000000000 */
.L_x_3296:
[----:B------:R-:W-:Y:S05]  /*94f0*/  BSYNC B1 ;  /* 0x0000000000017941 */ /* 0x000fea0003800000 */
.L_x_3295:
        /* <DEDUP_REMOVED lines=111> */
.L_x_3305:
        /* <DEDUP_REMOVED lines=20> */
.L_x_3308:
[----:B------:R-:W-:Y:S05]  /*9d30*/  BSYNC B3 ;  /* 0x0000000000037941 */ /* 0x000fea0003800000 */
.L_x_3307:
        /* <DEDUP_REMOVED lines=29> */
.L_x_3306:
[----:B------:R-:W-:Y:S05]  /*9f10*/  BSYNC B2 ;  /* 0x0000000000027941 */ /* 0x000fea0003800000 */
.L_x_3304:
[----:B------:R-:W-:Y:S01]  /*9f20*/  UMOV UR6, 0xfefa39ef ;  /* 0xfefa39ef00067882 */ /* 0x000fe20000000000 */
[----:B------:R-:W-:Y:S02]  /*9f30*/  UMOV UR7, 0x3fe62e42 ;  /* 0x3fe62e4200077882 */ /* 0x000fe40000000000 */
[----:B------:R-:W-:-:S10]  /*9f40*/  DADD R6, R4, UR6 ;  /* 0x0000000604067e29 */ /* 0x000fd40008000000 */
[----:B------:R-:W-:Y:S02]  /*9f50*/  FSEL R34, R6, R4, P0 ;  /* 0x0000000406227208 */ /* 0x000fe40000000000 */
[----:B------:R-:W-:-:S07]  /*9f60*/  FSEL R35, R7, R5, P0 ;  /* 0x0000000507237208 */ /* 0x000fce0000000000 */
.L_x_3303:
[----:B------:R-:W-:Y:S05]  /*9f70*/  BSYNC B1 ;  /* 0x0000000000017941 */ /* 0x000fea0003800000 */
.L_x_3302:
        /* <DEDUP_REMOVED lines=111> */
.L_x_3312:
        /* <DEDUP_REMOVED lines=20> */
.L_x_3315:
[----:B------:R-:W-:Y:S05]  /*a7b0*/  BSYNC B3 ;  /* 0x0000000000037941 */ /* 0x000fea0003800000 */
.L_x_3314:
        /* <DEDUP_REMOVED lines=29> */
.L_x_3313:
[----:B------:R-:W-:Y:S05]  /*a990*/  BSYNC B2 ;  /* 0x0000000000027941 */ /* 0x000fea0003800000 */
.L_x_3311:
[----:B------:R-:W-:Y:S01]  /*a9a0*/  UMOV UR6, 0xfefa39ef ;  /* 0xfefa39ef00067882 */ /* 0x000fe20000000000 */
[----:B------:R-:W-:Y:S02]  /*a9b0*/  UMOV UR7, 0x3fe62e42 ;  /* 0x3fe62e4200077882 */ /* 0x000fe40000000000 */
[----:B------:R-:W-:-:S10]  /*a9c0*/  DADD R6, R4, UR6 ;  /* 0x0000000604067e29 */ /* 0x000fd40008000000 */
[----:B------:R-:W-:Y:S02]  /*a9d0*/  FSEL R4, R6, R4, P0 ;  /* 0x0000000406047208 */ /* 0x000fe40000000000 */
[----:B------:R-:W-:-:S07]  /*a9e0*/  FSEL R5, R7, R5, P0 ;  /* 0x0000000507057208 */ /* 0x000fce0000000000 */
.L_x_3310:
[----:B------:R-:W-:Y:S05]  /*a9f0*/  BSYNC B1 ;  /* 0x0000000000017941 */ /* 0x000fea0003800000 */
.L_x_3309:
        /* <DEDUP_REMOVED lines=24> */
.L_x_3318:
[----:B------:R-:W-:-:S13]  /*ab80*/  ISETP.GE.AND P0, PT, R3, R2, PT ;  /* 0x000000020300720c */ /* 0x000fda0003f06270 */
[----:B------:R-:W-:Y:S05]  /*ab90*/  @P0 BRA `(.L_x_3320) ;  /* 0x0000000000300947 */ /* 0x000fea0003800000 */
[----:B0-----:R-:W0:Y:S01]  /*aba0*/  LDC.64 R6, c[0x0][0x218] ;  /* 0x00008600ff067b82 */ /* 0x001e220000000a00 */
[----:B------:R-:W-:Y:S02]  /*abb0*/  IMAD.IADD R9, R0, 0x1, R3 ;  /* 0x0000000100097824 */ /* 0x000fe400078e0203 */
[----:B------:R-:W-:Y:S02]  /*abc0*/  VIADD R3, R3, 0x80 ;  /* 0x0000008003037836 */ /* 0x000fe40000000000 */
[----:B0-----:R-:W-:-:S05]  /*abd0*/  IMAD.WIDE.U32 R6, R9, 0x8, R6 ;  /* 0x0000000809067825 */ /* 0x001fca00078e0006 */
[----:B-----5:R1:W-:Y:S02]  /*abe0*/  STG.E.64 desc[UR4][R6.64], R18 ;  /* 0x0000001206007986 */ /* 0x0203e4000c101b04 */
.L_x_3319:
[----:B------:R-:W-:-:S13]  /*abf0*/  ISETP.GE.AND P0, PT, R3, R2, PT ;  /* 0x000000020300720c */ /* 0x000fda0003f06270 */
[----:B------:R-:W-:Y:S05]  /*ac00*/  @P0 BRA `(.L_x_3321) ;  /* 0x0000000000340947 */ /* 0x000fea0003800000 */
[----:B01----:R-:W0:Y:S01]  /*ac10*/  LDC.64 R6, c[0x0][0x218] ;  /* 0x00008600ff067b82 */ /* 0x003e220000000a00 */
[----:B------:R-:W-:Y:S01]  /*ac20*/  IADD3 R9, R0, R3, RZ ;  /* 0x0000000300097210 */ /* 0x000fe20007ffe0ff */
[----:B------:R-:W-:-:S04]  /*ac30*/  VIADD R3, R3, 0x80 ;  /* 0x0000008003037836 */ /* 0x000fc80000000000 */
[----:B0-----:R-:W-:-:S05]  /*ac40*/  IMAD.WIDE.U32 R6, R9, 0x8, R6 ;  /* 0x0000000809067825 */ /* 0x001fca00078e0006 */
[----:B------:R1:W-:Y:S02]  /*ac50*/  STG.E.64 desc[UR4][R6.64], R20 ;  /* 0x0000001406007986 */ /* 0x0003e4000c101b04 */
.L_x_3320:
        /* <DEDUP_REMOVED lines=8> */
.L_x_3321:
[----:B------:R-:W-:Y:S05]  /*ace0*/  BSYNC B1 ;  /* 0x0000000000017941 */ /* 0x000fea0003800000 */
.L_x_3317:
[----:B------:R-:W-:-:S13]  /*acf0*/  ISETP.GE.AND P0, PT, R3, R2, PT ;  /* 0x000000020300720c */ /* 0x000fda0003f06270 */
[----:B012---:R-:W0:Y:S01]  /*ad00*/  @!P0 LDC.64 R6, c[0x0][0x218] ;  /* 0x00008600ff068b82 */ /* 0x007e220000000a00 */
[----:B------:R-:W-:Y:S02]  /*ad10*/  @!P0 IMAD.IADD R9, R0, 0x1, R3 ;  /* 0x0000000100098824 */ /* 0x000fe400078e0203 */
[----:B------:R-:W-:Y:S02]  /*ad20*/  @!P0 VIADD R3, R3, 0x80 ;  /* 0x0000008003038836 */ /* 0x000fe40000000000 */
[----:B0-----:R-:W-:-:S05]  /*ad30*/  @!P0 IMAD.WIDE.U32 R6, R9, 0x8, R6 ;  /* 0x0000000809068825 */ /* 0x001fca00078e0006 */
[----:B------:R2:W-:Y:S02]  /*ad40*/  @!P0 STG.E.64 desc[UR4][R6.64], R34 ;  /* 0x0000002206008986 */ /* 0x0005e4000c101b04 */
.L_x_3322:
[----:B------:R-:W-:Y:S05]  /*ad50*/  BSYNC B0 ;  /* 0x0000000000007941 */ /* 0x000fea0003800000 */
.L_x_3316:
        /* <DEDUP_REMOVED lines=8> */
        .weak           $__internal_6_$__cuda_sm20_div_rn_f64_full
        .type           $__internal_6_$__cuda_sm20_div_rn_f64_full,@function
        .size           $__internal_6_$__cuda_sm20_div_rn_f64_full,(.L_x_21011 - $__internal_6_$__cuda_sm20_div_rn_f64_full)
$__internal_6_$__cuda_sm20_div_rn_f64_full:
        /* <DEDUP_REMOVED lines=66> */
.L_x_3324:
        /* <DEDUP_REMOVED lines=16> */
.L_x_3327:
[----:B------:R-:W-:Y:S01]  /*b300*/  LOP3.LUT R9, R29, 0x80000, RZ, 0xfc, !PT ;  /* 0x000800001d097812 */ /* 0x000fe200078efcff */
[----:B------:R-:W-:Y:S01]  /*b310*/  IMAD.MOV.U32 R8, RZ, RZ, R28 ;  /* 0x000000ffff087224 */ /* 0x000fe200078e001c */
[----:B------:R-:W-:Y:S06]  /*b320*/  BRA `(.L_x_3325) ;  /* 0x0000000000087947 */ /* 0x000fec0003800000 */
.L_x_3326:
[----:B------:R-:W-:Y:S01]  /*b330*/  LOP3.LUT R9, R27, 0x80000, RZ, 0xfc, !PT ;  /* 0x000800001b097812 */ /* 0x000fe200078efcff */
[----:B------:R-:W-:-:S07]  /*b340*/  IMAD.MOV.U32 R8, RZ, RZ, R26 ;  /* 0x000000ffff087224 */ /* 0x000fce00078e001a */
.L_x_3325:
[----:B------:R-:W-:Y:S05]  /*b350*/  BSYNC B0 ;  /* 0x0000000000007941 */ /* 0x000fea0003800000 */
.L_x_3323:
[----:B------:R-:W-:-:S04]  /*b360*/  IMAD.MOV.U32 R5, RZ, RZ, 0x0 ;  /* 0x00000000ff057424 */ /* 0x000fc800078e00ff */
[----:B------:R-:W-:Y:S05]  /*b370*/  RET.REL.NODEC R4 `(_ZN2at6native29vectorized_elementwise_kernelILi8EZZZNS0_17acosh_kernel_cudaERNS_18TensorIteratorBaseEENKUlvE0_clEvENKUlvE_clEvEUldE_St5arrayIPcLm2EEEEviT0_T1_) ;  /* 0xffffff4c04207950 */ /* 0x000fea0003c3ffff */
.L_x_3328:
        /* <DEDUP_REMOVED lines=16> */
.L_x_21011:


//--------------------- .text._ZN2at6native18elementwise_kernelILi128ELi4EZNS0_15gpu_kernel_implIZZZNS0_17acosh_kernel_cudaERNS_18TensorIteratorBaseEENKUlvE_clEvENKUlvE1_clEvEUlN3c107complexINS7_4HalfEEEE_EEvS4_RKT_EUliE_EEviT1_ --------------------------
	.section	.text._ZN2at6native18elementwise_kernelILi128ELi4EZNS0_15gpu_kernel_implIZZZNS0_17acosh_kernel_cudaERNS_18TensorIteratorBaseEENKUlvE_clEvENKUlvE1_clEvEUlN3c107complexINS7_4HalfEEEE_EEvS4_RKT_EUliE_EEviT1_,"ax",@progbits
	.align	128
        .global         _ZN2at6native18elementwise_kernelILi128ELi4EZNS0_15gpu_kernel_implIZZZNS0_17acosh_kernel_cudaERNS_18TensorIteratorBaseEENKUlvE_clEvENKUlvE1_clEvEUlN3c107complexINS7_4HalfEEEE_EEvS4_RKT_EUliE_EEviT1_
        .type           _ZN2at6native18elementwise_kernelILi128ELi4EZNS0_15gpu_kernel_implIZZZNS0_17acosh_kernel_cudaERNS_18TensorIteratorBaseEENKUlvE_clEvENKUlvE1_clEvEUlN3c107complexINS7_4HalfEEEE_EEvS4_RKT_EUliE_EEviT1_,@function
        .size           _ZN2at6native18elementwise_kernelILi128ELi4EZNS0_15gpu_kernel_implIZZZNS0_17acosh_kernel_cudaERNS_18TensorIteratorBaseEENKUlvE_clEvENKUlvE1_clEvEUlN3c107complexINS7_4HalfEEEE_EEvS4_RKT_EUliE_EEviT1_,(.L_x_21012 - _ZN2at6native18elementwise_kernelILi128ELi4EZNS0_15gpu_kernel_implIZZZNS0_17acosh_kernel_cudaERNS_18TensorIteratorBaseEENKUlvE_clEvENKUlvE1_clEvEUlN3c107complexINS7_4HalfEEEE_EEvS4_RKT_EUliE_EEviT1_)
        .other          _ZN2at6native18elementwise_kernelILi128ELi4EZNS0_15gpu_kernel_implIZZZNS0_17acosh_kernel_cudaERNS_18TensorIteratorBaseEENKUlvE_clEvENKUlvE1_clEvEUlN3c107complexINS7_4HalfEEEE_EEvS4_RKT_EUliE_EEviT1_,@"STO_CUDA_ENTRY STV_DEFAULT"
_ZN2at6native18elementwise_kernelILi128ELi4EZNS0_15gpu_kernel_implIZZZNS0_17acosh_kernel_cudaERNS_18TensorIteratorBaseEENKUlvE_clEvENKUlvE1_clEvEUlN3c107complexINS7_4HalfEEEE_EEvS4_RKT_EUliE_EEviT1_:
.text._ZN2at6native18elementwise_kernelILi128ELi4EZNS0_15gpu_kernel_implIZZZNS0_17acosh_kernel_cudaERNS_18TensorIteratorBaseEENKUlvE_clEvENKUlvE1_clEvEUlN3c107complexINS7_4HalfEEEE_EEvS4_RKT_EUliE_EEviT1_:
        /* <DEDUP_REMOVED lines=10> */
[----:B------:R-:W-:Y:S01]  /*00a0*/  HFMA2.MMA R18, -RZ, RZ, 0, 0 ;  /* 0x00000000ff127435 */ /* 0x000fe200000001ff */
        /* <DEDUP_REMOVED lines=301> */
.L_x_3331:
[----:B------:R-:W0:Y:S01]  /*1380*/  LDC.U8 R5, c[0x0][0x422] ;  /* 0x00010880ff057b82 */ /* 0x000e220000000000 */
[----:B------:R-:W-:Y:S02]  /*1390*/  ULDC.64 UR4, c[0x0][0x418] ;  /* 0x0001060000047ab9 */ /* 0x000fe40000000a00 */
[----:B------:R-:W-:-:S04]  /*13a0*/  IADD3 R2, P1, R0, UR4, RZ ;  /* 0x0000000400027c10 */ /* 0x000fc8000ff3e0ff */
        /* <DEDUP_REMOVED lines=12> */
[----:B------:R0:W2:Y:S02]  /*1470*/  LDG.E.S8 R2, desc[UR36][R2.64] ;  /* 0x0000002402027981 */ /* 0x0000a4000c1e1300 */
[----:B0-----:R-:W-:Y:S01]  /*1480*/  PRMT R3, RZ, 0x7610, R3 ;  /* 0x00007610ff037816 */ /* 0x001fe20000000003 */
[----:B--2---:R-:W0:Y:S02]  /*1490*/  I2F.S16 R7, R2 ;  /* 0x0000000200077306 */ /* 0x004e240000101400 */
[----:B0-----:R-:W-:Y:S01]  /*14a0*/  F2FP.F16.F32.PACK_AB R7, RZ, R7 ;  /* 0x00000007ff07723e */ /* 0x001fe200000000ff */
[----:B------:R-:W-:Y:S06]  /*14b0*/  BRA `(.L_x_3337) ;  /* 0x0000000c00fc7947 */ /* 0x000fec0003800000 */
.L_x_3335:
[----:B------:R0:W2:Y:S02]  /*14c0*/  LDG.E.U8 R2, desc[UR36][R2.64] ;  /* 0x0000002402027981 */ /* 0x0000a4000c1e1100 */
[----:B0-----:R-:W-:Y:S02]  /*14d0*/  PRMT R3, RZ, 0x7610, R3 ;  /* 0x00007610ff037816 */ /* 0x001fe40000000003 */
[----:B--2---:R-:W-:-:S04]  /*14e0*/  I2FP.F32.U32 R7, R2 ;  /* 0x0000000200077245 */ /* 0x004fc80000201000 */
[----:B------:R-:W-:Y:S01]  /*14f0*/  F2FP.F16.F32.PACK_AB R7, RZ, R7 ;  /* 0x00000007ff07723e */ /* 0x000fe200000000ff */
[----:B------:R-:W-:Y:S06]  /*1500*/  BRA `(.L_x_3337) ;  /* 0x0000000c00e87947 */ /* 0x000fec0003800000 */
.L_x_3334:
[----:B------:R-:W-:-:S13]  /*1510*/  ISETP.NE.AND P0, PT, R4, 0x2, PT ;  /* 0x000000020400780c */ /* 0x000fda0003f05270 */
[----:B------:R-:W-:Y:S05]  /*1520*/  @!P0 BRA `(.L_x_3338) ;  /* 0x0000000000388947 */ /* 0x000fea0003800000 */
[----:B------:R-:W-:-:S13]  /*1530*/  ISETP.NE.AND P0, PT, R4, 0x3, PT ;  /* 0x000000030400780c */ /* 0x000fda0003f05270 */
[----:B------:R-:W-:Y:S05]  /*1540*/  @!P0 BRA `(.L_x_3339) ;  /* 0x00000000001c8947 */ /* 0x000fea0003800000 */
[----:B------:R-:W-:-:S13]  /*1550*/  ISETP.NE.AND P0, PT, R4, 0x4, PT ;  /* 0x000000040400780c */ /* 0x000fda0003f05270 */
[----:B------:R-:W-:Y:S05]  /*1560*/  @P0 BRA `(.L_x_3336) ;  /* 0x0000000c00600947 */ /* 0x000fea0003800000 */
[----:B------:R-:W2:Y:S02]  /*1570*/  LDG.E.64 R2, desc[UR36][R2.64] ;  /* 0x0000002402027981 */ /* 0x000ea4000c1e1b00 */
[----:B--2---:R0:W1:Y:S02]  /*1580*/  I2F.S64 R7, R2 ;  /* 0x0000000200077312 */ /* 0x0040640000301400 */
[----:B0-----:R-:W-:Y:S02]  /*1590*/  PRMT R3, RZ, 0x7610, R3 ;  /* 0x00007610ff037816 */ /* 0x001fe40000000003 */
[----:B-1----:R-:W-:Y:S01]  /*15a0*/  F2FP.F16.F32.PACK_AB R7, RZ, R7 ;  /* 0x00000007ff07723e */ /* 0x002fe200000000ff */
[----:B------:R-:W-:Y:S06]  /*15b0*/  BRA `(.L_x_3337) ;  /* 0x0000000c00bc7947 */ /* 0x000fec0003800000 */
.L_x_3339:
[----:B------:R0:W2:Y:S02]  /*15c0*/  LDG.E R2, desc[UR36][R2.64] ;  /* 0x0000002402027981 */ /* 0x0000a4000c1e1900 */
[----:B0-----:R-:W-:Y:S02]  /*15d0*/  PRMT R3, RZ, 0x7610, R3 ;  /* 0x00007610ff037816 */ /* 0x001fe40000000003 */
[----:B--2---:R-:W-:-:S04]  /*15e0*/  I2FP.F32.S32 R7, R2 ;  /* 0x0000000200077245 */ /* 0x004fc80000201400 */
[----:B------:R-:W-:Y:S01]  /*15f0*/  F2FP.F16.F32.PACK_AB R7, RZ, R7 ;  /* 0x00000007ff07723e */ /* 0x000fe200000000ff */
[----:B------:R-:W-:Y:S06]  /*1600*/  BRA `(.L_x_3337) ;  /* 0x0000000c00a87947 */ /* 0x000fec0003800000 */
.L_x_3338:
[----:B------:R0:W2:Y:S02]  /*1610*/  LDG.E.U16 R2, desc[UR36][R2.64] ;  /* 0x0000002402027981 */ /* 0x0000a4000c1e1500 */
[----:B0-----:R-:W-:Y:S01]  /*1620*/  PRMT R3, RZ, 0x7610, R3 ;  /* 0x00007610ff037816 */ /* 0x001fe20000000003 */
[----:B--2---:R-:W0:Y:S02]  /*1630*/  I2F.S16 R7, R2 ;  /* 0x0000000200077306 */ /* 0x004e240000101400 */
[----:B0-----:R-:W-:Y:S01]  /*1640*/  F2FP.F16.F32.PACK_AB R7, RZ, R7 ;  /* 0x00000007ff07723e */ /* 0x001fe200000000ff */
[----:B------:R-:W-:Y:S06]  /*1650*/  BRA `(.L_x_3337) ;  /* 0x0000000c00947947 */ /* 0x000fec0003800000 */
.L_x_3333:
[----:B------:R-:W-:-:S13]  /*1660*/  ISETP.GT.AND P0, PT, R4, 0x6, PT ;  /* 0x000000060400780c */ /* 0x000fda0003f04270 */
[----:B------:R-:W-:Y:S05]  /*1670*/  @P0 BRA `(.L_x_3340) ;  /* 0x0000000000340947 */ /* 0x000fea0003800000 */
[----:B------:R-:W-:-:S13]  /*1680*/  ISETP.NE.AND P0, PT, R4, 0x5, PT ;  /* 0x000000050400780c */ /* 0x000fda0003f05270 */
[----:B------:R-:W-:Y:S05]  /*1690*/  @!P0 BRA `(.L_x_3341) ;  /* 0x0000000000188947 */ /* 0x000fea0003800000 */
[----:B------:R-:W-:-:S13]  /*16a0*/  ISETP.NE.AND P0, PT, R4, 0x6, PT ;  /* 0x000000060400780c */ /* 0x000fda0003f05270 */
[----:B------:R-:W-:Y:S05]  /*16b0*/  @P0 BRA `(.L_x_3336) ;  /* 0x0000000c000c0947 */ /* 0x000fea0003800000 */
[----:B------:R0:W2:Y:S02]  /*16c0*/  LDG.E R7, desc[UR36][R2.64] ;  /* 0x0000002402077981 */ /* 0x0000a4000c1e1900 */
[----:B0-----:R-:W-:Y:S02]  /*16d0*/  PRMT R3, RZ, 0x7610, R3 ;  /* 0x00007610ff037816 */ /* 0x001fe40000000003 */
[----:B--2---:R-:W-:Y:S01]  /*16e0*/  F2FP.F16.F32.PACK_AB R7, RZ, R7 ;  /* 0x00000007ff07723e */ /* 0x004fe200000000ff */
[----:B------:R-:W-:Y:S06]  /*16f0*/  BRA `(.L_x_3337) ;  /* 0x0000000c006c7947 */ /* 0x000fec0003800000 */
.L_x_3341:
[----:B------:R0:W2:Y:S02]  /*1700*/  LDG.E.U16 R7, desc[UR36][R2.64] ;  /* 0x0000002402077981 */ /* 0x0000a4000c1e1500 */
[----:B0-----:R-:W-:Y:S01]  /*1710*/  PRMT R3, RZ, 0x7610, R3 ;  /* 0x00007610ff037816 */ /* 0x001fe20000000003 */
[----:B--2---:R-:W-:-:S05]  /*1720*/  HADD2.F32 R7, -RZ, R7.H0_H0 ;  /* 0x20000007ff077230 */ /* 0x004fca0000004100 */
[----:B------:R-:W-:Y:S01]  /*1730*/  F2FP.F16.F32.PACK_AB R7, RZ, R7 ;  /* 0x00000007ff07723e */ /* 0x000fe200000000ff */
[----:B------:R-:W-:Y:S06]  /*1740*/  BRA `(.L_x_3337) ;  /* 0x0000000c00587947 */ /* 0x000fec0003800000 */
.L_x_3340:
[----:B------:R-:W-:-:S13]  /*1750*/  ISETP.NE.AND P0, PT, R4, 0x7, PT ;  /* 0x000000070400780c */ /* 0x000fda0003f05270 */
[----:B------:R-:W-:Y:S05]  /*1760*/  @!P0 BRA `(.L_x_3342) ;  /* 0x0000000000308947 */ /* 0x000fea0003800000 */
[----:B------:R-:W-:-:S13]  /*1770*/  ISETP.NE.AND P0, PT, R4, 0x8, PT ;  /* 0x000000080400780c */ /* 0x000fda0003f05270 */
[----:B------:R-:W-:Y:S05]  /*1780*/  @!P0 BRA `(.L_x_3343) ;  /* 0x0000000000188947 */ /* 0x000fea0003800000 */
[----:B------:R-:W-:-:S13]  /*1790*/  ISETP.NE.AND P0, PT, R4, 0x9, PT ;  /* 0x000000090400780c */ /* 0x000fda0003f05270 */
[----:B------:R-:W-:Y:S05]  /*17a0*/  @P0 BRA `(.L_x_3336) ;  /* 0x0000000800d00947 */ /* 0x000fea0003800000 */
[----:B------:R-:W2:Y:S02]  /*17b0*/  LDG.E.64 R2, desc[UR36][R2.64] ;  /* 0x0000002402027981 */ /* 0x000ea4000c1e1b00 */
[----:B--2---:R-:W-:-:S04]  /*17c0*/  F2FP.F16.F32.PACK_AB R3, R2, R3 ;  /* 0x000000030203723e */ /* 0x004fc800000000ff */
[----:B------:R-:W-:Y:S01]  /*17d0*/  PRMT R7, R3, 0x7632, R7 ;  /* 0x0000763203077816 */ /* 0x000fe20000000007 */
[----:B------:R-:W-:Y:S06]  /*17e0*/  BRA `(.L_x_3337) ;  /* 0x0000000c00307947 */ /* 0x000fec0003800000 */
.L_x_3343:
[----:B------:R-:W2:Y:S02]  /*17f0*/  LDG.E R3, desc[UR36][R2.64] ;  /* 0x0000002402037981 */ /* 0x000ea4000c1e1900 */
[C---:B--2---:R-:W-:Y:S02]  /*1800*/  PRMT R7, R3.reuse, 0x7610, R7 ;  /* 0x0000761003077816 */ /* 0x044fe40000000007 */
[----:B------:R-:W-:Y:S01]  /*1810*/  PRMT R3, R3, 0x7632, R3 ;  /* 0x0000763203037816 */ /* 0x000fe20000000003 */
[----:B------:R-:W-:Y:S06]  /*1820*/  BRA `(.L_x_3337) ;  /* 0x0000000c00207947 */ /* 0x000fec0003800000 */
.L_x_3342:
[----:B------:R-:W2:Y:S01]  /*1830*/  LDG.E.64 R2, desc[UR36][R2.64] ;  /* 0x0000002402027981 */ /* 0x000ea2000c1e1b00 */
[----:B------:R-:W-:Y:S01]  /*1840*/  UMOV UR4, 0xf0000000 ;  /* 0xf000000000047882 */ /* 0x000fe20000000000 */
[----:B------:R-:W-:Y:S01]  /*1850*/  UMOV UR5, 0x380fffff ;  /* 0x380fffff00057882 */ /* 0x000fe20000000000 */
[----:B--2---:R0:W1:Y:S01]  /*1860*/  F2F.F32.F64 R7, R2 ;  /* 0x0000000200077310 */ /* 0x0040620000301000 */
[----:B------:R-:W-:Y:S01]  /*1870*/  DSETP.GEU.AND P0, PT, |R2|, UR4, PT ;  /* 0x0000000402007e2a */ /* 0x000fe2000bf0e200 */
[----:B0-----:R-:W-:-:S13]  /*1880*/  PRMT R3, RZ, 0x7610, R3 ;  /* 0x00007610ff037816 */ /* 0x001fda0000000003 */
[----:B-1----:R-:W-:-:S05]  /*1890*/  @!P0 FMUL R7, R7, 1.175494350822287508e-38 ;  /* 0x0080000007078820 */ /* 0x002fca0000400000 */
[----:B------:R-:W-:Y:S01]  /*18a0*/  F2FP.F16.F32.PACK_AB R7, RZ, R7 ;  /* 0x00000007ff07723e */ /* 0x000fe200000000ff */
[----:B------:R-:W-:Y:S06]  /*18b0*/  BRA `(.L_x_3337) ;  /* 0x0000000800fc7947 */ /* 0x000fec0003800000 */
.L_x_3332:
        /* <DEDUP_REMOVED lines=8> */
[----:B------:R0:W2:Y:S02]  /*1940*/  LDG.E.U8 R2, desc[UR36][R2.64] ;  /* 0x0000002402027981 */ /* 0x0000a4000c1e1100 */
[----:B0-----:R-:W-:Y:S02]  /*1950*/  PRMT R3, RZ, 0x7610, R3 ;  /* 0x00007610ff037816 */ /* 0x001fe40000000003 */
[----:B--2---:R-:W-:-:S04]  /*1960*/  ISETP.NE.AND P0, PT, R2, RZ, PT ;  /* 0x000000ff0200720c */ /* 0x004fc80003f05270 */
[----:B------:R-:W-:-:S04]  /*1970*/  FSEL R7, RZ, 1, !P0 ;  /* 0x3f800000ff077808 */ /* 0x000fc80004000000 */
[----:B------:R-:W-:Y:S01]  /*1980*/  F2FP.F16.F32.PACK_AB R7, RZ, R7 ;  /* 0x00000007ff07723e */ /* 0x000fe200000000ff */
[----:B------:R-:W-:Y:S06]  /*1990*/  BRA `(.L_x_3337) ;  /* 0x0000000800c47947 */ /* 0x000fec0003800000 */
.L_x_3346:
[----:B------:R-:W2:Y:S01]  /*19a0*/  LDG.E.128 R4, desc[UR36][R2.64] ;  /* 0x0000002402047981 */ /* 0x000ea2000c1e1d00 */
[----:B------:R-:W-:Y:S01]  /*19b0*/  UMOV UR4, 0xf0000000 ;  /* 0xf000000000047882 */ /* 0x000fe20000000000 */
[----:B------:R-:W-:Y:S01]  /*19c0*/  UMOV UR5, 0x380fffff ;  /* 0x380fffff00057882 */ /* 0x000fe20000000000 */
[----:B--2---:R-:W0:Y:S01]  /*19d0*/  F2F.F32.F64 R8, R6 ;  /* 0x0000000600087310 */ /* 0x004e220000301000 */
[----:B------:R-:W-:Y:S02]  /*19e0*/  DSETP.GEU.AND P1, PT, |R6|, UR4, PT ;  /* 0x0000000406007e2a */ /* 0x000fe4000bf2e200 */
[----:B------:R-:W-:-:S05]  /*19f0*/  DSETP.GEU.AND P0, PT, |R4|, UR4, PT ;  /* 0x0000000404007e2a */ /* 0x000fca000bf0e200 */
[----:B------:R-:W1:Y:S07]  /*1a00*/  F2F.F32.F64 R0, R4 ;  /* 0x0000000400007310 */ /* 0x000e6e0000301000 */
[----:B0-----:R-:W-:-:S05]  /*1a10*/  @!P1 FMUL R8, R8, 1.175494350822287508e-38 ;  /* 0x0080000008089820 */ /* 0x001fca0000400000 */
[----:B------:R-:W-:Y:S01]  /*1a20*/  F2FP.F16.F32.PACK_AB R3, RZ, R8 ;  /* 0x00000008ff03723e */ /* 0x000fe200000000ff */
[----:B-1----:R-:W-:-:S05]  /*1a30*/  @!P0 FMUL R0, R0, 1.175494350822287508e-38 ;  /* 0x0080000000008820 */ /* 0x002fca0000400000 */
[----:B------:R-:W-:Y:S01]  /*1a40*/  F2FP.F16.F32.PACK_AB R7, RZ, R0 ;  /* 0x00000000ff07723e */ /* 0x000fe200000000ff */
[----:B------:R-:W-:Y:S06]  /*1a50*/  BRA `(.L_x_3337) ;  /* 0x0000000800947947 */ /* 0x000fec0003800000 */
.L_x_3345:
[----:B------:R-:W-:-:S13]  /*1a60*/  ISETP.NE.AND P0, PT, R4, 0xf, PT ;  /* 0x0000000f0400780c */ /* 0x000fda0003f05270 */
[----:B------:R-:W-:Y:S05]  /*1a70*/  @!P0 BRA `(.L_x_3347) ;  /* 0x0000000000a48947 */ /* 0x000fea0003800000 */
[----:B------:R-:W-:-:S13]  /*1a80*/  ISETP.NE.AND P0, PT, R4, 0x17, PT ;  /* 0x000000170400780c */ /* 0x000fda0003f05270 */
[----:B------:R-:W-:Y:S05]  /*1a90*/  @!P0 BRA `(.L_x_3348) ;  /* 0x0000000000608947 */ /* 0x000fea0003800000 */
[----:B------:R-:W-:-:S13]  /*1aa0*/  ISETP.NE.AND P0, PT, R4, 0x18, PT ;  /* 0x000000180400780c */ /* 0x000fda0003f05270 */
[----:B------:R-:W-:Y:S05]  /*1ab0*/  @P0 BRA `(.L_x_3336) ;  /* 0x00000008000c0947 */ /* 0x000fea0003800000 */
[----:B------:R0:W2:Y:S01]  /*1ac0*/  LDG.E.U8 R0, desc[UR36][R2.64] ;  /* 0x0000002402007981 */ /* 0x0000a2000c1e1100 */
[----:B------:R-:W-:Y:S02]  /*1ad0*/  MOV R8, 0xff800000 ;  /* 0xff80000000087802 */ /* 0x000fe40000000f00 */
[----:B0-----:R-:W-:Y:S01]  /*1ae0*/  PRMT R3, RZ, 0x7610, R3 ;  /* 0x00007610ff037816 */ /* 0x001fe20000000003 */
        /* <DEDUP_REMOVED lines=17> */
[----:B------:R-:W-:Y:S01]  /*1c00*/  F2FP.F16.F32.PACK_AB R7, RZ, R5 ;  /* 0x00000005ff07723e */ /* 0x000fe200000000ff */
[----:B------:R-:W-:Y:S06]  /*1c10*/  BRA `(.L_x_3337) ;  /* 0x0000000800247947 */ /* 0x000fec0003800000 */
.L_x_3348:
[----:B------:R0:W2:Y:S02]  /*1c20*/  LDG.E.U8 R2, desc[UR36][R2.64] ;  /* 0x0000002402027981 */ /* 0x0000a4000c1e1100 */
[----:B0-----:R-:W-:Y:S02]  /*1c30*/  PRMT R3, RZ, 0x7610, R3 ;  /* 0x00007610ff037816 */ /* 0x001fe40000000003 */
[C---:B--2---:R-:W-:Y:S02]  /*1c40*/  SHF.L.U32 R0, R2.reuse, 0x19, RZ ;  /* 0x0000001902007819 */ /* 0x044fe400000006ff */
[----:B------:R-:W-:Y:S02]  /*1c50*/  SHF.L.U32 R5, R2, 0x18, RZ ;  /* 0x0000001802057819 */ /* 0x000fe400000006ff */
        /* <DEDUP_REMOVED lines=11> */
.L_x_3347:
[----:B------:R0:W2:Y:S02]  /*1d10*/  LDG.E.U16 R7, desc[UR36][R2.64] ;  /* 0x0000002402077981 */ /* 0x0000a4000c1e1500 */
[----:B0-----:R-:W-:Y:S01]  /*1d20*/  PRMT R3, RZ, 0x7610, R3 ;  /* 0x00007610ff037816 */ /* 0x001fe20000000003 */
[----:B--2---:R-:W-:-:S05]  /*1d30*/  IMAD.U32 R7, R7, 0x10000, RZ ;  /* 0x0001000007077824 */ /* 0x004fca00078e00ff */
[----:B------:R-:W-:Y:S01]  /*1d40*/  F2FP.F16.F32.PACK_AB R7, RZ, R7 ;  /* 0x00000007ff07723e */ /* 0x000fe200000000ff */
[----:B------:R-:W-:Y:S06]  /*1d50*/  BRA `(.L_x_3337) ;  /* 0x0000000400d47947 */ /* 0x000fec0003800000 */
.L_x_3344:
        /* <DEDUP_REMOVED lines=8> */
[----:B------:R0:W2:Y:S02]  /*1de0*/  LDG.E.U16 R0, desc[UR36][R2.64] ;  /* 0x0000002402007981 */ /* 0x0000a4000c1e1500 */
[----:B0-----:R-:W-:Y:S02]  /*1df0*/  PRMT R3, RZ, 0x7610, R3 ;  /* 0x00007610ff037816 */ /* 0x001fe40000000003 */
[----:B--2---:R-:W-:-:S04]  /*1e00*/  I2FP.F32.U32 R0, R0 ;  /* 0x0000000000007245 */ /* 0x004fc80000201000 */
[----:B------:R-:W-:Y:S01]  /*1e10*/  F2FP.F16.F32.PACK_AB R7, RZ, R0 ;  /* 0x00000000ff07723e */ /* 0x000fe200000000ff */
[----:B------:R-:W-:Y:S06]  /*1e20*/  BRA `(.L_x_3337) ;  /* 0x0000000400a07947 */ /* 0x000fec0003800000 */
.L_x_3351:
        /* <DEDUP_REMOVED lines=21> */
.L_x_3355:
[----:B------:R-:W-:Y:S05]  /*1f80*/  BSYNC B1 ;  /* 0x0000000000017941 */ /* 0x000fea0003800000 */
.L_x_3354:
[----:B------:R-:W-:Y:S02]  /*1f90*/  LEA R0, R0, 0x3b800000, 0x17 ;  /* 0x3b80000000007811 */ /* 0x000fe400078eb8ff */
[----:B------:R-:W-:-:S04]  /*1fa0*/  SHF.L.U32 R2, R2, 0x14, RZ ;  /* 0x0000001402027819 */ /* 0x000fc800000006ff */
[----:B------:R-:W-:-:S07]  /*1fb0*/  LOP3.LUT R7, R0, R2, R7, 0xfe, !PT ;  /* 0x0000000200077212 */ /* 0x000fce00078efe07 */
.L_x_3353:
[----:B------:R-:W-:Y:S05]  /*1fc0*/  BSYNC B0 ;  /* 0x0000000000007941 */ /* 0x000fea0003800000 */
.L_x_3352:
[----:B------:R-:W-:Y:S02]  /*1fd0*/  F2FP.F16.F32.PACK_AB R7, RZ, R7 ;  /* 0x00000007ff07723e */ /* 0x000fe400000000ff */
[----:B------:R-:W-:Y:S01]  /*1fe0*/  PRMT R3, RZ, 0x7610, R3 ;  /* 0x00007610ff037816 */ /* 0x000fe20000000003 */
[----:B------:R-:W-:Y:S06]  /*1ff0*/  BRA `(.L_x_3337) ;  /* 0x00000004002c7947 */ /* 0x000fec0003800000 */
.L_x_3350:
        /* <DEDUP_REMOVED lines=12> */
[----:B------:R-:W-:Y:S02]  /*20c0*/  SHF.L.U32 R7, R3, 0x1f, RZ ;  /* 0x0000001f03077819 */ /* 0x000fe400000006ff */
[----:B------:R-:W-:-:S05]  /*20d0*/  SHF.R.U32.HI R0, RZ, 0x2, R0 ;  /* 0x00000002ff007819 */ /* 0x000fca0000011600 */
[----:B------:R-:W-:Y:S05]  /*20e0*/  @P0 BRA `(.L_x_3359) ;  /* 0x0000000000180947 */ /* 0x000fea0003800000 */
[----:B------:R-:W0:Y:S02]  /*20f0*/  FLO.U32 R3, R2 ;  /* 0x0000000200037300 */ /* 0x000e2400000e0000 */
[----:B0-----:R-:W-:-:S04]  /*2100*/  IADD3 R3, -R3, 0x1f, RZ ;  /* 0x0000001f03037810 */ /* 0x001fc80007ffe1ff */
[----:B------:R-:W-:Y:S01]  /*2110*/  IADD3 R0, R0, 0x1e, -R3 ;  /* 0x0000001e00007810 */ /* 0x000fe20007ffe803 */
[----:B------:R-:W-:-:S05]  /*2120*/  VIADD R5, R3, 0xffffffe3 ;  /* 0xffffffe303057836 */ /* 0x000fca0000000000 */
[----:B------:R-:W-:-:S04]  /*2130*/  SHF.L.U32 R5, R2, R5, RZ ;  /* 0x0000000502057219 */ /* 0x000fc800000006ff */
[----:B------:R-:W-:-:S07]  /*2140*/  LOP3.LUT R2, R5, 0x3, RZ, 0xc0, !PT ;  /* 0x0000000305027812 */ /* 0x000fce00078ec0ff */
.L_x_3359:
[----:B------:R-:W-:Y:S05]  /*2150*/  BSYNC B1 ;  /* 0x0000000000017941 */ /* 0x000fea0003800000 */
.L_x_3358:
[----:B------:R-:W-:Y:S01]  /*2160*/  IMAD.SHL.U32 R2, R2, 0x200000, RZ ;  /* 0x0020000002027824 */ /* 0x000fe200078e00ff */
[----:B------:R-:W-:-:S04]  /*2170*/  LEA R0, R0, 0x37800000, 0x17 ;  /* 0x3780000000007811 */ /* 0x000fc800078eb8ff */
[----:B------:R-:W-:-:S07]  /*2180*/  LOP3.LUT R7, R0, R2, R7, 0xfe, !PT ;  /* 0x0000000200077212 */ /* 0x000fce00078efe07 */
.L_x_3357:
[----:B------:R-:W-:Y:S05]  /*2190*/  BSYNC B0 ;  /* 0x0000000000007941 */ /* 0x000fea0003800000 */
.L_x_3356:
[----:B------:R-:W-:Y:S02]  /*21a0*/  F2FP.F16.F32.PACK_AB R7, RZ, R7 ;  /* 0x00000007ff07723e */ /* 0x000fe400000000ff */
[----:B------:R-:W-:Y:S01]  /*21b0*/  PRMT R3, RZ, 0x7610, R3 ;  /* 0x00007610ff037816 */ /* 0x000fe20000000003 */
[----:B------:R-:W-:Y:S06]  /*21c0*/  BRA `(.L_x_3337) ;  /* 0x0000000000b87947 */ /* 0x000fec0003800000 */
.L_x_3349:
        /* <DEDUP_REMOVED lines=8> */
[----:B------:R-:W-:Y:S01]  /*2250*/  HFMA2.MMA R7, -RZ, RZ, 3.814697265625e-06, 0 ;  /* 0x00400000ff077435 */ /* 0x000fe200000001ff */
[----:B--2---:R-:W-:-:S13]  /*2260*/  ISETP.NE.AND P0, PT, R2, RZ, PT ;  /* 0x000000ff0200720c */ /* 0x004fda0003f05270 */
[----:B------:R-:W-:Y:S05]  /*2270*/  @!P0 BRA `(.L_x_3363) ;  /* 0x00000000000c8947 */ /* 0x000fea0003800000 */
[----:B------:R-:W-:-:S13]  /*2280*/  ISETP.NE.AND P0, PT, R2, 0xff, PT ;  /* 0x000000ff0200780c */ /* 0x000fda0003f05270 */
[----:B------:R-:W-:Y:S02]  /*2290*/  @!P0 IMAD.MOV.U32 R7, RZ, RZ, 0x7f800001 ;  /* 0x7f800001ff078424 */ /* 0x000fe400078e00ff */
[----:B------:R-:W-:-:S07]  /*22a0*/  @P0 IMAD.SHL.U32 R7, R2, 0x800000, RZ ;  /* 0x0080000002070824 */ /* 0x000fce00078e00ff */
.L_x_3363:
[----:B------:R-:W-:Y:S05]  /*22b0*/  BSYNC B0 ;  /* 0x0000000000007941 */ /* 0x000fea0003800000 */
.L_x_3362:
[----:B------:R-:W-:Y:S02]  /*22c0*/  PRMT R3, RZ, 0x7610, R3 ;  /* 0x00007610ff037816 */ /* 0x000fe40000000003 */
[----:B------:R-:W-:Y:S01]  /*22d0*/  F2FP.F16.F32.PACK_AB R7, RZ, R7 ;  /* 0x00000007ff07723e */ /* 0x000fe200000000ff */
[----:B------:R-:W-:Y:S06]  /*22e0*/  BRA `(.L_x_3337) ;  /* 0x0000000000707947 */ /* 0x000fec0003800000 */
.L_x_3336:
[----:B------:R-:W-:Y:S01]  /*22f0*/  MOV R0, 0x0 ;  /* 0x0000000000007802 */ /* 0x000fe20000000f00 */
[----:B------:R-:W-:Y:S01]  /*2300*/  ULDC.64 UR4, c[0x4][0x158] ;  /* 0x0100560000047ab9 */ /* 0x000fe20000000a00 */
[----:B------:R-:W-:Y:S01]  /*2310*/  ULDC.64 UR6, c[0x4][0x28] ;  /* 0x01000a0000067ab9 */ /* 0x000fe20000000a00 */
[----:B------:R-:W-:Y:S01]  /*2320*/  MOV R4, UR4 ;  /* 0x0000000400047c02 */ /* 0x000fe20008000f00 */
[----:B------:R0:W1:Y:S01]  /*2330*/  LDC.64 R2, c[0x4][R0] ;  /* 0x0100000000027b82 */ /* 0x0000620000000a00 */
[----:B------:R-:W-:Y:S01]  /*2340*/  IMAD.U32 R5, RZ, RZ, UR5 ;  /* 0x00000005ff057e24 */ /* 0x000fe2000f8e00ff */
[----:B------:R-:W-:Y:S01]  /*2350*/  ULDC.64 UR4, c[0x4][0x160] ;  /* 0x0100580000047ab9 */ /* 0x000fe20000000a00 */
[----:B------:R-:W-:Y:S01]  /*2360*/  HFMA2.MMA R8, -RZ, RZ, 0, 4.64916229248046875e-06 ;  /* 0x0000004eff087435 */ /* 0x000fe200000001ff */
[----:B------:R-:W-:Y:S01]  /*2370*/  IMAD.U32 R6, RZ, RZ, UR4 ;  /* 0x00000004ff067e24 */ /* 0x000fe2000f8e00ff */
[----:B------:R-:W-:Y:S01]  /*2380*/  MOV R7, UR5 ;  /* 0x0000000500077c02 */ /* 0x000fe20008000f00 */
[----:B------:R-:W-:-:S02]  /*2390*/  IMAD.U32 R10, RZ, RZ, UR6 ;  /* 0x00000006ff0a7e24 */ /* 0x000fc4000f8e00ff */
[----:B------:R-:W-:Y:S02]  /*23a0*/  IMAD.U32 R11, RZ, RZ, UR7 ;  /* 0x00000007ff0b7e24 */ /* 0x000fe4000f8e00ff */
[----:B------:R-:W-:Y:S02]  /*23b0*/  IMAD.MOV.U32 R12, RZ, RZ, 0x1 ;  /* 0x00000001ff0c7424 */ /* 0x000fe400078e00ff */
[----:B0-----:R-:W-:-:S07]  /*23c0*/  IMAD.MOV.U32 R13, RZ, RZ, RZ ;  /* 0x000000ffff0d7224 */ /* 0x001fce00078e00ff */
[----:B------:R-:W-:-:S07]  /*23d0*/  LEPC R20, `(.L_x_3364) ;  /* 0x000000001014794e */ /* 0x000fce0000000000 */
[----:B-1----:R-:W-:Y:S05]  /*23e0*/  CALL.ABS.NOINC R2 ;  /* 0x0000000002007343 */ /* 0x002fea0003c00000 */
.L_x_3364:
[----:B------:R-:W-:Y:S02]  /*23f0*/  PRMT R3, RZ, 0x7610, R3 ;  /* 0x00007610ff037816 */ /* 0x000fe40000000003 */
[----:B------:R-:W-:Y:S01]  /*2400*/  PRMT R7, RZ, 0x7610, R7 ;  /* 0x00007610ff077816 */ /* 0x000fe20000000007 */
[----:B------:R-:W-:Y:S06]  /*2410*/  BRA `(.L_x_3337) ;  /* 0x0000000000247947 */ /* 0x000fec0003800000 */
.L_x_3361:
[----:B------:R-:W2:Y:S02]  /*2420*/  LDG.E.64 R2, desc[UR36][R2.64] ;  /* 0x0000002402027981 */ /* 0x000ea4000c1e1b00 */
[----:B--2---:R0:W1:Y:S02]  /*2430*/  I2F.U64 R7, R2 ;  /* 0x0000000200077312 */ /* 0x0040640000301000 */
[----:B0-----:R-:W-:Y:S02]  /*2440*/  PRMT R3, RZ, 0x7610, R3 ;  /* 0x00007610ff037816 */ /* 0x001fe40000000003 */
[----:B-1----:R-:W-:Y:S01]  /*2450*/  F2FP.F16.F32.PACK_AB R7, RZ, R7 ;  /* 0x00000007ff07723e */ /* 0x002fe200000000ff */
[----:B------:R-:W-:Y:S06]  /*2460*/  BRA `(.L_x_3337) ;  /* 0x0000000000107947 */ /* 0x000fec0003800000 */
.L_x_3360:
[----:B------:R0:W2:Y:S02]  /*2470*/  LDG.E R2, desc[UR36][R2.64] ;  /* 0x0000002402027981 */ /* 0x0000a4000c1e1900 */
[----:B0-----:R-:W-:Y:S02]  /*2480*/  PRMT R3, RZ, 0x7610, R3 ;  /* 0x00007610ff037816 */ /* 0x001fe40000000003 */
[----:B--2---:R-:W-:-:S04]  /*2490*/  I2FP.F32.U32 R7, R2 ;  /* 0x0000000200077245 */ /* 0x004fc80000201000 */
[----:B------:R-:W-:-:S07]  /*24a0*/  F2FP.F16.F32.PACK_AB R7, RZ, R7 ;  /* 0x00000007ff07723e */ /* 0x000fce00000000ff */
.L_x_3337:
[----:B------:R-:W-:Y:S01]  /*24b0*/  HADD2.F32 R7, -RZ, R7.H0_H0 ;  /* 0x20000007ff077230 */ /* 0x000fe20000004100 */
[----:B------:R-:W-:Y:S01]  /*24c0*/  ULDC.64 UR4, c[0x0][0x410] ;  /* 0x0001040000047ab9 */ /* 0x000fe20000000a00 */
[----:B------:R-:W-:Y:S01]  /*24d0*/  HADD2.F32 R6, -RZ, R3.H0_H0 ;  /* 0x20000003ff067230 */ /* 0x000fe20000004100 */
[----:B------:R-:W-:Y:S01]  /*24e0*/  IADD3 R4, P2, R18, UR4, RZ ;  /* 0x0000000412047c10 */ /* 0x000fe2000ff5e0ff */
[----:B------:R-:W-:Y:S01]  /*24f0*/  BSSY B0, `(.L_x_3365) ;  /* 0x000027d000007945 */ /* 0x000fe20003800000 */
[C---:B------:R-:W-:Y:S01]  /*2500*/  FSETP.GTU.FTZ.AND P0, PT, |R7|.reuse, +INF , PT ;  /* 0x7f8000000700780b */ /* 0x040fe20003f1c200 */
[----:B------:R-:W-:Y:S01]  /*2510*/  FADD.FTZ R9, |R7|, -RZ ;  /* 0x800000ff07097221 */ /* 0x000fe20000010200 */
[----:B------:R-:W-:Y:S02]  /*2520*/  FSETP.GTU.FTZ.AND P1, PT, |R6|, +INF , PT ;  /* 0x7f8000000600780b */ /* 0x000fe40003f3c200 */
[----:B------:R-:W-:Y:S02]  /*2530*/  IADD3.X R5, RZ, UR5, RZ, P2, !PT ;  /* 0x00000005ff057c10 */ /* 0x000fe400097fe4ff */
[----:B------:R-:W-:-:S13]  /*2540*/  PLOP3.LUT P0, PT, P0, P1, PT, 0xa8, 0x0 ;  /* 0x000000000000781c */ /* 0x000fda0000703570 */
[----:B------:R-:W-:Y:S05]  /*2550*/  @P0 BRA `(.L_x_3366) ;  /* 0x00000024009c0947 */ /* 0x000fea0003800000 */
[----:B------:R-:W-:Y:S01]  /*2560*/  FSETP.GT.FTZ.AND P0, PT, R9, 8388608, PT ;  /* 0x4b0000000900780b */ /* 0x000fe20003f14000 */
[C---:B------:R-:W-:Y:S01]  /*2570*/  FADD.FTZ R8, |R6|.reuse, -RZ ;  /* 0x800000ff06087221 */ /* 0x040fe20000010200 */
[----:B------:R-:W-:-:S04]  /*2580*/  FSETP.GT.FTZ.AND P1, PT, |R6|, 8388608, PT ;  /* 0x4b0000000600780b */ /* 0x000fc80003f34200 */
[----:B------:R-:W-:-:S13]  /*2590*/  PLOP3.LUT P0, PT, P0, P1, PT, 0xa8, 0x0 ;  /* 0x000000000000781c */ /* 0x000fda0000703570 */
[----:B------:R-:W-:Y:S05]  /*25a0*/  @P0 BRA `(.L_x_3367) ;  /* 0x0000001800700947 */ /* 0x000fea0003800000 */
[----:B------:R-:W-:Y:S02]  /*25b0*/  FSETP.NEU.FTZ.AND P1, PT, R7, 1, PT ;  /* 0x3f8000000700780b */ /* 0x000fe40003f3d000 */
[----:B------:R-:W-:-:S13]  /*25c0*/  FSETP.NEU.FTZ.AND P0, PT, R6, RZ, PT ;  /* 0x000000ff0600720b */ /* 0x000fda0003f1d000 */
[----:B------:R-:W-:Y:S05]  /*25d0*/  @!P0 BRA !P1, `(.L_x_3368) ;  /* 0x0000001800588947 */ /* 0x000fea0004800000 */
[----:B------:R-:W-:Y:S02]  /*25e0*/  FSETP.GEU.FTZ.AND P0, PT, |R6|, 0.00021143197955098003149, PT ;  /* 0x395db3d70600780b */ /* 0x000fe40003f1e200 */
[----:B------:R-:W-:-:S13]  /*25f0*/  FSETP.GEU.FTZ.AND P1, PT, R9, 0.00021143197955098003149, PT ;  /* 0x395db3d70900780b */ /* 0x000fda0003f3e000 */
[----:B------:R-:W-:Y:S05]  /*2600*/  @!P0 BRA !P1, `(.L_x_3369) ;  /* 0x00000018003c8947 */ /* 0x000fea0004800000 */
[C---:B------:R-:W-:Y:S01]  /*2610*/  FADD.FTZ R0, R9.reuse, 1 ;  /* 0x3f80000009007421 */ /* 0x040fe20000010000 */
[----:B------:R-:W-:Y:S01]  /*2620*/  FADD.FTZ R11, |R8|, -RZ ;  /* 0x800000ff080b7221 */ /* 0x000fe20000010200 */
[----:B------:R-:W-:Y:S01]  /*2630*/  FADD.FTZ R3, R9, -1 ;  /* 0xbf80000009037421 */ /* 0x000fe20000010000 */
[----:B------:R-:W-:Y:S01]  /*2640*/  BSSY B1, `(.L_x_3370) ;  /* 0x0000096000017945 */ /* 0x000fe20003800000 */
[----:B------:R-:W-:Y:S02]  /*2650*/  FADD.FTZ R2, |R0|, -RZ ;  /* 0x800000ff00027221 */ /* 0x000fe40000010200 */
[----:B------:R-:W-:-:S03]  /*2660*/  FADD.FTZ R14, |R3|, -RZ ;  /* 0x800000ff030e7221 */ /* 0x000fc60000010200 */
[-C--:B------:R-:W-:Y:S02]  /*2670*/  VIMNMX R10, R2, R11.reuse, !PT ;  /* 0x0000000b020a7248 */ /* 0x080fe40007fe0100 */
[----:B------:R-:W-:Y:S02]  /*2680*/  VIMNMX R18, R11, R14, !PT ;  /* 0x0000000e0b127248 */ /* 0x000fe40007fe0100 */
[----:B------:R-:W-:Y:S02]  /*2690*/  LOP3.LUT R12, R10, 0xfe000000, RZ, 0xc0, !PT ;  /* 0xfe0000000a0c7812 */ /* 0x000fe400078ec0ff */
[----:B------:R-:W-:Y:S02]  /*26a0*/  VIMNMX R2, R2, R11, PT ;  /* 0x0000000b02027248 */ /* 0x000fe40003fe0100 */
[----:B------:R-:W-:Y:S02]  /*26b0*/  IADD3 R13, -R12, 0x7e800000, RZ ;  /* 0x7e8000000c0d7810 */ /* 0x000fe40007ffe1ff */
[----:B------:R-:W-:-:S02]  /*26c0*/  LOP3.LUT R19, R18, 0xfe000000, RZ, 0xc0, !PT ;  /* 0xfe00000012137812 */ /* 0x000fc400078ec0ff */
[----:B------:R-:W-:Y:S01]  /*26d0*/  VIMNMX R15, R11, R14, PT ;  /* 0x0000000e0b0f7248 */ /* 0x000fe20003fe0100 */
[-C--:B------:R-:W-:Y:S01]  /*26e0*/  FMUL.FTZ R11, R2, R13.reuse ;  /* 0x0000000d020b7220 */ /* 0x080fe20000410000 */
[----:B------:R-:W-:Y:S01]  /*26f0*/  IADD3 R20, -R19, 0x7e800000, RZ ;  /* 0x7e80000013147810 */ /* 0x000fe20007ffe1ff */
[----:B------:R-:W-:Y:S01]  /*2700*/  FMUL.FTZ R13, R10, R13 ;  /* 0x0000000d0a0d7220 */ /* 0x000fe20000410000 */
[----:B------:R-:W-:Y:S01]  /*2710*/  FSETP.NEU.FTZ.AND P0, PT, R2, RZ, PT ;  /* 0x000000ff0200720b */ /* 0x000fe20003f1d000 */
[----:B------:R-:W-:Y:S01]  /*2720*/  FMUL.FTZ R14, R11, R11 ;  /* 0x0000000b0b0e7220 */ /* 0x000fe20000410000 */
[C---:B------:R-:W-:Y:S01]  /*2730*/  FSETP.NEU.FTZ.AND P2, PT, R15.reuse, RZ, PT ;  /* 0x000000ff0f00720b */ /* 0x040fe20003f5d000 */
[-C--:B------:R-:W-:Y:S01]  /*2740*/  FMUL.FTZ R11, R15, R20.reuse ;  /* 0x000000140f0b7220 */ /* 0x080fe20000410000 */
[----:B------:R-:W-:Y:S01]  /*2750*/  FMUL.FTZ R20, R18, R20 ;  /* 0x0000001412147220 */ /* 0x000fe20000410000 */
[----:B------:R-:W-:Y:S01]  /*2760*/  FFMA.FTZ R14, R13, R13, R14 ;  /* 0x0000000d0d0e7223 */ /* 0x000fe2000001000e */
[----:B------:R-:W-:Y:S01]  /*2770*/  LOP3.LUT R19, R19, 0x800000, RZ, 0xfc, !PT ;  /* 0x0080000013137812 */ /* 0x000fe200078efcff */
[----:B------:R-:W-:Y:S01]  /*2780*/  FMUL.FTZ R11, R11, R11 ;  /* 0x0000000b0b0b7220 */ /* 0x000fe20000410000 */
[----:B------:R-:W-:-:S03]  /*2790*/  FSETP.NEU.FTZ.AND P1, PT, R2, +INF , PT ;  /* 0x7f8000000200780b */ /* 0x000fc60003f3d000 */
[----:B------:R-:W-:Y:S01]  /*27a0*/  FFMA.FTZ R20, R20, R20, R11 ;  /* 0x0000001414147223 */ /* 0x000fe2000001000b */
[----:B------:R-:W0:Y:S01]  /*27b0*/  MUFU.SQRT R14, R14 ;  /* 0x0000000e000e7308 */ /* 0x000e220000002000 */
[----:B------:R-:W-:-:S07]  /*27c0*/  LOP3.LUT R11, R12, 0x800000, RZ, 0xfc, !PT ;  /* 0x008000000c0b7812 */ /* 0x000fce00078efcff */
[----:B------:R-:W1:Y:S01]  /*27d0*/  MUFU.SQRT R20, R20 ;  /* 0x0000001400147308 */ /* 0x000e620000002000 */
[----:B0-----:R-:W-:Y:S01]  /*27e0*/  @P0 FMUL.FTZ R10, R14, R11 ;  /* 0x0000000b0e0a0220 */ /* 0x001fe20000410000 */
[----:B------:R-:W-:-:S04]  /*27f0*/  FSETP.NEU.FTZ.AND P0, PT, R15, +INF , PT ;  /* 0x7f8000000f00780b */ /* 0x000fc80003f1d000 */
[----:B------:R-:W-:Y:S01]  /*2800*/  FSEL R11, R10, +INF , P1 ;  /* 0x7f8000000a0b7808 */ /* 0x000fe20000800000 */
[----:B-1----:R-:W-:-:S05]  /*2810*/  @P2 FMUL.FTZ R18, R20, R19 ;  /* 0x0000001314122220 */ /* 0x002fca0000410000 */
[----:B------:R-:W-:-:S05]  /*2820*/  FSEL R2, R18, +INF , P0 ;  /* 0x7f80000012027808 */ /* 0x000fca0000000000 */
[----:B------:R-:W-:-:S04]  /*2830*/  FADD.FTZ R10, R11, R2 ;  /* 0x000000020b0a7221 */ /* 0x000fc80000010000 */
[----:B------:R-:W-:-:S05]  /*2840*/  FMUL.FTZ R10, R10, 0.5 ;  /* 0x3f0000000a0a7820 */ /* 0x000fca0000410000 */
[----:B------:R-:W-:-:S04]  /*2850*/  FMNMX.NAN R10, R10, 1, !PT ;  /* 0x3f8000000a0a7809 */ /* 0x000fc80007820000 */
[----:B------:R-:W-:-:S13]  /*2860*/  FSETP.GEU.FTZ.AND P0, PT, R10, 10, PT ;  /* 0x412000000a00780b */ /* 0x000fda0003f1e000 */
[----:B------:R-:W-:-:S06]  /*2870*/  @P0 FFMA.FTZ R13, R10, R10, -1 ;  /* 0xbf8000000a0d0423 */ /* 0x000fcc000001000a */
[----:B------:R-:W0:Y:S02]  /*2880*/  @P0 MUFU.SQRT R13, R13 ;  /* 0x0000000d000d0308 */ /* 0x000e240000002000 */
[----:B0-----:R-:W-:-:S06]  /*2890*/  @P0 FADD.FTZ R14, R10, R13 ;  /* 0x0000000d0a0e0221 */ /* 0x001fcc0000010000 */
[----:B------:R-:W0:Y:S02]  /*28a0*/  @P0 MUFU.LG2 R14, R14 ;  /* 0x0000000e000e0308 */ /* 0x000e240000000c00 */
[----:B0-----:R-:W-:Y:S01]  /*28b0*/  @P0 FMUL.FTZ R12, R14, 0.69314718246459960938 ;  /* 0x3f3172180e0c0820 */ /* 0x001fe20000410000 */
[----:B------:R-:W-:Y:S06]  /*28c0*/  @P0 BRA `(.L_x_3371) ;  /* 0x0000000400b40947 */ /* 0x000fec0003800000 */
[----:B------:R-:W-:Y:S02]  /*28d0*/  FSETP.NEU.FTZ.AND P1, PT, R9, 1, PT ;  /* 0x3f8000000900780b */ /* 0x000fe40003f3d000 */
[----:B------:R-:W-:-:S13]  /*28e0*/  FSETP.GEU.FTZ.AND P0, PT, |R6|, 1.1102230246251565404e-16, PT ;  /* 0x250000000600780b */ /* 0x000fda0003f1e200 */
[----:B------:R-:W-:Y:S05]  /*28f0*/  @!P0 BRA !P1, `(.L_x_3372) ;  /* 0x0000000400a48947 */ /* 0x000fea0004800000 */
[----:B------:R-:W-:-:S05]  /*2900*/  FMUL.FTZ R13, |R3|, 1.1920928955078125e-07 ;  /* 0x34000000030d7820 */ /* 0x000fca0000410200 */
[----:B------:R-:W-:-:S13]  /*2910*/  FSETP.GTU.FTZ.AND P0, PT, R13, |R6|, PT ;  /* 0x400000060d00720b */ /* 0x000fda0003f1c000 */
[----:B------:R-:W-:Y:S05]  /*2920*/  @!P0 BRA `(.L_x_3373) ;  /* 0x0000000000a08947 */ /* 0x000fea0003800000 */
[----:B------:R-:W-:-:S13]  /*2930*/  FSETP.GEU.FTZ.AND P0, PT, R9, 1, PT ;  /* 0x3f8000000900780b */ /* 0x000fda0003f1e000 */
[----:B------:R-:W-:-:S04]  /*2940*/  @!P0 FADD.FTZ R13, -R9, 1 ;  /* 0x3f800000090d8421 */ /* 0x000fc80000010100 */
[----:B------:R-:W-:-:S06]  /*2950*/  @!P0 FMUL.FTZ R13, R0, R13 ;  /* 0x0000000d000d8220 */ /* 0x000fcc0000410000 */
[----:B------:R-:W0:Y:S08]  /*2960*/  @!P0 MUFU.SQRT R13, R13 ;  /* 0x0000000d000d8308 */ /* 0x000e300000002000 */
[----:B0-----:R-:W0:Y:S02]  /*2970*/  @!P0 MUFU.RCP R15, R13 ;  /* 0x0000000d000f8308 */ /* 0x001e240000001000 */
[----:B0-----:R-:W-:Y:S01]  /*2980*/  @!P0 FMUL.FTZ R12, |R6|, R15 ;  /* 0x0000000f060c8220 */ /* 0x001fe20000410200 */
[----:B------:R-:W-:Y:S06]  /*2990*/  @!P0 BRA `(.L_x_3371) ;  /* 0x0000000400808947 */ /* 0x000fec0003800000 */
[----:B------:R-:W-:Y:S01]  /*29a0*/  FMUL.FTZ R12, R0, R3 ;  /* 0x00000003000c7220 */ /* 0x000fe20000410000 */
[----:B------:R-:W-:Y:S02]  /*29b0*/  IMAD.MOV.U32 R18, RZ, RZ, 0x3e800000 ;  /* 0x3e800000ff127424 */ /* 0x000fe400078e00ff */
[----:B------:R-:W-:-:S03]  /*29c0*/  IMAD.MOV.U32 R19, RZ, RZ, 0x3d39bf78 ;  /* 0x3d39bf78ff137424 */ /* 0x000fc600078e00ff */
[----:B------:R-:W0:Y:S02]  /*29d0*/  MUFU.SQRT R12, R12 ;  /* 0x0000000c000c7308 */ /* 0x000e240000002000 */
[----:B0-----:R-:W-:-:S04]  /*29e0*/  FADD.FTZ R20, R3, R12 ;  /* 0x0000000c03147221 */ /* 0x001fc80000010000 */
[C---:B------:R-:W-:Y:S01]  /*29f0*/  FADD.FTZ.RZ R13, R20.reuse, 1 ;  /* 0x3f800000140d7421 */ /* 0x040fe2000001c000 */
[----:B------:R-:W-:-:S03]  /*2a00*/  ISETP.GE.U32.AND P0, PT, R20, 0x7f800000, PT ;  /* 0x7f8000001400780c */ /* 0x000fc60003f06070 */
[----:B------:R-:W-:-:S05]  /*2a10*/  VIADD R13, R13, 0xc0c00000 ;  /* 0xc0c000000d0d7836 */ /* 0x000fca0000000000 */
        /* <DEDUP_REMOVED lines=23> */
[----:B------:R-:W-:Y:S01]  /*2b90*/  FSEL R12, R12, -RZ, P1 ;  /* 0x800000ff0c0c7208 */ /* 0x000fe20000800000 */
[----:B------:R-:W-:Y:S06]  /*2ba0*/  BRA `(.L_x_3371) ;  /* 0x0000000000fc7947 */ /* 0x000fec0003800000 */
.L_x_3373:
[----:B------:R-:W-:Y:S01]  /*2bb0*/  FSETP.GEU.FTZ.AND P0, PT, R0, RZ, PT ;  /* 0x000000ff0000720b */ /* 0x000fe20003f1e000 */
[----:B------:R-:W-:-:S12]  /*2bc0*/  BSSY B2, `(.L_x_3374) ;  /* 0x000000b000027945 */ /* 0x000fd80003800000 */
[----:B------:R-:W-:Y:S05]  /*2bd0*/  @!P0 BRA `(.L_x_3375) ;  /* 0x00000000001c8947 */ /* 0x000fea0003800000 */
[----:B------:R-:W-:-:S13]  /*2be0*/  FSETP.NEU.FTZ.AND P0, PT, R0, RZ, PT ;  /* 0x000000ff0000720b */ /* 0x000fda0003f1d000 */
[----:B------:R-:W-:Y:S01]  /*2bf0*/  @P0 FADD.FTZ R13, R0, R11 ;  /* 0x0000000b000d0221 */ /* 0x000fe20000010000 */
[----:B------:R-:W-:-:S05]  /*2c00*/  @P0 FMUL.FTZ R12, R6, R6 ;  /* 0x00000006060c0220 */ /* 0x000fca0000410000 */
[----:B------:R-:W0:Y:S02]  /*2c10*/  @P0 MUFU.RCP R13, R13 ;  /* 0x0000000d000d0308 */ /* 0x000e240000001000 */
[----:B0-----:R-:W-:Y:S01]  /*2c20*/  @P0 FMUL.FTZ.D2 R12, R12, R13 ;  /* 0x0000000d0c0c0220 */ /* 0x001fe20000310000 */
[----:B------:R-:W-:Y:S01]  /*2c30*/  @!P0 FMUL.FTZ R12, |R6|, 0.5 ;  /* 0x3f000000060c8820 */ /* 0x000fe20000410200 */
[----:B------:R-:W-:Y:S06]  /*2c40*/  BRA `(.L_x_3376) ;  /* 0x0000000000087947 */ /* 0x000fec0003800000 */
.L_x_3375:
[----:B------:R-:W-:-:S04]  /*2c50*/  FADD.FTZ R12, -R0, R11 ;  /* 0x0000000b000c7221 */ /* 0x000fc80000010100 */
[----:B------:R-:W-:-:S07]  /*2c60*/  FMUL.FTZ R12, R12, 0.5 ;  /* 0x3f0000000c0c7820 */ /* 0x000fce0000410000 */
.L_x_3376:
[----:B------:R-:W-:Y:S05]  /*2c70*/  BSYNC B2 ;  /* 0x0000000000027941 */ /* 0x000fea0003800000 */
.L_x_3374:
[----:B------:R-:W-:Y:S01]  /*2c80*/  FADD.FTZ R13, -R9, 1 ;  /* 0x3f800000090d7421 */ /* 0x000fe20000010100 */
[----:B------:R-:W-:Y:S04]  /*2c90*/  BSSY B2, `(.L_x_3377) ;  /* 0x000000c000027945 */ /* 0x000fe80003800000 */
[----:B------:R-:W-:-:S13]  /*2ca0*/  FSETP.GEU.FTZ.AND P0, PT, R13, RZ, PT ;  /* 0x000000ff0d00720b */ /* 0x000fda0003f1e000 */
        /* <DEDUP_REMOVED lines=8> */
.L_x_3378:
[----:B------:R-:W-:-:S04]  /*2d30*/  FADD.FTZ R13, R2, -R13 ;  /* 0x8000000d020d7221 */ /* 0x000fc80000010000 */
[----:B------:R-:W-:-:S07]  /*2d40*/  FMUL.FTZ R13, R13, 0.5 ;  /* 0x3f0000000d0d7820 */ /* 0x000fce0000410000 */
.L_x_3379:
[----:B------:R-:W-:Y:S05]  /*2d50*/  BSYNC B2 ;  /* 0x0000000000027941 */ /* 0x000fea0003800000 */
.L_x_3377:
[----:B------:R-:W-:Y:S01]  /*2d60*/  FADD.FTZ R13, R13, R12 ;  /* 0x0000000c0d0d7221 */ /* 0x000fe20000010000 */
[----:B------:R-:W-:Y:S01]  /*2d70*/  FADD.FTZ R12, R10, 1 ;  /* 0x3f8000000a0c7421 */ /* 0x000fe20000010000 */
[----:B------:R-:W-:Y:S01]  /*2d80*/  IMAD.MOV.U32 R20, RZ, RZ, 0x3e800000 ;  /* 0x3e800000ff147424 */ /* 0x000fe200078e00ff */
[----:B------:R-:W-:Y:S02]  /*2d90*/  MOV R19, 0x3d39bf78 ;  /* 0x3d39bf7800137802 */ /* 0x000fe40000000f00 */
[----:B------:R-:W-:-:S06]  /*2da0*/  FMUL.FTZ R12, R12, R13 ;  /* 0x0000000d0c0c7220 */ /* 0x000fcc0000410000 */
[----:B------:R-:W0:Y:S02]  /*2db0*/  MUFU.SQRT R12, R12 ;  /* 0x0000000c000c7308 */ /* 0x000e240000002000 */
[----:B0-----:R-:W-:-:S04]  /*2dc0*/  FADD.FTZ R18, R13, R12 ;  /* 0x0000000c0d127221 */ /* 0x001fc80000010000 */
[C---:B------:R-:W-:Y:S01]  /*2dd0*/  FADD.FTZ.RZ R13, R18.reuse, 1 ;  /* 0x3f800000120d7421 */ /* 0x040fe2000001c000 */
[----:B------:R-:W-:-:S04]  /*2de0*/  ISETP.GE.U32.AND P0, PT, R18, 0x7f800000, PT ;  /* 0x7f8000001200780c */ /* 0x000fc80003f06070 */
[----:B------:R-:W-:-:S04]  /*2df0*/  IADD3 R13, R13, -0x3f400000, RZ ;  /* 0xc0c000000d0d7810 */ /* 0x000fc80007ffe0ff */
        /* <DEDUP_REMOVED lines=25> */
.L_x_3372:
[----:B------:R0:W1:Y:S02]  /*2f90*/  MUFU.SQRT R12, R8 ;  /* 0x00000008000c7308 */ /* 0x0000640000002000 */
.L_x_3371:
[----:B------:R-:W-:Y:S05]  /*2fa0*/  BSYNC B1 ;  /* 0x0000000000017941 */ /* 0x000fea0003800000 */
.L_x_3370:
[----:B------:R-:W-:Y:S01]  /*2fb0*/  FSETP.GEU.FTZ.AND P0, PT, R9, 4.336808689942017736e-19, PT ;  /* 0x210000000900780b */ /* 0x000fe20003f1e000 */
[----:B------:R-:W-:-:S12]  /*2fc0*/  BSSY B1, `(.L_x_3380) ;  /* 0x0000047000017945 */ /* 0x000fd80003800000 */
[----:B------:R-:W-:Y:S05]  /*2fd0*/  @!P0 BRA `(.L_x_3381) ;  /* 0x0000000400088947 */ /* 0x000fea0003800000 */
[----:B------:R-:W2:Y:S01]  /*2fe0*/  MUFU.RCP R14, R10 ;  /* 0x0000000a000e7308 */ /* 0x000ea20000001000 */
[----:B------:R-:W-:Y:S01]  /*2ff0*/  PLOP3.LUT P0, PT, PT, PT, PT, 0x8, 0x0 ;  /* 0x000000000000781c */ /* 0x000fe20003f0e170 */
[----:B--2---:R-:W-:-:S05]  /*3000*/  FMUL.FTZ R13, R9, R14 ;  /* 0x0000000e090d7220 */ /* 0x004fca0000410000 */
[----:B------:R-:W-:-:S13]  /*3010*/  FSETP.GT.FTZ.AND P1, PT, R13, 0.64170002937316894531, PT ;  /* 0x3f2446740d00780b */ /* 0x000fda0003f34000 */
[----:B------:R-:W-:Y:S05]  /*3020*/  @!P1 BRA `(.L_x_3382) ;  /* 0x0000000400009947 */ /* 0x000fea0003800000 */
[----:B------:R-:W-:Y:S02]  /*3030*/  FSETP.NEU.FTZ.AND P1, PT, R9, 1, PT ;  /* 0x3f8000000900780b */ /* 0x000fe40003f3d000 */
[----:B------:R-:W-:-:S13]  /*3040*/  FSETP.GEU.FTZ.AND P0, PT, |R6|, 9.3132257461547851562e-10, PT ;  /* 0x308000000600780b */ /* 0x000fda0003f1e200 */
[----:B------:R-:W-:Y:S05]  /*3050*/  @!P0 BRA !P1, `(.L_x_3383) ;  /* 0x0000000000c88947 */ /* 0x000fea0004800000 */
[----:B------:R-:W-:-:S05]  /*3060*/  FMUL.FTZ R15, |R3|, 1.1920928955078125e-07 ;  /* 0x34000000030f7820 */ /* 0x000fca0000410200 */
[----:B------:R-:W-:-:S13]  /*3070*/  FSETP.GTU.FTZ.AND P0, PT, R15, |R6|, PT ;  /* 0x400000060f00720b */ /* 0x000fda0003f1c000 */
[----:B------:R-:W-:Y:S05]  /*3080*/  @P0 BRA `(.L_x_3384) ;  /* 0x0000000000800947 */ /* 0x000fea0003800000 */
[----:B------:R-:W-:Y:S01]  /*3090*/  FSETP.GEU.FTZ.AND P0, PT, R0, RZ, PT ;  /* 0x000000ff0000720b */ /* 0x000fe20003f1e000 */
[----:B------:R-:W-:-:S12]  /*30a0*/  BSSY B2, `(.L_x_3385) ;  /* 0x000000b000027945 */ /* 0x000fd80003800000 */
[----:B------:R-:W-:Y:S05]  /*30b0*/  @!P0 BRA `(.L_x_3386) ;  /* 0x00000000001c8947 */ /* 0x000fea0003800000 */
[----:B------:R-:W-:-:S13]  /*30c0*/  FSETP.NEU.FTZ.AND P0, PT, R0, RZ, PT ;  /* 0x000000ff0000720b */ /* 0x000fda0003f1d000 */
[----:B------:R-:W-:Y:S01]  /*30d0*/  @P0 FADD.FTZ R11, R0, R11 ;  /* 0x0000000b000b0221 */ /* 0x000fe20000010000 */
[----:B------:R-:W-:-:S05]  /*30e0*/  @P0 FMUL.FTZ R0, R6, R6 ;  /* 0x0000000606000220 */ /* 0x000fca0000410000 */
[----:B------:R-:W2:Y:S02]  /*30f0*/  @P0 MUFU.RCP R11, R11 ;  /* 0x0000000b000b0308 */ /* 0x000ea40000001000 */
[----:B--2---:R-:W-:Y:S01]  /*3100*/  @P0 FMUL.FTZ.D2 R0, R0, R11 ;  /* 0x0000000b00000220 */ /* 0x004fe20000310000 */
[----:B------:R-:W-:Y:S01]  /*3110*/  @!P0 FMUL.FTZ R0, |R6|, 0.5 ;  /* 0x3f00000006008820 */ /* 0x000fe20000410200 */
[----:B------:R-:W-:Y:S06]  /*3120*/  BRA `(.L_x_3387) ;  /* 0x0000000000087947 */ /* 0x000fec0003800000 */
.L_x_3386:
[----:B------:R-:W-:-:S04]  /*3130*/  FADD.FTZ R0, -R0, R11 ;  /* 0x0000000b00007221 */ /* 0x000fc80000010100 */
[----:B------:R-:W-:-:S07]  /*3140*/  FMUL.FTZ R0, R0, 0.5 ;  /* 0x3f00000000007820 */ /* 0x000fce0000410000 */
.L_x_3387:
[----:B------:R-:W-:Y:S05]  /*3150*/  BSYNC B2 ;  /* 0x0000000000027941 */ /* 0x000fea0003800000 */
.L_x_3385:
        /* <DEDUP_REMOVED lines=10> */
.L_x_3389:
[----:B------:R-:W-:-:S04]  /*3200*/  FADD.FTZ R2, -R3, R2 ;  /* 0x0000000203027221 */ /* 0x000fc80000010100 */
[----:B------:R-:W-:-:S07]  /*3210*/  FMUL.FTZ R3, R2, 0.5 ;  /* 0x3f00000002037820 */ /* 0x000fce0000410000 */
.L_x_3390:
[----:B------:R-:W-:Y:S05]  /*3220*/  BSYNC B2 ;  /* 0x0000000000027941 */ /* 0x000fea0003800000 */
.L_x_3388:
[----:B------:R-:W-:Y:S01]  /*3230*/  FADD.FTZ R3, R3, R0 ;  /* 0x0000000003037221 */ /* 0x000fe20000010000 */
[----:B------:R-:W-:Y:S01]  /*3240*/  FADD.FTZ R10, R9, R10 ;  /* 0x0000000a090a7221 */ /* 0x000fe20000010000 */
[----:B------:R-:W-:-:S03]  /*3250*/  PLOP3.LUT P0, PT, PT, PT, PT, 0x80, 0x0 ;  /* 0x000000000000781c */ /* 0x000fc60003f0f070 */
[----:B------:R-:W-:-:S06]  /*3260*/  FMUL.FTZ R10, R10, R3 ;  /* 0x000000030a0a7220 */ /* 0x000fcc0000410000 */
[----:B------:R-:W2:Y:S01]  /*3270*/  MUFU.SQRT R10, R10 ;  /* 0x0000000a000a7308 */ /* 0x000ea20000002000 */
[----:B------:R-:W-:Y:S05]  /*3280*/  BRA `(.L_x_3382) ;  /* 0x0000000000687947 */ /* 0x000fea0003800000 */
.L_x_3384:
[----:B------:R-:W-:-:S13]  /*3290*/  FSETP.GT.FTZ.AND P1, PT, R9, 1, PT ;  /* 0x3f8000000900780b */ /* 0x000fda0003f34000 */
[----:B------:R-:W-:Y:S01]  /*32a0*/  @!P1 FADD.FTZ R11, -R9, 1 ;  /* 0x3f800000090b9421 */ /* 0x000fe20000010100 */
[----:B------:R-:W-:-:S03]  /*32b0*/  @!P1 PLOP3.LUT P0, PT, PT, PT, PT, 0x80, 0x0 ;  /* 0x000000000000981c */ /* 0x000fc60003f0f070 */
[----:B------:R-:W-:-:S04]  /*32c0*/  @!P1 FMUL.FTZ R11, R0, R11 ;  /* 0x0000000b000b9220 */ /* 0x000fc80000410000 */
[----:B------:R3:W4:Y:S01]  /*32d0*/  @!P1 MUFU.SQRT R10, R11 ;  /* 0x0000000b000a9308 */ /* 0x0007220000002000 */
[----:B------:R-:W-:Y:S05]  /*32e0*/  @!P1 BRA `(.L_x_3382) ;  /* 0x0000000000509947 */ /* 0x000fea0003800000 */
[----:B------:R-:W-:Y:S01]  /*32f0*/  FMUL.FTZ R2, R0, R3 ;  /* 0x0000000300027220 */ /* 0x000fe20000410000 */
[----:B------:R-:W-:Y:S01]  /*3300*/  FMUL.FTZ R0, |R6|, 2.81474976710656000000e+14 ;  /* 0x5780000006007820 */ /* 0x000fe20000410200 */
[----:B------:R-:W-:-:S03]  /*3310*/  PLOP3.LUT P0, PT, PT, PT, PT, 0x80, 0x0 ;  /* 0x000000000000781c */ /* 0x000fc60003f0f070 */
[C---:B------:R-:W-:Y:S01]  /*3320*/  FMUL.FTZ R0, R9.reuse, R0 ;  /* 0x0000000009007220 */ /* 0x040fe20000410000 */
[----:B------:R-:W2:Y:S01]  /*3330*/  MUFU.SQRT R2, R2 ;  /* 0x0000000200027308 */ /* 0x000ea20000002000 */
[----:B------:R-:W-:-:S07]  /*3340*/  FMUL.FTZ R9, R9, 2.81474976710656000000e+14 ;  /* 0x5780000009097820 */ /* 0x000fce0000410000 */
[----:B--2---:R-:W4:Y:S02]  /*3350*/  MUFU.RCP R3, R2 ;  /* 0x0000000200037308 */ /* 0x004f240000001000 */
[----:B----4-:R-:W-:Y:S01]  /*3360*/  FMUL.FTZ R10, R0, R3 ;  /* 0x00000003000a7220 */ /* 0x010fe20000410000 */
[----:B------:R-:W-:Y:S06]  /*3370*/  BRA `(.L_x_3382) ;  /* 0x00000000002c7947 */ /* 0x000fec0003800000 */
.L_x_3383:
[----:B------:R-:W-:Y:S01]  /*3380*/  FADD.FTZ R0, R10, 1 ;  /* 0x3f8000000a007421 */ /* 0x000fe20000010000 */
[----:B------:R-:W-:Y:S01]  /*3390*/  MUFU.SQRT R3, R8 ;  /* 0x0000000800037308 */ /* 0x000fe20000002000 */
[----:B------:R-:W-:Y:S01]  /*33a0*/  PLOP3.LUT P0, PT, PT, PT, PT, 0x80, 0x0 ;  /* 0x000000000000781c */ /* 0x000fe20003f0f070 */
[----:B------:R-:W-:Y:S02]  /*33b0*/  IMAD.MOV.U32 R9, RZ, RZ, 0x3f800000 ;  /* 0x3f800000ff097424 */ /* 0x000fe400078e00ff */
[----:B------:R-:W-:-:S06]  /*33c0*/  FMUL.FTZ R0, R0, 0.5 ;  /* 0x3f00000000007820 */ /* 0x000fcc0000410000 */
[----:B------:R-:W2:Y:S02]  /*33d0*/  MUFU.SQRT R0, R0 ;  /* 0x0000000000007308 */ /* 0x000ea40000002000 */
[----:B--2---:R-:W-:Y:S01]  /*33e0*/  FMUL.FTZ R10, R3, R0 ;  /* 0x00000000030a7220 */ /* 0x004fe20000410000 */
[----:B------:R-:W-:Y:S06]  /*33f0*/  BRA `(.L_x_3382) ;  /* 0x00000000000c7947 */ /* 0x000fec0003800000 */
.L_x_3381:
[----:B------:R-:W-:Y:S01]  /*3400*/  PLOP3.LUT P0, PT, PT, PT, PT, 0x80, 0x0 ;  /* 0x000000000000781c */ /* 0x000fe20003f0f070 */
[----:B------:R-:W-:Y:S01]  /*3410*/  FMUL.FTZ R10, R10, 16777216 ;  /* 0x4b8000000a0a7820 */ /* 0x000fe20000410000 */
[----:B------:R-:W-:-:S11]  /*3420*/  FMUL.FTZ R9, R9, 16777216 ;  /* 0x4b80000009097820 */ /* 0x000fd60000410000 */
.L_x_3382:
[----:B------:R-:W-:Y:S05]  /*3430*/  BSYNC B1 ;  /* 0x0000000000017941 */ /* 0x000fea0003800000 */
.L_x_3380:
[----:B------:R-:W-:Y:S04]  /*3440*/  BSSY B3, `(.L_x_3391) ;  /* 0x00000a7000037945 */ /* 0x000fe80003800000 */
[----:B------:R-:W-:Y:S05]  /*3450*/  @P0 BRA `(.L_x_3392) ;  /* 0x0000000000ec0947 */ /* 0x000fea0003800000 */
[----:B------:R-:W-:-:S13]  /*3460*/  ISETP.GT.AND P0, PT, R7, -0x1, PT ;  /* 0xffffffff0700780c */ /* 0x000fda0003f04270 */
[----:B------:R-:W-:Y:S05]  /*3470*/  @P0 BRA `(.L_x_3393) ;  /* 0x0000000000740947 */ /* 0x000fea0003800000 */
[----:B------:R-:W-:Y:S01]  /*3480*/  HFMA2.MMA R2, -RZ, RZ, 1.75, 0 ;  /* 0x3f000000ff027435 */ /* 0x000fe200000001ff */
[----:B------:R-:W-:-:S04]  /*3490*/  FADD.FTZ R0, -R13, -RZ ;  /* 0x800000ff0d007221 */ /* 0x000fc80000010100 */
[C---:B------:R-:W-:Y:S01]  /*34a0*/  FADD.FTZ R3, |R0|.reuse, -RZ ;  /* 0x800000ff00037221 */ /* 0x040fe20000010200 */
[C---:B------:R-:W-:Y:S02]  /*34b0*/  FSETP.GT.FTZ.AND P0, PT, |R0|.reuse, 0.56000000238418579102, PT ;  /* 0x3f0f5c290000780b */ /* 0x040fe40003f14200 */
[----:B------:R-:W-:Y:S02]  /*34c0*/  FSETP.NEU.FTZ.AND P1, PT, |R0|, 1, PT ;  /* 0x3f8000000000780b */ /* 0x000fe40003f3d200 */
[----:B------:R-:W-:-:S04]  /*34d0*/  FFMA.FTZ R2, -R3, R2, 0.5 ;  /* 0x3f00000003027423 */ /* 0x000fc80000010102 */
[----:B------:R-:W0:Y:S02]  /*34e0*/  MUFU.RSQ R7, R2 ;  /* 0x0000000200077308 */ /* 0x000e240000001400 */
[----:B0-----:R-:W-:Y:S01]  /*34f0*/  FMUL.FTZ R8, R2, R7 ;  /* 0x0000000702087220 */ /* 0x001fe20000410000 */
[----:B------:R-:W-:-:S04]  /*3500*/  FMUL.FTZ R7, R7, 0.5 ;  /* 0x3f00000007077820 */ /* 0x000fc80000410000 */
[----:B------:R-:W-:-:S04]  /*3510*/  FFMA.FTZ R7, -R8, R7, 0.5 ;  /* 0x3f00000008077423 */ /* 0x000fc80000010107 */
[----:B------:R-:W-:Y:S01]  /*3520*/  FFMA.FTZ R7, R8, R7, R8 ;  /* 0x0000000708077223 */ /* 0x000fe20000010008 */
[----:B------:R-:W-:-:S04]  /*3530*/  IMAD.MOV.U32 R8, RZ, RZ, 0x3d10ecef ;  /* 0x3d10ecefff087424 */ /* 0x000fc800078e00ff */
[----:B------:R-:W-:Y:S01]  /*3540*/  @P0 FSEL R3, R7, RZ, P1 ;  /* 0x000000ff07030208 */ /* 0x000fe20000800000 */
[----:B------:R-:W-:Y:S01]  /*3550*/  IMAD.MOV.U32 R7, RZ, RZ, 0x3fd774eb ;  /* 0x3fd774ebff077424 */ /* 0x000fe200078e00ff */
[----:B------:R-:W-:Y:S02]  /*3560*/  FSETP.GEU.FTZ.AND P1, PT, R13, -0.56000000238418579102, PT ;  /* 0xbf0f5c290d00780b */ /* 0x000fe40003f3e000 */
[----:B------:R-:W-:-:S05]  /*3570*/  LOP3.LUT R0, R3, 0x80000000, R0, 0xb8, !PT ;  /* 0x8000000003007812 */ /* 0x000fca00078eb800 */
[----:B------:R-:W-:-:S04]  /*3580*/  FMUL.FTZ R3, R0, R0 ;  /* 0x0000000000037220 */ /* 0x000fc80000410000 */
[----:B------:R-:W-:-:S04]  /*3590*/  FFMA.FTZ R2, R3, R8, 0.016980519518256187439 ;  /* 0x3c8b1abb03027423 */ /* 0x000fc80000010008 */
[----:B------:R-:W-:-:S04]  /*35a0*/  FFMA.FTZ R2, R3, R2, 0.030762933194637298584 ;  /* 0x3cfc028c03027423 */ /* 0x000fc80000010002 */
[----:B------:R-:W-:-:S04]  /*35b0*/  FFMA.FTZ R2, R3, R2, 0.044709417968988418579 ;  /* 0x3d37213903027423 */ /* 0x000fc80000010002 */
[----:B------:R-:W-:-:S04]  /*35c0*/  FFMA.FTZ R2, R3, R2, 0.074989043176174163818 ;  /* 0x3d9993db03027423 */ /* 0x000fc80000010002 */
[----:B------:R-:W-:-:S04]  /*35d0*/  FFMA.FTZ R2, R3, R2, 0.16666707396507263184 ;  /* 0x3e2aaac603027423 */ /* 0x000fc80000010002 */
[----:B------:R-:W-:-:S04]  /*35e0*/  FMUL.FTZ R3, R3, R2 ;  /* 0x0000000203037220 */ /* 0x000fc80000410000 */
[----:B------:R-:W-:-:S04]  /*35f0*/  FFMA.FTZ R3, R0, R3, R0 ;  /* 0x0000000300037223 */ /* 0x000fc80000010000 */
[----:B------:R-:W-:-:S05]  /*3600*/  FADD.FTZ R0, -R3, -RZ ;  /* 0x800000ff03007221 */ /* 0x000fca0000010100 */
[----:B------:R-:W-:-:S05]  /*3610*/  FSEL R0, R3, R0, P0 ;  /* 0x0000000003007208 */ /* 0x000fca0000000000 */
[----:B------:R-:W-:-:S04]  /*3620*/  @P1 FFMA.FTZ R3, R7, 0.93318945169448852539, R0 ;  /* 0x3f6ee58107031823 */ /* 0x000fc80000010000 */
[----:B------:R-:W-:Y:S01]  /*3630*/  @P0 FADD.FTZ R3, R3, R3 ;  /* 0x0000000303030221 */ /* 0x000fe20000010000 */
[----:B------:R-:W-:Y:S06]  /*3640*/  BRA `(.L_x_3394) ;  /* 0x0000000800187947 */ /* 0x000fec0003800000 */
.L_x_3393:
[----:B------:R-:W-:Y:S01]  /*3650*/  MOV R3, 0x3f000000 ;  /* 0x3f00000000037802 */ /* 0x000fe20000000f00 */
[C---:B------:R-:W-:Y:S01]  /*3660*/  FADD.FTZ R0, |R13|.reuse, -RZ ;  /* 0x800000ff0d007221 */ /* 0x040fe20000010200 */
[C---:B------:R-:W-:Y:S02]  /*3670*/  FSETP.GT.FTZ.AND P0, PT, |R13|.reuse, 0.56000000238418579102, PT ;  /* 0x3f0f5c290d00780b */ /* 0x040fe40003f14200 */
[----:B------:R-:W-:Y:S01]  /*3680*/  FSETP.NEU.FTZ.AND P1, PT, |R13|, 1, PT ;  /* 0x3f8000000d00780b */ /* 0x000fe20003f3d200 */
[----:B------:R-:W-:-:S04]  /*3690*/  FFMA.FTZ R2, -R0, R3, 0.5 ;  /* 0x3f00000000027423 */ /* 0x000fc80000010103 */
[----:B------:R-:W5:Y:S02]  /*36a0*/  MUFU.RSQ R3, R2 ;  /* 0x0000000200037308 */ /* 0x000f640000001400 */
[----:B-----5:R-:W-:Y:S01]  /*36b0*/  FMUL.FTZ R7, R2, R3 ;  /* 0x0000000302077220 */ /* 0x020fe20000410000 */
[----:B0-----:R-:W-:-:S04]  /*36c0*/  FMUL.FTZ R8, R3, 0.5 ;  /* 0x3f00000003087820 */ /* 0x001fc80000410000 */
[----:B------:R-:W-:-:S04]  /*36d0*/  FFMA.FTZ R8, -R7, R8, 0.5 ;  /* 0x3f00000007087423 */ /* 0x000fc80000010108 */
[----:B------:R-:W-:Y:S01]  /*36e0*/  FFMA.FTZ R8, R7, R8, R7 ;  /* 0x0000000807087223 */ /* 0x000fe20000010007 */
[----:B------:R-:W-:-:S04]  /*36f0*/  IMAD.MOV.U32 R7, RZ, RZ, 0x3fd774eb ;  /* 0x3fd774ebff077424 */ /* 0x000fc800078e00ff */
[----:B------:R-:W-:Y:S01]  /*3700*/  @P0 FSEL R0, R8, RZ, P1 ;  /* 0x000000ff08000208 */ /* 0x000fe20000800000 */
[----:B------:R-:W-:Y:S01]  /*3710*/  IMAD.MOV.U32 R8, RZ, RZ, 0x3d10ecef ;  /* 0x3d10ecefff087424 */ /* 0x000fe200078e00ff */
[----:B------:R-:W-:Y:S02]  /*3720*/  FSETP.GT.FTZ.AND P1, PT, R13, 0.56000000238418579102, PT ;  /* 0x3f0f5c290d00780b */ /* 0x000fe40003f34000 */
        /* <DEDUP_REMOVED lines=11> */
[----:B------:R-:W-:-:S04]  /*37e0*/  @!P1 FFMA.FTZ R3, R7, 0.93318945169448852539, R0 ;  /* 0x3f6ee58107039823 */ /* 0x000fc80000010000 */
[----:B------:R-:W-:Y:S01]  /*37f0*/  @P0 FADD.FTZ R3, R3, R3 ;  /* 0x0000000303030221 */ /* 0x000fe20000010000 */
[----:B------:R-:W-:Y:S06]  /*3800*/  BRA `(.L_x_3394) ;  /* 0x0000000400a87947 */ /* 0x000fec0003800000 */
.L_x_3392:
[----:B------:R-:W-:-:S13]  /*3810*/  ISETP.GT.AND P0, PT, R7, -0x1, PT ;  /* 0xffffffff0700780c */ /* 0x000fda0003f04270 */
[----:B------:R-:W-:Y:S05]  /*3820*/  @P0 BRA `(.L_x_3395) ;  /* 0x0000000000d40947 */ /* 0x000fea0003800000 */
[----:B------:R-:W-:Y:S01]  /*3830*/  FADD.FTZ R9, -R9, -RZ ;  /* 0x800000ff09097221 */ /* 0x000fe20000010100 */
[C---:B--2-4-:R-:W-:Y:S01]  /*3840*/  FADD.FTZ R3, |R10|.reuse, -RZ ;  /* 0x800000ff0a037221 */ /* 0x054fe20000010200 */
[----:B------:R-:W-:Y:S02]  /*3850*/  BSSY B4, `(.L_x_3396) ;  /* 0x0000010000047945 */ /* 0x000fe40003800000 */
[----:B------:R-:W-:Y:S01]  /*3860*/  FADD.FTZ R0, |R9|, -RZ ;  /* 0x800000ff09007221 */ /* 0x000fe20000010200 */
[----:B------:R-:W-:-:S04]  /*3870*/  FSETP.GT.FTZ.AND P6, PT, |R10|, |R9|, PT ;  /* 0x400000090a00720b */ /* 0x000fc80003fd4200 */
[----:B---3--:R-:W-:Y:S02]  /*3880*/  FSEL R11, R3, R0, P6 ;  /* 0x00000000030b7208 */ /* 0x008fe40003000000 */
[----:B------:R-:W-:Y:S02]  /*3890*/  FSEL R0, R0, R3, P6 ;  /* 0x0000000300007208 */ /* 0x000fe40003000000 */
[----:B------:R-:W2:Y:S08]  /*38a0*/  MUFU.RCP R2, R11 ;  /* 0x0000000b00027308 */ /* 0x000eb00000001000 */
[----:B------:R-:W3:Y:S01]  /*38b0*/  FCHK P0, R0, R11 ;  /* 0x0000000b00007302 */ /* 0x000ee20000000000 */
[----:B--2---:R-:W-:-:S04]  /*38c0*/  FFMA R7, -R11, R2, 1 ;  /* 0x3f8000000b077423 */ /* 0x004fc80000000102 */
[----:B------:R-:W-:-:S04]  /*38d0*/  FFMA R7, R2, R7, R2 ;  /* 0x0000000702077223 */ /* 0x000fc80000000002 */
[----:B------:R-:W-:-:S04]  /*38e0*/  FFMA R2, R0, R7, RZ ;  /* 0x0000000700027223 */ /* 0x000fc800000000ff */
[----:B------:R-:W-:-:S04]  /*38f0*/  FFMA R3, -R11, R2, R0 ;  /* 0x000000020b037223 */ /* 0x000fc80000000100 */
[----:B------:R-:W-:Y:S01]  /*3900*/  FFMA R2, R7, R3, R2 ;  /* 0x0000000307027223 */ /* 0x000fe20000000002 */
[----:B---3--:R-:W-:Y:S06]  /*3910*/  @!P0 BRA `(.L_x_3397) ;  /* 0x00000000000c8947 */ /* 0x008fec0003800000 */
[----:B------:R-:W-:-:S07]  /*3920*/  MOV R2, 0x3940 ;  /* 0x0000394000027802 */ /* 0x000fce0000000f00 */
[----:B01----:R-:W-:Y:S05]  /*3930*/  CALL.REL.NOINC `($__internal_7_$__cuda_sm3x_div_rn_ftz_f32_slowpath) ;  /* 0x0000013800ec7944 */ /* 0x003fea0003c00000 */
[----:B------:R-:W-:-:S07]  /*3940*/  MOV R2, R15 ;  /* 0x0000000f00027202 */ /* 0x000fce0000000f00 */
.L_x_3397:
[----:B------:R-:W-:Y:S05]  /*3950*/  BSYNC B4 ;  /* 0x0000000000047941 */ /* 0x000fea0003800000 */
.L_x_3396:
[----:B------:R-:W-:Y:S02]  /*3960*/  IMAD.MOV.U32 R3, RZ, RZ, 0x3b33710b ;  /* 0x3b33710bff037424 */ /* 0x000fe400078e00ff */
[----:B------:R-:W-:Y:S01]  /*3970*/  FMUL.FTZ R0, R2, R2 ;  /* 0x0000000202007220 */ /* 0x000fe20000410000 */
[----:B------:R-:W-:Y:S03]  /*3980*/  BSSY B1, `(.L_x_3398) ;  /* 0x0000014000017945 */ /* 0x000fe60003800000 */
[----:B------:R-:W-:-:S04]  /*3990*/  FFMA.FTZ R3, R0, R3, -0.015681877732276916504 ;  /* 0xbc80774800037423 */ /* 0x000fc80000010003 */
[----:B------:R-:W-:-:S04]  /*39a0*/  FFMA.FTZ R3, R0, R3, 0.042200751602649688721 ;  /* 0x3d2cdab200037423 */ /* 0x000fc80000010003 */
[----:B------:R-:W-:-:S04]  /*39b0*/  FFMA.FTZ R3, R0, R3, -0.074792981147766113281 ;  /* 0xbd992d1000037423 */ /* 0x000fc80000010003 */
[----:B------:R-:W-:-:S04]  /*39c0*/  FFMA.FTZ R3, R0, R3, 0.10640415549278259277 ;  /* 0x3dd9ea6c00037423 */ /* 0x000fc80000010003 */
[----:B------:R-:W-:-:S04]  /*39d0*/  FFMA.FTZ R3, R0, R3, -0.14207722246646881104 ;  /* 0xbe117cb100037423 */ /* 0x000fc80000010003 */
[----:B------:R-:W-:-:S04]  /*39e0*/  FFMA.FTZ R3, R0, R3, 0.19993925094604492188 ;  /* 0x3e4cbce000037423 */ /* 0x000fc80000010003 */
[----:B------:R-:W-:-:S04]  /*39f0*/  FFMA.FTZ R3, R0, R3, -0.33333197236061096191 ;  /* 0xbeaaaa7d00037423 */ /* 0x000fc80000010003 */
[----:B------:R-:W-:-:S04]  /*3a00*/  FMUL.FTZ R3, R0, R3 ;  /* 0x0000000300037220 */ /* 0x000fc80000410000 */
[----:B------:R-:W-:Y:S01]  /*3a10*/  FFMA.FTZ R2, R3, R2, R2 ;  /* 0x0000000203027223 */ /* 0x000fe20000010002 */
[----:B------:R-:W-:Y:S06]  /*3a20*/  @P6 BRA `(.L_x_3399) ;  /* 0x0000000000146947 */ /* 0x000fec0003800000 */
[----:B------:R-:W-:-:S13]  /*3a30*/  ISETP.GT.AND P0, PT, R9, -0x1, PT ;  /* 0xffffffff0900780c */ /* 0x000fda0003f04270 */
[----:B------:R-:W-:Y:S05]  /*3a40*/  @P0 BRA `(.L_x_3400) ;  /* 0x00000000001c0947 */ /* 0x000fea0003800000 */
[----:B------:R-:W-:-:S04]  /*3a50*/  IMAD.MOV.U32 R3, RZ, RZ, 0x3fd774eb ;  /* 0x3fd774ebff037424 */ /* 0x000fc800078e00ff */
[----:B------:R-:W-:Y:S01]  /*3a60*/  FFMA.FTZ R2, R3, 1.8663789033889770508, -R2 ;  /* 0x3feee58103027823 */ /* 0x000fe20000010802 */
[----:B------:R-:W-:Y:S06]  /*3a70*/  BRA `(.L_x_3400) ;  /* 0x0000000000107947 */ /* 0x000fec0003800000 */
.L_x_3399:
[----:B------:R-:W-:Y:S01]  /*3a80*/  ISETP.GE.AND P0, PT, R9, RZ, PT ;  /* 0x000000ff0900720c */ /* 0x000fe20003f06270 */
[----:B------:R-:W-:-:S12]  /*3a90*/  HFMA2.MMA R3, -RZ, RZ, 1.9599609375, 20144 ;  /* 0x3fd774ebff037435 */ /* 0x000fd800000001ff */
[----:B------:R-:W-:-:S04]  /*3aa0*/  @P0 FFMA.FTZ R2, R3, 0.93318945169448852539, -R2 ;  /* 0x3f6ee58103020823 */ /* 0x000fc80000010802 */
[----:B------:R-:W-:-:S07]  /*3ab0*/  @!P0 FFMA.FTZ R2, R3, 0.93318945169448852539, R2 ;  /* 0x3f6ee58103028823 */ /* 0x000fce0000010002 */
.L_x_3400:
[----:B------:R-:W-:Y:S05]  /*3ac0*/  BSYNC B1 ;  /* 0x0000000000017941 */ /* 0x000fea0003800000 */
.L_x_3398:
[----:B------:R-:W-:Y:S01]  /*3ad0*/  FSETP.NEU.FTZ.AND P0, PT, |R9|, |R10|, PT ;  /* 0x4000000a0900720b */ /* 0x000fe20003f1d200 */
[----:B------:R-:W-:Y:S01]  /*3ae0*/  IMAD.MOV.U32 R0, RZ, RZ, 0x4016cbe4 ;  /* 0x4016cbe4ff007424 */ /* 0x000fe200078e00ff */
[----:B------:R-:W-:Y:S01]  /*3af0*/  FSETP.NEU.FTZ.AND P1, PT, R11, RZ, PT ;  /* 0x000000ff0b00720b */ /* 0x000fe20003f3d000 */
[C---:B------:R-:W-:Y:S01]  /*3b00*/  FADD.FTZ R3, |R9|.reuse, |R10| ;  /* 0x4000000a09037221 */ /* 0x040fe20000010200 */
[----:B------:R-:W-:-:S09]  /*3b10*/  ISETP.GE.AND P2, PT, R9, RZ, PT ;  /* 0x000000ff0900720c */ /* 0x000fd20003f46270 */
[----:B------:R-:W-:Y:S02]  /*3b20*/  @!P0 FSEL R2, R0, 0.78539818525314331055, !P2 ;  /* 0x3f490fdb00028808 */ /* 0x000fe40005000000 */
[----:B------:R-:W-:Y:S02]  /*3b30*/  @!P1 FSEL R2, RZ, 3.1415927410125732422, P2 ;  /* 0x40490fdbff029808 */ /* 0x000fe40001000000 */
[----:B------:R-:W-:Y:S02]  /*3b40*/  FSETP.GTU.FTZ.AND P0, PT, |R3|, +INF , PT ;  /* 0x7f8000000300780b */ /* 0x000fe40003f1c200 */
[----:B------:R-:W-:-:S04]  /*3b50*/  LOP3.LUT R2, R2, 0x80000000, R10, 0xb8, !PT ;  /* 0x8000000002027812 */ /* 0x000fc800078eb80a */
[----:B------:R-:W-:Y:S01]  /*3b60*/  FSEL R3, R3, R2, P0 ;  /* 0x0000000203037208 */ /* 0x000fe20000000000 */
[----:B------:R-:W-:Y:S06]  /*3b70*/  BRA `(.L_x_3394) ;  /* 0x0000000000cc7947 */ /* 0x000fec0003800000 */
.L_x_3395:
[----:B------:R-:W-:Y:S01]  /*3b80*/  FADD.FTZ R0, |R9|, -RZ ;  /* 0x800000ff09007221 */ /* 0x000fe20000010200 */
[C---:B--2-4-:R-:W-:Y:S01]  /*3b90*/  FADD.FTZ R7, |R10|.reuse, -RZ ;  /* 0x800000ff0a077221 */ /* 0x054fe20000010200 */
[----:B------:R-:W-:Y:S01]  /*3ba0*/  FSETP.GT.FTZ.AND P6, PT, |R10|, |R9|, PT ;  /* 0x400000090a00720b */ /* 0x000fe20003fd4200 */
[----:B------:R-:W-:Y:S03]  /*3bb0*/  BSSY B4, `(.L_x_3401) ;  /* 0x000000e000047945 */ /* 0x000fe60003800000 */
        /* <DEDUP_REMOVED lines=12> */
[----:B------:R-:W-:-:S07]  /*3c80*/  IMAD.MOV.U32 R2, RZ, RZ, R15 ;  /* 0x000000ffff027224 */ /* 0x000fce00078e000f */
.L_x_3402:
[----:B------:R-:W-:Y:S05]  /*3c90*/  BSYNC B4 ;  /* 0x0000000000047941 */ /* 0x000fea0003800000 */
.L_x_3401:
[----:B------:R-:W-:Y:S01]  /*3ca0*/  MOV R3, 0x3b33710b ;  /* 0x3b33710b00037802 */ /* 0x000fe20000000f00 */
        /* <DEDUP_REMOVED lines=17> */
.L_x_3404:
[----:B------:R-:W-:Y:S01]  /*3dc0*/  ISETP.GE.AND P0, PT, R9, RZ, PT ;  /* 0x000000ff0900720c */ /* 0x000fe20003f06270 */
[----:B------:R-:W-:-:S12]  /*3dd0*/  IMAD.MOV.U32 R3, RZ, RZ, 0x3fd774eb ;  /* 0x3fd774ebff037424 */ /* 0x000fd800078e00ff */
[----:B------:R-:W-:-:S04]  /*3de0*/  @P0 FFMA.FTZ R2, R3, 0.93318945169448852539, -R2 ;  /* 0x3f6ee58103020823 */ /* 0x000fc80000010802 */
[----:B------:R-:W-:-:S07]  /*3df0*/  @!P0 FFMA.FTZ R2, R3, 0.93318945169448852539, R2 ;  /* 0x3f6ee58103028823 */ /* 0x000fce0000010002 */
.L_x_3405:
[----:B------:R-:W-:Y:S05]  /*3e00*/  BSYNC B1 ;  /* 0x0000000000017941 */ /* 0x000fea0003800000 */
.L_x_3403:
[----:B------:R-:W-:Y:S01]  /*3e10*/  FSETP.NEU.FTZ.AND P0, PT, |R9|, |R10|, PT ;  /* 0x4000000a0900720b */ /* 0x000fe20003f1d200 */
[----:B------:R-:W-:Y:S01]  /*3e20*/  HFMA2.MMA R0, -RZ, RZ, 2.04296875, -15.78125 ;  /* 0x4016cbe4ff007435 */ /* 0x000fe200000001ff */
[----:B------:R-:W-:Y:S01]  /*3e30*/  FSETP.NEU.FTZ.AND P1, PT, R11, RZ, PT ;  /* 0x000000ff0b00720b */ /* 0x000fe20003f3d000 */
[----:B------:R-:W-:Y:S01]  /*3e40*/  FADD.FTZ R3, |R10|, |R9| ;  /* 0x400000090a037221 */ /* 0x000fe20000010200 */
[----:B------:R-:W-:-:S09]  /*3e50*/  ISETP.GE.AND P2, PT, R9, RZ, PT ;  /* 0x000000ff0900720c */ /* 0x000fd20003f46270 */
[----:B------:R-:W-:Y:S02]  /*3e60*/  @!P0 FSEL R2, R0, 0.78539818525314331055, !P2 ;  /* 0x3f490fdb00028808 */ /* 0x000fe40005000000 */
[----:B------:R-:W-:Y:S02]  /*3e70*/  @!P1 FSEL R2, RZ, 3.1415927410125732422, P2 ;  /* 0x40490fdbff029808 */ /* 0x000fe40001000000 */
[----:B------:R-:W-:Y:S02]  /*3e80*/  FSETP.GTU.FTZ.AND P0, PT, |R3|, +INF , PT ;  /* 0x7f8000000300780b */ /* 0x000fe40003f1c200 */
[----:B------:R-:W-:-:S04]  /*3e90*/  LOP3.LUT R2, R2, 0x80000000, R10, 0xb8, !PT ;  /* 0x8000000002027812 */ /* 0x000fc800078eb80a */
[----:B------:R-:W-:-:S07]  /*3ea0*/  FSEL R3, R3, R2, P0 ;  /* 0x0000000203037208 */ /* 0x000fce0000000000 */
.L_x_3394:
[----:B------:R-:W-:Y:S05]  /*3eb0*/  BSYNC B3 ;  /* 0x0000000000037941 */ /* 0x000fea0003800000 */
.L_x_3391:
[----:B------:R-:W-:-:S04]  /*3ec0*/  SHF.R.U32.HI R0, RZ, 0x1f, R6 ;  /* 0x0000001fff007819 */ /* 0x000fc80000011606 */
[----:B------:R-:W-:-:S13]  /*3ed0*/  ISETP.NE.AND P0, PT, R0, RZ, PT ;  /* 0x000000ff0000720c */ /* 0x000fda0003f05270 */
[----:B-1----:R-:W-:Y:S01]  /*3ee0*/  @!P0 FADD.FTZ R12, -R12, -RZ ;  /* 0x800000ff0c0c8221 */ /* 0x002fe20000010100 */
[----:B------:R-:W-:Y:S06]  /*3ef0*/  BRA `(.L_x_3406) ;  /* 0x0000000c00707947 */ /* 0x000fec0003800000 */
.L_x_3369:
[----:B------:R-:W-:Y:S01]  /*3f00*/  FADD.FTZ R3, -R7, 6.1232342629258392722e-17 ;  /* 0x248d313207037421 */ /* 0x000fe20000010100 */
[----:B------:R-:W-:-:S03]  /*3f10*/  FADD.FTZ R12, -R6, -RZ ;  /* 0x800000ff060c7221 */ /* 0x000fc60000010100 */
[----:B------:R-:W-:Y:S01]  /*3f20*/  FADD.FTZ R3, R3, 1.5707963705062866211 ;  /* 0x3fc90fdb03037421 */ /* 0x000fe20000010000 */
[----:B------:R-:W-:Y:S06]  /*3f30*/  BRA `(.L_x_3406) ;  /* 0x0000000c00607947 */ /* 0x000fec0003800000 */
.L_x_3368:
[----:B------:R-:W-:Y:S01]  /*3f40*/  FADD.FTZ R12, -R6, -RZ ;  /* 0x800000ff060c7221 */ /* 0x000fe20000010100 */
[----:B------:R-:W-:Y:S01]  /*3f50*/  IMAD.MOV.U32 R3, RZ, RZ, RZ ;  /* 0x000000ffff037224 */ /* 0x000fe200078e00ff */
[----:B------:R-:W-:Y:S06]  /*3f60*/  BRA `(.L_x_3406) ;  /* 0x0000000c00547947 */ /* 0x000fec0003800000 */
.L_x_3367:
[C---:B------:R-:W-:Y:S01]  /*3f70*/  FSETP.GEU.FTZ.AND P6, PT, R9.reuse, |R6|, PT ;  /* 0x400000060900720b */ /* 0x040fe20003fde000 */
[----:B------:R-:W-:Y:S03]  /*3f80*/  BSSY B3, `(.L_x_3407) ;  /* 0x00000be000037945 */ /* 0x000fe60003800000 */
[----:B------:R-:W-:Y:S02]  /*3f90*/  FSEL R11, R8, R9, !P6 ;  /* 0x00000009080b7208 */ /* 0x000fe40007000000 */
[----:B------:R-:W-:Y:S02]  /*3fa0*/  FSEL R0, R9, R8, !P6 ;  /* 0x0000000809007208 */ /* 0x000fe40007000000 */
[----:B------:R-:W-:-:S13]  /*3fb0*/  FSETP.GT.FTZ.AND P0, PT, R11, 1.70141173319264429906e+38, PT ;  /* 0x7effffff0b00780b */ /* 0x000fda0003f14000 */
[----:B------:R-:W-:Y:S05]  /*3fc0*/  @P0 BRA `(.L_x_3408) ;  /* 0x0000000400d80947 */ /* 0x000fea0003800000 */
[----:B------:R-:W-:Y:S02]  /*3fd0*/  FSETP.GT.FTZ.AND P0, PT, R11, 2.30584300921369395200e+18, PT ;  /* 0x5e0000000b00780b */ /* 0x000fe40003f14000 */
[----:B------:R-:W-:-:S04]  /*3fe0*/  FSETP.GEU.FTZ.AND P1, PT, R0, 1.084202172485504434e-19, PT ;  /* 0x200000000000780b */ /* 0x000fc80003f3e000 */
[----:B------:R-:W-:-:S13]  /*3ff0*/  PLOP3.LUT P0, PT, P0, P1, PT, 0xa2, 0x0 ;  /* 0x000000000000781c */ /* 0x000fda0000703472 */
[----:B------:R-:W-:Y:S05]  /*4000*/  @P0 BRA `(.L_x_3409) ;  /* 0x0000000000cc0947 */ /* 0x000fea0003800000 */
[----:B------:R-:W0:Y:S01]  /*4010*/  MUFU.RCP R2, R11 ;  /* 0x0000000b00027308 */ /* 0x000e220000001000 */
[----:B------:R-:W-:Y:S07]  /*4020*/  BSSY B4, `(.L_x_3410) ;  /* 0x000000d000047945 */ /* 0x000fee0003800000 */
[----:B------:R-:W1:Y:S01]  /*4030*/  FCHK P0, R0, R11 ;  /* 0x0000000b00007302 */ /* 0x000e620000000000 */
[----:B0-----:R-:W-:-:S04]  /*4040*/  FFMA R3, -R11, R2, 1 ;  /* 0x3f8000000b037423 */ /* 0x001fc80000000102 */
[----:B------:R-:W-:Y:S01]  /*4050*/  FFMA R3, R2, R3, R2 ;  /* 0x0000000302037223 */ /* 0x000fe20000000002 */
[----:B------:R-:W-:-:S03]  /*4060*/  FMUL.FTZ R2, R0, R0 ;  /* 0x0000000000027220 */ /* 0x000fc60000410000 */
[----:B------:R-:W-:Y:S01]  /*4070*/  FFMA R8, R0, R3, RZ ;  /* 0x0000000300087223 */ /* 0x000fe200000000ff */
[----:B------:R-:W-:-:S03]  /*4080*/  FFMA.FTZ R19, R11, R11, R2 ;  /* 0x0000000b0b137223 */ /* 0x000fc60000010002 */
[----:B------:R-:W-:-:S04]  /*4090*/  FFMA R10, -R11, R8, R0 ;  /* 0x000000080b0a7223 */ /* 0x000fc80000000100 */
[----:B------:R-:W-:Y:S01]  /*40a0*/  FFMA R3, R3, R10, R8 ;  /* 0x0000000a03037223 */ /* 0x000fe20000000008 */
[----:B-1----:R-:W-:Y:S06]  /*40b0*/  @!P0 BRA `(.L_x_3411) ;  /* 0x00000000000c8947 */ /* 0x002fec0003800000 */
[----:B------:R-:W-:-:S07]  /*40c0*/  MOV R2, 0x40e0 ;  /* 0x000040e000027802 */ /* 0x000fce0000000f00 */
[----:B------:R-:W-:Y:S05]  /*40d0*/  CALL.REL.NOINC `($__internal_7_$__cuda_sm3x_div_rn_ftz_f32_slowpath) ;  /* 0x0000013400047944 */ /* 0x000fea0003c00000 */
[----:B------:R-:W-:-:S07]  /*40e0*/  IMAD.MOV.U32 R3, RZ, RZ, R15 ;  /* 0x000000ffff037224 */ /* 0x000fce00078e000f */
.L_x_3411:
[----:B------:R-:W-:Y:S05]  /*40f0*/  BSYNC B4 ;  /* 0x0000000000047941 */ /* 0x000fea0003800000 */
.L_x_3410:
        /* <DEDUP_REMOVED lines=12> */
[----:B------:R-:W-:Y:S06]  /*41c0*/  @!P6 BRA `(.L_x_3413) ;  /* 0x000000000014e947 */ /* 0x000fec0003800000 */
[----:B------:R-:W-:-:S13]  /*41d0*/  ISETP.GT.AND P0, PT, R7, -0x1, PT ;  /* 0xffffffff0700780c */ /* 0x000fda0003f04270 */
[----:B------:R-:W-:Y:S05]  /*41e0*/  @P0 BRA `(.L_x_3414) ;  /* 0x00000000001c0947 */ /* 0x000fea0003800000 */
[----:B------:R-:W-:-:S04]  /*41f0*/  IMAD.MOV.U32 R3, RZ, RZ, 0x3fd774eb ;  /* 0x3fd774ebff037424 */ /* 0x000fc800078e00ff */
[----:B------:R-:W-:Y:S01]  /*4200*/  FFMA.FTZ R0, R3, 1.8663789033889770508, -R0 ;  /* 0x3feee58103007823 */ /* 0x000fe20000010800 */
[----:B------:R-:W-:Y:S06]  /*4210*/  BRA `(.L_x_3414) ;  /* 0x0000000000107947 */ /* 0x000fec0003800000 */
.L_x_3413:
[----:B------:R-:W-:Y:S01]  /*4220*/  ISETP.GE.AND P0, PT, R7, RZ, PT ;  /* 0x000000ff0700720c */ /* 0x000fe20003f06270 */
[----:B------:R-:W-:-:S12]  /*4230*/  IMAD.MOV.U32 R3, RZ, RZ, 0x3fd774eb ;  /* 0x3fd774ebff037424 */ /* 0x000fd800078e00ff */
[----:B------:R-:W-:-:S04]  /*4240*/  @P0 FFMA.FTZ R0, R3, 0.93318945169448852539, -R0 ;  /* 0x3f6ee58103000823 */ /* 0x000fc80000010800 */
[----:B------:R-:W-:-:S07]  /*4250*/  @!P0 FFMA.FTZ R0, R3, 0.93318945169448852539, R0 ;  /* 0x3f6ee58103008823 */ /* 0x000fce0000010000 */
.L_x_3414:
[----:B------:R-:W-:Y:S05]  /*4260*/  BSYNC B1 ;  /* 0x0000000000017941 */ /* 0x000fea0003800000 */
.L_x_3412:
[----:B------:R-:W-:Y:S01]  /*4270*/  FSETP.NEU.FTZ.AND P0, PT, R9, |R6|, PT ;  /* 0x400000060900720b */ /* 0x000fe20003f1d000 */
[----:B------:R-:W-:Y:S01]  /*4280*/  HFMA2.MMA R2, -RZ, RZ, 2.04296875, -15.78125 ;  /* 0x4016cbe4ff027435 */ /* 0x000fe200000001ff */
[----:B------:R-:W-:Y:S01]  /*4290*/  FSETP.NEU.FTZ.AND P1, PT, R11, RZ, PT ;  /* 0x000000ff0b00720b */ /* 0x000fe20003f3d000 */
[----:B------:R-:W0:Y:S01]  /*42a0*/  MUFU.LG2 R12, R19 ;  /* 0x00000013000c7308 */ /* 0x000e220000000c00 */
[----:B------:R-:W-:-:S09]  /*42b0*/  ISETP.GE.AND P2, PT, R7, RZ, PT ;  /* 0x000000ff0700720c */ /* 0x000fd20003f46270 */
[----:B------:R-:W-:Y:S01]  /*42c0*/  @!P0 FSEL R0, R2, 0.78539818525314331055, !P2 ;  /* 0x3f490fdb02008808 */ /* 0x000fe20005000000 */
[----:B------:R-:W-:Y:S01]  /*42d0*/  FADD.FTZ R2, |R6|, R9 ;  /* 0x0000000906027221 */ /* 0x000fe20000010200 */
[----:B------:R-:W-:-:S04]  /*42e0*/  @!P1 FSEL R0, RZ, 3.1415927410125732422, P2 ;  /* 0x40490fdbff009808 */ /* 0x000fc80001000000 */
[----:B------:R-:W-:Y:S01]  /*42f0*/  FSETP.GTU.FTZ.AND P0, PT, |R2|, +INF , PT ;  /* 0x7f8000000200780b */ /* 0x000fe20003f1c200 */
[----:B0-----:R-:W-:Y:S01]  /*4300*/  FMUL.FTZ.D2 R12, R12, 0.69314718246459960938 ;  /* 0x3f3172180c0c7820 */ /* 0x001fe20000310000 */
[----:B------:R-:W-:-:S04]  /*4310*/  LOP3.LUT R3, R0, 0x80000000, R6, 0xb8, !PT ;  /* 0x8000000000037812 */ /* 0x000fc800078eb806 */
[----:B------:R-:W-:Y:S01]  /*4320*/  FSEL R2, R2, R3, P0 ;  /* 0x0000000302027208 */ /* 0x000fe20000000000 */
[----:B------:R-:W-:Y:S06]  /*4330*/  BRA `(.L_x_3415) ;  /* 0x0000000800087947 */ /* 0x000fec0003800000 */
.L_x_3409:
[----:B------:R-:W0:Y:S01]  /*4340*/  MUFU.RCP R2, R11 ;  /* 0x0000000b00027308 */ /* 0x000e220000001000 */
[----:B------:R-:W-:Y:S07]  /*4350*/  BSSY B4, `(.L_x_3416) ;  /* 0x000000b000047945 */ /* 0x000fee0003800000 */
[----:B------:R-:W1:Y:S01]  /*4360*/  FCHK P0, R0, R11 ;  /* 0x0000000b00007302 */ /* 0x000e620000000000 */
[----:B0-----:R-:W-:-:S04]  /*4370*/  FFMA R3, -R11, R2, 1 ;  /* 0x3f8000000b037423 */ /* 0x001fc80000000102 */
[----:B------:R-:W-:-:S04]  /*4380*/  FFMA R3, R2, R3, R2 ;  /* 0x0000000302037223 */ /* 0x000fc80000000002 */
[----:B------:R-:W-:-:S04]  /*4390*/  FFMA R2, R0, R3, RZ ;  /* 0x0000000300027223 */ /* 0x000fc800000000ff */
[----:B------:R-:W-:-:S04]  /*43a0*/  FFMA R10, -R11, R2, R0 ;  /* 0x000000020b0a7223 */ /* 0x000fc80000000100 */
[----:B------:R-:W-:Y:S01]  /*43b0*/  FFMA R2, R3, R10, R2 ;  /* 0x0000000a03027223 */ /* 0x000fe20000000002 */
[----:B-1----:R-:W-:Y:S06]  /*43c0*/  @!P0 BRA `(.L_x_3417) ;  /* 0x00000000000c8947 */ /* 0x002fec0003800000 */
[----:B------:R-:W-:-:S07]  /*43d0*/  MOV R2, 0x43f0 ;  /* 0x000043f000027802 */ /* 0x000fce0000000f00 */
[----:B------:R-:W-:Y:S05]  /*43e0*/  CALL.REL.NOINC `($__internal_7_$__cuda_sm3x_div_rn_ftz_f32_slowpath) ;  /* 0x0000013000407944 */ /* 0x000fea0003c00000 */
[----:B------:R-:W-:-:S07]  /*43f0*/  IMAD.MOV.U32 R2, RZ, RZ, R15 ;  /* 0x000000ffff027224 */ /* 0x000fce00078e000f */
.L_x_3417:
[----:B------:R-:W-:Y:S05]  /*4400*/  BSYNC B4 ;  /* 0x0000000000047941 */ /* 0x000fea0003800000 */
.L_x_3416:
        /* <DEDUP_REMOVED lines=15> */
[----:B------:R-:W-:-:S05]  /*4500*/  MOV R3, 0x3fd774eb ;  /* 0x3fd774eb00037802 */ /* 0x000fca0000000f00 */
[----:B------:R-:W-:Y:S01]  /*4510*/  FFMA.FTZ R2, R3, 1.8663789033889770508, -R2 ;  /* 0x3feee58103027823 */ /* 0x000fe20000010802 */
[----:B------:R-:W-:Y:S06]  /*4520*/  BRA `(.L_x_3420) ;  /* 0x0000000000107947 */ /* 0x000fec0003800000 */
.L_x_3419:
[----:B------:R-:W-:Y:S01]  /*4530*/  ISETP.GE.AND P0, PT, R7, RZ, PT ;  /* 0x000000ff0700720c */ /* 0x000fe20003f06270 */
[----:B------:R-:W-:-:S12]  /*4540*/  IMAD.MOV.U32 R3, RZ, RZ, 0x3fd774eb ;  /* 0x3fd774ebff037424 */ /* 0x000fd800078e00ff */
[----:B------:R-:W-:-:S04]  /*4550*/  @P0 FFMA.FTZ R2, R3, 0.93318945169448852539, -R2 ;  /* 0x3f6ee58103020823 */ /* 0x000fc80000010802 */
[----:B------:R-:W-:-:S07]  /*4560*/  @!P0 FFMA.FTZ R2, R3, 0.93318945169448852539, R2 ;  /* 0x3f6ee58103028823 */ /* 0x000fce0000010002 */
.L_x_3420:
[----:B------:R-:W-:Y:S05]  /*4570*/  BSYNC B1 ;  /* 0x0000000000017941 */ /* 0x000fea0003800000 */
.L_x_3418:
[CC--:B------:R-:W-:Y:S02]  /*4580*/  VIMNMX R0, R8.reuse, R9.reuse, !PT ;  /* 0x0000000908007248 */ /* 0x0c0fe40007fe0100 */
[----:B------:R-:W-:Y:S02]  /*4590*/  VIMNMX R8, R8, R9, PT ;  /* 0x0000000908087248 */ /* 0x000fe40003fe0100 */
[----:B------:R-:W-:Y:S02]  /*45a0*/  LOP3.LUT R3, R0, 0xfe000000, RZ, 0xc0, !PT ;  /* 0xfe00000000037812 */ /* 0x000fe400078ec0ff */
[----:B------:R-:W-:Y:S02]  /*45b0*/  FSETP.NEU.FTZ.AND P0, PT, R8, RZ, PT ;  /* 0x000000ff0800720b */ /* 0x000fe40003f1d000 */
[C---:B------:R-:W-:Y:S02]  /*45c0*/  IADD3 R13, -R3.reuse, 0x7e800000, RZ ;  /* 0x7e800000030d7810 */ /* 0x040fe40007ffe1ff */
[----:B------:R-:W-:-:S02]  /*45d0*/  LOP3.LUT R3, R3, 0x800000, RZ, 0xfc, !PT ;  /* 0x0080000003037812 */ /* 0x000fc400078efcff */
[----:B------:R-:W-:Y:S01]  /*45e0*/  FSETP.NEU.FTZ.AND P1, PT, R9, |R6|, PT ;  /* 0x400000060900720b */ /* 0x000fe20003f3d000 */
[-C--:B------:R-:W-:Y:S01]  /*45f0*/  FMUL.FTZ R10, R8, R13.reuse ;  /* 0x0000000d080a7220 */ /* 0x080fe20000410000 */
[----:B------:R-:W-:Y:S01]  /*4600*/  FMUL.FTZ R13, R0, R13 ;  /* 0x0000000d000d7220 */ /* 0x000fe20000410000 */
[----:B------:R-:W-:Y:S01]  /*4610*/  FSETP.NEU.FTZ.AND P2, PT, R11, RZ, PT ;  /* 0x000000ff0b00720b */ /* 0x000fe20003f5d000 */
[----:B------:R-:W-:Y:S01]  /*4620*/  FADD.FTZ R9, |R6|, R9 ;  /* 0x0000000906097221 */ /* 0x000fe20000010200 */
[----:B------:R-:W-:-:S04]  /*4630*/  FMUL.FTZ R10, R10, R10 ;  /* 0x0000000a0a0a7220 */ /* 0x000fc80000410000 */
[----:B------:R-:W-:-:S06]  /*4640*/  FFMA.FTZ R10, R13, R13, R10 ;  /* 0x0000000d0d0a7223 */ /* 0x000fcc000001000a */
[----:B------:R-:W0:Y:S02]  /*4650*/  MUFU.SQRT R10, R10 ;  /* 0x0000000a000a7308 */ /* 0x000e240000002000 */
[----:B0-----:R-:W-:Y:S01]  /*4660*/  @P0 FMUL.FTZ R0, R3, R10 ;  /* 0x0000000a03000220 */ /* 0x001fe20000410000 */
[----:B------:R-:W-:Y:S01]  /*4670*/  FSETP.NEU.FTZ.AND P0, PT, R8, +INF , PT ;  /* 0x7f8000000800780b */ /* 0x000fe20003f1d000 */
[----:B------:R-:W-:-:S03]  /*4680*/  IMAD.MOV.U32 R3, RZ, RZ, 0x4016cbe4 ;  /* 0x4016cbe4ff037424 */ /* 0x000fc600078e00ff */
[----:B------:R-:W-:Y:S02]  /*4690*/  FSEL R0, R0, +INF , P0 ;  /* 0x7f80000000007808 */ /* 0x000fe40000000000 */
[----:B------:R-:W-:-:S04]  /*46a0*/  ISETP.GE.AND P0, PT, R7, RZ, PT ;  /* 0x000000ff0700720c */ /* 0x000fc80003f06270 */
[----:B------:R-:W0:Y:S01]  /*46b0*/  MUFU.LG2 R0, R0 ;  /* 0x0000000000007308 */ /* 0x000e220000000c00 */
[----:B------:R-:W-:Y:S02]  /*46c0*/  @!P1 FSEL R2, R3, 0.78539818525314331055, !P0 ;  /* 0x3f490fdb03029808 */ /* 0x000fe40004000000 */
[----:B------:R-:W-:Y:S02]  /*46d0*/  @!P2 FSEL R2, RZ, 3.1415927410125732422, P0 ;  /* 0x40490fdbff02a808 */ /* 0x000fe40000000000 */
[----:B------:R-:W-:Y:S02]  /*46e0*/  FSETP.GTU.FTZ.AND P0, PT, |R9|, +INF , PT ;  /* 0x7f8000000900780b */ /* 0x000fe40003f1c200 */
[----:B------:R-:W-:-:S04]  /*46f0*/  LOP3.LUT R2, R2, 0x80000000, R6, 0xb8, !PT ;  /* 0x8000000002027812 */ /* 0x000fc800078eb806 */
[----:B------:R-:W-:Y:S01]  /*4700*/  FSEL R2, R9, R2, P0 ;  /* 0x0000000209027208 */ /* 0x000fe20000000000 */
[----:B0-----:R-:W-:Y:S01]  /*4710*/  FMUL.FTZ R12, R0, 0.69314718246459960938 ;  /* 0x3f317218000c7820 */ /* 0x001fe20000410000 */
[----:B------:R-:W-:Y:S06]  /*4720*/  BRA `(.L_x_3415) ;  /* 0x00000004000c7947 */ /* 0x000fec0003800000 */
.L_x_3408:
[----:B------:R-:W-:Y:S01]  /*4730*/  FMUL.FTZ R2, R7, 0.36787945032119750977 ;  /* 0x3ebc5ab207027820 */ /* 0x000fe20000410000 */
[----:B------:R-:W-:Y:S01]  /*4740*/  FMUL.FTZ R3, R6, 0.36787945032119750977 ;  /* 0x3ebc5ab206037820 */ /* 0x000fe20000410000 */
[----:B------:R-:W-:Y:S01]  /*4750*/  MUFU.RCP R14, R11 ;  /* 0x0000000b000e7308 */ /* 0x000fe20000001000 */
[----:B------:R-:W-:Y:S01]  /*4760*/  BSSY B4, `(.L_x_3421) ;  /* 0x000001e000047945 */ /* 0x000fe20003800000 */
[----:B------:R-:W-:Y:S01]  /*4770*/  FADD.FTZ R2, |R2|, -RZ ;  /* 0x800000ff02027221 */ /* 0x000fe20000010200 */
[----:B------:R-:W-:-:S05]  /*4780*/  FADD.FTZ R3, |R3|, -RZ ;  /* 0x800000ff03037221 */ /* 0x000fca0000010200 */
[CC--:B------:R-:W-:Y:S02]  /*4790*/  VIMNMX R8, R2.reuse, R3.reuse, !PT ;  /* 0x0000000302087248 */ /* 0x0c0fe40007fe0100 */
[----:B------:R-:W-:Y:S02]  /*47a0*/  VIMNMX R2, R2, R3, PT ;  /* 0x0000000302027248 */ /* 0x000fe40003fe0100 */
[----:B------:R-:W-:Y:S02]  /*47b0*/  LOP3.LUT R10, R8, 0xfe000000, RZ, 0xc0, !PT ;  /* 0xfe000000080a7812 */ /* 0x000fe400078ec0ff */
[----:B------:R-:W-:Y:S02]  /*47c0*/  FSETP.NEU.FTZ.AND P0, PT, R2, RZ, PT ;  /* 0x000000ff0200720b */ /* 0x000fe40003f1d000 */
[----:B------:R-:W-:-:S05]  /*47d0*/  IADD3 R3, -R10, 0x7e800000, RZ ;  /* 0x7e8000000a037810 */ /* 0x000fca0007ffe1ff */
[-C--:B------:R-:W-:Y:S01]  /*47e0*/  FMUL.FTZ R12, R2, R3.reuse ;  /* 0x00000003020c7220 */ /* 0x080fe20000410000 */
[----:B------:R-:W-:-:S03]  /*47f0*/  FMUL.FTZ R3, R8, R3 ;  /* 0x0000000308037220 */ /* 0x000fc60000410000 */
[----:B------:R-:W-:-:S04]  /*4800*/  FMUL.FTZ R12, R12, R12 ;  /* 0x0000000c0c0c7220 */ /* 0x000fc80000410000 */
[----:B------:R-:W-:Y:S01]  /*4810*/  FFMA.FTZ R12, R3, R3, R12 ;  /* 0x00000003030c7223 */ /* 0x000fe2000001000c */
[----:B------:R-:W-:-:S05]  /*4820*/  LOP3.LUT R3, R10, 0x800000, RZ, 0xfc, !PT ;  /* 0x008000000a037812 */ /* 0x000fca00078efcff */
[----:B------:R-:W0:Y:S02]  /*4830*/  MUFU.SQRT R12, R12 ;  /* 0x0000000c000c7308 */ /* 0x000e240000002000 */
[----:B0-----:R-:W-:Y:S01]  /*4840*/  @P0 FMUL.FTZ R8, R12, R3 ;  /* 0x000000030c080220 */ /* 0x001fe20000410000 */
[----:B------:R-:W-:Y:S01]  /*4850*/  FSETP.NEU.FTZ.AND P0, PT, R2, +INF , PT ;  /* 0x7f8000000200780b */ /* 0x000fe20003f1d000 */
[----:B------:R-:W-:-:S03]  /*4860*/  FFMA R3, -R11, R14, 1 ;  /* 0x3f8000000b037423 */ /* 0x000fc6000000010e */
[----:B------:R-:W-:Y:S01]  /*4870*/  FSEL R8, R8, +INF , P0 ;  /* 0x7f80000008087808 */ /* 0x000fe20000000000 */
[----:B------:R-:W-:Y:S01]  /*4880*/  FFMA R13, R14, R3, R14 ;  /* 0x000000030e0d7223 */ /* 0x000fe2000000000e */
[----:B------:R-:W-:-:S03]  /*4890*/  HFMA2.MMA R3, -RZ, RZ, 1.875, 0 ;  /* 0x3f800000ff037435 */ /* 0x000fc600000001ff */
[----:B------:R-:W-:Y:S01]  /*48a0*/  FFMA R2, R0, R13, RZ ;  /* 0x0000000d00027223 */ /* 0x000fe200000000ff */
[----:B------:R-:W0:Y:S03]  /*48b0*/  MUFU.LG2 R8, R8 ;  /* 0x0000000800087308 */ /* 0x000e260000000c00 */
[----:B------:R-:W-:-:S04]  /*48c0*/  FFMA R10, -R11, R2, R0 ;  /* 0x000000020b0a7223 */ /* 0x000fc80000000100 */
[----:B------:R-:W-:Y:S01]  /*48d0*/  FFMA R2, R13, R10, R2 ;  /* 0x0000000a0d027223 */ /* 0x000fe20000000002 */
[----:B------:R-:W1:Y:S01]  /*48e0*/  FCHK P0, R0, R11 ;  /* 0x0000000b00007302 */ /* 0x000e620000000000 */
[----:B0-----:R-:W-:Y:S01]  /*48f0*/  FFMA.FTZ R12, R8, 0.69314718246459960938, R3 ;  /* 0x3f317218080c7823 */ /* 0x001fe20000010003 */
[----:B-1----:R-:W-:Y:S06]  /*4900*/  @!P0 BRA `(.L_x_3422) ;  /* 0x00000000000c8947 */ /* 0x002fec0003800000 */
[----:B------:R-:W-:-:S07]  /*4910*/  MOV R2, 0x4930 ;  /* 0x0000493000027802 */ /* 0x000fce0000000f00 */
[----:B------:R-:W-:Y:S05]  /*4920*/  CALL.REL.NOINC `($__internal_7_$__cuda_sm3x_div_rn_ftz_f32_slowpath) ;  /* 0x0000012800f07944 */ /* 0x000fea0003c00000 */
[----:B------:R-:W-:-:S07]  /*4930*/  IMAD.MOV.U32 R2, RZ, RZ, R15 ;  /* 0x000000ffff027224 */ /* 0x000fce00078e000f */
.L_x_3422:
[----:B------:R-:W-:Y:S05]  /*4940*/  BSYNC B4 ;  /* 0x0000000000047941 */ /* 0x000fea0003800000 */
.L_x_3421:
        /* <DEDUP_REMOVED lines=18> */
.L_x_3424:
[----:B------:R-:W-:Y:S01]  /*4a70*/  ISETP.GE.AND P0, PT, R7, RZ, PT ;  /* 0x000000ff0700720c */ /* 0x000fe20003f06270 */
[----:B------:R-:W-:-:S12]  /*4a80*/  IMAD.MOV.U32 R3, RZ, RZ, 0x3fd774eb ;  /* 0x3fd774ebff037424 */ /* 0x000fd800078e00ff */
[----:B------:R-:W-:-:S04]  /*4a90*/  @P0 FFMA.FTZ R2, R3, 0.93318945169448852539, -R2 ;  /* 0x3f6ee58103020823 */ /* 0x000fc80000010802 */
[----:B------:R-:W-:-:S07]  /*4aa0*/  @!P0 FFMA.FTZ R2, R3, 0.93318945169448852539, R2 ;  /* 0x3f6ee58103028823 */ /* 0x000fce0000010002 */
.L_x_3425:
[----:B------:R-:W-:Y:S05]  /*4ab0*/  BSYNC B1 ;  /* 0x0000000000017941 */ /* 0x000fea0003800000 */
.L_x_3423:
[----:B------:R-:W-:Y:S01]  /*4ac0*/  FSETP.NEU.FTZ.AND P1, PT, R9, |R6|, PT ;  /* 0x400000060900720b */ /* 0x000fe20003f3d000 */
[----:B------:R-:W-:Y:S01]  /*4ad0*/  IMAD.MOV.U32 R0, RZ, RZ, 0x4016cbe4 ;  /* 0x4016cbe4ff007424 */ /* 0x000fe200078e00ff */
[----:B------:R-:W-:Y:S01]  /*4ae0*/  FSETP.NEU.FTZ.AND P2, PT, R11, RZ, PT ;  /* 0x000000ff0b00720b */ /* 0x000fe20003f5d000 */
[----:B------:R-:W-:Y:S01]  /*4af0*/  FADD.FTZ R9, |R6|, R9 ;  /* 0x0000000906097221 */ /* 0x000fe20000010200 */
[----:B------:R-:W-:-:S09]  /*4b00*/  ISETP.GE.AND P0, PT, R7, RZ, PT ;  /* 0x000000ff0700720c */ /* 0x000fd20003f06270 */
[----:B------:R-:W-:Y:S02]  /*4b10*/  @!P1 FSEL R2, R0, 0.78539818525314331055, !P0 ;  /* 0x3f490fdb00029808 */ /* 0x000fe40004000000 */
[----:B------:R-:W-:Y:S02]  /*4b20*/  @!P2 FSEL R2, RZ, 3.1415927410125732422, P0 ;  /* 0x40490fdbff02a808 */ /* 0x000fe40000000000 */
[----:B------:R-:W-:Y:S02]  /*4b30*/  FSETP.GTU.FTZ.AND P0, PT, |R9|, +INF , PT ;  /* 0x7f8000000900780b */ /* 0x000fe40003f1c200 */
[----:B------:R-:W-:-:S04]  /*4b40*/  LOP3.LUT R2, R2, 0x80000000, R6, 0xb8, !PT ;  /* 0x8000000002027812 */ /* 0x000fc800078eb806 */
[----:B------:R-:W-:-:S07]  /*4b50*/  FSEL R2, R9, R2, P0 ;  /* 0x0000000209027208 */ /* 0x000fce0000000000 */
.L_x_3415:
[----:B------:R-:W-:Y:S05]  /*4b60*/  BSYNC B3 ;  /* 0x0000000000037941 */ /* 0x000fea0003800000 */
.L_x_3407:
[----:B------:R-:W-:Y:S01]  /*4b70*/  SHF.R.U32.HI R0, RZ, 0x1f, R6 ;  /* 0x0000001fff007819 */ /* 0x000fe20000011606 */
[----:B------:R-:W-:Y:S01]  /*4b80*/  FADD.FTZ R12, R12, 0.69314718246459960938 ;  /* 0x3f3172180c0c7421 */ /* 0x000fe20000010000 */
[----:B------:R-:W-:Y:S02]  /*4b90*/  FADD.FTZ R3, |R2|, -RZ ;  /* 0x800000ff02037221 */ /* 0x000fe40000010200 */
[----:B------:R-:W-:-:S13]  /*4ba0*/  ISETP.NE.AND P0, PT, R0, RZ, PT ;  /* 0x000000ff0000720c */ /* 0x000fda0003f05270 */
[----:B------:R-:W-:Y:S01]  /*4bb0*/  @!P0 FADD.FTZ R12, -R12, -RZ ;  /* 0x800000ff0c0c8221 */ /* 0x000fe20000010100 */
[----:B------:R-:W-:Y:S06]  /*4bc0*/  BRA `(.L_x_3406) ;  /* 0x00000000003c7947 */ /* 0x000fec0003800000 */
.L_x_3366:
[----:B------:R-:W-:-:S13]  /*4bd0*/  FSETP.NEU.FTZ.AND P0, PT, R9, +INF , PT ;  /* 0x7f8000000900780b */ /* 0x000fda0003f1d000 */
[----:B------:R-:W-:Y:S01]  /*4be0*/  @!P0 FADD.FTZ R3, R6, R6 ;  /* 0x0000000606038221 */ /* 0x000fe20000010000 */
[----:B------:R-:W-:Y:S01]  /*4bf0*/  @!P0 MOV R12, 0xff800000 ;  /* 0xff800000000c8802 */ /* 0x000fe20000000f00 */
[----:B------:R-:W-:Y:S06]  /*4c00*/  @!P0 BRA `(.L_x_3406) ;  /* 0x00000000002c8947 */ /* 0x000fec0003800000 */
[----:B------:R-:W-:-:S13]  /*4c10*/  FSETP.NEU.FTZ.AND P0, PT, |R6|, +INF , PT ;  /* 0x7f8000000600780b */ /* 0x000fda0003f1d200 */
[----:B------:R-:W-:Y:S01]  /*4c20*/  @!P0 FADD.FTZ R12, -R6, -RZ ;  /* 0x800000ff060c8221 */ /* 0x000fe20000010100 */
[----:B------:R-:W-:Y:S01]  /*4c30*/  @!P0 FADD.FTZ R3, R7, R7 ;  /* 0x0000000707038221 */ /* 0x000fe20000010000 */
[----:B------:R-:W-:Y:S06]  /*4c40*/  @!P0 BRA `(.L_x_3406) ;  /* 0x00000000001c8947 */ /* 0x000fec0003800000 */
[----:B------:R-:W-:-:S13]  /*4c50*/  FSETP.NEU.FTZ.AND P0, PT, R7, RZ, PT ;  /* 0x000000ff0700720b */ /* 0x000fda0003f1d000 */
[----:B------:R-:W-:Y:S01]  /*4c60*/  @P0 FADD.FTZ R7, RZ, R7 ;  /* 0x00000007ff070221 */ /* 0x000fe20000010000 */
[----:B------:R-:W-:-:S04]  /*4c70*/  @P0 FADD.FTZ R12, RZ, R6 ;  /* 0x00000006ff0c0221 */ /* 0x000fc80000010000 */
[----:B------:R-:W-:-:S04]  /*4c80*/  @P0 FADD.FTZ R12, R7, R12 ;  /* 0x0000000c070c0221 */ /* 0x000fc80000010000 */
[----:B------:R-:W-:Y:S02]  /*4c90*/  @P0 IMAD.MOV.U32 R3, RZ, RZ, R12 ;  /* 0x000000ffff030224 */ /* 0x000fe400078e000c */
[----:B------:R-:W-:Y:S01]  /*4ca0*/  @!P0 FADD.FTZ R12, R6, R6 ;  /* 0x00000006060c8221 */ /* 0x000fe20000010000 */
[----:B------:R-:W-:-:S07]  /*4cb0*/  @!P0 IMAD.MOV.U32 R3, RZ, RZ, 0x3fc90fdb ;  /* 0x3fc90fdbff038424 */ /* 0x000fce00078e00ff */
.L_x_3406:
[----:B------:R-:W-:Y:S05]  /*4cc0*/  BSYNC B0 ;  /* 0x0000000000007941 */ /* 0x000fea0003800000 */
.L_x_3365:
[----:B------:R-:W-:Y:S01]  /*4cd0*/  FSETP.GTU.FTZ.AND P0, PT, |R3|, +INF , PT ;  /* 0x7f8000000300780b */ /* 0x000fe20003f1c200 */
[----:B------:R-:W-:Y:S01]  /*4ce0*/  BSSY B0, `(.L_x_3426) ;  /* 0x000000c000007945 */ /* 0x000fe20003800000 */
[----:B------:R-:W-:-:S11]  /*4cf0*/  FADD.FTZ R0, |R12|, -RZ ;  /* 0x800000ff0c007221 */ /* 0x000fd60000010200 */
[----:B------:R-:W-:Y:S05]  /*4d00*/  @P0 BRA `(.L_x_3427) ;  /* 0x0000000000180947 */ /* 0x000fea0003800000 */
[----:B------:R-:W-:Y:S02]  /*4d10*/  FSETP.GTU.FTZ.AND P0, PT, R0, +INF , PT ;  /* 0x7f8000000000780b */ /* 0x000fe40003f1c000 */
[----:B------:R-:W-:-:S11]  /*4d20*/  MOV R7, R12 ;  /* 0x0000000c00077202 */ /* 0x000fd60000000f00 */
[----:B------:R-:W-:Y:S05]  /*4d30*/  @P0 BRA `(.L_x_3428) ;  /* 0x0000000000180947 */ /* 0x000fea0003800000 */
[----:B------:R-:W-:Y:S01]  /*4d40*/  LOP3.LUT R7, R3, 0x80000000, R6, 0xb8, !PT ;  /* 0x8000000003077812 */ /* 0x000fe200078eb806 */
[----:B------:R-:W-:Y:S01]  /*4d50*/  IMAD.MOV.U32 R12, RZ, RZ, R0 ;  /* 0x000000ffff0c7224 */ /* 0x000fe200078e0000 */
[----:B------:R-:W-:Y:S06]  /*4d60*/  BRA `(.L_x_3428) ;  /* 0x00000000000c7947 */ /* 0x000fec0003800000 */
.L_x_3427:
[----:B------:R-:W-:Y:S01]  /*4d70*/  FSETP.GTU.FTZ.AND P0, PT, R0, +INF , PT ;  /* 0x7f8000000000780b */ /* 0x000fe20003f1c000 */
[----:B------:R-:W-:-:S12]  /*4d80*/  IMAD.MOV.U32 R7, RZ, RZ, R3 ;  /* 0x000000ffff077224 */ /* 0x000fd800078e0003 */
[----:B------:R-:W-:-:S07]  /*4d90*/  @!P0 MOV R12, R0 ;  /* 0x00000000000c8202 */ /* 0x000fce0000000f00 */
.L_x_3428:
[----:B------:R-:W-:Y:S05]  /*4da0*/  BSYNC B0 ;  /* 0x0000000000007941 */ /* 0x000fea0003800000 */
.L_x_3426:
[----:B------:R-:W1:Y:S01]  /*4db0*/  LDC.U8 R2, c[0x0][0x421] ;  /* 0x00010840ff027b82 */ /* 0x000e620000000000 */
[----:B------:R-:W-:Y:S02]  /*4dc0*/  F2FP.F16.F32.PACK_AB R3, R7, R12 ;  /* 0x0000000c0703723e */ /* 0x000fe400000000ff */
[----:B-1----:R-:W-:-:S04]  /*4dd0*/  PRMT R0, R2, 0x9910, RZ ;  /* 0x0000991002007816 */ /* 0x002fc800000000ff */
        /* <DEDUP_REMOVED lines=11> */
[----:B------:R-:W1:Y:S02]  /*4e90*/  F2I.FTZ.TRUNC.NTZ R3, R0 ;  /* 0x0000000000037305 */ /* 0x000e64000021f100 */
[----:B-1----:R1:W-:Y:S01]  /*4ea0*/  STG.E.U8 desc[UR36][R4.64], R3 ;  /* 0x0000000304007986 */ /* 0x0023e2000c101124 */
[----:B------:R-:W-:Y:S05]  /*4eb0*/  BRA `(.L_x_3434) ;  /* 0x0000000c00a07947 */ /* 0x000fea0003800000 */
.L_x_3432:
[----:B------:R-:W-:-:S06]  /*4ec0*/  HADD2.F32 R3, -RZ, R3.H0_H0 ;  /* 0x20000003ff037230 */ /* 0x000fcc0000004100 */
[----:B------:R-:W1:Y:S02]  /*4ed0*/  F2I.S64.TRUNC R2, R3 ;  /* 0x0000000300027311 */ /* 0x000e64000020d900 */
[----:B-1----:R1:W-:Y:S01]  /*4ee0*/  STG.E.U8 desc[UR36][R4.64], R2 ;  /* 0x0000000204007986 */ /* 0x0023e2000c101124 */
[----:B------:R-:W-:Y:S05]  /*4ef0*/  BRA `(.L_x_3434) ;  /* 0x0000000c00907947 */ /* 0x000fea0003800000 */
.L_x_3431:
[----:B------:R-:W-:-:S13]  /*4f00*/  ISETP.NE.AND P0, PT, R0, 0x2, PT ;  /* 0x000000020000780c */ /* 0x000fda0003f05270 */
[----:B------:R-:W-:Y:S05]  /*4f10*/  @!P0 BRA `(.L_x_3435) ;  /* 0x0000000000308947 */ /* 0x000fea0003800000 */
[----:B------:R-:W-:-:S13]  /*4f20*/  ISETP.NE.AND P0, PT, R0, 0x3, PT ;  /* 0x000000030000780c */ /* 0x000fda0003f05270 */
[----:B------:R-:W-:Y:S05]  /*4f30*/  @!P0 BRA `(.L_x_3436) ;  /* 0x0000000000188947 */ /* 0x000fea0003800000 */
[----:B------:R-:W-:-:S13]  /*4f40*/  ISETP.NE.AND P0, PT, R0, 0x4, PT ;  /* 0x000000040000780c */ /* 0x000fda0003f05270 */
[----:B------:R-:W-:Y:S05]  /*4f50*/  @P0 BRA `(.L_x_3433) ;  /* 0x0000000c00180947 */ /* 0x000fea0003800000 */
[----:B------:R-:W-:-:S06]  /*4f60*/  HADD2.F32 R3, -RZ, R3.H0_H0 ;  /* 0x20000003ff037230 */ /* 0x000fcc0000004100 */
[----:B------:R-:W1:Y:S02]  /*4f70*/  F2I.S64.TRUNC R2, R3 ;  /* 0x0000000300027311 */ /* 0x000e64000020d900 */
[----:B-1----:R1:W-:Y:S01]  /*4f80*/  STG.E.64 desc[UR36][R4.64], R2 ;  /* 0x0000000204007986 */ /* 0x0023e2000c101b24 */
[----:B------:R-:W-:Y:S05]  /*4f90*/  BRA `(.L_x_3434) ;  /* 0x0000000c00687947 */ /* 0x000fea0003800000 */
.L_x_3436:
[----:B------:R-:W-:-:S06]  /*4fa0*/  HADD2.F32 R3, -RZ, R3.H0_H0 ;  /* 0x20000003ff037230 */ /* 0x000fcc0000004100 */
[----:B------:R-:W1:Y:S02]  /*4fb0*/  F2I.FTZ.TRUNC.NTZ R3, R3 ;  /* 0x0000000300037305 */ /* 0x000e64000021f100 */
[----:B-1----:R1:W-:Y:S01]  /*4fc0*/  STG.E desc[UR36][R4.64], R3 ;  /* 0x0000000304007986 */ /* 0x0023e2000c101924 */
[----:B------:R-:W-:Y:S05]  /*4fd0*/  BRA `(.L_x_3434) ;  /* 0x0000000c00587947 */ /* 0x000fea0003800000 */
.L_x_3435:
[----:B------:R-:W-:-:S06]  /*4fe0*/  HADD2.F32 R3, -RZ, R3.H0_H0 ;  /* 0x20000003ff037230 */ /* 0x000fcc0000004100 */
[----:B------:R-:W1:Y:S02]  /*4ff0*/  F2I.FTZ.TRUNC.NTZ R3, R3 ;  /* 0x0000000300037305 */ /* 0x000e64000021f100 */
[----:B-1----:R1:W-:Y:S01]  /*5000*/  STG.E.U16 desc[UR36][R4.64], R3 ;  /* 0x0000000304007986 */ /* 0x0023e2000c101524 */
[----:B------:R-:W-:Y:S05]  /*5010*/  BRA `(.L_x_3434) ;  /* 0x0000000c00487947 */ /* 0x000fea0003800000 */
.L_x_3430:
        /* <DEDUP_REMOVED lines=9> */
.L_x_3438:
[----:B------:R1:W-:Y:S01]  /*50b0*/  STG.E.U16 desc[UR36][R4.64], R3 ;  /* 0x0000000304007986 */ /* 0x0003e2000c101524 */
[----:B------:R-:W-:Y:S05]  /*50c0*/  BRA `(.L_x_3434) ;  /* 0x0000000c001c7947 */ /* 0x000fea0003800000 */
.L_x_3437:
[----:B------:R-:W-:-:S13]  /*50d0*/  ISETP.NE.AND P0, PT, R0, 0x7, PT ;  /* 0x000000070000780c */ /* 0x000fda0003f05270 */
[----:B------:R-:W-:Y:S05]  /*50e0*/  @!P0 BRA `(.L_x_3439) ;  /* 0x0000000000288947 */ /* 0x000fea0003800000 */
[----:B------:R-:W-:-:S13]  /*50f0*/  ISETP.NE.AND P0, PT, R0, 0x8, PT ;  /* 0x000000080000780c */ /* 0x000fda0003f05270 */
[----:B------:R-:W-:Y:S05]  /*5100*/  @!P0 BRA `(.L_x_3440) ;  /* 0x0000000000188947 */ /* 0x000fea0003800000 */
[----:B------:R-:W-:-:S13]  /*5110*/  ISETP.NE.AND P0, PT, R0, 0x9, PT ;  /* 0x000000090000780c */ /* 0x000fda0003f05270 */
[----:B------:R-:W-:Y:S05]  /*5120*/  @P0 BRA `(.L_x_3433) ;  /* 0x0000000800a40947 */ /* 0x000fea0003800000 */
[--C-:B------:R-:W-:Y:S02]  /*5130*/  HADD2.F32 R7, -RZ, R3.reuse.H1_H1 ;  /* 0x30000003ff077230 */ /* 0x100fe40000004100 */
[----:B------:R-:W-:-:S05]  /*5140*/  HADD2.F32 R6, -RZ, R3.H0_H0 ;  /* 0x20000003ff067230 */ /* 0x000fca0000004100 */
[----:B------:R1:W-:Y:S01]  /*5150*/  STG.E.64 desc[UR36][R4.64], R6 ;  /* 0x0000000604007986 */ /* 0x0003e2000c101b24 */
[----:B------:R-:W-:Y:S05]  /*5160*/  BRA `(.L_x_3434) ;  /* 0x0000000800f47947 */ /* 0x000fea0003800000 */
.L_x_3440:
[----:B------:R1:W-:Y:S01]  /*5170*/  STG.E desc[UR36][R4.64], R3 ;  /* 0x0000000304007986 */ /* 0x0003e2000c101924 */
[----:B------:R-:W-:Y:S05]  /*5180*/  BRA `(.L_x_3434) ;  /* 0x0000000800ec7947 */ /* 0x000fea0003800000 */
.L_x_3439:
[----:B------:R-:W-:-:S05]  /*5190*/  HADD2.F32 R2, -RZ, R3.H0_H0 ;  /* 0x20000003ff027230 */ /* 0x000fca0000004100 */
[----:B------:R-:W-:-:S06]  /*51a0*/  FMUL.FTZ R2, R2, 1 ;  /* 0x3f80000002027820 */ /* 0x000fcc0000410000 */
[----:B------:R-:W1:Y:S02]  /*51b0*/  F2F.F64.F32 R2, R2 ;  /* 0x0000000200027310 */ /* 0x000e640000201800 */
[----:B-1----:R1:W-:Y:S01]  /*51c0*/  STG.E.64 desc[UR36][R4.64], R2 ;  /* 0x0000000204007986 */ /* 0x0023e2000c101b24 */
[----:B------:R-:W-:Y:S05]  /*51d0*/  BRA `(.L_x_3434) ;  /* 0x0000000800d87947 */ /* 0x000fea0003800000 */
.L_x_3429:
        /* <DEDUP_REMOVED lines=9> */
[----:B------:R-:W-:-:S03]  /*5270*/  IMAD.MOV.U32 R2, RZ, RZ, 0x1 ;  /* 0x00000001ff027424 */ /* 0x000fc600078e00ff */
[----:B------:R-:W-:-:S13]  /*5280*/  FSETP.NEU.FTZ.AND P0, PT, R0, RZ, PT ;  /* 0x000000ff0000720b */ /* 0x000fda0003f1d000 */
[----:B------:R-:W-:Y:S01]  /*5290*/  @!P0 HADD2.F32 R0, -RZ, R3.H1_H1 ;  /* 0x30000003ff008230 */ /* 0x000fe20000004100 */
[----:B------:R-:W-:-:S04]  /*52a0*/  PRMT R3, R2, 0x7610, R3 ;  /* 0x0000761002037816 */ /* 0x000fc80000000003 */
[----:B------:R-:W-:-:S04]  /*52b0*/  @!P0 FSETP.NEU.FTZ.AND P1, PT, R0, RZ, PT ;  /* 0x000000ff0000820b */ /* 0x000fc80003f3d000 */
[----:B------:R-:W-:-:S05]  /*52c0*/  @!P0 SEL R3, RZ, 0x1, !P1 ;  /* 0x00000001ff038807 */ /* 0x000fca0004800000 */
[----:B------:R1:W-:Y:S01]  /*52d0*/  STG.E.U8 desc[UR36][R4.64], R3 ;  /* 0x0000000304007986 */ /* 0x0003e2000c101124 */
[----:B------:R-:W-:Y:S05]  /*52e0*/  BRA `(.L_x_3434) ;  /* 0x0000000800947947 */ /* 0x000fea0003800000 */
.L_x_3443:
[--C-:B--2-4-:R-:W-:Y:S02]  /*52f0*/  HADD2.F32 R10, -RZ, R3.reuse.H1_H1 ;  /* 0x30000003ff0a7230 */ /* 0x114fe40000004100 */
[----:B------:R-:W-:-:S03]  /*5300*/  HADD2.F32 R3, -RZ, R3.H0_H0 ;  /* 0x20000003ff037230 */ /* 0x000fc60000004100 */
[----:B------:R-:W-:Y:S02]  /*5310*/  FMUL.FTZ R10, R10, 1 ;  /* 0x3f8000000a0a7820 */ /* 0x000fe40000410000 */
[----:B------:R-:W-:-:S04]  /*5320*/  FMUL.FTZ R3, R3, 1 ;  /* 0x3f80000003037820 */ /* 0x000fc80000410000 */
[----:B---3--:R-:W-:Y:S08]  /*5330*/  F2F.F64.F32 R10, R10 ;  /* 0x0000000a000a7310 */ /* 0x008ff00000201800 */
[----:B0-----:R-:W0:Y:S02]  /*5340*/  F2F.F64.F32 R8, R3 ;  /* 0x0000000300087310 */ /* 0x001e240000201800 */
[----:B0-----:R0:W-:Y:S01]  /*5350*/  STG.E.128 desc[UR36][R4.64], R8 ;  /* 0x0000000804007986 */ /* 0x0011e2000c101d24 */
[----:B------:R-:W-:Y:S05]  /*5360*/  BRA `(.L_x_3434) ;  /* 0x0000000800747947 */ /* 0x000fea0003800000 */
.L_x_3442:
        /* <DEDUP_REMOVED lines=19> */
[----:B------:R-:W-:Y:S02]  /*54a0*/  @P0 SHF.R.U32.HI R0, RZ, 0x14, R0 ;  /* 0x00000014ff000819 */ /* 0x000fe40000011600 */
[----:B------:R-:W-:-:S07]  /*54b0*/  @!P0 IADD3 R0, R2, -0x46800000, RZ ;  /* 0xb980000002008810 */ /* 0x000fce0007ffe0ff */
.L_x_3447:
[----:B------:R-:W-:Y:S05]  /*54c0*/  BSYNC B0 ;  /* 0x0000000000007941 */ /* 0x000fea0003800000 */
.L_x_3446:
[----:B------:R-:W-:-:S05]  /*54d0*/  LOP3.LUT R3, R0, R3, RZ, 0xfc, !PT ;  /* 0x0000000300037212 */ /* 0x000fca00078efcff */
[----:B------:R1:W-:Y:S01]  /*54e0*/  STG.E.U8 desc[UR36][R4.64], R3 ;  /* 0x0000000304007986 */ /* 0x0003e2000c101124 */
[----:B------:R-:W-:Y:S05]  /*54f0*/  BRA `(.L_x_3434) ;  /* 0x0000000800107947 */ /* 0x000fea0003800000 */
.L_x_3445:
        /* <DEDUP_REMOVED lines=13> */
.L_x_3449:
[----:B------:R-:W-:Y:S01]  /*55d0*/  IMAD.MOV.U32 R0, RZ, RZ, 0x7f ;  /* 0x0000007fff007424 */ /* 0x000fe200078e00ff */
[----:B------:R-:W-:-:S04]  /*55e0*/  ISETP.GT.U32.AND P0, PT, R2, 0x7f800000, PT ;  /* 0x7f8000000200780c */ /* 0x000fc80003f04070 */
[----:B------:R-:W-:-:S09]  /*55f0*/  SEL R0, R0, 0x7c, P0 ;  /* 0x0000007c00007807 */ /* 0x000fd20000000000 */
.L_x_3450:
[----:B------:R-:W-:Y:S05]  /*5600*/  BSYNC B0 ;  /* 0x0000000000007941 */ /* 0x000fea0003800000 */
.L_x_3448:
[----:B------:R-:W-:-:S04]  /*5610*/  LOP3.LUT R2, R3, 0x80000000, RZ, 0xc0, !PT ;  /* 0x8000000003027812 */ /* 0x000fc800078ec0ff */
[----:B------:R-:W-:-:S04]  /*5620*/  SHF.R.U32.HI R3, RZ, 0x18, R2 ;  /* 0x00000018ff037819 */ /* 0x000fc80000011602 */
[----:B------:R-:W-:-:S05]  /*5630*/  LOP3.LUT R3, R0, R3, RZ, 0xfc, !PT ;  /* 0x0000000300037212 */ /* 0x000fca00078efcff */
[----:B------:R1:W-:Y:S01]  /*5640*/  STG.E.U8 desc[UR36][R4.64], R3 ;  /* 0x0000000304007986 */ /* 0x0003e2000c101124 */
[----:B------:R-:W-:Y:S05]  /*5650*/  BRA `(.L_x_3434) ;  /* 0x0000000400b87947 */ /* 0x000fea0003800000 */
.L_x_3444:
[----:B------:R-:W-:-:S05]  /*5660*/  HADD2.F32 R0, -RZ, R3.H0_H0 ;  /* 0x20000003ff007230 */ /* 0x000fca0000004100 */
[----:B------:R-:W-:-:S05]  /*5670*/  F2FP.BF16.F32.PACK_AB R0, RZ, R0 ;  /* 0x00000000ff00723e */ /* 0x000fca00000010ff */
[----:B------:R1:W-:Y:S01]  /*5680*/  STG.E.U16 desc[UR36][R4.64], R0 ;  /* 0x0000000004007986 */ /* 0x0003e2000c101524 */
[----:B------:R-:W-:Y:S05]  /*5690*/  BRA `(.L_x_3434) ;  /* 0x0000000400a87947 */ /* 0x000fea0003800000 */
.L_x_3441:
        /* <DEDUP_REMOVED lines=9> */
[----:B------:R-:W1:Y:S02]  /*5730*/  F2I.FTZ.U32.TRUNC.NTZ R3, R3 ;  /* 0x0000000300037305 */ /* 0x000e64000021f000 */
[----:B-1----:R1:W-:Y:S01]  /*5740*/  STG.E.U16 desc[UR36][R4.64], R3 ;  /* 0x0000000304007986 */ /* 0x0023e2000c101524 */
[----:B------:R-:W-:Y:S05]  /*5750*/  BRA `(.L_x_3434) ;  /* 0x0000000400787947 */ /* 0x000fea0003800000 */
.L_x_3453:
[----:B------:R-:W-:Y:S01]  /*5760*/  HADD2.F32 R7, -RZ, R3.H0_H0 ;  /* 0x20000003ff077230 */ /* 0x000fe20000004100 */
[----:B------:R-:W-:Y:S01]  /*5770*/  BSSY B0, `(.L_x_3454) ;  /* 0x0000014000007945 */ /* 0x000fe20003800000 */
[----:B------:R-:W-:-:S03]  /*5780*/  HFMA2.MMA R2, -RZ, RZ, 0, 7.62939453125e-06 ;  /* 0x00000080ff027435 */ /* 0x000fc600000001ff */
        /* <DEDUP_REMOVED lines=14> */
.L_x_3456:
[----:B------:R-:W-:-:S04]  /*5870*/  LOP3.LUT R2, R7, 0x80000000, RZ, 0xc0, !PT ;  /* 0x8000000007027812 */ /* 0x000fc800078ec0ff */
[----:B------:R-:W-:-:S04]  /*5880*/  SHF.R.U32.HI R3, RZ, 0x18, R2 ;  /* 0x00000018ff037819 */ /* 0x000fc80000011602 */
[----:B------:R-:W-:-:S04]  /*5890*/  LOP3.LUT R0, R0, R3, RZ, 0xfc, !PT ;  /* 0x0000000300007212 */ /* 0x000fc800078efcff */
[----:B------:R-:W-:-:S07]  /*58a0*/  PRMT R2, R0, 0x7610, R2 ;  /* 0x0000761000027816 */ /* 0x000fce0000000002 */
.L_x_3455:
[----:B------:R-:W-:Y:S05]  /*58b0*/  BSYNC B0 ;  /* 0x0000000000007941 */ /* 0x000fea0003800000 */
.L_x_3454:
[----:B------:R1:W-:Y:S01]  /*58c0*/  STG.E.U8 desc[UR36][R4.64], R2 ;  /* 0x0000000204007986 */ /* 0x0003e2000c101124 */
[----:B------:R-:W-:Y:S05]  /*58d0*/  BRA `(.L_x_3434) ;  /* 0x0000000400187947 */ /* 0x000fea0003800000 */
.L_x_3452:
        /* <DEDUP_REMOVED lines=17> */
.L_x_3459:
[----:B------:R-:W-:-:S04]  /*59f0*/  LOP3.LUT R2, R7, 0x80000000, RZ, 0xc0, !PT ;  /* 0x8000000007027812 */ /* 0x000fc800078ec0ff */
[----:B------:R-:W-:-:S04]  /*5a00*/  SHF.R.U32.HI R3, RZ, 0x18, R2 ;  /* 0x00000018ff037819 */ /* 0x000fc80000011602 */
[----:B------:R-:W-:-:S04]  /*5a10*/  LOP3.LUT R0, R0, R3, RZ, 0xfc, !PT ;  /* 0x0000000300007212 */ /* 0x000fc800078efcff */
[----:B------:R-:W-:-:S07]  /*5a20*/  PRMT R2, R0, 0x7610, R2 ;  /* 0x0000761000027816 */ /* 0x000fce0000000002 */
.L_x_3458:
[----:B------:R-:W-:Y:S05]  /*5a30*/  BSYNC B0 ;  /* 0x0000000000007941 */ /* 0x000fea0003800000 */
.L_x_3457:
[----:B------:R1:W-:Y:S01]  /*5a40*/  STG.E.U8 desc[UR36][R4.64], R2 ;  /* 0x0000000204007986 */ /* 0x0003e2000c101124 */
[----:B------:R-:W-:Y:S05]  /*5a50*/  BRA `(.L_x_3434) ;  /* 0x0000000000b87947 */ /* 0x000fea0003800000 */
.L_x_3451:
        /* <DEDUP_REMOVED lines=22> */
.L_x_3433:
[----:B------:R-:W-:Y:S01]  /*5bc0*/  MOV R0, 0x0 ;  /* 0x0000000000007802 */ /* 0x000fe20000000f00 */
[----:B------:R-:W-:Y:S01]  /*5bd0*/  ULDC.64 UR4, c[0x4][0x158] ;  /* 0x0100560000047ab9 */ /* 0x000fe20000000a00 */
[----:B------:R-:W-:Y:S01]  /*5be0*/  ULDC.64 UR6, c[0x4][0x160] ;  /* 0x0100580000067ab9 */ /* 0x000fe20000000a00 */
[----:B------:R-:W-:Y:S01]  /*5bf0*/  MOV R4, UR4 ;  /* 0x0000000400047c02 */ /* 0x000fe20008000f00 */
[----:B------:R1:W1:Y:S01]  /*5c00*/  LDC.64 R2, c[0x4][R0] ;  /* 0x0100000000027b82 */ /* 0x0002620000000a00 */
[----:B------:R-:W-:Y:S01]  /*5c10*/  IMAD.U32 R5, RZ, RZ, UR5 ;  /* 0x00000005ff057e24 */ /* 0x000fe2000f8e00ff */
[----:B------:R-:W-:Y:S01]  /*5c20*/  ULDC.64 UR4, c[0x4][0x30] ;  /* 0x01000c0000047ab9 */ /* 0x000fe20000000a00 */
[----:B0-----:R-:W-:Y:S01]  /*5c30*/  HFMA2.MMA R8, -RZ, RZ, 0, 6.020069122314453125e-06 ;  /* 0x00000065ff087435 */ /* 0x001fe200000001ff */
[----:B------:R-:W-:Y:S01]  /*5c40*/  IMAD.U32 R6, RZ, RZ, UR6 ;  /* 0x00000006ff067e24 */ /* 0x000fe2000f8e00ff */
[----:B------:R-:W-:Y:S01]  /*5c50*/  MOV R7, UR7 ;  /* 0x0000000700077c02 */ /* 0x000fe20008000f00 */
[----:B--2-4-:R-:W-:-:S02]  /*5c60*/  IMAD.U32 R10, RZ, RZ, UR4 ;  /* 0x00000004ff0a7e24 */ /* 0x014fc4000f8e00ff */
[----:B---3--:R-:W-:Y:S02]  /*5c70*/  IMAD.U32 R11, RZ, RZ, UR5 ;  /* 0x00000005ff0b7e24 */ /* 0x008fe4000f8e00ff */
[----:B------:R-:W-:Y:S02]  /*5c80*/  IMAD.MOV.U32 R12, RZ, RZ, 0x1 ;  /* 0x00000001ff0c7424 */ /* 0x000fe400078e00ff */
[----:B------:R-:W-:-:S07]  /*5c90*/  IMAD.MOV.U32 R13, RZ, RZ, RZ ;  /* 0x000000ffff0d7224 */ /* 0x000fce00078e00ff */
[----:B------:R-:W-:-:S07]  /*5ca0*/  LEPC R20, `(.L_x_3462) ;  /* 0x000000001014794e */ /* 0x000fce0000000000 */
[----:B-1----:R-:W-:Y:S05]  /*5cb0*/  CALL.ABS.NOINC R2 ;  /* 0x0000000002007343 */ /* 0x002fea0003c00000 */
.L_x_3462:
[----:B------:R-:W-:Y:S05]  /*5cc0*/  BRA `(.L_x_3434) ;  /* 0x00000000001c7947 */ /* 0x000fea0003800000 */
.L_x_3461:
[----:B------:R-:W-:-:S06]  /*5cd0*/  HADD2.F32 R3, -RZ, R3.H0_H0 ;  /* 0x20000003ff037230 */ /* 0x000fcc0000004100 */
[----:B------:R-:W1:Y:S02]  /*5ce0*/  F2I.U64.TRUNC R2, R3 ;  /* 0x0000000300027311 */ /* 0x000e64000020d800 */
[----:B-1----:R1:W-:Y:S01]  /*5cf0*/  STG.E.64 desc[UR36][R4.64], R2 ;  /* 0x0000000204007986 */ /* 0x0023e2000c101b24 */
[----:B------:R-:W-:Y:S05]  /*5d00*/  BRA `(.L_x_3434) ;  /* 0x00000000000c7947 */ /* 0x000fea0003800000 */
.L_x_3460:
[----:B------:R-:W-:-:S06]  /*5d10*/  HADD2.F32 R3, -RZ, R3.H0_H0 ;  /* 0x20000003ff037230 */ /* 0x000fcc0000004100 */
[----:B------:R-:W1:Y:S02]  /*5d20*/  F2I.FTZ.U32.TRUNC.NTZ R3, R3 ;  /* 0x0000000300037305 */ /* 0x000e64000021f000 */
[----:B-1----:R1:W-:Y:S02]  /*5d30*/  STG.E desc[UR36][R4.64], R3 ;  /* 0x0000000304007986 */ /* 0x0023e4000c101924 */
.L_x_3434:
[----:B------:R-:W-:-:S05]  /*5d40*/  LEA R16, R17, R16, 0x9 ;  /* 0x0000001011107211 */ /* 0x000fca00078e48ff */
[----:B------:R-:W-:-:S07]  /*5d50*/  VIADD R19, R16, 0x80 ;  /* 0x0000008010137836 */ /* 0x000fce0000000000 */
.L_x_3330:
[----:B------:R-:W-:Y:S05]  /*5d60*/  BSYNC B6 ;  /* 0x0000000000067941 */ /* 0x000fea0003800000 */
.L_x_3329:
[----:B------:R-:W-:Y:S01]  /*5d70*/  ULDC UR4, c[0x0][0x210] ;  /* 0x0000840000047ab9 */ /* 0x000fe20000000800 */
[----:B------:R-:W-:Y:S01]  /*5d80*/  BSSY B6, `(.L_x_3463) ;  /* 0x00005d2000067945 */ /* 0x000fe20003800000 */
[----:B------:R-:W-:-:S13]  /*5d90*/  ISETP.GE.AND P0, PT, R19, UR4, PT ;  /* 0x0000000413007c0c */ /* 0x000fda000bf06270 */
[----:B------:R-:W-:Y:S05]  /*5da0*/  @P0 BRA `(.L_x_3464) ;  /* 0x0000005c003c0947 */ /* 0x000fea0003800000 */
[----:B-1----:R-:W1:Y:S01]  /*5db0*/  LDC R6, c[0x0][0x218] ;  /* 0x00008600ff067b82 */ /* 0x002e620000000800 */
[----:B------:R-:W-:Y:S01]  /*5dc0*/  IMAD.MOV.U32 R0, RZ, RZ, RZ ;  /* 0x000000ffff007224 */ /* 0x000fe200078e00ff */
[----:B------:R-:W-:Y:S02]  /*5dd0*/  MOV R16, RZ ;  /* 0x000000ff00107202 */ /* 0x000fe40000000f00 */
[----:B-1----:R-:W-:-:S13]  /*5de0*/  ISETP.NE.AND P0, PT, R6, RZ, PT ;  /* 0x000000ff0600720c */ /* 0x002fda0003f05270 */
        /* <DEDUP_REMOVED lines=17> */
[----:B0-----:R-:W-:-:S05]  /*5f00*/  IMAD.HI.U32 R4, R3, UR7, R2 ;  /* 0x0000000703047c27 */ /* 0x001fca000f8e0002 */
        /* <DEDUP_REMOVED lines=281> */
.L_x_3465:
[----:B0-----:R-:W0:Y:S01]  /*70a0*/  LDC.U8 R5, c[0x0][0x422] ;  /* 0x00010880ff057b82 */ /* 0x001e220000000000 */
        /* <DEDUP_REMOVED lines=17> */
[----:B------:R0:W5:Y:S02]  /*71c0*/  LDG.E.S8 R2, desc[UR36][R2.64] ;  /* 0x0000002402027981 */ /* 0x000164000c1e1300 */
[----:B0-----:R-:W-:Y:S01]  /*71d0*/  PRMT R3, RZ, 0x7610, R3 ;  /* 0x00007610ff037816 */ /* 0x001fe20000000003 */
[----:B-----5:R-:W0:Y:S02]  /*71e0*/  I2F.S16 R5, R2 ;  /* 0x0000000200057306 */ /* 0x020e240000101400 */
[----:B0-----:R-:W-:Y:S01]  /*71f0*/  F2FP.F16.F32.PACK_AB R5, RZ, R5 ;  /* 0x00000005ff05723e */ /* 0x001fe200000000ff */
[----:B------:R-:W-:Y:S06]  /*7200*/  BRA `(.L_x_3471) ;  /* 0x0000000c00fc7947 */ /* 0x000fec0003800000 */
.L_x_3469:
[----:B------:R0:W5:Y:S02]  /*7210*/  LDG.E.U8 R2, desc[UR36][R2.64] ;  /* 0x0000002402027981 */ /* 0x000164000c1e1100 */
[----:B0-----:R-:W-:Y:S02]  /*7220*/  PRMT R3, RZ, 0x7610, R3 ;  /* 0x00007610ff037816 */ /* 0x001fe40000000003 */
[----:B-----5:R-:W-:-:S04]  /*7230*/  I2FP.F32.U32 R5, R2 ;  /* 0x0000000200057245 */ /* 0x020fc80000201000 */
[----:B------:R-:W-:Y:S01]  /*7240*/  F2FP.F16.F32.PACK_AB R5, RZ, R5 ;  /* 0x00000005ff05723e */ /* 0x000fe200000000ff */
[----:B------:R-:W-:Y:S06]  /*7250*/  BRA `(.L_x_3471) ;  /* 0x0000000c00e87947 */ /* 0x000fec0003800000 */
.L_x_3468:
[----:B------:R-:W-:-:S13]  /*7260*/  ISETP.NE.AND P0, PT, R4, 0x2, PT ;  /* 0x000000020400780c */ /* 0x000fda0003f05270 */
[----:B------:R-:W-:Y:S05]  /*7270*/  @!P0 BRA `(.L_x_3472) ;  /* 0x0000000000388947 */ /* 0x000fea0003800000 */
[----:B------:R-:W-:-:S13]  /*7280*/  ISETP.NE.AND P0, PT, R4, 0x3, PT ;  /* 0x000000030400780c */ /* 0x000fda0003f05270 */
[----:B------:R-:W-:Y:S05]  /*7290*/  @!P0 BRA `(.L_x_3473) ;  /* 0x00000000001c8947 */ /* 0x000fea0003800000 */
[----:B------:R-:W-:-:S13]  /*72a0*/  ISETP.NE.AND P0, PT, R4, 0x4, PT ;  /* 0x000000040400780c */ /* 0x000fda0003f05270 */
[----:B------:R-:W-:Y:S05]  /*72b0*/  @P0 BRA `(.L_x_3470) ;  /* 0x0000000c00600947 */ /* 0x000fea0003800000 */
[----:B------:R-:W5:Y:S02]  /*72c0*/  LDG.E.64 R2, desc[UR36][R2.64] ;  /* 0x0000002402027981 */ /* 0x000f64000c1e1b00 */
[----:B-----5:R0:W1:Y:S02]  /*72d0*/  I2F.S64 R5, R2 ;  /* 0x0000000200057312 */ /* 0x0200640000301400 */
[----:B0-----:R-:W-:Y:S02]  /*72e0*/  PRMT R3, RZ, 0x7610, R3 ;  /* 0x00007610ff037816 */ /* 0x001fe40000000003 */
[----:B-1----:R-:W-:Y:S01]  /*72f0*/  F2FP.F16.F32.PACK_AB R5, RZ, R5 ;  /* 0x00000005ff05723e */ /* 0x002fe200000000ff */
[----:B------:R-:W-:Y:S06]  /*7300*/  BRA `(.L_x_3471) ;  /* 0x0000000c00bc7947 */ /* 0x000fec0003800000 */
.L_x_3473:
[----:B------:R0:W5:Y:S02]  /*7310*/  LDG.E R2, desc[UR36][R2.64] ;  /* 0x0000002402027981 */ /* 0x000164000c1e1900 */
[----:B0-----:R-:W-:Y:S02]  /*7320*/  PRMT R3, RZ, 0x7610, R3 ;  /* 0x00007610ff037816 */ /* 0x001fe40000000003 */
[----:B-----5:R-:W-:-:S04]  /*7330*/  I2FP.F32.S32 R5, R2 ;  /* 0x0000000200057245 */ /* 0x020fc80000201400 */
[----:B------:R-:W-:Y:S01]  /*7340*/  F2FP.F16.F32.PACK_AB R5, RZ, R5 ;  /* 0x00000005ff05723e */ /* 0x000fe200000000ff */
[----:B------:R-:W-:Y:S06]  /*7350*/  BRA `(.L_x_3471) ;  /* 0x0000000c00a87947 */ /* 0x000fec0003800000 */
.L_x_3472:
[----:B------:R0:W5:Y:S02]  /*7360*/  LDG.E.U16 R2, desc[UR36][R2.64] ;  /* 0x0000002402027981 */ /* 0x000164000c1e1500 */
[----:B0-----:R-:W-:Y:S01]  /*7370*/  PRMT R3, RZ, 0x7610, R3 ;  /* 0x00007610ff037816 */ /* 0x001fe20000000003 */
[----:B-----5:R-:W0:Y:S02]  /*7380*/  I2F.S16 R5, R2 ;  /* 0x0000000200057306 */ /* 0x020e240000101400 */
[----:B0-----:R-:W-:Y:S01]  /*7390*/  F2FP.F16.F32.PACK_AB R5, RZ, R5 ;  /* 0x00000005ff05723e */ /* 0x001fe200000000ff */
[----:B------:R-:W-:Y:S06]  /*73a0*/  BRA `(.L_x_3471) ;  /* 0x0000000c00947947 */ /* 0x000fec0003800000 */
.L_x_3467:
[----:B------:R-:W-:-:S13]  /*73b0*/  ISETP.GT.AND P0, PT, R4, 0x6, PT ;  /* 0x000000060400780c */ /* 0x000fda0003f04270 */
[----:B------:R-:W-:Y:S05]  /*73c0*/  @P0 BRA `(.L_x_3474) ;  /* 0x0000000000340947 */ /* 0x000fea0003800000 */
[----:B------:R-:W-:-:S13]  /*73d0*/  ISETP.NE.AND P0, PT, R4, 0x5, PT ;  /* 0x000000050400780c */ /* 0x000fda0003f05270 */
[----:B------:R-:W-:Y:S05]  /*73e0*/  @!P0 BRA `(.L_x_3475) ;  /* 0x0000000000188947 */ /* 0x000fea0003800000 */
[----:B------:R-:W-:-:S13]  /*73f0*/  ISETP.NE.AND P0, PT, R4, 0x6, PT ;  /* 0x000000060400780c */ /* 0x000fda0003f05270 */
[----:B------:R-:W-:Y:S05]  /*7400*/  @P0 BRA `(.L_x_3470) ;  /* 0x0000000c000c0947 */ /* 0x000fea0003800000 */
[----:B------:R0:W5:Y:S02]  /*7410*/  LDG.E R5, desc[UR36][R2.64] ;  /* 0x0000002402057981 */ /* 0x000164000c1e1900 */
[----:B0-----:R-:W-:Y:S02]  /*7420*/  PRMT R3, RZ, 0x7610, R3 ;  /* 0x00007610ff037816 */ /* 0x001fe40000000003 */
[----:B-----5:R-:W-:Y:S01]  /*7430*/  F2FP.F16.F32.PACK_AB R5, RZ, R5 ;  /* 0x00000005ff05723e */ /* 0x020fe200000000ff */
[----:B------:R-:W-:Y:S06]  /*7440*/  BRA `(.L_x_3471) ;  /* 0x0000000c006c7947 */ /* 0x000fec0003800000 */
.L_x_3475:
[----:B------:R0:W5:Y:S02]  /*7450*/  LDG.E.U16 R5, desc[UR36][R2.64] ;  /* 0x0000002402057981 */ /* 0x000164000c1e1500 */
[----:B0-----:R-:W-:Y:S01]  /*7460*/  PRMT R3, RZ, 0x7610, R3 ;  /* 0x00007610ff037816 */ /* 0x001fe20000000003 */
[----:B-----5:R-:W-:-:S05]  /*7470*/  HADD2.F32 R5, -RZ, R5.H0_H0 ;  /* 0x20000005ff057230 */ /* 0x020fca0000004100 */
[----:B------:R-:W-:Y:S01]  /*7480*/  F2FP.F16.F32.PACK_AB R5, RZ, R5 ;  /* 0x00000005ff05723e */ /* 0x000fe200000000ff */
[----:B------:R-:W-:Y:S06]  /*7490*/  BRA `(.L_x_3471) ;  /* 0x0000000c00587947 */ /* 0x000fec0003800000 */
.L_x_3474:
[----:B------:R-:W-:-:S13]  /*74a0*/  ISETP.NE.AND P0, PT, R4, 0x7, PT ;  /* 0x000000070400780c */ /* 0x000fda0003f05270 */
[----:B------:R-:W-:Y:S05]  /*74b0*/  @!P0 BRA `(.L_x_3476) ;  /* 0x0000000000308947 */ /* 0x000fea0003800000 */
[----:B------:R-:W-:-:S13]  /*74c0*/  ISETP.NE.AND P0, PT, R4, 0x8, PT ;  /* 0x000000080400780c */ /* 0x000fda0003f05270 */
[----:B------:R-:W-:Y:S05]  /*74d0*/  @!P0 BRA `(.L_x_3477) ;  /* 0x0000000000188947 */ /* 0x000fea0003800000 */
[----:B------:R-:W-:-:S13]  /*74e0*/  ISETP.NE.AND P0, PT, R4, 0x9, PT ;  /* 0x000000090400780c */ /* 0x000fda0003f05270 */
[----:B------:R-:W-:Y:S05]  /*74f0*/  @P0 BRA `(.L_x_3470) ;  /* 0x0000000800d00947 */ /* 0x000fea0003800000 */
[----:B------:R-:W5:Y:S02]  /*7500*/  LDG.E.64 R2, desc[UR36][R2.64] ;  /* 0x0000002402027981 */ /* 0x000f64000c1e1b00 */
[----:B-----5:R-:W-:-:S04]  /*7510*/  F2FP.F16.F32.PACK_AB R3, R2, R3 ;  /* 0x000000030203723e */ /* 0x020fc800000000ff */
[----:B------:R-:W-:Y:S01]  /*7520*/  PRMT R5, R3, 0x7632, R5 ;  /* 0x0000763203057816 */ /* 0x000fe20000000005 */
[----:B------:R-:W-:Y:S06]  /*7530*/  BRA `(.L_x_3471) ;  /* 0x0000000c00307947 */ /* 0x000fec0003800000 */
.L_x_3477:
[----:B------:R-:W5:Y:S02]  /*7540*/  LDG.E R3, desc[UR36][R2.64] ;  /* 0x0000002402037981 */ /* 0x000f64000c1e1900 */
[C---:B-----5:R-:W-:Y:S02]  /*7550*/  PRMT R5, R3.reuse, 0x7610, R5 ;  /* 0x0000761003057816 */ /* 0x060fe40000000005 */
[----:B------:R-:W-:Y:S01]  /*7560*/  PRMT R3, R3, 0x7632, R3 ;  /* 0x0000763203037816 */ /* 0x000fe20000000003 */
[----:B------:R-:W-:Y:S06]  /*7570*/  BRA `(.L_x_3471) ;  /* 0x0000000c00207947 */ /* 0x000fec0003800000 */
.L_x_3476:
[----:B------:R-:W5:Y:S01]  /*7580*/  LDG.E.64 R2, desc[UR36][R2.64] ;  /* 0x0000002402027981 */ /* 0x000f62000c1e1b00 */
[----:B------:R-:W-:Y:S01]  /*7590*/  UMOV UR4, 0xf0000000 ;  /* 0xf000000000047882 */ /* 0x000fe20000000000 */
[----:B------:R-:W-:Y:S01]  /*75a0*/  UMOV UR5, 0x380fffff ;  /* 0x380fffff00057882 */ /* 0x000fe20000000000 */
[----:B-----5:R0:W1:Y:S01]  /*75b0*/  F2F.F32.F64 R5, R2 ;  /* 0x0000000200057310 */ /* 0x0200620000301000 */
[----:B------:R-:W-:Y:S01]  /*75c0*/  DSETP.GEU.AND P0, PT, |R2|, UR4, PT ;  /* 0x0000000402007e2a */ /* 0x000fe2000bf0e200 */
[----:B0-----:R-:W-:-:S13]  /*75d0*/  PRMT R3, RZ, 0x7610, R3 ;  /* 0x00007610ff037816 */ /* 0x001fda0000000003 */
[----:B-1----:R-:W-:-:S05]  /*75e0*/  @!P0 FMUL R5, R5, 1.175494350822287508e-38 ;  /* 0x0080000005058820 */ /* 0x002fca0000400000 */
[----:B------:R-:W-:Y:S01]  /*75f0*/  F2FP.F16.F32.PACK_AB R5, RZ, R5 ;  /* 0x00000005ff05723e */ /* 0x000fe200000000ff */
[----:B------:R-:W-:Y:S06]  /*7600*/  BRA `(.L_x_3471) ;  /* 0x0000000800fc7947 */ /* 0x000fec0003800000 */
.L_x_3466:
        /* <DEDUP_REMOVED lines=8> */
[----:B------:R0:W5:Y:S02]  /*7690*/  LDG.E.U8 R2, desc[UR36][R2.64] ;  /* 0x0000002402027981 */ /* 0x000164000c1e1100 */
[----:B0-----:R-:W-:Y:S02]  /*76a0*/  PRMT R3, RZ, 0x7610, R3 ;  /* 0x00007610ff037816 */ /* 0x001fe40000000003 */
[----:B-----5:R-:W-:-:S04]  /*76b0*/  ISETP.NE.AND P0, PT, R2, RZ, PT ;  /* 0x000000ff0200720c */ /* 0x020fc80003f05270 */
[----:B------:R-:W-:-:S04]  /*76c0*/  FSEL R5, RZ, 1, !P0 ;  /* 0x3f800000ff057808 */ /* 0x000fc80004000000 */
[----:B------:R-:W-:Y:S01]  /*76d0*/  F2FP.F16.F32.PACK_AB R5, RZ, R5 ;  /* 0x00000005ff05723e */ /* 0x000fe200000000ff */
[----:B------:R-:W-:Y:S06]  /*76e0*/  BRA `(.L_x_3471) ;  /* 0x0000000800c47947 */ /* 0x000fec0003800000 */
.L_x_3480:
[----:B------:R-:W5:Y:S01]  /*76f0*/  LDG.E.128 R4, desc[UR36][R2.64] ;  /* 0x0000002402047981 */ /* 0x000f62000c1e1d00 */
[----:B------:R-:W-:Y:S01]  /*7700*/  UMOV UR4, 0xf0000000 ;  /* 0xf000000000047882 */ /* 0x000fe20000000000 */
[----:B------:R-:W-:Y:S01]  /*7710*/  UMOV UR5, 0x380fffff ;  /* 0x380fffff00057882 */ /* 0x000fe20000000000 */
[----:B-----5:R-:W0:Y:S01]  /*7720*/  F2F.F32.F64 R8, R6 ;  /* 0x0000000600087310 */ /* 0x020e220000301000 */
        /* <DEDUP_REMOVED lines=8> */
.L_x_3479:
[----:B------:R-:W-:-:S13]  /*77b0*/  ISETP.NE.AND P0, PT, R4, 0xf, PT ;  /* 0x0000000f0400780c */ /* 0x000fda0003f05270 */
[----:B------:R-:W-:Y:S05]  /*77c0*/  @!P0 BRA `(.L_x_3481) ;  /* 0x0000000000a48947 */ /* 0x000fea0003800000 */
[----:B------:R-:W-:-:S13]  /*77d0*/  ISETP.NE.AND P0, PT, R4, 0x17, PT ;  /* 0x000000170400780c */ /* 0x000fda0003f05270 */
[----:B------:R-:W-:Y:S05]  /*77e0*/  @!P0 BRA `(.L_x_3482) ;  /* 0x0000000000608947 */ /* 0x000fea0003800000 */
[----:B------:R-:W-:-:S13]  /*77f0*/  ISETP.NE.AND P0, PT, R4, 0x18, PT ;  /* 0x000000180400780c */ /* 0x000fda0003f05270 */
[----:B------:R-:W-:Y:S05]  /*7800*/  @P0 BRA `(.L_x_3470) ;  /* 0x00000008000c0947 */ /* 0x000fea0003800000 */
[----:B------:R0:W5:Y:S01]  /*7810*/  LDG.E.U8 R0, desc[UR36][R2.64] ;  /* 0x0000002402007981 */ /* 0x000162000c1e1100 */
[----:B------:R-:W-:Y:S01]  /*7820*/  IMAD.MOV.U32 R8, RZ, RZ, -0x800000 ;  /* 0xff800000ff087424 */ /* 0x000fe200078e00ff */
[----:B0-----:R-:W-:Y:S01]  /*7830*/  PRMT R3, RZ, 0x7610, R3 ;  /* 0x00007610ff037816 */ /* 0x001fe20000000003 */
[----:B-----5:R-:W-:-:S05]  /*7840*/  IMAD.SHL.U32 R0, R0, 0x1000000, RZ ;  /* 0x0100000000007824 */ /* 0x020fca00078e00ff */
[----:B------:R-:W-:-:S04]  /*7850*/  LOP3.LUT R4, R0, 0x7f000000, RZ, 0xc0, !PT ;  /* 0x7f00000000047812 */ /* 0x000fc800078ec0ff */
[----:B------:R-:W0:Y:S01]  /*7860*/  FLO.U32 R5, R4 ;  /* 0x0000000400057300 */ /* 0x000e2200000e0000 */
[C---:B------:R-:W-:Y:S01]  /*7870*/  VIADD R6, R4.reuse, 0x1000000 ;  /* 0x0100000004067836 */ /* 0x040fe20000000000 */
[----:B------:R-:W-:-:S04]  /*7880*/  IADD3 R2, R4, -0x1, RZ ;  /* 0xffffffff04027810 */ /* 0x000fc80007ffe0ff */
        /* <DEDUP_REMOVED lines=14> */
.L_x_3482:
[----:B------:R0:W5:Y:S02]  /*7970*/  LDG.E.U8 R2, desc[UR36][R2.64] ;  /* 0x0000002402027981 */ /* 0x000164000c1e1100 */
[----:B0-----:R-:W-:Y:S01]  /*7980*/  PRMT R3, RZ, 0x7610, R3 ;  /* 0x00007610ff037816 */ /* 0x001fe20000000003 */
[C---:B-----5:R-:W-:Y:S02]  /*7990*/  IMAD.SHL.U32 R0, R2.reuse, 0x2000000, RZ ;  /* 0x0200000002007824 */ /* 0x060fe400078e00ff */
        /* <DEDUP_REMOVED lines=12> */
.L_x_3481:
[----:B------:R0:W5:Y:S02]  /*7a60*/  LDG.E.U16 R5, desc[UR36][R2.64] ;  /* 0x0000002402057981 */ /* 0x000164000c1e1500 */
[----:B0-----:R-:W-:Y:S01]  /*7a70*/  PRMT R3, RZ, 0x7610, R3 ;  /* 0x00007610ff037816 */ /* 0x001fe20000000003 */
[----:B-----5:R-:W-:-:S05]  /*7a80*/  IMAD.U32 R5, R5, 0x10000, RZ ;  /* 0x0001000005057824 */ /* 0x020fca00078e00ff */
[----:B------:R-:W-:Y:S01]  /*7a90*/  F2FP.F16.F32.PACK_AB R5, RZ, R5 ;  /* 0x00000005ff05723e */ /* 0x000fe200000000ff */
[----:B------:R-:W-:Y:S06]  /*7aa0*/  BRA `(.L_x_3471) ;  /* 0x0000000400d47947 */ /* 0x000fec0003800000 */
.L_x_3478:
        /* <DEDUP_REMOVED lines=8> */
[----:B------:R0:W5:Y:S02]  /*7b30*/  LDG.E.U16 R0, desc[UR36][R2.64] ;  /* 0x0000002402007981 */ /* 0x000164000c1e1500 */
[----:B0-----:R-:W-:Y:S02]  /*7b40*/  PRMT R3, RZ, 0x7610, R3 ;  /* 0x00007610ff037816 */ /* 0x001fe40000000003 */
[----:B-----5:R-:W-:-:S04]  /*7b50*/  I2FP.F32.U32 R0, R0 ;  /* 0x0000000000007245 */ /* 0x020fc80000201000 */
[----:B------:R-:W-:Y:S01]  /*7b60*/  F2FP.F16.F32.PACK_AB R5, RZ, R0 ;  /* 0x00000000ff05723e */ /* 0x000fe200000000ff */
[----:B------:R-:W-:Y:S06]  /*7b70*/  BRA `(.L_x_3471) ;  /* 0x0000000400a07947 */ /* 0x000fec0003800000 */
.L_x_3485:
[----:B------:R-:W5:Y:S01]  /*7b80*/  LDG.E.U8 R2, desc[UR36][R2.64] ;  /* 0x0000002402027981 */ /* 0x000f62000c1e1100 */
[----:B------:R-:W-:Y:S01]  /*7b90*/  BSSY B0, `(.L_x_3486) ;  /* 0x0000018000007945 */ /* 0x000fe20003800000 */
[----:B------:R-:W-:Y:S02]  /*7ba0*/  MOV R5, RZ ;  /* 0x000000ff00057202 */ /* 0x000fe40000000f00 */
[----:B-----5:R-:W-:-:S13]  /*7bb0*/  ISETP.NE.AND P0, PT, R2, RZ, PT ;  /* 0x000000ff0200720c */ /* 0x020fda0003f05270 */
        /* <DEDUP_REMOVED lines=17> */
.L_x_3489:
[----:B------:R-:W-:Y:S05]  /*7cd0*/  BSYNC B1 ;  /* 0x0000000000017941 */ /* 0x000fea0003800000 */
.L_x_3488:
[----:B------:R-:W-:Y:S01]  /*7ce0*/  IMAD.SHL.U32 R2, R2, 0x100000, RZ ;  /* 0x0010000002027824 */ /* 0x000fe200078e00ff */
[----:B------:R-:W-:-:S04]  /*7cf0*/  LEA R5, R0, 0x3b800000, 0x17 ;  /* 0x3b80000000057811 */ /* 0x000fc800078eb8ff */
[----:B------:R-:W-:-:S07]  /*7d00*/  LOP3.LUT R5, R5, R2, R4, 0xfe, !PT ;  /* 0x0000000205057212 */ /* 0x000fce00078efe04 */
.L_x_3487:
[----:B------:R-:W-:Y:S05]  /*7d10*/  BSYNC B0 ;  /* 0x0000000000007941 */ /* 0x000fea0003800000 */
.L_x_3486:
[----:B------:R-:W-:Y:S02]  /*7d20*/  F2FP.F16.F32.PACK_AB R5, RZ, R5 ;  /* 0x00000005ff05723e */ /* 0x000fe400000000ff */
[----:B------:R-:W-:Y:S01]  /*7d30*/  PRMT R3, RZ, 0x7610, R3 ;  /* 0x00007610ff037816 */ /* 0x000fe20000000003 */
[----:B------:R-:W-:Y:S06]  /*7d40*/  BRA `(.L_x_3471) ;  /* 0x00000004002c7947 */ /* 0x000fec0003800000 */
.L_x_3484:
[----:B------:R-:W5:Y:S01]  /*7d50*/  LDG.E.U8 R2, desc[UR36][R2.64] ;  /* 0x0000002402027981 */ /* 0x000f62000c1e1100 */
[----:B------:R-:W-:Y:S01]  /*7d60*/  BSSY B0, `(.L_x_3490) ;  /* 0x0000018000007945 */ /* 0x000fe20003800000 */
[----:B------:R-:W-:Y:S01]  /*7d70*/  IMAD.MOV.U32 R5, RZ, RZ, RZ ;  /* 0x000000ffff057224 */ /* 0x000fe200078e00ff */
[----:B-----5:R-:W-:-:S13]  /*7d80*/  ISETP.NE.AND P0, PT, R2, RZ, PT ;  /* 0x000000ff0200720c */ /* 0x020fda0003f05270 */
        /* <DEDUP_REMOVED lines=17> */
.L_x_3493:
[----:B------:R-:W-:Y:S05]  /*7ea0*/  BSYNC B1 ;  /* 0x0000000000017941 */ /* 0x000fea0003800000 */
.L_x_3492:
[----:B------:R-:W-:Y:S02]  /*7eb0*/  LEA R5, R0, 0x37800000, 0x17 ;  /* 0x3780000000057811 */ /* 0x000fe400078eb8ff */
[----:B------:R-:W-:-:S04]  /*7ec0*/  SHF.L.U32 R2, R2, 0x15, RZ ;  /* 0x0000001502027819 */ /* 0x000fc800000006ff */
[----:B------:R-:W-:-:S07]  /*7ed0*/  LOP3.LUT R5, R5, R2, R4, 0xfe, !PT ;  /* 0x0000000205057212 */ /* 0x000fce00078efe04 */
.L_x_3491:
[----:B------:R-:W-:Y:S05]  /*7ee0*/  BSYNC B0 ;  /* 0x0000000000007941 */ /* 0x000fea0003800000 */
.L_x_3490:
[----:B------:R-:W-:Y:S02]  /*7ef0*/  F2FP.F16.F32.PACK_AB R5, RZ, R5 ;  /* 0x00000005ff05723e */ /* 0x000fe400000000ff */
[----:B------:R-:W-:Y:S01]  /*7f00*/  PRMT R3, RZ, 0x7610, R3 ;  /* 0x00007610ff037816 */ /* 0x000fe20000000003 */
[----:B------:R-:W-:Y:S06]  /*7f10*/  BRA `(.L_x_3471) ;  /* 0x0000000000b87947 */ /* 0x000fec0003800000 */
.L_x_3483:
[----:B------:R-:W-:-:S13]  /*7f20*/  ISETP.NE.AND P0, PT, R4, 0x1c, PT ;  /* 0x0000001c0400780c */ /* 0x000fda0003f05270 */
[----:B------:R-:W-:Y:S05]  /*7f30*/  @!P0 BRA `(.L_x_3494) ;  /* 0x0000000000a08947 */ /* 0x000fea0003800000 */
[----:B------:R-:W-:-:S13]  /*7f40*/  ISETP.NE.AND P0, PT, R4, 0x1d, PT ;  /* 0x0000001d0400780c */ /* 0x000fda0003f05270 */
[----:B------:R-:W-:Y:S05]  /*7f50*/  @!P0 BRA `(.L_x_3495) ;  /* 0x0000000000848947 */ /* 0x000fea0003800000 */
[----:B------:R-:W-:-:S13]  /*7f60*/  ISETP.NE.AND P0, PT, R4, 0x2c, PT ;  /* 0x0000002c0400780c */ /* 0x000fda0003f05270 */
[----:B------:R-:W-:Y:S05]  /*7f70*/  @P0 BRA `(.L_x_3470) ;  /* 0x0000000000300947 */ /* 0x000fea0003800000 */
[----:B------:R-:W5:Y:S01]  /*7f80*/  LDG.E.U8 R2, desc[UR36][R2.64] ;  /* 0x0000002402027981 */ /* 0x000f62000c1e1100 */
[----:B------:R-:W-:Y:S01]  /*7f90*/  BSSY B0, `(.L_x_3496) ;  /* 0x0000007000007945 */ /* 0x000fe20003800000 */
[----:B------:R-:W-:Y:S01]  /*7fa0*/  IMAD.MOV.U32 R5, RZ, RZ, 0x400000 ;  /* 0x00400000ff057424 */ /* 0x000fe200078e00ff */
[----:B-----5:R-:W-:-:S13]  /*7fb0*/  ISETP.NE.AND P0, PT, R2, RZ, PT ;  /* 0x000000ff0200720c */ /* 0x020fda0003f05270 */
[----:B------:R-:W-:Y:S05]  /*7fc0*/  @!P0 BRA `(.L_x_3497) ;  /* 0x00000000000c8947 */ /* 0x000fea0003800000 */
[----:B------:R-:W-:-:S13]  /*7fd0*/  ISETP.NE.AND P0, PT, R2, 0xff, PT ;  /* 0x000000ff0200780c */ /* 0x000fda0003f05270 */
[----:B------:R-:W-:Y:S01]  /*7fe0*/  @!P0 IMAD.MOV.U32 R5, RZ, RZ, 0x7f800001 ;  /* 0x7f800001ff058424 */ /* 0x000fe200078e00ff */
[----:B------:R-:W-:-:S07]  /*7ff0*/  @P0 SHF.L.U32 R5, R2, 0x17, RZ ;  /* 0x0000001702050819 */ /* 0x000fce00000006ff */
.L_x_3497:
[----:B------:R-:W-:Y:S05]  /*8000*/  BSYNC B0 ;  /* 0x0000000000007941 */ /* 0x000fea0003800000 */
.L_x_3496:
[----:B------:R-:W-:Y:S02]  /*8010*/  PRMT R3, RZ, 0x7610, R3 ;  /* 0x00007610ff037816 */ /* 0x000fe40000000003 */
[----:B------:R-:W-:Y:S01]  /*8020*/  F2FP.F16.F32.PACK_AB R5, RZ, R5 ;  /* 0x00000005ff05723e */ /* 0x000fe200000000ff */
[----:B------:R-:W-:Y:S06]  /*8030*/  BRA `(.L_x_3471) ;  /* 0x0000000000707947 */ /* 0x000fec0003800000 */
.L_x_3470:
[----:B------:R-:W-:Y:S01]  /*8040*/  MOV R0, 0x0 ;  /* 0x0000000000007802 */ /* 0x000fe20000000f00 */
[----:B------:R-:W-:Y:S01]  /*8050*/  ULDC.64 UR4, c[0x4][0x158] ;  /* 0x0100560000047ab9 */ /* 0x000fe20000000a00 */
[----:B------:R-:W-:Y:S01]  /*8060*/  ULDC.64 UR6, c[0x4][0x28] ;  /* 0x01000a0000067ab9 */ /* 0x000fe20000000a00 */
[----:B------:R-:W-:Y:S01]  /*8070*/  IMAD.U32 R4, RZ, RZ, UR4 ;  /* 0x00000004ff047e24 */ /* 0x000fe2000f8e00ff */
[----:B------:R0:W1:Y:S01]  /*8080*/  LDC.64 R2, c[0x4][R0] ;  /* 0x0100000000027b82 */ /* 0x0000620000000a00 */
[----:B------:R-:W-:Y:S01]  /*8090*/  IMAD.U32 R5, RZ, RZ, UR5 ;  /* 0x00000005ff057e24 */ /* 0x000fe2000f8e00ff */
[----:B------:R-:W-:Y:S01]  /*80a0*/  ULDC.64 UR4, c[0x4][0x160] ;  /* 0x0100580000047ab9 */ /* 0x000fe20000000a00 */
[----:B------:R-:W-:Y:S01]  /*80b0*/  HFMA2.MMA R13, -RZ, RZ, 0, 0 ;  /* 0x00000000ff0d7435 */ /* 0x000fe200000001ff */
[----:B------:R-:W-:Y:S01]  /*80c0*/  MOV R6, UR4 ;  /* 0x0000000400067c02 */ /* 0x000fe20008000f00 */
[----:B------:R-:W-:Y:S01]  /*80d0*/  IMAD.U32 R7, RZ, RZ, UR5 ;  /* 0x00000005ff077e24 */ /* 0x000fe2000f8e00ff */
[----:B---3--:R-:W-:Y:S01]  /*80e0*/  MOV R11, UR7 ;  /* 0x00000007000b7c02 */ /* 0x008fe20008000f00 */
[----:B--2-4-:R-:W-:-:S02]  /*80f0*/  IMAD.U32 R10, RZ, RZ, UR6 ;  /* 0x00000006ff0a7e24 */ /* 0x014fc4000f8e00ff */
[----:B------:R-:W-:Y:S02]  /*8100*/  IMAD.MOV.U32 R8, RZ, RZ, 0x4e ;  /* 0x0000004eff087424 */ /* 0x000fe400078e00ff */
[----:B0-----:R-:W-:-:S07]  /*8110*/  IMAD.MOV.U32 R12, RZ, RZ, 0x1 ;  /* 0x00000001ff0c7424 */ /* 0x001fce00078e00ff */
[----:B------:R-:W-:-:S07]  /*8120*/  LEPC R20, `(.L_x_3498) ;  /* 0x000000001014794e */ /* 0x000fce0000000000 */
[----:B-1----:R-:W-:Y:S05]  /*8130*/  CALL.ABS.NOINC R2 ;  /* 0x0000000002007343 */ /* 0x002fea0003c00000 */
.L_x_3498:
[----:B------:R-:W-:Y:S02]  /*8140*/  PRMT R3, RZ, 0x7610, R3 ;  /* 0x00007610ff037816 */ /* 0x000fe40000000003 */
[----:B------:R-:W-:Y:S01]  /*8150*/  PRMT R5, RZ, 0x7610, R5 ;  /* 0x00007610ff057816 */ /* 0x000fe20000000005 */
[----:B------:R-:W-:Y:S06]  /*8160*/  BRA `(.L_x_3471) ;  /* 0x0000000000247947 */ /* 0x000fec0003800000 */
.L_x_3495:
[----:B------:R-:W5:Y:S02]  /*8170*/  LDG.E.64 R2, desc[UR36][R2.64] ;  /* 0x0000002402027981 */ /* 0x000f64000c1e1b00 */
[----:B-----5:R0:W1:Y:S02]  /*8180*/  I2F.U64 R5, R2 ;  /* 0x0000000200057312 */ /* 0x0200640000301000 */
[----:B0-----:R-:W-:Y:S02]  /*8190*/  PRMT R3, RZ, 0x7610, R3 ;  /* 0x00007610ff037816 */ /* 0x001fe40000000003 */
[----:B-1----:R-:W-:Y:S01]  /*81a0*/  F2FP.F16.F32.PACK_AB R5, RZ, R5 ;  /* 0x00000005ff05723e */ /* 0x002fe200000000ff */
[----:B------:R-:W-:Y:S06]  /*81b0*/  BRA `(.L_x_3471) ;  /* 0x0000000000107947 */ /* 0x000fec0003800000 */
.L_x_3494:
[----:B------:R0:W5:Y:S02]  /*81c0*/  LDG.E R2, desc[UR36][R2.64] ;  /* 0x0000002402027981 */ /* 0x000164000c1e1900 */
[----:B0-----:R-:W-:Y:S02]  /*81d0*/  PRMT R3, RZ, 0x7610, R3 ;  /* 0x00007610ff037816 */ /* 0x001fe40000000003 */
[----:B-----5:R-:W-:-:S04]  /*81e0*/  I2FP.F32.U32 R5, R2 ;  /* 0x0000000200057245 */ /* 0x020fc80000201000 */
[----:B------:R-:W-:-:S07]  /*81f0*/  F2FP.F16.F32.PACK_AB R5, RZ, R5 ;  /* 0x00000005ff05723e */ /* 0x000fce00000000ff */
.L_x_3471:
[----:B------:R-:W-:Y:S01]  /*8200*/  HADD2.F32 R5, -RZ, R5.H0_H0 ;  /* 0x20000005ff057230 */ /* 0x000fe20000004100 */
[----:B------:R-:W-:Y:S01]  /*8210*/  BSSY B0, `(.L_x_3499) ;  /* 0x0000280000007945 */ /* 0x000fe20003800000 */
[----:B------:R-:W-:-:S03]  /*8220*/  HADD2.F32 R4, -RZ, R3.H0_H0 ;  /* 0x20000003ff047230 */ /* 0x000fc60000004100 */
[C---:B------:R-:W-:Y:S01]  /*8230*/  FSETP.GTU.FTZ.AND P0, PT, |R5|.reuse, +INF , PT ;  /* 0x7f8000000500780b */ /* 0x040fe20003f1c200 */
[----:B------:R-:W-:Y:S01]  /*8240*/  FADD.FTZ R7, |R5|, -RZ ;  /* 0x800000ff05077221 */ /* 0x000fe20000010200 */
[----:B------:R-:W-:-:S04]  /*8250*/  FSETP.GTU.FTZ.AND P1, PT, |R4|, +INF , PT ;  /* 0x7f8000000400780b */ /* 0x000fc80003f3c200 */
        /* <DEDUP_REMOVED lines=21> */
[----:B--2-4-:R-:W-:Y:S02]  /*83b0*/  LOP3.LUT R10, R8, 0xfe000000, RZ, 0xc0, !PT ;  /* 0xfe000000080a7812 */ /* 0x014fe400078ec0ff */
[----:B------:R-:W-:Y:S02]  /*83c0*/  VIMNMX R2, R2, R9, PT ;  /* 0x0000000902027248 */ /* 0x000fe40003fe0100 */
[----:B---3--:R-:W-:Y:S02]  /*83d0*/  IADD3 R11, -R10, 0x7e800000, RZ ;  /* 0x7e8000000a0b7810 */ /* 0x008fe40007ffe1ff */
        /* <DEDUP_REMOVED lines=79> */
.L_x_3507:
        /* <DEDUP_REMOVED lines=10> */
.L_x_3509:
[----:B------:R-:W-:-:S04]  /*8970*/  FADD.FTZ R10, -R0, R9 ;  /* 0x00000009000a7221 */ /* 0x000fc80000010100 */
[----:B------:R-:W-:-:S07]  /*8980*/  FMUL.FTZ R10, R10, 0.5 ;  /* 0x3f0000000a0a7820 */ /* 0x000fce0000410000 */
.L_x_3510:
[----:B------:R-:W-:Y:S05]  /*8990*/  BSYNC B2 ;  /* 0x0000000000027941 */ /* 0x000fea0003800000 */
.L_x_3508:
        /* <DEDUP_REMOVED lines=11> */
.L_x_3512:
[----:B------:R-:W-:-:S04]  /*8a50*/  FADD.FTZ R11, R2, -R11 ;  /* 0x8000000b020b7221 */ /* 0x000fc80000010000 */
[----:B------:R-:W-:-:S07]  /*8a60*/  FMUL.FTZ R11, R11, 0.5 ;  /* 0x3f0000000b0b7820 */ /* 0x000fce0000410000 */
.L_x_3513:
[----:B------:R-:W-:Y:S05]  /*8a70*/  BSYNC B2 ;  /* 0x0000000000027941 */ /* 0x000fea0003800000 */
.L_x_3511:
        /* <DEDUP_REMOVED lines=35> */
.L_x_3506:
[----:B------:R0:W1:Y:S02]  /*8cb0*/  MUFU.SQRT R10, R6 ;  /* 0x00000006000a7308 */ /* 0x0000640000002000 */
.L_x_3505:
[----:B------:R-:W-:Y:S05]  /*8cc0*/  BSYNC B1 ;  /* 0x0000000000017941 */ /* 0x000fea0003800000 */
.L_x_3504:
        /* <DEDUP_REMOVED lines=24> */
.L_x_3520:
[----:B------:R-:W-:-:S04]  /*8e50*/  FADD.FTZ R0, -R0, R9 ;  /* 0x0000000900007221 */ /* 0x000fc80000010100 */
[----:B------:R-:W-:-:S07]  /*8e60*/  FMUL.FTZ R0, R0, 0.5 ;  /* 0x3f00000000007820 */ /* 0x000fce0000410000 */
.L_x_3521:
[----:B------:R-:W-:Y:S05]  /*8e70*/  BSYNC B2 ;  /* 0x0000000000027941 */ /* 0x000fea0003800000 */
.L_x_3519:
        /* <DEDUP_REMOVED lines=10> */
.L_x_3523:
[----:B------:R-:W-:-:S04]  /*8f20*/  FADD.FTZ R2, -R3, R2 ;  /* 0x0000000203027221 */ /* 0x000fc80000010100 */
[----:B------:R-:W-:-:S07]  /*8f30*/  FMUL.FTZ R3, R2, 0.5 ;  /* 0x3f00000002037820 */ /* 0x000fce0000410000 */
.L_x_3524:
[----:B------:R-:W-:Y:S05]  /*8f40*/  BSYNC B2 ;  /* 0x0000000000027941 */ /* 0x000fea0003800000 */
.L_x_3522:
[----:B------:R-:W-:Y:S01]  /*8f50*/  FADD.FTZ R3, R3, R0 ;  /* 0x0000000003037221 */ /* 0x000fe20000010000 */
[----:B------:R-:W-:Y:S01]  /*8f60*/  FADD.FTZ R8, R7, R8 ;  /* 0x0000000807087221 */ /* 0x000fe20000010000 */
[----:B------:R-:W-:-:S03]  /*8f70*/  PLOP3.LUT P0, PT, PT, PT, PT, 0x80, 0x0 ;  /* 0x000000000000781c */ /* 0x000fc60003f0f070 */
[----:B------:R-:W-:-:S06]  /*8f80*/  FMUL.FTZ R8, R8, R3 ;  /* 0x0000000308087220 */ /* 0x000fcc0000410000 */
[----:B------:R-:W2:Y:S01]  /*8f90*/  MUFU.SQRT R8, R8 ;  /* 0x0000000800087308 */ /* 0x000ea20000002000 */
[----:B------:R-:W-:Y:S05]  /*8fa0*/  BRA `(.L_x_3516) ;  /* 0x0000000000687947 */ /* 0x000fea0003800000 */
.L_x_3518:
        /* <DEDUP_REMOVED lines=15> */
.L_x_3517:
        /* <DEDUP_REMOVED lines=8> */
.L_x_3515:
[----:B------:R-:W-:Y:S01]  /*9120*/  PLOP3.LUT P0, PT, PT, PT, PT, 0x80, 0x0 ;  /* 0x000000000000781c */ /* 0x000fe20003f0f070 */
[----:B------:R-:W-:Y:S01]  /*9130*/  FMUL.FTZ R8, R8, 16777216 ;  /* 0x4b80000008087820 */ /* 0x000fe20000410000 */
[----:B------:R-:W-:-:S11]  /*9140*/  FMUL.FTZ R7, R7, 16777216 ;  /* 0x4b80000007077820 */ /* 0x000fd60000410000 */
.L_x_3516:
[----:B------:R-:W-:Y:S05]  /*9150*/  BSYNC B1 ;  /* 0x0000000000017941 */ /* 0x000fea0003800000 */
.L_x_3514:
        /* <DEDUP_REMOVED lines=33> */
.L_x_3527:
        /* <DEDUP_REMOVED lines=28> */
.L_x_3526:
[----:B------:R-:W-:-:S13]  /*9530*/  ISETP.GT.AND P0, PT, R5, -0x1, PT ;  /* 0xffffffff0500780c */ /* 0x000fda0003f04270 */
[----:B------:R-:W-:Y:S05]  /*9540*/  @P0 BRA `(.L_x_3529) ;  /* 0x0000000000d40947 */ /* 0x000fea0003800000 */
[----:B------:R-:W-:Y:S01]  /*9550*/  FADD.FTZ R7, -R7, -RZ ;  /* 0x800000ff07077221 */ /* 0x000fe20000010100 */
[C---:B--2-4-:R-:W-:Y:S01]  /*9560*/  FADD.FTZ R3, |R8|.reuse, -RZ ;  /* 0x800000ff08037221 */ /* 0x054fe20000010200 */
[----:B------:R-:W-:Y:S02]  /*9570*/  BSSY B4, `(.L_x_3530) ;  /* 0x0000010000047945 */ /* 0x000fe40003800000 */
[----:B------:R-:W-:Y:S01]  /*9580*/  FADD.FTZ R0, |R7|, -RZ ;  /* 0x800000ff07007221 */ /* 0x000fe20000010200 */
[----:B------:R-:W-:-:S04]  /*9590*/  FSETP.GT.FTZ.AND P6, PT, |R8|, |R7|, PT ;  /* 0x400000070800720b */ /* 0x000fc80003fd4200 */
[----:B------:R-:W-:Y:S02]  /*95a0*/  FSEL R11, R3, R0, P6 ;  /* 0x00000000030b7208 */ /* 0x000fe40003000000 */
[----:B------:R-:W-:Y:S02]  /*95b0*/  FSEL R0, R0, R3, P6 ;  /* 0x0000000300007208 */ /* 0x000fe40003000000 */
[----:B------:R-:W2:Y:S08]  /*95c0*/  MUFU.RCP R2, R11 ;  /* 0x0000000b00027308 */ /* 0x000eb00000001000 */
[----:B------:R-:W4:Y:S01]  /*95d0*/  FCHK P0, R0, R11 ;  /* 0x0000000b00007302 */ /* 0x000f220000000000 */
[----:B--2---:R-:W-:-:S04]  /*95e0*/  FFMA R5, -R11, R2, 1 ;  /* 0x3f8000000b057423 */ /* 0x004fc80000000102 */
[----:B------:R-:W-:-:S04]  /*95f0*/  FFMA R5, R2, R5, R2 ;  /* 0x0000000502057223 */ /* 0x000fc80000000002 */
[----:B------:R-:W-:-:S04]  /*9600*/  FFMA R2, R0, R5, RZ ;  /* 0x0000000500027223 */ /* 0x000fc800000000ff */
[----:B------:R-:W-:-:S04]  /*9610*/  FFMA R3, -R11, R2, R0 ;  /* 0x000000020b037223 */ /* 0x000fc80000000100 */
[----:B------:R-:W-:Y:S01]  /*9620*/  FFMA R2, R5, R3, R2 ;  /* 0x0000000305027223 */ /* 0x000fe20000000002 */
[----:B----4-:R-:W-:Y:S06]  /*9630*/  @!P0 BRA `(.L_x_3531) ;  /* 0x00000000000c8947 */ /* 0x010fec0003800000 */
[----:B------:R-:W-:-:S07]  /*9640*/  MOV R2, 0x9660 ;  /* 0x0000966000027802 */ /* 0x000fce0000000f00 */
[----:B01-3--:R-:W-:Y:S05]  /*9650*/  CALL.REL.NOINC `($__internal_7_$__cuda_sm3x_div_rn_ftz_f32_slowpath) ;  /* 0x000000dc00a47944 */ /* 0x00bfea0003c00000 */
[----:B------:R-:W-:-:S07]  /*9660*/  MOV R2, R15 ;  /* 0x0000000f00027202 */ /* 0x000fce0000000f00 */
.L_x_3531:
[----:B------:R-:W-:Y:S05]  /*9670*/  BSYNC B4 ;  /* 0x0000000000047941 */ /* 0x000fea0003800000 */
.L_x_3530:
        /* <DEDUP_REMOVED lines=18> */
.L_x_3533:
[----:B------:R-:W-:Y:S01]  /*97a0*/  ISETP.GE.AND P0, PT, R7, RZ, PT ;  /* 0x000000ff0700720c */ /* 0x000fe20003f06270 */
[----:B------:R-:W-:-:S12]  /*97b0*/  HFMA2.MMA R3, -RZ, RZ, 1.9599609375, 20144 ;  /* 0x3fd774ebff037435 */ /* 0x000fd800000001ff */
[----:B------:R-:W-:-:S04]  /*97c0*/  @P0 FFMA.FTZ R2, R3, 0.93318945169448852539, -R2 ;  /* 0x3f6ee58103020823 */ /* 0x000fc80000010802 */
[----:B------:R-:W-:-:S07]  /*97d0*/  @!P0 FFMA.FTZ R2, R3, 0.93318945169448852539, R2 ;  /* 0x3f6ee58103028823 */ /* 0x000fce0000010002 */
.L_x_3534:
[----:B------:R-:W-:Y:S05]  /*97e0*/  BSYNC B1 ;  /* 0x0000000000017941 */ /* 0x000fea0003800000 */
.L_x_3532:
        /* <DEDUP_REMOVED lines=11> */
.L_x_3529:
[----:B------:R-:W-:Y:S01]  /*98a0*/  FADD.FTZ R0, |R7|, -RZ ;  /* 0x800000ff07007221 */ /* 0x000fe20000010200 */
[C---:B--2-4-:R-:W-:Y:S01]  /*98b0*/  FADD.FTZ R5, |R8|.reuse, -RZ ;  /* 0x800000ff08057221 */ /* 0x054fe20000010200 */
[----:B------:R-:W-:Y:S01]  /*98c0*/  FSETP.GT.FTZ.AND P6, PT, |R8|, |R7|, PT ;  /* 0x400000070800720b */ /* 0x000fe20003fd4200 */
[----:B------:R-:W-:Y:S03]  /*98d0*/  BSSY B4, `(.L_x_3535) ;  /* 0x000000e000047945 */ /* 0x000fe60003800000 */
        /* <DEDUP_REMOVED lines=12> */
[----:B------:R-:W-:-:S07]  /*99a0*/  IMAD.MOV.U32 R2, RZ, RZ, R15 ;  /* 0x000000ffff027224 */ /* 0x000fce00078e000f */
.L_x_3536:
[----:B------:R-:W-:Y:S05]  /*99b0*/  BSYNC B4 ;  /* 0x0000000000047941 */ /* 0x000fea0003800000 */
.L_x_3535:
        /* <DEDUP_REMOVED lines=18> */
.L_x_3538:
[----:B------:R-:W-:Y:S01]  /*9ae0*/  ISETP.GE.AND P0, PT, R7, RZ, PT ;  /* 0x000000ff0700720c */ /* 0x000fe20003f06270 */
[----:B------:R-:W-:-:S12]  /*9af0*/  IMAD.MOV.U32 R3, RZ, RZ, 0x3fd774eb ;  /* 0x3fd774ebff037424 */ /* 0x000fd800078e00ff */
[----:B------:R-:W-:-:S04]  /*9b00*/  @P0 FFMA.FTZ R2, R3, 0.93318945169448852539, -R2 ;  /* 0x3f6ee58103020823 */ /* 0x000fc80000010802 */
[----:B------:R-:W-:-:S07]  /*9b10*/  @!P0 FFMA.FTZ R2, R3, 0.93318945169448852539, R2 ;  /* 0x3f6ee58103028823 */ /* 0x000fce0000010002 */
.L_x_3539:
[----:B------:R-:W-:Y:S05]  /*9b20*/  BSYNC B1 ;  /* 0x0000000000017941 */ /* 0x000fea0003800000 */
.L_x_3537:
        /* <DEDUP_REMOVED lines=10> */
.L_x_3528:
[----:B------:R-:W-:Y:S05]  /*9bd0*/  BSYNC B3 ;  /* 0x0000000000037941 */ /* 0x000fea0003800000 */
.L_x_3525:
[----:B------:R-:W-:-:S04]  /*9be0*/  SHF.R.U32.HI R0, RZ, 0x1f, R4 ;  /* 0x0000001fff007819 */ /* 0x000fc80000011604 */
[----:B------:R-:W-:-:S13]  /*9bf0*/  ISETP.NE.AND P0, PT, R0, RZ, PT ;  /* 0x000000ff0000720c */ /* 0x000fda0003f05270 */
[----:B-1----:R-:W-:Y:S01]  /*9c00*/  @!P0 FADD.FTZ R10, -R10, -RZ ;  /* 0x800000ff0a0a8221 */ /* 0x002fe20000010100 */
[----:B------:R-:W-:Y:S06]  /*9c10*/  BRA `(.L_x_3540) ;  /* 0x0000000c007c7947 */ /* 0x000fec0003800000 */
.L_x_3503:
[----:B------:R-:W-:Y:S01]  /*9c20*/  FADD.FTZ R3, -R5, 6.1232342629258392722e-17 ;  /* 0x248d313205037421 */ /* 0x000fe20000010100 */
[----:B--2-4-:R-:W-:-:S03]  /*9c30*/  FADD.FTZ R10, -R4, -RZ ;  /* 0x800000ff040a7221 */ /* 0x014fc60000010100 */
[----:B------:R-:W-:Y:S01]  /*9c40*/  FADD.FTZ R3, R3, 1.5707963705062866211 ;  /* 0x3fc90fdb03037421 */ /* 0x000fe20000010000 */
[----:B------:R-:W-:Y:S06]  /*9c50*/  BRA `(.L_x_3540) ;  /* 0x0000000c006c7947 */ /* 0x000fec0003800000 */
.L_x_3502:
[----:B--2-4-:R-:W-:Y:S01]  /*9c60*/  FADD.FTZ R10, -R4, -RZ ;  /* 0x800000ff040a7221 */ /* 0x014fe20000010100 */
[----:B------:R-:W-:Y:S01]  /*9c70*/  IMAD.MOV.U32 R3, RZ, RZ, RZ ;  /* 0x000000ffff037224 */ /* 0x000fe200078e00ff */
[----:B------:R-:W-:Y:S06]  /*9c80*/  BRA `(.L_x_3540) ;  /* 0x0000000c00607947 */ /* 0x000fec0003800000 */
.L_x_3501:
        /* <DEDUP_REMOVED lines=21> */
[----:B---3--:R-:W-:Y:S01]  /*9de0*/  IMAD.MOV.U32 R11, RZ, RZ, R9 ;  /* 0x000000ffff0b7224 */ /* 0x008fe200078e0009 */
[----:B------:R-:W-:-:S07]  /*9df0*/  MOV R2, 0x9e10 ;  /* 0x00009e1000027802 */ /* 0x000fce0000000f00 */
[----:B--2-4-:R-:W-:Y:S05]  /*9e00*/  CALL.REL.NOINC `($__internal_7_$__cuda_sm3x_div_rn_ftz_f32_slowpath) ;  /* 0x000000d400b87944 */ /* 0x014fea0003c00000 */
[----:B------:R-:W-:-:S07]  /*9e10*/  MOV R3, R15 ;  /* 0x0000000f00037202 */ /* 0x000fce0000000f00 */
.L_x_3545:
[----:B------:R-:W-:Y:S05]  /*9e20*/  BSYNC B4 ;  /* 0x0000000000047941 */ /* 0x000fea0003800000 */
.L_x_3544:
[----:B---3--:R-:W-:Y:S02]  /*9e30*/  IMAD.MOV.U32 R11, RZ, RZ, 0x3b33710b ;  /* 0x3b33710bff0b7424 */ /* 0x008fe400078e00ff */
        /* <DEDUP_REMOVED lines=17> */
.L_x_3547:
[----:B------:R-:W-:Y:S01]  /*9f50*/  ISETP.GE.AND P0, PT, R5, RZ, PT ;  /* 0x000000ff0500720c */ /* 0x000fe20003f06270 */
[----:B------:R-:W-:-:S12]  /*9f60*/  HFMA2.MMA R3, -RZ, RZ, 1.9599609375, 20144 ;  /* 0x3fd774ebff037435 */ /* 0x000fd800000001ff */
[----:B------:R-:W-:-:S04]  /*9f70*/  @P0 FFMA.FTZ R0, R3, 0.93318945169448852539, -R0 ;  /* 0x3f6ee58103000823 */ /* 0x000fc80000010800 */
[----:B------:R-:W-:-:S07]  /*9f80*/  @!P0 FFMA.FTZ R0, R3, 0.93318945169448852539, R0 ;  /* 0x3f6ee58103008823 */ /* 0x000fce0000010000 */
.L_x_3548:
[----:B------:R-:W-:Y:S05]  /*9f90*/  BSYNC B1 ;  /* 0x0000000000017941 */ /* 0x000fea0003800000 */
.L_x_3546:
[----:B------:R-:W-:Y:S01]  /*9fa0*/  FSETP.NEU.FTZ.AND P0, PT, R7, |R4|, PT ;  /* 0x400000040700720b */ /* 0x000fe20003f1d000 */
[----:B--2-4-:R-:W0:Y:S01]  /*9fb0*/  MUFU.LG2 R10, R12 ;  /* 0x0000000c000a7308 */ /* 0x014e220000000c00 */
[----:B------:R-:W-:Y:S01]  /*9fc0*/  FSETP.NEU.FTZ.AND P1, PT, R9, RZ, PT ;  /* 0x000000ff0900720b */ /* 0x000fe20003f3d000 */
[----:B------:R-:W-:Y:S01]  /*9fd0*/  IMAD.MOV.U32 R2, RZ, RZ, 0x4016cbe4 ;  /* 0x4016cbe4ff027424 */ /* 0x000fe200078e00ff */
[----:B------:R-:W-:-:S09]  /*9fe0*/  ISETP.GE.AND P2, PT, R5, RZ, PT ;  /* 0x000000ff0500720c */ /* 0x000fd20003f46270 */
[----:B------:R-:W-:Y:S01]  /*9ff0*/  @!P0 FSEL R0, R2, 0.78539818525314331055, !P2 ;  /* 0x3f490fdb02008808 */ /* 0x000fe20005000000 */
[----:B------:R-:W-:Y:S01]  /*a000*/  FADD.FTZ R2, |R4|, R7 ;  /* 0x0000000704027221 */ /* 0x000fe20000010200 */
[----:B------:R-:W-:Y:S01]  /*a010*/  @!P1 FSEL R0, RZ, 3.1415927410125732422, P2 ;  /* 0x40490fdbff009808 */ /* 0x000fe20001000000 */
[----:B0-----:R-:W-:-:S03]  /*a020*/  FMUL.FTZ.D2 R10, R10, 0.69314718246459960938 ;  /* 0x3f3172180a0a7820 */ /* 0x001fc60000310000 */
[----:B------:R-:W-:Y:S02]  /*a030*/  FSETP.GTU.FTZ.AND P0, PT, |R2|, +INF , PT ;  /* 0x7f8000000200780b */ /* 0x000fe40003f1c200 */
[----:B------:R-:W-:-:S04]  /*a040*/  LOP3.LUT R3, R0, 0x80000000, R4, 0xb8, !PT ;  /* 0x8000000000037812 */ /* 0x000fc800078eb804 */
[----:B------:R-:W-:Y:S01]  /*a050*/  FSEL R2, R2, R3, P0 ;  /* 0x0000000302027208 */ /* 0x000fe20000000000 */
[----:B------:R-:W-:Y:S06]  /*a060*/  BRA `(.L_x_3549) ;  /* 0x0000000800107947 */ /* 0x000fec0003800000 */
.L_x_3543:
        /* <DEDUP_REMOVED lines=9> */
[----:B---3--:R-:W-:Y:S01]  /*a100*/  IMAD.MOV.U32 R11, RZ, RZ, R9 ;  /* 0x000000ffff0b7224 */ /* 0x008fe200078e0009 */
[----:B------:R-:W-:-:S07]  /*a110*/  MOV R2, 0xa130 ;  /* 0x0000a13000027802 */ /* 0x000fce0000000f00 */
[----:B--2-4-:R-:W-:Y:S05]  /*a120*/  CALL.REL.NOINC `($__internal_7_$__cuda_sm3x_div_rn_ftz_f32_slowpath) ;  /* 0x000000d000f07944 */ /* 0x014fea0003c00000 */
[----:B------:R-:W-:-:S07]  /*a130*/  MOV R2, R15 ;  /* 0x0000000f00027202 */ /* 0x000fce0000000f00 */
.L_x_3551:
[----:B------:R-:W-:Y:S05]  /*a140*/  BSYNC B4 ;  /* 0x0000000000047941 */ /* 0x000fea0003800000 */
.L_x_3550:
        /* <DEDUP_REMOVED lines=18> */
.L_x_3553:
[----:B------:R-:W-:Y:S01]  /*a270*/  ISETP.GE.AND P0, PT, R5, RZ, PT ;  /* 0x000000ff0500720c */ /* 0x000fe20003f06270 */
[----:B------:R-:W-:-:S12]  /*a280*/  HFMA2.MMA R3, -RZ, RZ, 1.9599609375, 20144 ;  /* 0x3fd774ebff037435 */ /* 0x000fd800000001ff */
[----:B------:R-:W-:-:S04]  /*a290*/  @P0 FFMA.FTZ R2, R3, 0.93318945169448852539, -R2 ;  /* 0x3f6ee58103020823 */ /* 0x000fc80000010802 */
[----:B------:R-:W-:-:S07]  /*a2a0*/  @!P0 FFMA.FTZ R2, R3, 0.93318945169448852539, R2 ;  /* 0x3f6ee58103028823 */ /* 0x000fce0000010002 */
.L_x_3554:
[----:B------:R-:W-:Y:S05]  /*a2b0*/  BSYNC B1 ;  /* 0x0000000000017941 */ /* 0x000fea0003800000 */
.L_x_3552:
[CC--:B------:R-:W-:Y:S02]  /*a2c0*/  VIMNMX R0, R6.reuse, R7.reuse, !PT ;  /* 0x0000000706007248 */ /* 0x0c0fe40007fe0100 */
[----:B------:R-:W-:Y:S02]  /*a2d0*/  VIMNMX R6, R6, R7, PT ;  /* 0x0000000706067248 */ /* 0x000fe40003fe0100 */
[----:B------:R-:W-:Y:S02]  /*a2e0*/  LOP3.LUT R3, R0, 0xfe000000, RZ, 0xc0, !PT ;  /* 0xfe00000000037812 */ /* 0x000fe400078ec0ff */
[----:B------:R-:W-:Y:S02]  /*a2f0*/  FSETP.NEU.FTZ.AND P0, PT, R6, RZ, PT ;  /* 0x000000ff0600720b */ /* 0x000fe40003f1d000 */
[C---:B---3--:R-:W-:Y:S02]  /*a300*/  IADD3 R11, -R3.reuse, 0x7e800000, RZ ;  /* 0x7e800000030b7810 */ /* 0x048fe40007ffe1ff */
        /* <DEDUP_REMOVED lines=14> */
[----:B------:R-:W2:Y:S01]  /*a3f0*/  MUFU.LG2 R0, R0 ;  /* 0x0000000000007308 */ /* 0x000ea20000000c00 */
[----:B------:R-:W-:Y:S02]  /*a400*/  @!P1 FSEL R2, R3, 0.78539818525314331055, !P0 ;  /* 0x3f490fdb03029808 */ /* 0x000fe40004000000 */
[----:B------:R-:W-:Y:S02]  /*a410*/  @!P2 FSEL R2, RZ, 3.1415927410125732422, P0 ;  /* 0x40490fdbff02a808 */ /* 0x000fe40000000000 */
[----:B------:R-:W-:Y:S02]  /*a420*/  FSETP.GTU.FTZ.AND P0, PT, |R7|, +INF , PT ;  /* 0x7f8000000700780b */ /* 0x000fe40003f1c200 */
[----:B------:R-:W-:-:S04]  /*a430*/  LOP3.LUT R2, R2, 0x80000000, R4, 0xb8, !PT ;  /* 0x8000000002027812 */ /* 0x000fc800078eb804 */
[----:B------:R-:W-:Y:S01]  /*a440*/  FSEL R2, R7, R2, P0 ;  /* 0x0000000207027208 */ /* 0x000fe20000000000 */
[----:B--2-4-:R-:W-:Y:S01]  /*a450*/  FMUL.FTZ R10, R0, 0.69314718246459960938 ;  /* 0x3f317218000a7820 */ /* 0x014fe20000410000 */
[----:B------:R-:W-:Y:S06]  /*a460*/  BRA `(.L_x_3549) ;  /* 0x0000000400107947 */ /* 0x000fec0003800000 */
.L_x_3542:
        /* <DEDUP_REMOVED lines=11> */
[-C--:B--2-4-:R-:W-:Y:S01]  /*a520*/  FMUL.FTZ R10, R2, R3.reuse ;  /* 0x00000003020a7220 */ /* 0x094fe20000410000 */
        /* <DEDUP_REMOVED lines=9> */
[----:B---3--:R-:W-:Y:S01]  /*a5c0*/  FFMA R11, R12, R3, R12 ;  /* 0x000000030c0b7223 */ /* 0x008fe2000000000c */
[----:B------:R-:W-:-:S03]  /*a5d0*/  IMAD.MOV.U32 R3, RZ, RZ, 0x3f800000 ;  /* 0x3f800000ff037424 */ /* 0x000fc600078e00ff */
[----:B------:R-:W-:Y:S01]  /*a5e0*/  FFMA R2, R0, R11, RZ ;  /* 0x0000000b00027223 */ /* 0x000fe200000000ff */
[----:B------:R-:W0:Y:S03]  /*a5f0*/  MUFU.LG2 R6, R6 ;  /* 0x0000000600067308 */ /* 0x000e260000000c00 */
[----:B------:R-:W-:-:S04]  /*a600*/  FFMA R8, -R9, R2, R0 ;  /* 0x0000000209087223 */ /* 0x000fc80000000100 */
[----:B------:R-:W-:Y:S01]  /*a610*/  FFMA R2, R11, R8, R2 ;  /* 0x000000080b027223 */ /* 0x000fe20000000002 */
[----:B------:R-:W1:Y:S01]  /*a620*/  FCHK P0, R0, R9 ;  /* 0x0000000900007302 */ /* 0x000e620000000000 */
[----:B0-----:R-:W-:Y:S01]  /*a630*/  FFMA.FTZ R10, R6, 0.69314718246459960938, R3 ;  /* 0x3f317218060a7823 */ /* 0x001fe20000010003 */
[----:B-1----:R-:W-:Y:S06]  /*a640*/  @!P0 BRA `(.L_x_3556) ;  /* 0x0000000000108947 */ /* 0x002fec0003800000 */
[----:B------:R-:W-:Y:S02]  /*a650*/  MOV R11, R9 ;  /* 0x00000009000b7202 */ /* 0x000fe40000000f00 */
[----:B------:R-:W-:-:S07]  /*a660*/  MOV R2, 0xa680 ;  /* 0x0000a68000027802 */ /* 0x000fce0000000f00 */
[----:B------:R-:W-:Y:S05]  /*a670*/  CALL.REL.NOINC `($__internal_7_$__cuda_sm3x_div_rn_ftz_f32_slowpath) ;  /* 0x000000cc009c7944 */ /* 0x000fea0003c00000 */
[----:B------:R-:W-:-:S07]  /*a680*/  IMAD.MOV.U32 R2, RZ, RZ, R15 ;  /* 0x000000ffff027224 */ /* 0x000fce00078e000f */
.L_x_3556:
[----:B------:R-:W-:Y:S05]  /*a690*/  BSYNC B4 ;  /* 0x0000000000047941 */ /* 0x000fea0003800000 */
.L_x_3555:
        /* <DEDUP_REMOVED lines=15> */
[----:B------:R-:W-:-:S10]  /*a790*/  HFMA2.MMA R3, -RZ, RZ, 1.9599609375, 20144 ;  /* 0x3fd774ebff037435 */ /* 0x000fd400000001ff */
[----:B------:R-:W-:Y:S01]  /*a7a0*/  FFMA.FTZ R2, R3, 1.8663789033889770508, -R2 ;  /* 0x3feee58103027823 */ /* 0x000fe20000010802 */
[----:B------:R-:W-:Y:S06]  /*a7b0*/  BRA `(.L_x_3559) ;  /* 0x0000000000107947 */ /* 0x000fec0003800000 */
.L_x_3558:
[----:B------:R-:W-:Y:S01]  /*a7c0*/  ISETP.GE.AND P0, PT, R5, RZ, PT ;  /* 0x000000ff0500720c */ /* 0x000fe20003f06270 */
[----:B------:R-:W-:-:S12]  /*a7d0*/  IMAD.MOV.U32 R3, RZ, RZ, 0x3fd774eb ;  /* 0x3fd774ebff037424 */ /* 0x000fd800078e00ff */
[----:B------:R-:W-:-:S04]  /*a7e0*/  @P0 FFMA.FTZ R2, R3, 0.93318945169448852539, -R2 ;  /* 0x3f6ee58103020823 */ /* 0x000fc80000010802 */
[----:B------:R-:W-:-:S07]  /*a7f0*/  @!P0 FFMA.FTZ R2, R3, 0.93318945169448852539, R2 ;  /* 0x3f6ee58103028823 */ /* 0x000fce0000010002 */
.L_x_3559:
[----:B------:R-:W-:Y:S05]  /*a800*/  BSYNC B1 ;  /* 0x0000000000017941 */ /* 0x000fea0003800000 */
.L_x_3557:
        /* <DEDUP_REMOVED lines=10> */
.L_x_3549:
[----:B------:R-:W-:Y:S05]  /*a8b0*/  BSYNC B3 ;  /* 0x0000000000037941 */ /* 0x000fea0003800000 */
.L_x_3541:
[----:B------:R-:W-:Y:S01]  /*a8c0*/  SHF.R.U32.HI R0, RZ, 0x1f, R4 ;  /* 0x0000001fff007819 */ /* 0x000fe20000011604 */
[----:B------:R-:W-:Y:S01]  /*a8d0*/  FADD.FTZ R10, R10, 0.69314718246459960938 ;  /* 0x3f3172180a0a7421 */ /* 0x000fe20000010000 */
[----:B------:R-:W-:Y:S02]  /*a8e0*/  FADD.FTZ R3, |R2|, -RZ ;  /* 0x800000ff02037221 */ /* 0x000fe40000010200 */
[----:B------:R-:W-:-:S13]  /*a8f0*/  ISETP.NE.AND P0, PT, R0, RZ, PT ;  /* 0x000000ff0000720c */ /* 0x000fda0003f05270 */
[----:B------:R-:W-:Y:S01]  /*a900*/  @!P0 FADD.FTZ R10, -R10, -RZ ;  /* 0x800000ff0a0a8221 */ /* 0x000fe20000010100 */
[----:B------:R-:W-:Y:S06]  /*a910*/  BRA `(.L_x_3540) ;  /* 0x00000000003c7947 */ /* 0x000fec0003800000 */
.L_x_3500:
[----:B------:R-:W-:-:S13]  /*a920*/  FSETP.NEU.FTZ.AND P0, PT, R7, +INF , PT ;  /* 0x7f8000000700780b */ /* 0x000fda0003f1d000 */
[----:B------:R-:W-:Y:S01]  /*a930*/  @!P0 FADD.FTZ R3, R4, R4 ;  /* 0x0000000404038221 */ /* 0x000fe20000010000 */
[----:B--2-4-:R-:W-:Y:S01]  /*a940*/  @!P0 MOV R10, 0xff800000 ;  /* 0xff800000000a8802 */ /* 0x014fe20000000f00 */
        /* <DEDUP_REMOVED lines=12> */
.L_x_3540:
[----:B------:R-:W-:Y:S05]  /*aa10*/  BSYNC B0 ;  /* 0x0000000000007941 */ /* 0x000fea0003800000 */
.L_x_3499:
        /* <DEDUP_REMOVED lines=10> */
.L_x_3561:
[----:B------:R-:W-:Y:S01]  /*aac0*/  FSETP.GTU.FTZ.AND P0, PT, R0, +INF , PT ;  /* 0x7f8000000000780b */ /* 0x000fe20003f1c000 */
[----:B------:R-:W-:-:S12]  /*aad0*/  IMAD.MOV.U32 R5, RZ, RZ, R3 ;  /* 0x000000ffff057224 */ /* 0x000fd800078e0003 */
[----:B------:R-:W-:-:S07]  /*aae0*/  @!P0 MOV R10, R0 ;  /* 0x00000000000a8202 */ /* 0x000fce0000000f00 */
.L_x_3562:
[----:B------:R-:W-:Y:S05]  /*aaf0*/  BSYNC B0 ;  /* 0x0000000000007941 */ /* 0x000fea0003800000 */
.L_x_3560:
        /* <DEDUP_REMOVED lines=17> */
.L_x_3566:
[----:B------:R-:W-:-:S06]  /*ac10*/  HADD2.F32 R3, -RZ, R3.H0_H0 ;  /* 0x20000003ff037230 */ /* 0x000fcc0000004100 */
[----:B------:R-:W1:Y:S02]  /*ac20*/  F2I.S64.TRUNC R2, R3 ;  /* 0x0000000300027311 */ /* 0x000e64000020d900 */
[----:B-1----:R1:W-:Y:S01]  /*ac30*/  STG.E.U8 desc[UR36][R16.64], R2 ;  /* 0x0000000210007986 */ /* 0x0023e2000c101124 */
[----:B------:R-:W-:Y:S05]  /*ac40*/  BRA `(.L_x_3568) ;  /* 0x0000000c00907947 */ /* 0x000fea0003800000 */
.L_x_3565:
        /* <DEDUP_REMOVED lines=10> */
.L_x_3570:
[----:B------:R-:W-:-:S06]  /*acf0*/  HADD2.F32 R3, -RZ, R3.H0_H0 ;  /* 0x20000003ff037230 */ /* 0x000fcc0000004100 */
[----:B------:R-:W1:Y:S02]  /*ad00*/  F2I.FTZ.TRUNC.NTZ R3, R3 ;  /* 0x0000000300037305 */ /* 0x000e64000021f100 */
[----:B-1----:R1:W-:Y:S01]  /*ad10*/  STG.E desc[UR36][R16.64], R3 ;  /* 0x0000000310007986 */ /* 0x0023e2000c101924 */
[----:B------:R-:W-:Y:S05]  /*ad20*/  BRA `(.L_x_3568) ;  /* 0x0000000c00587947 */ /* 0x000fea0003800000 */
.L_x_3569:
[----:B------:R-:W-:-:S06]  /*ad30*/  HADD2.F32 R3, -RZ, R3.H0_H0 ;  /* 0x20000003ff037230 */ /* 0x000fcc0000004100 */
[----:B------:R-:W1:Y:S02]  /*ad40*/  F2I.FTZ.TRUNC.NTZ R3, R3 ;  /* 0x0000000300037305 */ /* 0x000e64000021f100 */
[----:B-1----:R1:W-:Y:S01]  /*ad50*/  STG.E.U16 desc[UR36][R16.64], R3 ;  /* 0x0000000310007986 */ /* 0x0023e2000c101524 */
[----:B------:R-:W-:Y:S05]  /*ad60*/  BRA `(.L_x_3568) ;  /* 0x0000000c00487947 */ /* 0x000fea0003800000 */
.L_x_3564:
        /* <DEDUP_REMOVED lines=9> */
.L_x_3572:
[----:B------:R1:W-:Y:S01]  /*ae00*/  STG.E.U16 desc[UR36][R16.64], R3 ;  /* 0x0000000310007986 */ /* 0x0003e2000c101524 */
[----:B------:R-:W-:Y:S05]  /*ae10*/  BRA `(.L_x_3568) ;  /* 0x0000000c001c7947 */ /* 0x000fea0003800000 */
.L_x_3571:
        /* <DEDUP_REMOVED lines=10> */
.L_x_3574:
[----:B------:R1:W-:Y:S01]  /*aec0*/  STG.E desc[UR36][R16.64], R3 ;  /* 0x0000000310007986 */ /* 0x0003e2000c101924 */
[----:B------:R-:W-:Y:S05]  /*aed0*/  BRA `(.L_x_3568) ;  /* 0x0000000800ec7947 */ /* 0x000fea0003800000 */
.L_x_3573:
[----:B------:R-:W-:-:S05]  /*aee0*/  HADD2.F32 R2, -RZ, R3.H0_H0 ;  /* 0x20000003ff027230 */ /* 0x000fca0000004100 */
[----:B------:R-:W-:-:S06]  /*aef0*/  FMUL.FTZ R2, R2, 1 ;  /* 0x3f80000002027820 */ /* 0x000fcc0000410000 */
[----:B------:R-:W1:Y:S02]  /*af00*/  F2F.F64.F32 R2, R2 ;  /* 0x0000000200027310 */ /* 0x000e640000201800 */
[----:B-1----:R1:W-:Y:S01]  /*af10*/  STG.E.64 desc[UR36][R16.64], R2 ;  /* 0x0000000210007986 */ /* 0x0023e2000c101b24 */
[----:B------:R-:W-:Y:S05]  /*af20*/  BRA `(.L_x_3568) ;  /* 0x0000000800d87947 */ /* 0x000fea0003800000 */
.L_x_3563:
        /* <DEDUP_REMOVED lines=17> */
.L_x_3577:
[--C-:B0-----:R-:W-:Y:S02]  /*b040*/  HADD2.F32 R6, -RZ, R3.reuse.H1_H1 ;  /* 0x30000003ff067230 */ /* 0x101fe40000004100 */
[----:B------:R-:W-:-:S03]  /*b050*/  HADD2.F32 R3, -RZ, R3.H0_H0 ;  /* 0x20000003ff037230 */ /* 0x000fc60000004100 */
[----:B------:R-:W-:Y:S02]  /*b060*/  FMUL.FTZ R6, R6, 1 ;  /* 0x3f80000006067820 */ /* 0x000fe40000410000 */
[----:B------:R-:W-:-:S04]  /*b070*/  FMUL.FTZ R3, R3, 1 ;  /* 0x3f80000003037820 */ /* 0x000fc80000410000 */
[----:B------:R-:W-:Y:S08]  /*b080*/  F2F.F64.F32 R6, R6 ;  /* 0x0000000600067310 */ /* 0x000ff00000201800 */
[----:B------:R-:W0:Y:S02]  /*b090*/  F2F.F64.F32 R4, R3 ;  /* 0x0000000300047310 */ /* 0x000e240000201800 */
[----:B0-----:R0:W-:Y:S01]  /*b0a0*/  STG.E.128 desc[UR36][R16.64], R4 ;  /* 0x0000000410007986 */ /* 0x0011e2000c101d24 */
[----:B------:R-:W-:Y:S05]  /*b0b0*/  BRA `(.L_x_3568) ;  /* 0x0000000800747947 */ /* 0x000fea0003800000 */
.L_x_3576:
        /* <DEDUP_REMOVED lines=21> */
.L_x_3581:
[----:B------:R-:W-:Y:S05]  /*b210*/  BSYNC B0 ;  /* 0x0000000000007941 */ /* 0x000fea0003800000 */
.L_x_3580:
[----:B------:R-:W-:-:S05]  /*b220*/  LOP3.LUT R3, R0, R3, RZ, 0xfc, !PT ;  /* 0x0000000300037212 */ /* 0x000fca00078efcff */
[----:B------:R1:W-:Y:S01]  /*b230*/  STG.E.U8 desc[UR36][R16.64], R3 ;  /* 0x0000000310007986 */ /* 0x0003e2000c101124 */
[----:B------:R-:W-:Y:S05]  /*b240*/  BRA `(.L_x_3568) ;  /* 0x0000000800107947 */ /* 0x000fea0003800000 */
.L_x_3579:
        /* <DEDUP_REMOVED lines=13> */
.L_x_3583:
[----:B------:R-:W-:Y:S01]  /*b320*/  IMAD.MOV.U32 R0, RZ, RZ, 0x7f ;  /* 0x0000007fff007424 */ /* 0x000fe200078e00ff */
[----:B------:R-:W-:-:S04]  /*b330*/  ISETP.GT.U32.AND P0, PT, R2, 0x7f800000, PT ;  /* 0x7f8000000200780c */ /* 0x000fc80003f04070 */
[----:B------:R-:W-:-:S09]  /*b340*/  SEL R0, R0, 0x7c, P0 ;  /* 0x0000007c00007807 */ /* 0x000fd20000000000 */
.L_x_3584:
[----:B------:R-:W-:Y:S05]  /*b350*/  BSYNC B0 ;  /* 0x0000000000007941 */ /* 0x000fea0003800000 */
.L_x_3582:
[----:B------:R-:W-:-:S04]  /*b360*/  LOP3.LUT R2, R3, 0x80000000, RZ, 0xc0, !PT ;  /* 0x8000000003027812 */ /* 0x000fc800078ec0ff */
[----:B------:R-:W-:-:S04]  /*b370*/  SHF.R.U32.HI R3, RZ, 0x18, R2 ;  /* 0x00000018ff037819 */ /* 0x000fc80000011602 */
[----:B------:R-:W-:-:S05]  /*b380*/  LOP3.LUT R3, R0, R3, RZ, 0xfc, !PT ;  /* 0x0000000300037212 */ /* 0x000fca00078efcff */
[----:B------:R1:W-:Y:S01]  /*b390*/  STG.E.U8 desc[UR36][R16.64], R3 ;  /* 0x0000000310007986 */ /* 0x0003e2000c101124 */
[----:B------:R-:W-:Y:S05]  /*b3a0*/  BRA `(.L_x_3568) ;  /* 0x0000000400b87947 */ /* 0x000fea0003800000 */
.L_x_3578:
[----:B------:R-:W-:-:S05]  /*b3b0*/  HADD2.F32 R0, -RZ, R3.H0_H0 ;  /* 0x20000003ff007230 */ /* 0x000fca0000004100 */
[----:B------:R-:W-:-:S05]  /*b3c0*/  F2FP.BF16.F32.PACK_AB R0, RZ, R0 ;  /* 0x00000000ff00723e */ /* 0x000fca00000010ff */
[----:B------:R1:W-:Y:S01]  /*b3d0*/  STG.E.U16 desc[UR36][R16.64], R0 ;  /* 0x0000000010007986 */ /* 0x0003e2000c101524 */
[----:B------:R-:W-:Y:S05]  /*b3e0*/  BRA `(.L_x_3568) ;  /* 0x0000000400a87947 */ /* 0x000fea0003800000 */
.L_x_3575:
        /* <DEDUP_REMOVED lines=12> */
.L_x_3587:
[----:B------:R-:W-:Y:S01]  /*b4b0*/  HADD2.F32 R3, -RZ, R3.H0_H0 ;  /* 0x20000003ff037230 */ /* 0x000fe20000004100 */
[----:B------:R-:W-:Y:S01]  /*b4c0*/  BSSY B0, `(.L_x_3588) ;  /* 0x0000014000007945 */ /* 0x000fe20003800000 */
[----:B--2-4-:R-:W-:-:S03]  /*b4d0*/  HFMA2.MMA R8, -RZ, RZ, 0, 7.62939453125e-06 ;  /* 0x00000080ff087435 */ /* 0x014fc600000001ff */
        /* <DEDUP_REMOVED lines=14> */
.L_x_3590:
[----:B------:R-:W-:-:S04]  /*b5c0*/  LOP3.LUT R2, R3, 0x80000000, RZ, 0xc0, !PT ;  /* 0x8000000003027812 */ /* 0x000fc800078ec0ff */
[----:B------:R-:W-:-:S04]  /*b5d0*/  SHF.R.U32.HI R3, RZ, 0x18, R2 ;  /* 0x00000018ff037819 */ /* 0x000fc80000011602 */
[----:B------:R-:W-:-:S04]  /*b5e0*/  LOP3.LUT R0, R0, R3, RZ, 0xfc, !PT ;  /* 0x0000000300007212 */ /* 0x000fc800078efcff */
[----:B------:R-:W-:-:S07]  /*b5f0*/  PRMT R8, R0, 0x7610, R8 ;  /* 0x0000761000087816 */ /* 0x000fce0000000008 */
.L_x_3589:
[----:B------:R-:W-:Y:S05]  /*b600*/  BSYNC B0 ;  /* 0x0000000000007941 */ /* 0x000fea0003800000 */
.L_x_3588:
[----:B------:R1:W-:Y:S01]  /*b610*/  STG.E.U8 desc[UR36][R16.64], R8 ;  /* 0x0000000810007986 */ /* 0x0003e2000c101124 */
[----:B------:R-:W-:Y:S05]  /*b620*/  BRA `(.L_x_3568) ;  /* 0x0000000400187947 */ /* 0x000fea0003800000 */
.L_x_3586:
[----:B------:R-:W-:Y:S01]  /*b630*/  HADD2.F32 R3, -RZ, R3.H0_H0 ;  /* 0x20000003ff037230 */ /* 0x000fe20000004100 */
[----:B------:R-:W-:Y:S01]  /*b640*/  BSSY B0, `(.L_x_3591) ;  /* 0x0000014000007945 */ /* 0x000fe20003800000 */
[----:B--2-4-:R-:W-:-:S03]  /*b650*/  IMAD.MOV.U32 R8, RZ, RZ, 0x80 ;  /* 0x00000080ff087424 */ /* 0x014fc600078e00ff */
        /* <DEDUP_REMOVED lines=14> */
.L_x_3593:
[----:B------:R-:W-:-:S04]  /*b740*/  LOP3.LUT R2, R3, 0x80000000, RZ, 0xc0, !PT ;  /* 0x8000000003027812 */ /* 0x000fc800078ec0ff */
[----:B------:R-:W-:-:S04]  /*b750*/  SHF.R.U32.HI R3, RZ, 0x18, R2 ;  /* 0x00000018ff037819 */ /* 0x000fc80000011602 */
[----:B------:R-:W-:-:S04]  /*b760*/  LOP3.LUT R0, R0, R3, RZ, 0xfc, !PT ;  /* 0x0000000300007212 */ /* 0x000fc800078efcff */
[----:B------:R-:W-:-:S07]  /*b770*/  PRMT R8, R0, 0x7610, R8 ;  /* 0x0000761000087816 */ /* 0x000fce0000000008 */
.L_x_3592:
[----:B------:R-:W-:Y:S05]  /*b780*/  BSYNC B0 ;  /* 0x0000000000007941 */ /* 0x000fea0003800000 */
.L_x_3591:
[----:B------:R1:W-:Y:S01]  /*b790*/  STG.E.U8 desc[UR36][R16.64], R8 ;  /* 0x0000000810007986 */ /* 0x0003e2000c101124 */
[----:B------:R-:W-:Y:S05]  /*b7a0*/  BRA `(.L_x_3568) ;  /* 0x0000000000b87947 */ /* 0x000fea0003800000 */
.L_x_3585:
        /* <DEDUP_REMOVED lines=22> */
.L_x_3567:
[----:B------:R-:W-:Y:S01]  /*b910*/  MOV R0, 0x0 ;  /* 0x0000000000007802 */ /* 0x000fe20000000f00 */
[----:B------:R-:W-:Y:S01]  /*b920*/  ULDC.64 UR4, c[0x4][0x158] ;  /* 0x0100560000047ab9 */ /* 0x000fe20000000a00 */
[----:B------:R-:W-:Y:S01]  /*b930*/  ULDC.64 UR6, c[0x4][0x30] ;  /* 0x01000c0000067ab9 */ /* 0x000fe20000000a00 */
[----:B------:R-:W-:Y:S01]  /*b940*/  MOV R4, UR4 ;  /* 0x0000000400047c02 */ /* 0x000fe20008000f00 */
[----:B------:R1:W1:Y:S01]  /*b950*/  LDC.64 R2, c[0x4][R0] ;  /* 0x0100000000027b82 */ /* 0x0002620000000a00 */
[----:B------:R-:W-:Y:S01]  /*b960*/  IMAD.U32 R5, RZ, RZ, UR5 ;  /* 0x00000005ff057e24 */ /* 0x000fe2000f8e00ff */
[----:B------:R-:W-:Y:S01]  /*b970*/  ULDC.64 UR4, c[0x4][0x160] ;  /* 0x0100580000047ab9 */ /* 0x000fe20000000a00 */
[----:B--2-4-:R-:W-:Y:S01]  /*b980*/  HFMA2.MMA R8, -RZ, RZ, 0, 6.020069122314453125e-06 ;  /* 0x00000065ff087435 */ /* 0x014fe200000001ff */
[----:B0-----:R-:W-:Y:S01]  /*b990*/  IMAD.U32 R6, RZ, RZ, UR4 ;  /* 0x00000004ff067e24 */ /* 0x001fe2000f8e00ff */
[----:B------:R-:W-:Y:S01]  /*b9a0*/  MOV R7, UR5 ;  /* 0x0000000500077c02 */ /* 0x000fe20008000f00 */
[----:B------:R-:W-:-:S02]  /*b9b0*/  IMAD.U32 R10, RZ, RZ, UR6 ;  /* 0x00000006ff0a7e24 */ /* 0x000fc4000f8e00ff */
[----:B---3--:R-:W-:Y:S02]  /*b9c0*/  IMAD.U32 R11, RZ, RZ, UR7 ;  /* 0x00000007ff0b7e24 */ /* 0x008fe4000f8e00ff */
[----:B------:R-:W-:Y:S02]  /*b9d0*/  IMAD.MOV.U32 R12, RZ, RZ, 0x1 ;  /* 0x00000001ff0c7424 */ /* 0x000fe400078e00ff */
[----:B------:R-:W-:-:S07]  /*b9e0*/  IMAD.MOV.U32 R13, RZ, RZ, RZ ;  /* 0x000000ffff0d7224 */ /* 0x000fce00078e00ff */
[----:B------:R-:W-:-:S07]  /*b9f0*/  LEPC R20, `(.L_x_3596) ;  /* 0x000000001014794e */ /* 0x000fce0000000000 */
[----:B-1----:R-:W-:Y:S05]  /*ba00*/  CALL.ABS.NOINC R2 ;  /* 0x0000000002007343 */ /* 0x002fea0003c00000 */
.L_x_3596:
[----:B------:R-:W-:Y:S05]  /*ba10*/  BRA `(.L_x_3568) ;  /* 0x00000000001c7947 */ /* 0x000fea0003800000 */
.L_x_3595:
[----:B------:R-:W-:-:S06]  /*ba20*/  HADD2.F32 R3, -RZ, R3.H0_H0 ;  /* 0x20000003ff037230 */ /* 0x000fcc0000004100 */
[----:B------:R-:W1:Y:S02]  /*ba30*/  F2I.U64.TRUNC R2, R3 ;  /* 0x0000000300027311 */ /* 0x000e64000020d800 */
[----:B-1----:R1:W-:Y:S01]  /*ba40*/  STG.E.64 desc[UR36][R16.64], R2 ;  /* 0x0000000210007986 */ /* 0x0023e2000c101b24 */
[----:B------:R-:W-:Y:S05]  /*ba50*/  BRA `(.L_x_3568) ;  /* 0x00000000000c7947 */ /* 0x000fea0003800000 */
.L_x_3594:
[----:B------:R-:W-:-:S06]  /*ba60*/  HADD2.F32 R3, -RZ, R3.H0_H0 ;  /* 0x20000003ff037230 */ /* 0x000fcc0000004100 */
[----:B------:R-:W1:Y:S02]  /*ba70*/  F2I.FTZ.U32.TRUNC.NTZ R3, R3 ;  /* 0x0000000300037305 */ /* 0x000e64000021f000 */
[----:B-1----:R1:W-:Y:S02]  /*ba80*/  STG.E desc[UR36][R16.64], R3 ;  /* 0x0000000310007986 */ /* 0x0023e4000c101924 */
.L_x_3568:
[----:B------:R-:W-:-:S07]  /*ba90*/  IADD3 R19, R19, 0x80, RZ ;  /* 0x0000008013137810 */ /* 0x000fce0007ffe0ff */
.L_x_3464:
[----:B------:R-:W-:Y:S05]  /*baa0*/  BSYNC B6 ;  /* 0x0000000000067941 */ /* 0x000fea0003800000 */
.L_x_3463:
[----:B------:R-:W-:Y:S01]  /*bab0*/  ULDC UR4, c[0x0][0x210] ;  /* 0x0000840000047ab9 */ /* 0x000fe20000000800 */
[----:B------:R-:W-:Y:S01]  /*bac0*/  BSSY B6, `(.L_x_3597) ;  /* 0x00005d1000067945 */ /* 0x000fe20003800000 */
[----:B------:R-:W-:-:S13]  /*bad0*/  ISETP.GE.AND P0, PT, R19, UR4, PT ;  /* 0x0000000413007c0c */ /* 0x000fda000bf06270 */
[----:B------:R-:W-:Y:S05]  /*bae0*/  @P0 BRA `(.L_x_3598) ;  /* 0x0000005c00380947 */ /* 0x000fea0003800000 */
[----:B01----:R-:W0:Y:S01]  /*baf0*/  LDC R6, c[0x0][0x218] ;  /* 0x00008600ff067b82 */ /* 0x003e220000000800 */
[----:B------:R-:W-:Y:S02]  /*bb00*/  IMAD.MOV.U32 R0, RZ, RZ, RZ ;  /* 0x000000ffff007224 */ /* 0x000fe400078e00ff */
[----:B------:R-:W-:Y:S01]  /*bb10*/  IMAD.MOV.U32 R16, RZ, RZ, RZ ;  /* 0x000000ffff107224 */ /* 0x000fe200078e00ff */
[----:B0-----:R-:W-:-:S13]  /*bb20*/  ISETP.NE.AND P0, PT, R6, RZ, PT ;  /* 0x000000ff0600720c */ /* 0x001fda0003f05270 */
[----:B------:R-:W-:Y:S05]  /*bb30*/  @!P0 BRA `(.L_x_3599) ;  /* 0x0000001000a88947 */ /* 0x000fea0003800000 */
        /* <DEDUP_REMOVED lines=298> */
.L_x_3599:
        /* <DEDUP_REMOVED lines=23> */
.L_x_3603:
[----:B------:R0:W5:Y:S02]  /*cf50*/  LDG.E.U8 R2, desc[UR36][R2.64] ;  /* 0x0000002402027981 */ /* 0x000164000c1e1100 */
[----:B0-----:R-:W-:Y:S02]  /*cf60*/  PRMT R3, RZ, 0x7610, R3 ;  /* 0x00007610ff037816 */ /* 0x001fe40000000003 */
[----:B-----5:R-:W-:-:S04]  /*cf70*/  I2FP.F32.U32 R5, R2 ;  /* 0x0000000200057245 */ /* 0x020fc80000201000 */
[----:B------:R-:W-:Y:S01]  /*cf80*/  F2FP.F16.F32.PACK_AB R5, RZ, R5 ;  /* 0x00000005ff05723e */ /* 0x000fe200000000ff */
[----:B------:R-:W-:Y:S06]  /*cf90*/  BRA `(.L_x_3605) ;  /* 0x0000000c00e87947 */ /* 0x000fec0003800000 */
.L_x_3602:
        /* <DEDUP_REMOVED lines=11> */
.L_x_3607:
[----:B------:R0:W5:Y:S02]  /*d050*/  LDG.E R2, desc[UR36][R2.64] ;  /* 0x0000002402027981 */ /* 0x000164000c1e1900 */
[----:B0-----:R-:W-:Y:S02]  /*d060*/  PRMT R3, RZ, 0x7610, R3 ;  /* 0x00007610ff037816 */ /* 0x001fe40000000003 */
[----:B-----5:R-:W-:-:S04]  /*d070*/  I2FP.F32.S32 R5, R2 ;  /* 0x0000000200057245 */ /* 0x020fc80000201400 */
[----:B------:R-:W-:Y:S01]  /*d080*/  F2FP.F16.F32.PACK_AB R5, RZ, R5 ;  /* 0x00000005ff05723e */ /* 0x000fe200000000ff */
[----:B------:R-:W-:Y:S06]  /*d090*/  BRA `(.L_x_3605) ;  /* 0x0000000c00a87947 */ /* 0x000fec0003800000 */
.L_x_3606:
[----:B------:R0:W5:Y:S02]  /*d0a0*/  LDG.E.U16 R2, desc[UR36][R2.64] ;  /* 0x0000002402027981 */ /* 0x000164000c1e1500 */
[----:B0-----:R-:W-:Y:S01]  /*d0b0*/  PRMT R3, RZ, 0x7610, R3 ;  /* 0x00007610ff037816 */ /* 0x001fe20000000003 */
[----:B-----5:R-:W0:Y:S02]  /*d0c0*/  I2F.S16 R5, R2 ;  /* 0x0000000200057306 */ /* 0x020e240000101400 */
[----:B0-----:R-:W-:Y:S01]  /*d0d0*/  F2FP.F16.F32.PACK_AB R5, RZ, R5 ;  /* 0x00000005ff05723e */ /* 0x001fe200000000ff */
[----:B------:R-:W-:Y:S06]  /*d0e0*/  BRA `(.L_x_3605) ;  /* 0x0000000c00947947 */ /* 0x000fec0003800000 */
.L_x_3601:
        /* <DEDUP_REMOVED lines=10> */
.L_x_3609:
[----:B------:R0:W5:Y:S02]  /*d190*/  LDG.E.U16 R5, desc[UR36][R2.64] ;  /* 0x0000002402057981 */ /* 0x000164000c1e1500 */
[----:B0-----:R-:W-:Y:S01]  /*d1a0*/  PRMT R3, RZ, 0x7610, R3 ;  /* 0x00007610ff037816 */ /* 0x001fe20000000003 */
[----:B-----5:R-:W-:-:S05]  /*d1b0*/  HADD2.F32 R5, -RZ, R5.H0_H0 ;  /* 0x20000005ff057230 */ /* 0x020fca0000004100 */
[----:B------:R-:W-:Y:S01]  /*d1c0*/  F2FP.F16.F32.PACK_AB R5, RZ, R5 ;  /* 0x00000005ff05723e */ /* 0x000fe200000000ff */
[----:B------:R-:W-:Y:S06]  /*d1d0*/  BRA `(.L_x_3605) ;  /* 0x0000000c00587947 */ /* 0x000fec0003800000 */
.L_x_3608:
        /* <DEDUP_REMOVED lines=10> */
.L_x_3611:
[----:B------:R-:W5:Y:S02]  /*d280*/  LDG.E R3, desc[UR36][R2.64] ;  /* 0x0000002402037981 */ /* 0x000f64000c1e1900 */
[C---:B-----5:R-:W-:Y:S02]  /*d290*/  PRMT R5, R3.reuse, 0x7610, R5 ;  /* 0x0000761003057816 */ /* 0x060fe40000000005 */
[----:B------:R-:W-:Y:S01]  /*d2a0*/  PRMT R3, R3, 0x7632, R3 ;  /* 0x0000763203037816 */ /* 0x000fe20000000003 */
[----:B------:R-:W-:Y:S06]  /*d2b0*/  BRA `(.L_x_3605) ;  /* 0x0000000c00207947 */ /* 0x000fec0003800000 */
.L_x_3610:
        /* <DEDUP_REMOVED lines=9> */
.L_x_3600:
        /* <DEDUP_REMOVED lines=14> */
.L_x_3614:
[----:B------:R-:W2:Y:S01]  /*d430*/  LDG.E.128 R4, desc[UR36][R2.64] ;  /* 0x0000002402047981 */ /* 0x000ea2000c1e1d00 */
[----:B------:R-:W-:Y:S01]  /*d440*/  UMOV UR4, 0xf0000000 ;  /* 0xf000000000047882 */ /* 0x000fe20000000000 */
[----:B------:R-:W-:Y:S01]  /*d450*/  UMOV UR5, 0x380fffff ;  /* 0x380fffff00057882 */ /* 0x000fe20000000000 */
[----:B--2-4-:R-:W0:Y:S01]  /*d460*/  F2F.F32.F64 R8, R6 ;  /* 0x0000000600087310 */ /* 0x014e220000301000 */
        /* <DEDUP_REMOVED lines=8> */
.L_x_3613:
[----:B------:R-:W-:-:S13]  /*d4f0*/  ISETP.NE.AND P0, PT, R4, 0xf, PT ;  /* 0x0000000f0400780c */ /* 0x000fda0003f05270 */
[----:B------:R-:W-:Y:S05]  /*d500*/  @!P0 BRA `(.L_x_3615) ;  /* 0x0000000000a48947 */ /* 0x000fea0003800000 */
[----:B------:R-:W-:-:S13]  /*d510*/  ISETP.NE.AND P0, PT, R4, 0x17, PT ;  /* 0x000000170400780c */ /* 0x000fda0003f05270 */
[----:B------:R-:W-:Y:S05]  /*d520*/  @!P0 BRA `(.L_x_3616) ;  /* 0x0000000000608947 */ /* 0x000fea0003800000 */
[----:B------:R-:W-:-:S13]  /*d530*/  ISETP.NE.AND P0, PT, R4, 0x18, PT ;  /* 0x000000180400780c */ /* 0x000fda0003f05270 */
[----:B------:R-:W-:Y:S05]  /*d540*/  @P0 BRA `(.L_x_3604) ;  /* 0x00000008000c0947 */ /* 0x000fea0003800000 */
[----:B------:R0:W5:Y:S01]  /*d550*/  LDG.E.U8 R0, desc[UR36][R2.64] ;  /* 0x0000002402007981 */ /* 0x000162000c1e1100 */
[----:B--2-4-:R-:W-:Y:S02]  /*d560*/  MOV R8, 0xff800000 ;  /* 0xff80000000087802 */ /* 0x014fe40000000f00 */
[----:B0-----:R-:W-:Y:S01]  /*d570*/  PRMT R3, RZ, 0x7610, R3 ;  /* 0x00007610ff037816 */ /* 0x001fe20000000003 */
[----:B-----5:R-:W-:-:S05]  /*d580*/  IMAD.SHL.U32 R0, R0, 0x1000000, RZ ;  /* 0x0100000000007824 */ /* 0x020fca00078e00ff */
        /* <DEDUP_REMOVED lines=18> */
.L_x_3616:
[----:B------:R0:W5:Y:S02]  /*d6b0*/  LDG.E.U8 R2, desc[UR36][R2.64] ;  /* 0x0000002402027981 */ /* 0x000164000c1e1100 */
[----:B0-----:R-:W-:Y:S02]  /*d6c0*/  PRMT R3, RZ, 0x7610, R3 ;  /* 0x00007610ff037816 */ /* 0x001fe40000000003 */
[C---:B-----5:R-:W-:Y:S02]  /*d6d0*/  SHF.L.U32 R0, R2.reuse, 0x19, RZ ;  /* 0x0000001902007819 */ /* 0x060fe400000006ff */
        /* <DEDUP_REMOVED lines=12> */
.L_x_3615:
[----:B------:R0:W5:Y:S02]  /*d7a0*/  LDG.E.U16 R5, desc[UR36][R2.64] ;  /* 0x0000002402057981 */ /* 0x000164000c1e1500 */
[----:B0-----:R-:W-:Y:S01]  /*d7b0*/  PRMT R3, RZ, 0x7610, R3 ;  /* 0x00007610ff037816 */ /* 0x001fe20000000003 */
[----:B-----5:R-:W-:-:S05]  /*d7c0*/  IMAD.U32 R5, R5, 0x10000, RZ ;  /* 0x0001000005057824 */ /* 0x020fca00078e00ff */
[----:B------:R-:W-:Y:S01]  /*d7d0*/  F2FP.F16.F32.PACK_AB R5, RZ, R5 ;  /* 0x00000005ff05723e */ /* 0x000fe200000000ff */
[----:B------:R-:W-:Y:S06]  /*d7e0*/  BRA `(.L_x_3605) ;  /* 0x0000000400d47947 */ /* 0x000fec0003800000 */
.L_x_3612:
        /* <DEDUP_REMOVED lines=13> */
.L_x_3619:
        /* <DEDUP_REMOVED lines=21> */
.L_x_3623:
[----:B------:R-:W-:Y:S05]  /*da10*/  BSYNC B1 ;  /* 0x0000000000017941 */ /* 0x000fea0003800000 */
.L_x_3622:
[----:B------:R-:W-:Y:S02]  /*da20*/  LEA R5, R0, 0x3b800000, 0x17 ;  /* 0x3b80000000057811 */ /* 0x000fe400078eb8ff */
[----:B------:R-:W-:-:S04]  /*da30*/  SHF.L.U32 R2, R2, 0x14, RZ ;  /* 0x0000001402027819 */ /* 0x000fc800000006ff */
[----:B------:R-:W-:-:S07]  /*da40*/  LOP3.LUT R5, R5, R2, R4, 0xfe, !PT ;  /* 0x0000000205057212 */ /* 0x000fce00078efe04 */
.L_x_3621:
[----:B------:R-:W-:Y:S05]  /*da50*/  BSYNC B0 ;  /* 0x0000000000007941 */ /* 0x000fea0003800000 */
.L_x_3620:
[----:B------:R-:W-:Y:S02]  /*da60*/  F2FP.F16.F32.PACK_AB R5, RZ, R5 ;  /* 0x00000005ff05723e */ /* 0x000fe400000000ff */
[----:B------:R-:W-:Y:S01]  /*da70*/  PRMT R3, RZ, 0x7610, R3 ;  /* 0x00007610ff037816 */ /* 0x000fe20000000003 */
[----:B------:R-:W-:Y:S06]  /*da80*/  BRA `(.L_x_3605) ;  /* 0x00000004002c7947 */ /* 0x000fec0003800000 */
.L_x_3618:
[----:B------:R-:W5:Y:S01]  /*da90*/  LDG.E.U8 R2, desc[UR36][R2.64] ;  /* 0x0000002402027981 */ /* 0x000f62000c1e1100 */
[----:B------:R-:W-:Y:S01]  /*daa0*/  BSSY B0, `(.L_x_3624) ;  /* 0x0000018000007945 */ /* 0x000fe20003800000 */
[----:B------:R-:W-:Y:S01]  /*dab0*/  IMAD.MOV.U32 R5, RZ, RZ, RZ ;  /* 0x000000ffff057224 */ /* 0x000fe200078e00ff */
        /* <DEDUP_REMOVED lines=18> */
.L_x_3627:
[----:B------:R-:W-:Y:S05]  /*dbe0*/  BSYNC B1 ;  /* 0x0000000000017941 */ /* 0x000fea0003800000 */
.L_x_3626:
[----:B------:R-:W-:Y:S01]  /*dbf0*/  IMAD.SHL.U32 R2, R2, 0x200000, RZ ;  /* 0x0020000002027824 */ /* 0x000fe200078e00ff */
[----:B------:R-:W-:-:S04]  /*dc00*/  LEA R5, R0, 0x37800000, 0x17 ;  /* 0x3780000000057811 */ /* 0x000fc800078eb8ff */
[----:B------:R-:W-:-:S07]  /*dc10*/  LOP3.LUT R5, R5, R2, R4, 0xfe, !PT ;  /* 0x0000000205057212 */ /* 0x000fce00078efe04 */
.L_x_3625:
[----:B------:R-:W-:Y:S05]  /*dc20*/  BSYNC B0 ;  /* 0x0000000000007941 */ /* 0x000fea0003800000 */
.L_x_3624:
[----:B------:R-:W-:Y:S02]  /*dc30*/  F2FP.F16.F32.PACK_AB R5, RZ, R5 ;  /* 0x00000005ff05723e */ /* 0x000fe400000000ff */
[----:B------:R-:W-:Y:S01]  /*dc40*/  PRMT R3, RZ, 0x7610, R3 ;  /* 0x00007610ff037816 */ /* 0x000fe20000000003 */
[----:B------:R-:W-:Y:S06]  /*dc50*/  BRA `(.L_x_3605) ;  /* 0x0000000000b87947 */ /* 0x000fec0003800000 */
.L_x_3617:
        /* <DEDUP_REMOVED lines=8> */
[----:B------:R-:W-:Y:S01]  /*dce0*/  HFMA2.MMA R5, -RZ, RZ, 3.814697265625e-06, 0 ;  /* 0x00400000ff057435 */ /* 0x000fe200000001ff */
[----:B-----5:R-:W-:-:S13]  /*dcf0*/  ISETP.NE.AND P0, PT, R2, RZ, PT ;  /* 0x000000ff0200720c */ /* 0x020fda0003f05270 */
[----:B------:R-:W-:Y:S05]  /*dd00*/  @!P0 BRA `(.L_x_3631) ;  /* 0x00000000000c8947 */ /* 0x000fea0003800000 */
[----:B------:R-:W-:-:S13]  /*dd10*/  ISETP.NE.AND P0, PT, R2, 0xff, PT ;  /* 0x000000ff0200780c */ /* 0x000fda0003f05270 */
[----:B------:R-:W-:Y:S02]  /*dd20*/  @!P0 IMAD.MOV.U32 R5, RZ, RZ, 0x7f800001 ;  /* 0x7f800001ff058424 */ /* 0x000fe400078e00ff */
[----:B------:R-:W-:-:S07]  /*dd30*/  @P0 IMAD.SHL.U32 R5, R2, 0x800000, RZ ;  /* 0x0080000002050824 */ /* 0x000fce00078e00ff */
.L_x_3631:
[----:B------:R-:W-:Y:S05]  /*dd40*/  BSYNC B0 ;  /* 0x0000000000007941 */ /* 0x000fea0003800000 */
.L_x_3630:
[----:B------:R-:W-:Y:S02]  /*dd50*/  PRMT R3, RZ, 0x7610, R3 ;  /* 0x00007610ff037816 */ /* 0x000fe40000000003 */
[----:B------:R-:W-:Y:S01]  /*dd60*/  F2FP.F16.F32.PACK_AB R5, RZ, R5 ;  /* 0x00000005ff05723e */ /* 0x000fe200000000ff */
[----:B------:R-:W-:Y:S06]  /*dd70*/  BRA `(.L_x_3605) ;  /* 0x0000000000707947 */ /* 0x000fec0003800000 */
.L_x_3604:
[----:B------:R-:W-:Y:S01]  /*dd80*/  MOV R0, 0x0 ;  /* 0x0000000000007802 */ /* 0x000fe20000000f00 */
[----:B------:R-:W-:Y:S01]  /*dd90*/  ULDC.64 UR4, c[0x4][0x158] ;  /* 0x0100560000047ab9 */ /* 0x000fe20000000a00 */
[----:B------:R-:W-:Y:S01]  /*dda0*/  ULDC.64 UR6, c[0x4][0x28] ;  /* 0x01000a0000067ab9 */ /* 0x000fe20000000a00 */
[----:B------:R-:W-:Y:S01]  /*ddb0*/  MOV R4, UR4 ;  /* 0x0000000400047c02 */ /* 0x000fe20008000f00 */
[----:B------:R0:W1:Y:S01]  /*ddc0*/  LDC.64 R2, c[0x4][R0] ;  /* 0x0100000000027b82 */ /* 0x0000620000000a00 */
[----:B------:R-:W-:Y:S01]  /*ddd0*/  IMAD.U32 R5, RZ, RZ, UR5 ;  /* 0x00000005ff057e24 */ /* 0x000fe2000f8e00ff */
[----:B------:R-:W-:Y:S01]  /*dde0*/  ULDC.64 UR4, c[0x4][0x160] ;  /* 0x0100580000047ab9 */ /* 0x000fe20000000a00 */
[----:B--2-4-:R-:W-:Y:S01]  /*ddf0*/  HFMA2.MMA R8, -RZ, RZ, 0, 4.64916229248046875e-06 ;  /* 0x0000004eff087435 */ /* 0x014fe200000001ff */
[----:B------:R-:W-:Y:S01]  /*de00*/  IMAD.U32 R6, RZ, RZ, UR4 ;  /* 0x00000004ff067e24 */ /* 0x000fe2000f8e00ff */
[----:B------:R-:W-:Y:S01]  /*de10*/  MOV R7, UR5 ;  /* 0x0000000500077c02 */ /* 0x000fe20008000f00 */
[----:B------:R-:W-:-:S02]  /*de20*/  IMAD.U32 R10, RZ, RZ, UR6 ;  /* 0x00000006ff0a7e24 */ /* 0x000fc4000f8e00ff */
[----:B---3--:R-:W-:Y:S02]  /*de30*/  IMAD.U32 R11, RZ, RZ, UR7 ;  /* 0x00000007ff0b7e24 */ /* 0x008fe4000f8e00ff */
[----:B------:R-:W-:Y:S02]  /*de40*/  IMAD.MOV.U32 R12, RZ, RZ, 0x1 ;  /* 0x00000001ff0c7424 */ /* 0x000fe400078e00ff */
[----:B0-----:R-:W-:-:S07]  /*de50*/  IMAD.MOV.U32 R13, RZ, RZ, RZ ;  /* 0x000000ffff0d7224 */ /* 0x001fce00078e00ff */
[----:B------:R-:W-:-:S07]  /*de60*/  LEPC R20, `(.L_x_3632) ;  /* 0x000000001014794e */ /* 0x000fce0000000000 */
[----:B-1----:R-:W-:Y:S05]  /*de70*/  CALL.ABS.NOINC R2 ;  /* 0x0000000002007343 */ /* 0x002fea0003c00000 */
.L_x_3632:
[----:B------:R-:W-:Y:S02]  /*de80*/  PRMT R3, RZ, 0x7610, R3 ;  /* 0x00007610ff037816 */ /* 0x000fe40000000003 */
[----:B------:R-:W-:Y:S01]  /*de90*/  PRMT R5, RZ, 0x7610, R5 ;  /* 0x00007610ff057816 */ /* 0x000fe20000000005 */
[----:B------:R-:W-:Y:S06]  /*dea0*/  BRA `(.L_x_3605) ;  /* 0x0000000000247947 */ /* 0x000fec0003800000 */
.L_x_3629:
[----:B------:R-:W5:Y:S02]  /*deb0*/  LDG.E.64 R2, desc[UR36][R2.64] ;  /* 0x0000002402027981 */ /* 0x000f64000c1e1b00 */
[----:B-----5:R0:W1:Y:S02]  /*dec0*/  I2F.U64 R5, R2 ;  /* 0x0000000200057312 */ /* 0x0200640000301000 */
[----:B0-----:R-:W-:Y:S02]  /*ded0*/  PRMT R3, RZ, 0x7610, R3 ;  /* 0x00007610ff037816 */ /* 0x001fe40000000003 */
[----:B-1----:R-:W-:Y:S01]  /*dee0*/  F2FP.F16.F32.PACK_AB R5, RZ, R5 ;  /* 0x00000005ff05723e */ /* 0x002fe200000000ff */
[----:B------:R-:W-:Y:S06]  /*def0*/  BRA `(.L_x_3605) ;  /* 0x0000000000107947 */ /* 0x000fec0003800000 */
.L_x_3628:
[----:B------:R0:W5:Y:S02]  /*df00*/  LDG.E R2, desc[UR36][R2.64] ;  /* 0x0000002402027981 */ /* 0x000164000c1e1900 */
[----:B0-----:R-:W-:Y:S02]  /*df10*/  PRMT R3, RZ, 0x7610, R3 ;  /* 0x00007610ff037816 */ /* 0x001fe40000000003 */
[----:B-----5:R-:W-:-:S04]  /*df20*/  I2FP.F32.U32 R5, R2 ;  /* 0x0000000200057245 */ /* 0x020fc80000201000 */
[----:B------:R-:W-:-:S07]  /*df30*/  F2FP.F16.F32.PACK_AB R5, RZ, R5 ;  /* 0x00000005ff05723e */ /* 0x000fce00000000ff */
.L_x_3605:
        /* <DEDUP_REMOVED lines=10> */
[----:B------:R-:W-:Y:S02]  /*dfe0*/  FSETP.GT.FTZ.AND P1, PT, |R4|, 8388608, PT ;  /* 0x4b0000000400780b */ /* 0x000fe40003f34200 */
[----:B------:R-:W-:Y:S02]  /*dff0*/  SHF.R.U32.HI R12, RZ, 0x1f, R4 ;  /* 0x0000001fff0c7819 */ /* 0x000fe40000011604 */
        /* <DEDUP_REMOVED lines=9> */
[----:B---3--:R-:W-:Y:S01]  /*e090*/  FADD.FTZ R9, |R6|, -RZ ;  /* 0x800000ff06097221 */ /* 0x008fe20000010200 */
[----:B------:R-:W-:Y:S01]  /*e0a0*/  FADD.FTZ R3, R7, -1 ;  /* 0xbf80000007037421 */ /* 0x000fe20000010000 */
[----:B------:R-:W-:Y:S01]  /*e0b0*/  BSSY B1, `(.L_x_3638) ;  /* 0x0000096000017945 */ /* 0x000fe20003800000 */
[----:B------:R-:W-:Y:S02]  /*e0c0*/  FADD.FTZ R2, |R0|, -RZ ;  /* 0x800000ff00027221 */ /* 0x000fe40000010200 */
[----:B------:R-:W-:-:S03]  /*e0d0*/  FADD.FTZ R14, |R3|, -RZ ;  /* 0x800000ff030e7221 */ /* 0x000fc60000010200 */
[-C--:B--2-4-:R-:W-:Y:S02]  /*e0e0*/  VIMNMX R8, R2, R9.reuse, !PT ;  /* 0x0000000902087248 */ /* 0x094fe40007fe0100 */
        /* <DEDUP_REMOVED lines=51> */
[----:B------:R-:W-:Y:S01]  /*e420*/  IMAD.MOV.U32 R15, RZ, RZ, 0x3e800000 ;  /* 0x3e800000ff0f7424 */ /* 0x000fe200078e00ff */
[----:B------:R-:W-:-:S04]  /*e430*/  MOV R20, 0x3d39bf78 ;  /* 0x3d39bf7800147802 */ /* 0x000fc80000000f00 */
        /* <DEDUP_REMOVED lines=30> */
.L_x_3641:
        /* <DEDUP_REMOVED lines=10> */
.L_x_3643:
[----:B------:R-:W-:-:S04]  /*e6c0*/  FADD.FTZ R10, -R0, R9 ;  /* 0x00000009000a7221 */ /* 0x000fc80000010100 */
[----:B------:R-:W-:-:S07]  /*e6d0*/  FMUL.FTZ R10, R10, 0.5 ;  /* 0x3f0000000a0a7820 */ /* 0x000fce0000410000 */
.L_x_3644:
[----:B------:R-:W-:Y:S05]  /*e6e0*/  BSYNC B2 ;  /* 0x0000000000027941 */ /* 0x000fea0003800000 */
.L_x_3642:
        /* <DEDUP_REMOVED lines=11> */
.L_x_3646:
[----:B------:R-:W-:-:S04]  /*e7a0*/  FADD.FTZ R11, R2, -R11 ;  /* 0x8000000b020b7221 */ /* 0x000fc80000010000 */
[----:B------:R-:W-:-:S07]  /*e7b0*/  FMUL.FTZ R11, R11, 0.5 ;  /* 0x3f0000000b0b7820 */ /* 0x000fce0000410000 */
.L_x_3647:
[----:B------:R-:W-:Y:S05]  /*e7c0*/  BSYNC B2 ;  /* 0x0000000000027941 */ /* 0x000fea0003800000 */
.L_x_3645:
[----:B------:R-:W-:Y:S01]  /*e7d0*/  FADD.FTZ R11, R11, R10 ;  /* 0x0000000a0b0b7221 */ /* 0x000fe20000010000 */
[----:B------:R-:W-:Y:S01]  /*e7e0*/  FADD.FTZ R10, R8, 1 ;  /* 0x3f800000080a7421 */ /* 0x000fe20000010000 */
[----:B------:R-:W-:Y:S01]  /*e7f0*/  HFMA2.MMA R15, -RZ, RZ, 1.625, 0 ;  /* 0x3e800000ff0f7435 */ /* 0x000fe200000001ff */
[----:B------:R-:W-:Y:S02]  /*e800*/  IMAD.MOV.U32 R20, RZ, RZ, 0x3d39bf78 ;  /* 0x3d39bf78ff147424 */ /* 0x000fe400078e00ff */
[----:B------:R-:W-:-:S06]  /*e810*/  FMUL.FTZ R10, R10, R11 ;  /* 0x0000000b0a0a7220 */ /* 0x000fcc0000410000 */
[----:B------:R-:W0:Y:S02]  /*e820*/  MUFU.SQRT R10, R10 ;  /* 0x0000000a000a7308 */ /* 0x000e240000002000 */
[----:B0-----:R-:W-:-:S04]  /*e830*/  FADD.FTZ R18, R11, R10 ;  /* 0x0000000a0b127221 */ /* 0x001fc80000010000 */
        /* <DEDUP_REMOVED lines=26> */
[----:B------:R-:W-:Y:S01]  /*e9e0*/  FSEL R10, R10, -RZ, P1 ;  /* 0x800000ff0a0a7208 */ /* 0x000fe20000800000 */
[----:B------:R-:W-:Y:S06]  /*e9f0*/  BRA `(.L_x_3639) ;  /* 0x0000000000047947 */ /* 0x000fec0003800000 */
.L_x_3640:
[----:B------:R0:W1:Y:S02]  /*ea00*/  MUFU.SQRT R10, R6 ;  /* 0x00000006000a7308 */ /* 0x0000640000002000 */
.L_x_3639:
[----:B------:R-:W-:Y:S05]  /*ea10*/  BSYNC B1 ;  /* 0x0000000000017941 */ /* 0x000fea0003800000 */
.L_x_3638:
        /* <DEDUP_REMOVED lines=24> */
.L_x_3654:
[----:B------:R-:W-:-:S04]  /*eba0*/  FADD.FTZ R0, -R0, R9 ;  /* 0x0000000900007221 */ /* 0x000fc80000010100 */
[----:B------:R-:W-:-:S07]  /*ebb0*/  FMUL.FTZ R0, R0, 0.5 ;  /* 0x3f00000000007820 */ /* 0x000fce0000410000 */
.L_x_3655:
[----:B------:R-:W-:Y:S05]  /*ebc0*/  BSYNC B2 ;  /* 0x0000000000027941 */ /* 0x000fea0003800000 */
.L_x_3653:
        /* <DEDUP_REMOVED lines=10> */
.L_x_3657:
[----:B------:R-:W-:-:S04]  /*ec70*/  FADD.FTZ R2, -R3, R2 ;  /* 0x0000000203027221 */ /* 0x000fc80000010100 */
[----:B------:R-:W-:-:S07]  /*ec80*/  FMUL.FTZ R3, R2, 0.5 ;  /* 0x3f00000002037820 */ /* 0x000fce0000410000 */
.L_x_3658:
[----:B------:R-:W-:Y:S05]  /*ec90*/  BSYNC B2 ;  /* 0x0000000000027941 */ /* 0x000fea0003800000 */
.L_x_3656:
[----:B------:R-:W-:Y:S01]  /*eca0*/  FADD.FTZ R3, R3, R0 ;  /* 0x0000000003037221 */ /* 0x000fe20000010000 */
[----:B------:R-:W-:Y:S01]  /*ecb0*/  FADD.FTZ R8, R7, R8 ;  /* 0x0000000807087221 */ /* 0x000fe20000010000 */
[----:B------:R-:W-:-:S03]  /*ecc0*/  PLOP3.LUT P0, PT, PT, PT, PT, 0x80, 0x0 ;  /* 0x000000000000781c */ /* 0x000fc60003f0f070 */
[----:B------:R-:W-:-:S06]  /*ecd0*/  FMUL.FTZ R8, R8, R3 ;  /* 0x0000000308087220 */ /* 0x000fcc0000410000 */
[----:B------:R-:W4:Y:S01]  /*ece0*/  MUFU.SQRT R8, R8 ;  /* 0x0000000800087308 */ /* 0x000f220000002000 */
[----:B------:R-:W-:Y:S05]  /*ecf0*/  BRA `(.L_x_3650) ;  /* 0x0000000000687947 */ /* 0x000fea0003800000 */
.L_x_3652:
[----:B------:R-:W-:-:S13]  /*ed00*/  FSETP.GT.FTZ.AND P1, PT, R7, 1, PT ;  /* 0x3f8000000700780b */ /* 0x000fda0003f34000 */
[----:B------:R-:W-:Y:S01]  /*ed10*/  @!P1 FADD.FTZ R9, -R7, 1 ;  /* 0x3f80000007099421 */ /* 0x000fe20000010100 */
[----:B------:R-:W-:-:S03]  /*ed20*/  @!P1 PLOP3.LUT P0, PT, PT, PT, PT, 0x80, 0x0 ;  /* 0x000000000000981c */ /* 0x000fc60003f0f070 */
[----:B------:R-:W-:-:S04]  /*ed30*/  @!P1 FMUL.FTZ R9, R0, R9 ;  /* 0x0000000900099220 */ /* 0x000fc80000410000 */
[----:B------:R2:W3:Y:S01]  /*ed40*/  @!P1 MUFU.SQRT R8, R9 ;  /* 0x0000000900089308 */ /* 0x0004e20000002000 */
[----:B------:R-:W-:Y:S05]  /*ed50*/  @!P1 BRA `(.L_x_3650) ;  /* 0x0000000000509947 */ /* 0x000fea0003800000 */
[----:B------:R-:W-:Y:S01]  /*ed60*/  FMUL.FTZ R2, R0, R3 ;  /* 0x0000000300027220 */ /* 0x000fe20000410000 */
[----:B------:R-:W-:Y:S01]  /*ed70*/  FMUL.FTZ R0, |R4|, 2.81474976710656000000e+14 ;  /* 0x5780000004007820 */ /* 0x000fe20000410200 */
[----:B------:R-:W-:-:S03]  /*ed80*/  PLOP3.LUT P0, PT, PT, PT, PT, 0x80, 0x0 ;  /* 0x000000000000781c */ /* 0x000fc60003f0f070 */
[C---:B------:R-:W-:Y:S01]  /*ed90*/  FMUL.FTZ R0, R7.reuse, R0 ;  /* 0x0000000007007220 */ /* 0x040fe20000410000 */
[----:B------:R-:W4:Y:S01]  /*eda0*/  MUFU.SQRT R2, R2 ;  /* 0x0000000200027308 */ /* 0x000f220000002000 */
[----:B------:R-:W-:-:S07]  /*edb0*/  FMUL.FTZ R7, R7, 2.81474976710656000000e+14 ;  /* 0x5780000007077820 */ /* 0x000fce0000410000 */
[----:B----4-:R-:W3:Y:S02]  /*edc0*/  MUFU.RCP R3, R2 ;  /* 0x0000000200037308 */ /* 0x010ee40000001000 */
[----:B---3--:R-:W-:Y:S01]  /*edd0*/  FMUL.FTZ R8, R0, R3 ;  /* 0x0000000300087220 */ /* 0x008fe20000410000 */
[----:B------:R-:W-:Y:S06]  /*ede0*/  BRA `(.L_x_3650) ;  /* 0x00000000002c7947 */ /* 0x000fec0003800000 */
.L_x_3651:
        /* <DEDUP_REMOVED lines=8> */
.L_x_3649:
[----:B------:R-:W-:Y:S01]  /*ee70*/  PLOP3.LUT P0, PT, PT, PT, PT, 0x80, 0x0 ;  /* 0x000000000000781c */ /* 0x000fe20003f0f070 */
[----:B------:R-:W-:Y:S01]  /*ee80*/  FMUL.FTZ R8, R8, 16777216 ;  /* 0x4b80000008087820 */ /* 0x000fe20000410000 */
[----:B------:R-:W-:-:S11]  /*ee90*/  FMUL.FTZ R7, R7, 16777216 ;  /* 0x4b80000007077820 */ /* 0x000fd60000410000 */
.L_x_3650:
[----:B------:R-:W-:Y:S05]  /*eea0*/  BSYNC B1 ;  /* 0x0000000000017941 */ /* 0x000fea0003800000 */
.L_x_3648:
[----:B------:R-:W-:Y:S04]  /*eeb0*/  BSSY B3, `(.L_x_3659) ;  /* 0x00000a7000037945 */ /* 0x000fe80003800000 */
[----:B------:R-:W-:Y:S05]  /*eec0*/  @P0 BRA `(.L_x_3660) ;  /* 0x0000000000ec0947 */ /* 0x000fea0003800000 */
[----:B------:R-:W-:-:S13]  /*eed0*/  ISETP.GT.AND P0, PT, R5, -0x1, PT ;  /* 0xffffffff0500780c */ /* 0x000fda0003f04270 */
[----:B------:R-:W-:Y:S05]  /*eee0*/  @P0 BRA `(.L_x_3661) ;  /* 0x0000000000740947 */ /* 0x000fea0003800000 */
[----:B------:R-:W-:Y:S01]  /*eef0*/  FADD.FTZ R0, -R11, -RZ ;  /* 0x800000ff0b007221 */ /* 0x000fe20000010100 */
[----:B------:R-:W-:-:S03]  /*ef00*/  IMAD.MOV.U32 R2, RZ, RZ, 0x3f000000 ;  /* 0x3f000000ff027424 */ /* 0x000fc600078e00ff */
[C---:B------:R-:W-:Y:S01]  /*ef10*/  FADD.FTZ R3, |R0|.reuse, -RZ ;  /* 0x800000ff00037221 */ /* 0x040fe20000010200 */
[C---:B------:R-:W-:Y:S02]  /*ef20*/  FSETP.GT.FTZ.AND P0, PT, |R0|.reuse, 0.56000000238418579102, PT ;  /* 0x3f0f5c290000780b */ /* 0x040fe40003f14200 */
[----:B------:R-:W-:Y:S01]  /*ef30*/  FSETP.NEU.FTZ.AND P1, PT, |R0|, 1, PT ;  /* 0x3f8000000000780b */ /* 0x000fe20003f3d200 */
[----:B------:R-:W-:-:S04]  /*ef40*/  FFMA.FTZ R2, -R3, R2, 0.5 ;  /* 0x3f00000003027423 */ /* 0x000fc80000010102 */
[----:B------:R-:W0:Y:S02]  /*ef50*/  MUFU.RSQ R5, R2 ;  /* 0x0000000200057308 */ /* 0x000e240000001400 */
[----:B0-----:R-:W-:Y:S01]  /*ef60*/  FMUL.FTZ R6, R2, R5 ;  /* 0x0000000502067220 */ /* 0x001fe20000410000 */
[----:B------:R-:W-:-:S04]  /*ef70*/  FMUL.FTZ R5, R5, 0.5 ;  /* 0x3f00000005057820 */ /* 0x000fc80000410000 */
[----:B------:R-:W-:-:S04]  /*ef80*/  FFMA.FTZ R5, -R6, R5, 0.5 ;  /* 0x3f00000006057423 */ /* 0x000fc80000010105 */
[----:B------:R-:W-:Y:S01]  /*ef90*/  FFMA.FTZ R5, R6, R5, R6 ;  /* 0x0000000506057223 */ /* 0x000fe20000010006 */
[----:B------:R-:W-:-:S04]  /*efa0*/  HFMA2.MMA R6, -RZ, RZ, 1.265625, -5052 ;  /* 0x3d10ecefff067435 */ /* 0x000fc800000001ff */
        /* <DEDUP_REMOVED lines=17> */
.L_x_3661:
[----:B------:R-:W-:Y:S02]  /*f0c0*/  IMAD.MOV.U32 R3, RZ, RZ, 0x3f000000 ;  /* 0x3f000000ff037424 */ /* 0x000fe400078e00ff */
        /* <DEDUP_REMOVED lines=10> */
[----:B------:R-:W-:Y:S02]  /*f170*/  @P0 FSEL R0, R6, RZ, P1 ;  /* 0x000000ff06000208 */ /* 0x000fe40000800000 */
[----:B------:R-:W-:Y:S02]  /*f180*/  MOV R6, 0x3d10ecef ;  /* 0x3d10ecef00067802 */ /* 0x000fe40000000f00 */
[----:B------:R-:W-:Y:S02]  /*f190*/  LOP3.LUT R0, R0, 0x80000000, R11, 0xb8, !PT ;  /* 0x8000000000007812 */ /* 0x000fe400078eb80b */
[----:B------:R-:W-:-:S03]  /*f1a0*/  FSETP.GT.FTZ.AND P1, PT, R11, 0.56000000238418579102, PT ;  /* 0x3f0f5c290b00780b */ /* 0x000fc60003f34000 */
        /* <DEDUP_REMOVED lines=13> */
.L_x_3660:
[----:B------:R-:W-:-:S13]  /*f280*/  ISETP.GT.AND P0, PT, R5, -0x1, PT ;  /* 0xffffffff0500780c */ /* 0x000fda0003f04270 */
[----:B------:R-:W-:Y:S05]  /*f290*/  @P0 BRA `(.L_x_3663) ;  /* 0x0000000000d40947 */ /* 0x000fea0003800000 */
[----:B------:R-:W-:Y:S01]  /*f2a0*/  FADD.FTZ R7, -R7, -RZ ;  /* 0x800000ff07077221 */ /* 0x000fe20000010100 */
[C---:B---34-:R-:W-:Y:S01]  /*f2b0*/  FADD.FTZ R3, |R8|.reuse, -RZ ;  /* 0x800000ff08037221 */ /* 0x058fe20000010200 */
[----:B------:R-:W-:Y:S02]  /*f2c0*/  BSSY B4, `(.L_x_3664) ;  /* 0x0000010000047945 */ /* 0x000fe40003800000 */
[----:B------:R-:W-:Y:S01]  /*f2d0*/  FADD.FTZ R0, |R7|, -RZ ;  /* 0x800000ff07007221 */ /* 0x000fe20000010200 */
[----:B------:R-:W-:-:S04]  /*f2e0*/  FSETP.GT.FTZ.AND P6, PT, |R8|, |R7|, PT ;  /* 0x400000070800720b */ /* 0x000fc80003fd4200 */
[----:B------:R-:W-:Y:S02]  /*f2f0*/  FSEL R11, R3, R0, P6 ;  /* 0x00000000030b7208 */ /* 0x000fe40003000000 */
[----:B------:R-:W-:Y:S02]  /*f300*/  FSEL R0, R0, R3, P6 ;  /* 0x0000000300007208 */ /* 0x000fe40003000000 */
[----:B------:R-:W3:Y:S08]  /*f310*/  MUFU.RCP R2, R11 ;  /* 0x0000000b00027308 */ /* 0x000ef00000001000 */
[----:B------:R-:W4:Y:S01]  /*f320*/  FCHK P0, R0, R11 ;  /* 0x0000000b00007302 */ /* 0x000f220000000000 */
[----:B---3--:R-:W-:-:S04]  /*f330*/  FFMA R5, -R11, R2, 1 ;  /* 0x3f8000000b057423 */ /* 0x008fc80000000102 */
[----:B------:R-:W-:-:S04]  /*f340*/  FFMA R5, R2, R5, R2 ;  /* 0x0000000502057223 */ /* 0x000fc80000000002 */
[----:B------:R-:W-:-:S04]  /*f350*/  FFMA R2, R0, R5, RZ ;  /* 0x0000000500027223 */ /* 0x000fc800000000ff */
[----:B------:R-:W-:-:S04]  /*f360*/  FFMA R3, -R11, R2, R0 ;  /* 0x000000020b037223 */ /* 0x000fc80000000100 */
[----:B------:R-:W-:Y:S01]  /*f370*/  FFMA R2, R5, R3, R2 ;  /* 0x0000000305027223 */ /* 0x000fe20000000002 */
[----:B----4-:R-:W-:Y:S06]  /*f380*/  @!P0 BRA `(.L_x_3665) ;  /* 0x00000000000c8947 */ /* 0x010fec0003800000 */
[----:B------:R-:W-:-:S07]  /*f390*/  MOV R2, 0xf3b0 ;  /* 0x0000f3b000027802 */ /* 0x000fce0000000f00 */
[----:B012---:R-:W-:Y:S05]  /*f3a0*/  CALL.REL.NOINC `($__internal_7_$__cuda_sm3x_div_rn_ftz_f32_slowpath) ;  /* 0x0000008000507944 */ /* 0x007fea0003c00000 */
[----:B------:R-:W-:-:S07]  /*f3b0*/  IMAD.MOV.U32 R2, RZ, RZ, R15 ;  /* 0x000000ffff027224 */ /* 0x000fce00078e000f */
.L_x_3665:
[----:B------:R-:W-:Y:S05]  /*f3c0*/  BSYNC B4 ;  /* 0x0000000000047941 */ /* 0x000fea0003800000 */
.L_x_3664:
[----:B------:R-:W-:Y:S01]  /*f3d0*/  HFMA2.MMA R3, -RZ, RZ, 0.89990234375, 10328 ;  /* 0x3b33710bff037435 */ /* 0x000fe200000001ff */
[----:B------:R-:W-:Y:S01]  /*f3e0*/  FMUL.FTZ R0, R2, R2 ;  /* 0x0000000202007220 */ /* 0x000fe20000410000 */
[----:B------:R-:W-:Y:S08]  /*f3f0*/  BSSY B1, `(.L_x_3666) ;  /* 0x0000014000017945 */ /* 0x000ff00003800000 */
        /* <DEDUP_REMOVED lines=15> */
.L_x_3667:
[----:B------:R-:W-:Y:S01]  /*f4f0*/  ISETP.GE.AND P0, PT, R7, RZ, PT ;  /* 0x000000ff0700720c */ /* 0x000fe20003f06270 */
[----:B------:R-:W-:-:S12]  /*f500*/  IMAD.MOV.U32 R3, RZ, RZ, 0x3fd774eb ;  /* 0x3fd774ebff037424 */ /* 0x000fd800078e00ff */
[----:B------:R-:W-:-:S04]  /*f510*/  @P0 FFMA.FTZ R2, R3, 0.93318945169448852539, -R2 ;  /* 0x3f6ee58103020823 */ /* 0x000fc80000010802 */
[----:B------:R-:W-:-:S07]  /*f520*/  @!P0 FFMA.FTZ R2, R3, 0.93318945169448852539, R2 ;  /* 0x3f6ee58103028823 */ /* 0x000fce0000010002 */
.L_x_3668:
[----:B------:R-:W-:Y:S05]  /*f530*/  BSYNC B1 ;  /* 0x0000000000017941 */ /* 0x000fea0003800000 */
.L_x_3666:
[C---:B------:R-:W-:Y:S01]  /*f540*/  FSETP.NEU.FTZ.AND P0, PT, |R7|.reuse, |R8|, PT ;  /* 0x400000080700720b */ /* 0x040fe20003f1d200 */
[----:B------:R-:W-:Y:S01]  /*f550*/  FADD.FTZ R3, |R7|, |R8| ;  /* 0x4000000807037221 */ /* 0x000fe20000010200 */
[----:B------:R-:W-:Y:S02]  /*f560*/  FSETP.NEU.FTZ.AND P1, PT, R11, RZ, PT ;  /* 0x000000ff0b00720b */ /* 0x000fe40003f3d000 */
[----:B------:R-:W-:Y:S02]  /*f570*/  ISETP.GE.AND P2, PT, R7, RZ, PT ;  /* 0x000000ff0700720c */ /* 0x000fe40003f46270 */
[----:B------:R-:W-:-:S07]  /*f580*/  MOV R0, 0x4016cbe4 ;  /* 0x4016cbe400007802 */ /* 0x000fce0000000f00 */
[----:B------:R-:W-:Y:S02]  /*f590*/  @!P0 FSEL R2, R0, 0.78539818525314331055, !P2 ;  /* 0x3f490fdb00028808 */ /* 0x000fe40005000000 */
[----:B------:R-:W-:Y:S02]  /*f5a0*/  @!P1 FSEL R2, RZ, 3.1415927410125732422, P2 ;  /* 0x40490fdbff029808 */ /* 0x000fe40001000000 */
[----:B------:R-:W-:Y:S02]  /*f5b0*/  FSETP.GTU.FTZ.AND P0, PT, |R3|, +INF , PT ;  /* 0x7f8000000300780b */ /* 0x000fe40003f1c200 */
[----:B------:R-:W-:-:S04]  /*f5c0*/  LOP3.LUT R2, R2, 0x80000000, R8, 0xb8, !PT ;  /* 0x8000000002027812 */ /* 0x000fc800078eb808 */
[----:B------:R-:W-:Y:S01]  /*f5d0*/  FSEL R3, R3, R2, P0 ;  /* 0x0000000203037208 */ /* 0x000fe20000000000 */
[----:B------:R-:W-:Y:S06]  /*f5e0*/  BRA `(.L_x_3662) ;  /* 0x0000000000cc7947 */ /* 0x000fec0003800000 */
.L_x_3663:
[----:B------:R-:W-:Y:S01]  /*f5f0*/  FADD.FTZ R0, |R7|, -RZ ;  /* 0x800000ff07007221 */ /* 0x000fe20000010200 */
[C---:B---34-:R-:W-:Y:S01]  /*f600*/  FADD.FTZ R5, |R8|.reuse, -RZ ;  /* 0x800000ff08057221 */ /* 0x058fe20000010200 */
[----:B------:R-:W-:Y:S01]  /*f610*/  FSETP.GT.FTZ.AND P6, PT, |R8|, |R7|, PT ;  /* 0x400000070800720b */ /* 0x000fe20003fd4200 */
[----:B------:R-:W-:Y:S03]  /*f620*/  BSSY B4, `(.L_x_3669) ;  /* 0x000000e000047945 */ /* 0x000fe60003800000 */
        /* <DEDUP_REMOVED lines=13> */
.L_x_3670:
[----:B------:R-:W-:Y:S05]  /*f700*/  BSYNC B4 ;  /* 0x0000000000047941 */ /* 0x000fea0003800000 */
.L_x_3669:
        /* <DEDUP_REMOVED lines=15> */
[----:B------:R-:W-:-:S10]  /*f800*/  HFMA2.MMA R3, -RZ, RZ, 1.9599609375, 20144 ;  /* 0x3fd774ebff037435 */ /* 0x000fd400000001ff */
[----:B------:R-:W-:Y:S01]  /*f810*/  FFMA.FTZ R2, R3, 1.8663789033889770508, -R2 ;  /* 0x3feee58103027823 */ /* 0x000fe20000010802 */
[----:B------:R-:W-:Y:S06]  /*f820*/  BRA `(.L_x_3673) ;  /* 0x0000000000107947 */ /* 0x000fec0003800000 */
.L_x_3672:
[----:B------:R-:W-:Y:S01]  /*f830*/  ISETP.GE.AND P0, PT, R7, RZ, PT ;  /* 0x000000ff0700720c */ /* 0x000fe20003f06270 */
[----:B------:R-:W-:-:S12]  /*f840*/  IMAD.MOV.U32 R3, RZ, RZ, 0x3fd774eb ;  /* 0x3fd774ebff037424 */ /* 0x000fd800078e00ff */
[----:B------:R-:W-:-:S04]  /*f850*/  @P0 FFMA.FTZ R2, R3, 0.93318945169448852539, -R2 ;  /* 0x3f6ee58103020823 */ /* 0x000fc80000010802 */
[----:B------:R-:W-:-:S07]  /*f860*/  @!P0 FFMA.FTZ R2, R3, 0.93318945169448852539, R2 ;  /* 0x3f6ee58103028823 */ /* 0x000fce0000010002 */
.L_x_3673:
[----:B------:R-:W-:Y:S05]  /*f870*/  BSYNC B1 ;  /* 0x0000000000017941 */ /* 0x000fea0003800000 */
.L_x_3671:
[----:B------:R-:W-:Y:S01]  /*f880*/  FSETP.NEU.FTZ.AND P0, PT, |R7|, |R8|, PT ;  /* 0x400000080700720b */ /* 0x000fe20003f1d200 */
[----:B------:R-:W-:Y:S01]  /*f890*/  IMAD.MOV.U32 R0, RZ, RZ, 0x4016cbe4 ;  /* 0x4016cbe4ff007424 */ /* 0x000fe200078e00ff */
        /* <DEDUP_REMOVED lines=8> */
.L_x_3662:
[----:B------:R-:W-:Y:S05]  /*f920*/  BSYNC B3 ;  /* 0x0000000000037941 */ /* 0x000fea0003800000 */
.L_x_3659:
[----:B------:R-:W-:-:S13]  /*f930*/  ISETP.NE.AND P0, PT, R12, RZ, PT ;  /* 0x000000ff0c00720c */ /* 0x000fda0003f05270 */
[----:B-1----:R-:W-:Y:S01]  /*f940*/  @!P0 FADD.FTZ R10, -R10, -RZ ;  /* 0x800000ff0a0a8221 */ /* 0x002fe20000010100 */
[----:B------:R-:W-:Y:S06]  /*f950*/  BRA `(.L_x_3674) ;  /* 0x0000000c00787947 */ /* 0x000fec0003800000 */
.L_x_3637:
[----:B------:R-:W-:Y:S01]  /*f960*/  FADD.FTZ R3, -R5, 6.1232342629258392722e-17 ;  /* 0x248d313205037421 */ /* 0x000fe20000010100 */
[----:B--2-4-:R-:W-:-:S03]  /*f970*/  FADD.FTZ R10, -R4, -RZ ;  /* 0x800000ff040a7221 */ /* 0x014fc60000010100 */
[----:B------:R-:W-:Y:S01]  /*f980*/  FADD.FTZ R3, R3, 1.5707963705062866211 ;  /* 0x3fc90fdb03037421 */ /* 0x000fe20000010000 */
[----:B------:R-:W-:Y:S06]  /*f990*/  BRA `(.L_x_3674) ;  /* 0x0000000c00687947 */ /* 0x000fec0003800000 */
.L_x_3636:
[----:B--2-4-:R-:W-:Y:S01]  /*f9a0*/  FADD.FTZ R10, -R4, -RZ ;  /* 0x800000ff040a7221 */ /* 0x014fe20000010100 */
[----:B------:R-:W-:Y:S01]  /*f9b0*/  MOV R3, RZ ;  /* 0x000000ff00037202 */ /* 0x000fe20000000f00 */
[----:B------:R-:W-:Y:S06]  /*f9c0*/  BRA `(.L_x_3674) ;  /* 0x0000000c005c7947 */ /* 0x000fec0003800000 */
.L_x_3635:
[C---:B------:R-:W-:Y:S01]  /*f9d0*/  FSETP.GEU.FTZ.AND P6, PT, R7.reuse, |R4|, PT ;  /* 0x400000040700720b */ /* 0x040fe20003fde000 */
[----:B------:R-:W-:Y:S03]  /*f9e0*/  BSSY B3, `(.L_x_3675) ;  /* 0x00000c1000037945 */ /* 0x000fe60003800000 */
[----:B---3--:R-:W-:Y:S02]  /*f9f0*/  FSEL R9, R6, R7, !P6 ;  /* 0x0000000706097208 */ /* 0x008fe40007000000 */
        /* <DEDUP_REMOVED lines=15> */
[----:B--2-4-:R-:W-:-:S04]  /*faf0*/  FFMA R8, -R9, R6, R0 ;  /* 0x0000000609087223 */ /* 0x014fc80000000100 */
[----:B------:R-:W-:Y:S01]  /*fb00*/  FFMA R3, R3, R8, R6 ;  /* 0x0000000803037223 */ /* 0x000fe20000000006 */
[----:B-1----:R-:W-:Y:S06]  /*fb10*/  @!P0 BRA `(.L_x_3679) ;  /* 0x0000000000108947 */ /* 0x002fec0003800000 */
[----:B------:R-:W-:Y:S01]  /*fb20*/  IMAD.MOV.U32 R11, RZ, RZ, R9 ;  /* 0x000000ffff0b7224 */ /* 0x000fe200078e0009 */
[----:B------:R-:W-:-:S07]  /*fb30*/  MOV R2, 0xfb50 ;  /* 0x0000fb5000027802 */ /* 0x000fce0000000f00 */
[----:B------:R-:W-:Y:S05]  /*fb40*/  CALL.REL.NOINC `($__internal_7_$__cuda_sm3x_div_rn_ftz_f32_slowpath) ;  /* 0x0000007800687944 */ /* 0x000fea0003c00000 */
[----:B------:R-:W-:-:S07]  /*fb50*/  MOV R3, R15 ;  /* 0x0000000f00037202 */ /* 0x000fce0000000f00 */
.L_x_3679:
[----:B------:R-:W-:Y:S05]  /*fb60*/  BSYNC B4 ;  /* 0x0000000000047941 */ /* 0x000fea0003800000 */
.L_x_3678:
        /* <DEDUP_REMOVED lines=18> */
.L_x_3681:
[----:B------:R-:W-:Y:S01]  /*fc90*/  ISETP.GE.AND P0, PT, R5, RZ, PT ;  /* 0x000000ff0500720c */ /* 0x000fe20003f06270 */
[----:B------:R-:W-:-:S12]  /*fca0*/  IMAD.MOV.U32 R3, RZ, RZ, 0x3fd774eb ;  /* 0x3fd774ebff037424 */ /* 0x000fd800078e00ff */
[----:B------:R-:W-:-:S04]  /*fcb0*/  @P0 FFMA.FTZ R0, R3, 0.93318945169448852539, -R0 ;  /* 0x3f6ee58103000823 */ /* 0x000fc80000010800 */
[----:B------:R-:W-:-:S07]  /*fcc0*/  @!P0 FFMA.FTZ R0, R3, 0.93318945169448852539, R0 ;  /* 0x3f6ee58103008823 */ /* 0x000fce0000010000 */
.L_x_3682:
[----:B------:R-:W-:Y:S05]  /*fcd0*/  BSYNC B1 ;  /* 0x0000000000017941 */ /* 0x000fea0003800000 */
.L_x_3680:
[----:B------:R-:W-:Y:S01]  /*fce0*/  FSETP.NEU.FTZ.AND P0, PT, R7, |R4|, PT ;  /* 0x400000040700720b */ /* 0x000fe20003f1d000 */
[----:B------:R-:W0:Y:S01]  /*fcf0*/  MUFU.LG2 R10, R23 ;  /* 0x00000017000a7308 */ /* 0x000e220000000c00 */
[----:B------:R-:W-:Y:S02]  /*fd00*/  FSETP.NEU.FTZ.AND P1, PT, R9, RZ, PT ;  /* 0x000000ff0900720b */ /* 0x000fe40003f3d000 */
[----:B------:R-:W-:Y:S02]  /*fd10*/  ISETP.GE.AND P2, PT, R5, RZ, PT ;  /* 0x000000ff0500720c */ /* 0x000fe40003f46270 */
[----:B------:R-:W-:-:S07]  /*fd20*/  MOV R2, 0x4016cbe4 ;  /* 0x4016cbe400027802 */ /* 0x000fce0000000f00 */
        /* <DEDUP_REMOVED lines=8> */
.L_x_3677:
[----:B------:R-:W0:Y:S01]  /*fdb0*/  MUFU.RCP R2, R9 ;  /* 0x0000000900027308 */ /* 0x000e220000001000 */
[----:B------:R-:W-:Y:S07]  /*fdc0*/  BSSY B4, `(.L_x_3684) ;  /* 0x000000c000047945 */ /* 0x000fee0003800000 */
[----:B------:R-:W1:Y:S01]  /*fdd0*/  FCHK P0, R0, R9 ;  /* 0x0000000900007302 */ /* 0x000e620000000000 */
[----:B0-----:R-:W-:-:S04]  /*fde0*/  FFMA R3, -R9, R2, 1 ;  /* 0x3f80000009037423 */ /* 0x001fc80000000102 */
[----:B------:R-:W-:-:S04]  /*fdf0*/  FFMA R3, R2, R3, R2 ;  /* 0x0000000302037223 */ /* 0x000fc80000000002 */
[----:B------:R-:W-:-:S04]  /*fe00*/  FFMA R2, R0, R3, RZ ;  /* 0x0000000300027223 */ /* 0x000fc800000000ff */
[----:B--2-4-:R-:W-:-:S04]  /*fe10*/  FFMA R8, -R9, R2, R0 ;  /* 0x0000000209087223 */ /* 0x014fc80000000100 */
[----:B------:R-:W-:Y:S01]  /*fe20*/  FFMA R2, R3, R8, R2 ;  /* 0x0000000803027223 */ /* 0x000fe20000000002 */
[----:B-1----:R-:W-:Y:S06]  /*fe30*/  @!P0 BRA `(.L_x_3685) ;  /* 0x0000000000108947 */ /* 0x002fec0003800000 */
[----:B------:R-:W-:Y:S01]  /*fe40*/  IMAD.MOV.U32 R11, RZ, RZ, R9 ;  /* 0x000000ffff0b7224 */ /* 0x000fe200078e0009 */
[----:B------:R-:W-:-:S07]  /*fe50*/  MOV R2, 0xfe70 ;  /* 0x0000fe7000027802 */ /* 0x000fce0000000f00 */
[----:B------:R-:W-:Y:S05]  /*fe60*/  CALL.REL.NOINC `($__internal_7_$__cuda_sm3x_div_rn_ftz_f32_slowpath) ;  /* 0x0000007400a07944 */ /* 0x000fea0003c00000 */
[----:B------:R-:W-:-:S07]  /*fe70*/  MOV R2, R15 ;  /* 0x0000000f00027202 */ /* 0x000fce0000000f00 */
.L_x_3685:
[----:B------:R-:W-:Y:S05]  /*fe80*/  BSYNC B4 ;  /* 0x0000000000047941 */ /* 0x000fea0003800000 */
.L_x_3684:
        /* <DEDUP_REMOVED lines=18> */
.L_x_3687:
[----:B------:R-:W-:Y:S01]  /*ffb0*/  ISETP.GE.AND P0, PT, R5, RZ, PT ;  /* 0x000000ff0500720c */ /* 0x000fe20003f06270 */
[----:B------:R-:W-:-:S12]  /*ffc0*/  IMAD.MOV.U32 R3, RZ, RZ, 0x3fd774eb ;  /* 0x3fd774ebff037424 */ /* 0x000fd800078e00ff */
[----:B------:R-:W-:-:S04]  /*ffd0*/  @P0 FFMA.FTZ R2, R3, 0.93318945169448852539, -R2 ;  /* 0x3f6ee58103020823 */ /* 0x000fc80000010802 */
[----:B------:R-:W-:-:S07]  /*ffe0*/  @!P0 FFMA.FTZ R2, R3, 0.93318945169448852539, R2 ;  /* 0x3f6ee58103028823 */ /* 0x000fce0000010002 */
.L_x_3688:
[----:B------:R-:W-:Y:S05]  /*fff0*/  BSYNC B1 ;  /* 0x0000000000017941 */ /* 0x000fea0003800000 */
.L_x_3686:
        /* <DEDUP_REMOVED lines=15> */
[----:B------:R-:W-:Y:S02]  /*100f0*/  FSETP.NEU.FTZ.AND P0, PT, R6, +INF , PT ;  /* 0x7f8000000600780b */ /* 0x000fe40003f1d000 */
[----:B------:R-:W-:Y:S02]  /*10100*/  MOV R3, 0x4016cbe4 ;  /* 0x4016cbe400037802 */ /* 0x000fe40000000f00 */
        /* <DEDUP_REMOVED lines=10> */
.L_x_3676:
        /* <DEDUP_REMOVED lines=8> */
[----:B--2-4-:R-:W-:Y:S02]  /*10230*/  LOP3.LUT R8, R6, 0xfe000000, RZ, 0xc0, !PT ;  /* 0xfe00000006087812 */ /* 0x014fe400078ec0ff */
        /* <DEDUP_REMOVED lines=25> */
.L_x_3690:
[----:B------:R-:W-:Y:S05]  /*103d0*/  BSYNC B4 ;  /* 0x0000000000047941 */ /* 0x000fea0003800000 */
.L_x_3689:
        /* <DEDUP_REMOVED lines=18> */
.L_x_3692:
[----:B------:R-:W-:Y:S02]  /*10500*/  ISETP.GE.AND P0, PT, R5, RZ, PT ;  /* 0x000000ff0500720c */ /* 0x000fe40003f06270 */
[----:B------:R-:W-:-:S11]  /*10510*/  MOV R3, 0x3fd774eb ;  /* 0x3fd774eb00037802 */ /* 0x000fd60000000f00 */
[----:B------:R-:W-:-:S04]  /*10520*/  @P0 FFMA.FTZ R2, R3, 0.93318945169448852539, -R2 ;  /* 0x3f6ee58103020823 */ /* 0x000fc80000010802 */
[----:B------:R-:W-:-:S07]  /*10530*/  @!P0 FFMA.FTZ R2, R3, 0.93318945169448852539, R2 ;  /* 0x3f6ee58103028823 */ /* 0x000fce0000010002 */
.L_x_3693:
[----:B------:R-:W-:Y:S05]  /*10540*/  BSYNC B1 ;  /* 0x0000000000017941 */ /* 0x000fea0003800000 */
.L_x_3691:
        /* <DEDUP_REMOVED lines=10> */
.L_x_3683:
[----:B------:R-:W-:Y:S05]  /*105f0*/  BSYNC B3 ;  /* 0x0000000000037941 */ /* 0x000fea0003800000 */
.L_x_3675:
[----:B------:R-:W-:Y:S01]  /*10600*/  ISETP.NE.AND P0, PT, R12, RZ, PT ;  /* 0x000000ff0c00720c */ /* 0x000fe20003f05270 */
[----:B------:R-:W-:Y:S01]  /*10610*/  FADD.FTZ R10, R10, 0.69314718246459960938 ;  /* 0x3f3172180a0a7421 */ /* 0x000fe20000010000 */
[----:B------:R-:W-:-:S11]  /*10620*/  FADD.FTZ R3, |R2|, -RZ ;  /* 0x800000ff02037221 */ /* 0x000fd60000010200 */
[----:B------:R-:W-:Y:S01]  /*10630*/  @!P0 FADD.FTZ R10, -R10, -RZ ;  /* 0x800000ff0a0a8221 */ /* 0x000fe20000010100 */
[----:B------:R-:W-:Y:S06]  /*10640*/  BRA `(.L_x_3674) ;  /* 0x00000000003c7947 */ /* 0x000fec0003800000 */
.L_x_3634:
        /* <DEDUP_REMOVED lines=14> */
[----:B------:R-:W-:-:S07]  /*10730*/  @!P0 MOV R3, 0x3fc90fdb ;  /* 0x3fc90fdb00038802 */ /* 0x000fce0000000f00 */
.L_x_3674:
[----:B------:R-:W-:Y:S05]  /*10740*/  BSYNC B0 ;  /* 0x0000000000007941 */ /* 0x000fea0003800000 */
.L_x_3633:
[----:B------:R-:W-:Y:S01]  /*10750*/  FSETP.GTU.FTZ.AND P0, PT, |R3|, +INF , PT ;  /* 0x7f8000000300780b */ /* 0x000fe20003f1c200 */
[----:B------:R-:W-:Y:S01]  /*10760*/  BSSY B0, `(.L_x_3694) ;  /* 0x000000c000007945 */ /* 0x000fe20003800000 */
[----:B------:R-:W-:-:S11]  /*10770*/  FADD.FTZ R0, |R10|, -RZ ;  /* 0x800000ff0a007221 */ /* 0x000fd60000010200 */
[----:B------:R-:W-:Y:S05]  /*10780*/  @P0 BRA `(.L_x_3695) ;  /* 0x0000000000180947 */ /* 0x000fea0003800000 */
[----:B------:R-:W-:Y:S01]  /*10790*/  FSETP.GTU.FTZ.AND P0, PT, R0, +INF , PT ;  /* 0x7f8000000000780b */ /* 0x000fe20003f1c000 */
[----:B------:R-:W-:-:S12]  /*107a0*/  IMAD.MOV.U32 R5, RZ, RZ, R10 ;  /* 0x000000ffff057224 */ /* 0x000fd800078e000a */
[----:B------:R-:W-:Y:S05]  /*107b0*/  @P0 BRA `(.L_x_3696) ;  /* 0x0000000000180947 */ /* 0x000fea0003800000 */
[----:B------:R-:W-:Y:S02]  /*107c0*/  LOP3.LUT R5, R3, 0x80000000, R4, 0xb8, !PT ;  /* 0x8000000003057812 */ /* 0x000fe400078eb804 */
[----:B------:R-:W-:Y:S01]  /*107d0*/  MOV R10, R0 ;  /* 0x00000000000a7202 */ /* 0x000fe20000000f00 */
[----:B------:R-:W-:Y:S06]  /*107e0*/  BRA `(.L_x_3696) ;  /* 0x00000000000c7947 */ /* 0x000fec0003800000 */
.L_x_3695:
[----:B------:R-:W-:Y:S01]  /*107f0*/  FSETP.GTU.FTZ.AND P0, PT, R0, +INF , PT ;  /* 0x7f8000000000780b */ /* 0x000fe20003f1c000 */
[----:B------:R-:W-:-:S12]  /*10800*/  IMAD.MOV.U32 R5, RZ, RZ, R3 ;  /* 0x000000ffff057224 */ /* 0x000fd800078e0003 */
[----:B------:R-:W-:-:S07]  /*10810*/  @!P0 MOV R10, R0 ;  /* 0x00000000000a8202 */ /* 0x000fce0000000f00 */
.L_x_3696:
[----:B------:R-:W-:Y:S05]  /*10820*/  BSYNC B0 ;  /* 0x0000000000007941 */ /* 0x000fea0003800000 */
.L_x_3694:
        /* <DEDUP_REMOVED lines=17> */
.L_x_3700:
[----:B------:R-:W-:-:S06]  /*10940*/  HADD2.F32 R3, -RZ, R3.H0_H0 ;  /* 0x20000003ff037230 */ /* 0x000fcc0000004100 */
[----:B------:R-:W1:Y:S02]  /*10950*/  F2I.S64.TRUNC R2, R3 ;  /* 0x0000000300027311 */ /* 0x000e64000020d900 */
[----:B-1----:R1:W-:Y:S01]  /*10960*/  STG.E.U8 desc[UR36][R16.64], R2 ;  /* 0x0000000210007986 */ /* 0x0023e2000c101124 */
[----:B------:R-:W-:Y:S05]  /*10970*/  BRA `(.L_x_3702) ;  /* 0x0000000c00907947 */ /* 0x000fea0003800000 */
.L_x_3699:
        /* <DEDUP_REMOVED lines=10> */
.L_x_3704:
[----:B------:R-:W-:-:S06]  /*10a20*/  HADD2.F32 R3, -RZ, R3.H0_H0 ;  /* 0x20000003ff037230 */ /* 0x000fcc0000004100 */
[----:B------:R-:W1:Y:S02]  /*10a30*/  F2I.FTZ.TRUNC.NTZ R3, R3 ;  /* 0x0000000300037305 */ /* 0x000e64000021f100 */
[----:B-1----:R1:W-:Y:S01]  /*10a40*/  STG.E desc[UR36][R16.64], R3 ;  /* 0x0000000310007986 */ /* 0x0023e2000c101924 */
[----:B------:R-:W-:Y:S05]  /*10a50*/  BRA `(.L_x_3702) ;  /* 0x0000000c00587947 */ /* 0x000fea0003800000 */
.L_x_3703:
[----:B------:R-:W-:-:S06]  /*10a60*/  HADD2.F32 R3, -RZ, R3.H0_H0 ;  /* 0x20000003ff037230 */ /* 0x000fcc0000004100 */
[----:B------:R-:W1:Y:S02]  /*10a70*/  F2I.FTZ.TRUNC.NTZ R3, R3 ;  /* 0x0000000300037305 */ /* 0x000e64000021f100 */
[----:B-1----:R1:W-:Y:S01]  /*10a80*/  STG.E.U16 desc[UR36][R16.64], R3 ;  /* 0x0000000310007986 */ /* 0x0023e2000c101524 */
[----:B------:R-:W-:Y:S05]  /*10a90*/  BRA `(.L_x_3702) ;  /* 0x0000000c00487947 */ /* 0x000fea0003800000 */
.L_x_3698:
        /* <DEDUP_REMOVED lines=9> */
.L_x_3706:
[----:B------:R1:W-:Y:S01]  /*10b30*/  STG.E.U16 desc[UR36][R16.64], R3 ;  /* 0x0000000310007986 */ /* 0x0003e2000c101524 */
[----:B------:R-:W-:Y:S05]  /*10b40*/  BRA `(.L_x_3702) ;  /* 0x0000000c001c7947 */ /* 0x000fea0003800000 */
.L_x_3705:
        /* <DEDUP_REMOVED lines=10> */
.L_x_3708:
[----:B------:R1:W-:Y:S01]  /*10bf0*/  STG.E desc[UR36][R16.64], R3 ;  /* 0x0000000310007986 */ /* 0x0003e2000c101924 */
[----:B------:R-:W-:Y:S05]  /*10c00*/  BRA `(.L_x_3702) ;  /* 0x0000000800ec7947 */ /* 0x000fea0003800000 */
.L_x_3707:
[----:B------:R-:W-:-:S05]  /*10c10*/  HADD2.F32 R2, -RZ, R3.H0_H0 ;  /* 0x20000003ff027230 */ /* 0x000fca0000004100 */
[----:B------:R-:W-:-:S06]  /*10c20*/  FMUL.FTZ R2, R2, 1 ;  /* 0x3f80000002027820 */ /* 0x000fcc0000410000 */
[----:B------:R-:W1:Y:S02]  /*10c30*/  F2F.F64.F32 R2, R2 ;  /* 0x0000000200027310 */ /* 0x000e640000201800 */
[----:B-1----:R1:W-:Y:S01]  /*10c40*/  STG.E.64 desc[UR36][R16.64], R2 ;  /* 0x0000000210007986 */ /* 0x0023e2000c101b24 */
[----:B------:R-:W-:Y:S05]  /*10c50*/  BRA `(.L_x_3702) ;  /* 0x0000000800d87947 */ /* 0x000fea0003800000 */
.L_x_3697:
        /* <DEDUP_REMOVED lines=17> */
.L_x_3711:
        /* <DEDUP_REMOVED lines=8> */
.L_x_3710:
        /* <DEDUP_REMOVED lines=21> */
.L_x_3715:
[----:B------:R-:W-:Y:S05]  /*10f40*/  BSYNC B0 ;  /* 0x0000000000007941 */ /* 0x000fea0003800000 */
.L_x_3714:
[----:B------:R-:W-:-:S05]  /*10f50*/  LOP3.LUT R3, R0, R3, RZ, 0xfc, !PT ;  /* 0x0000000300037212 */ /* 0x000fca00078efcff */
[----:B------:R1:W-:Y:S01]  /*10f60*/  STG.E.U8 desc[UR36][R16.64], R3 ;  /* 0x0000000310007986 */ /* 0x0003e2000c101124 */
[----:B------:R-:W-:Y:S05]  /*10f70*/  BRA `(.L_x_3702) ;  /* 0x0000000800107947 */ /* 0x000fea0003800000 */
.L_x_3713:
        /* <DEDUP_REMOVED lines=10> */
[----:B------:R-:W-:Y:S02]  /*11020*/  @P0 SHF.R.U32.HI R0, RZ, 0x15, R0 ;  /* 0x00000015ff000819 */ /* 0x000fe40000011600 */
[----:B------:R-:W-:Y:S01]  /*11030*/  @!P0 IADD3 R0, R2, -0x43000000, RZ ;  /* 0xbd00000002008810 */ /* 0x000fe20007ffe0ff */
[----:B------:R-:W-:Y:S06]  /*11040*/  BRA `(.L_x_3718) ;  /* 0x00000000000c7947 */ /* 0x000fec0003800000 */
.L_x_3717:
[----:B------:R-:W-:Y:S01]  /*11050*/  IMAD.MOV.U32 R0, RZ, RZ, 0x7f ;  /* 0x0000007fff007424 */ /* 0x000fe200078e00ff */
[----:B------:R-:W-:-:S04]  /*11060*/  ISETP.GT.U32.AND P0, PT, R2, 0x7f800000, PT ;  /* 0x7f8000000200780c */ /* 0x000fc80003f04070 */
[----:B------:R-:W-:-:S09]  /*11070*/  SEL R0, R0, 0x7c, P0 ;  /* 0x0000007c00007807 */ /* 0x000fd20000000000 */
.L_x_3718:
[----:B------:R-:W-:Y:S05]  /*11080*/  BSYNC B0 ;  /* 0x0000000000007941 */ /* 0x000fea0003800000 */
.L_x_3716:
[----:B------:R-:W-:-:S04]  /*11090*/  LOP3.LUT R2, R3, 0x80000000, RZ, 0xc0, !PT ;  /* 0x8000000003027812 */ /* 0x000fc800078ec0ff */
[----:B------:R-:W-:-:S04]  /*110a0*/  SHF.R.U32.HI R3, RZ, 0x18, R2 ;  /* 0x00000018ff037819 */ /* 0x000fc80000011602 */
[----:B------:R-:W-:-:S05]  /*110b0*/  LOP3.LUT R3, R0, R3, RZ, 0xfc, !PT ;  /* 0x0000000300037212 */ /* 0x000fca00078efcff */
[----:B------:R1:W-:Y:S01]  /*110c0*/  STG.E.U8 desc[UR36][R16.64], R3 ;  /* 0x0000000310007986 */ /* 0x0003e2000c101124 */
[----:B------:R-:W-:Y:S05]  /*110d0*/  BRA `(.L_x_3702) ;  /* 0x0000000400b87947 */ /* 0x000fea0003800000 */
.L_x_3712:
[----:B------:R-:W-:-:S05]  /*110e0*/  HADD2.F32 R0, -RZ, R3.H0_H0 ;  /* 0x20000003ff007230 */ /* 0x000fca0000004100 */
[----:B------:R-:W-:-:S05]  /*110f0*/  F2FP.BF16.F32.PACK_AB R0, RZ, R0 ;  /* 0x00000000ff00723e */ /* 0x000fca00000010ff */
[----:B------:R1:W-:Y:S01]  /*11100*/  STG.E.U16 desc[UR36][R16.64], R0 ;  /* 0x0000000010007986 */ /* 0x0003e2000c101524 */
[----:B------:R-:W-:Y:S05]  /*11110*/  BRA `(.L_x_3702) ;  /* 0x0000000400a87947 */ /* 0x000fea0003800000 */
.L_x_3709:
        /* <DEDUP_REMOVED lines=12> */
.L_x_3721:
[----:B------:R-:W-:Y:S01]  /*111e0*/  HADD2.F32 R3, -RZ, R3.H0_H0 ;  /* 0x20000003ff037230 */ /* 0x000fe20000004100 */
[----:B------:R-:W-:Y:S01]  /*111f0*/  BSSY B0, `(.L_x_3722) ;  /* 0x0000014000007945 */ /* 0x000fe20003800000 */
[----:B---34-:R-:W-:-:S03]  /*11200*/  MOV R8, 0x80 ;  /* 0x0000008000087802 */ /* 0x018fc60000000f00 */
        /* <DEDUP_REMOVED lines=14> */
.L_x_3724:
[----:B------:R-:W-:-:S04]  /*112f0*/  LOP3.LUT R2, R3, 0x80000000, RZ, 0xc0, !PT ;  /* 0x8000000003027812 */ /* 0x000fc800078ec0ff */
[----:B------:R-:W-:-:S04]  /*11300*/  SHF.R.U32.HI R3, RZ, 0x18, R2 ;  /* 0x00000018ff037819 */ /* 0x000fc80000011602 */
[----:B------:R-:W-:-:S04]  /*11310*/  LOP3.LUT R0, R0, R3, RZ, 0xfc, !PT ;  /* 0x0000000300007212 */ /* 0x000fc800078efcff */
[----:B------:R-:W-:-:S07]  /*11320*/  PRMT R8, R0, 0x7610, R8 ;  /* 0x0000761000087816 */ /* 0x000fce0000000008 */
.L_x_3723:
[----:B------:R-:W-:Y:S05]  /*11330*/  BSYNC B0 ;  /* 0x0000000000007941 */ /* 0x000fea0003800000 */
.L_x_3722:
[----:B------:R1:W-:Y:S01]  /*11340*/  STG.E.U8 desc[UR36][R16.64], R8 ;  /* 0x0000000810007986 */ /* 0x0003e2000c101124 */
[----:B------:R-:W-:Y:S05]  /*11350*/  BRA `(.L_x_3702) ;  /* 0x0000000400187947 */ /* 0x000fea0003800000 */
.L_x_3720:
[----:B------:R-:W-:Y:S01]  /*11360*/  HADD2.F32 R3, -RZ, R3.H0_H0 ;  /* 0x20000003ff037230 */ /* 0x000fe20000004100 */
[----:B------:R-:W-:Y:S01]  /*11370*/  BSSY B0, `(.L_x_3725) ;  /* 0x0000014000007945 */ /* 0x000fe20003800000 */
[----:B---34-:R-:W-:-:S03]  /*11380*/  IMAD.MOV.U32 R8, RZ, RZ, 0x80 ;  /* 0x00000080ff087424 */ /* 0x018fc600078e00ff */
        /* <DEDUP_REMOVED lines=14> */
.L_x_3727:
[----:B------:R-:W-:-:S04]  /*11470*/  LOP3.LUT R2, R3, 0x80000000, RZ, 0xc0, !PT ;  /* 0x8000000003027812 */ /* 0x000fc800078ec0ff */
[----:B------:R-:W-:-:S04]  /*11480*/  SHF.R.U32.HI R3, RZ, 0x18, R2 ;  /* 0x00000018ff037819 */ /* 0x000fc80000011602 */
[----:B------:R-:W-:-:S04]  /*11490*/  LOP3.LUT R0, R0, R3, RZ, 0xfc, !PT ;  /* 0x0000000300007212 */ /* 0x000fc800078efcff */
[----:B------:R-:W-:-:S07]  /*114a0*/  PRMT R8, R0, 0x7610, R8 ;  /* 0x0000761000087816 */ /* 0x000fce0000000008 */
.L_x_3726:
[----:B------:R-:W-:Y:S05]  /*114b0*/  BSYNC B0 ;  /* 0x0000000000007941 */ /* 0x000fea0003800000 */
.L_x_3725:
[----:B------:R1:W-:Y:S01]  /*114c0*/  STG.E.U8 desc[UR36][R16.64], R8 ;  /* 0x0000000810007986 */ /* 0x0003e2000c101124 */
[----:B------:R-:W-:Y:S05]  /*114d0*/  BRA `(.L_x_3702) ;  /* 0x0000000000b87947 */ /* 0x000fea0003800000 */
.L_x_3719:
        /* <DEDUP_REMOVED lines=12> */
[----:B------:R-:W-:Y:S01]  /*115a0*/  HFMA2.MMA R3, -RZ, RZ, 0, 1.5199184417724609375e-05 ;  /* 0x000000ffff037435 */ /* 0x000fe200000001ff */
        /* <DEDUP_REMOVED lines=9> */
.L_x_3701:
[----:B------:R-:W-:Y:S01]  /*11640*/  MOV R0, 0x0 ;  /* 0x0000000000007802 */ /* 0x000fe20000000f00 */
[----:B------:R-:W-:Y:S01]  /*11650*/  ULDC.64 UR4, c[0x4][0x158] ;  /* 0x0100560000047ab9 */ /* 0x000fe20000000a00 */
[----:B------:R-:W-:Y:S01]  /*11660*/  ULDC.64 UR6, c[0x4][0x30] ;  /* 0x01000c0000067ab9 */ /* 0x000fe20000000a00 */
[----:B------:R-:W-:Y:S01]  /*11670*/  MOV R4, UR4 ;  /* 0x0000000400047c02 */ /* 0x000fe20008000f00 */
[----:B------:R1:W1:Y:S01]  /*11680*/  LDC.64 R2, c[0x4][R0] ;  /* 0x0100000000027b82 */ /* 0x0002620000000a00 */
[----:B------:R-:W-:Y:S01]  /*11690*/  IMAD.U32 R5, RZ, RZ, UR5 ;  /* 0x00000005ff057e24 */ /* 0x000fe2000f8e00ff */
[----:B------:R-:W-:Y:S01]  /*116a0*/  ULDC.64 UR4, c[0x4][0x160] ;  /* 0x0100580000047ab9 */ /* 0x000fe20000000a00 */
[----:B---34-:R-:W-:Y:S01]  /*116b0*/  HFMA2.MMA R8, -RZ, RZ, 0, 6.020069122314453125e-06 ;  /* 0x00000065ff087435 */ /* 0x018fe200000001ff */
[----:B0-----:R-:W-:Y:S01]  /*116c0*/  MOV R6, UR4 ;  /* 0x0000000400067c02 */ /* 0x001fe20008000f00 */
[----:B------:R-:W-:Y:S01]  /*116d0*/  IMAD.U32 R7, RZ, RZ, UR5 ;  /* 0x00000005ff077e24 */ /* 0x000fe2000f8e00ff */
[----:B------:R-:W-:Y:S01]  /*116e0*/  MOV R10, UR6 ;  /* 0x00000006000a7c02 */ /* 0x000fe20008000f00 */
[----:B------:R-:W-:Y:S01]  /*116f0*/  IMAD.U32 R11, RZ, RZ, UR7 ;  /* 0x00000007ff0b7e24 */ /* 0x000fe2000f8e00ff */
[----:B------:R-:W-:Y:S01]  /*11700*/  MOV R13, RZ ;  /* 0x000000ff000d7202 */ /* 0x000fe20000000f00 */
[----:B------:R-:W-:-:S07]  /*11710*/  IMAD.MOV.U32 R12, RZ, RZ, 0x1 ;  /* 0x00000001ff0c7424 */ /* 0x000fce00078e00ff */
[----:B------:R-:W-:-:S07]  /*11720*/  LEPC R20, `(.L_x_3730) ;  /* 0x000000001014794e */ /* 0x000fce0000000000 */
[----:B-12---:R-:W-:Y:S05]  /*11730*/  CALL.ABS.NOINC R2 ;  /* 0x0000000002007343 */ /* 0x006fea0003c00000 */
.L_x_3730:
[----:B------:R-:W-:Y:S05]  /*11740*/  BRA `(.L_x_3702) ;  /* 0x00000000001c7947 */ /* 0x000fea0003800000 */
.L_x_3729:
[----:B------:R-:W-:-:S06]  /*11750*/  HADD2.F32 R3, -RZ, R3.H0_H0 ;  /* 0x20000003ff037230 */ /* 0x000fcc0000004100 */
[----:B------:R-:W1:Y:S02]  /*11760*/  F2I.U64.TRUNC R2, R3 ;  /* 0x0000000300027311 */ /* 0x000e64000020d800 */
[----:B-1----:R1:W-:Y:S01]  /*11770*/  STG.E.64 desc[UR36][R16.64], R2 ;  /* 0x0000000210007986 */ /* 0x0023e2000c101b24 */
[----:B------:R-:W-:Y:S05]  /*11780*/  BRA `(.L_x_3702) ;  /* 0x00000000000c7947 */ /* 0x000fea0003800000 */
.L_x_3728:
[----:B------:R-:W-:-:S06]  /*11790*/  HADD2.F32 R3, -RZ, R3.H0_H0 ;  /* 0x20000003ff037230 */ /* 0x000fcc0000004100 */
[----:B------:R-:W1:Y:S02]  /*117a0*/  F2I.FTZ.U32.TRUNC.NTZ R3, R3 ;  /* 0x0000000300037305 */ /* 0x000e64000021f000 */
[----:B-1----:R1:W-:Y:S02]  /*117b0*/  STG.E desc[UR36][R16.64], R3 ;  /* 0x0000000310007986 */ /* 0x0023e4000c101924 */
.L_x_3702:
[----:B------:R-:W-:-:S07]  /*117c0*/  VIADD R19, R19, 0x80 ;  /* 0x0000008013137836 */ /* 0x000fce0000000000 */
.L_x_3598:
[----:B------:R-:W-:Y:S05]  /*117d0*/  BSYNC B6 ;  /* 0x0000000000067941 */ /* 0x000fea0003800000 */
.L_x_3597:
[----:B------:R-:W-:Y:S02]  /*117e0*/  ULDC UR4, c[0x0][0x210] ;  /* 0x0000840000047ab9 */ /* 0x000fe40000000800 */
[----:B------:R-:W-:-:S13]  /*117f0*/  ISETP.GE.AND P0, PT, R19, UR4, PT ;  /* 0x0000000413007c0c */ /* 0x000fda000bf06270 */
[----:B------:R-:W-:Y:S05]  /*11800*/  @P0 EXIT ;  /* 0x000000000000094d */ /* 0x000fea0003800000 */
[----:B01----:R-:W0:Y:S01]  /*11810*/  LDC R6, c[0x0][0x218] ;  /* 0x00008600ff067b82 */ /* 0x003e220000000800 */
[----:B------:R-:W-:Y:S01]  /*11820*/  HFMA2.MMA R0, -RZ, RZ, 0, 0 ;  /* 0x00000000ff007435 */ /* 0x000fe200000001ff */
        /* <DEDUP_REMOVED lines=301> */
.L_x_3731:
        /* <DEDUP_REMOVED lines=23> */
.L_x_3735:
[----:B------:R0:W5:Y:S02]  /*12c70*/  LDG.E.U8 R2, desc[UR36][R2.64] ;  /* 0x0000002402027981 */ /* 0x000164000c1e1100 */
[----:B0-----:R-:W-:Y:S02]  /*12c80*/  PRMT R3, RZ, 0x7610, R3 ;  /* 0x00007610ff037816 */ /* 0x001fe40000000003 */
[----:B-----5:R-:W-:-:S04]  /*12c90*/  I2FP.F32.U32 R5, R2 ;  /* 0x0000000200057245 */ /* 0x020fc80000201000 */
[----:B------:R-:W-:Y:S01]  /*12ca0*/  F2FP.F16.F32.PACK_AB R5, RZ, R5 ;  /* 0x00000005ff05723e */ /* 0x000fe200000000ff */
[----:B------:R-:W-:Y:S06]  /*12cb0*/  BRA `(.L_x_3737) ;  /* 0x0000000c00e87947 */ /* 0x000fec0003800000 */
.L_x_3734:
        /* <DEDUP_REMOVED lines=11> */
.L_x_3739:
[----:B------:R0:W5:Y:S02]  /*12d70*/  LDG.E R2, desc[UR36][R2.64] ;  /* 0x0000002402027981 */ /* 0x000164000c1e1900 */
[----:B0-----:R-:W-:Y:S02]  /*12d80*/  PRMT R3, RZ, 0x7610, R3 ;  /* 0x00007610ff037816 */ /* 0x001fe40000000003 */
[----:B-----5:R-:W-:-:S04]  /*12d90*/  I2FP.F32.S32 R5, R2 ;  /* 0x0000000200057245 */ /* 0x020fc80000201400 */
[----:B------:R-:W-:Y:S01]  /*12da0*/  F2FP.F16.F32.PACK_AB R5, RZ, R5 ;  /* 0x00000005ff05723e */ /* 0x000fe200000000ff */
[----:B------:R-:W-:Y:S06]  /*12db0*/  BRA `(.L_x_3737) ;  /* 0x0000000c00a87947 */ /* 0x000fec0003800000 */
.L_x_3738:
[----:B------:R0:W5:Y:S02]  /*12dc0*/  LDG.E.U16 R2, desc[UR36][R2.64] ;  /* 0x0000002402027981 */ /* 0x000164000c1e1500 */
[----:B0-----:R-:W-:Y:S01]  /*12dd0*/  PRMT R3, RZ, 0x7610, R3 ;  /* 0x00007610ff037816 */ /* 0x001fe20000000003 */
[----:B-----5:R-:W0:Y:S02]  /*12de0*/  I2F.S16 R5, R2 ;  /* 0x0000000200057306 */ /* 0x020e240000101400 */
[----:B0-----:R-:W-:Y:S01]  /*12df0*/  F2FP.F16.F32.PACK_AB R5, RZ, R5 ;  /* 0x00000005ff05723e */ /* 0x001fe200000000ff */
[----:B------:R-:W-:Y:S06]  /*12e00*/  BRA `(.L_x_3737) ;  /* 0x0000000c00947947 */ /* 0x000fec0003800000 */
.L_x_3733:
        /* <DEDUP_REMOVED lines=10> */
.L_x_3741:
[----:B------:R0:W5:Y:S02]  /*12eb0*/  LDG.E.U16 R5, desc[UR36][R2.64] ;  /* 0x0000002402057981 */ /* 0x000164000c1e1500 */
[----:B0-----:R-:W-:Y:S01]  /*12ec0*/  PRMT R3, RZ, 0x7610, R3 ;  /* 0x00007610ff037816 */ /* 0x001fe20000000003 */
[----:B-----5:R-:W-:-:S05]  /*12ed0*/  HADD2.F32 R5, -RZ, R5.H0_H0 ;  /* 0x20000005ff057230 */ /* 0x020fca0000004100 */
[----:B------:R-:W-:Y:S01]  /*12ee0*/  F2FP.F16.F32.PACK_AB R5, RZ, R5 ;  /* 0x00000005ff05723e */ /* 0x000fe200000000ff */
[----:B------:R-:W-:Y:S06]  /*12ef0*/  BRA `(.L_x_3737) ;  /* 0x0000000c00587947 */ /* 0x000fec0003800000 */
.L_x_3740:
        /* <DEDUP_REMOVED lines=10> */
.L_x_3743:
[----:B------:R-:W5:Y:S02]  /*12fa0*/  LDG.E R3, desc[UR36][R2.64] ;  /* 0x0000002402037981 */ /* 0x000f64000c1e1900 */
[C---:B-----5:R-:W-:Y:S02]  /*12fb0*/  PRMT R5, R3.reuse, 0x7610, R5 ;  /* 0x0000761003057816 */ /* 0x060fe40000000005 */
[----:B------:R-:W-:Y:S01]  /*12fc0*/  PRMT R3, R3, 0x7632, R3 ;  /* 0x0000763203037816 */ /* 0x000fe20000000003 */
[----:B------:R-:W-:Y:S06]  /*12fd0*/  BRA `(.L_x_3737) ;  /* 0x0000000c00207947 */ /* 0x000fec0003800000 */
.L_x_3742:
        /* <DEDUP_REMOVED lines=9> */
.L_x_3732:
        /* <DEDUP_REMOVED lines=14> */
.L_x_3746:
[----:B------:R-:W2:Y:S01]  /*13150*/  LDG.E.128 R4, desc[UR36][R2.64] ;  /* 0x0000002402047981 */ /* 0x000ea2000c1e1d00 */
[----:B------:R-:W-:Y:S01]  /*13160*/  UMOV UR4, 0xf0000000 ;  /* 0xf000000000047882 */ /* 0x000fe20000000000 */
[----:B------:R-:W-:Y:S01]  /*13170*/  UMOV UR5, 0x380fffff ;  /* 0x380fffff00057882 */ /* 0x000fe20000000000 */
[----:B--234-:R-:W0:Y:S01]  /*13180*/  F2F.F32.F64 R8, R6 ;  /* 0x0000000600087310 */ /* 0x01ce220000301000 */
        /* <DEDUP_REMOVED lines=8> */
.L_x_3745:
[----:B------:R-:W-:-:S13]  /*13210*/  ISETP.NE.AND P0, PT, R4, 0xf, PT ;  /* 0x0000000f0400780c */ /* 0x000fda0003f05270 */
[----:B------:R-:W-:Y:S05]  /*13220*/  @!P0 BRA `(.L_x_3747) ;  /* 0x0000000000a48947 */ /* 0x000fea0003800000 */
[----:B------:R-:W-:-:S13]  /*13230*/  ISETP.NE.AND P0, PT, R4, 0x17, PT ;  /* 0x000000170400780c */ /* 0x000fda0003f05270 */
[----:B------:R-:W-:Y:S05]  /*13240*/  @!P0 BRA `(.L_x_3748) ;  /* 0x0000000000608947 */ /* 0x000fea0003800000 */
[----:B------:R-:W-:-:S13]  /*13250*/  ISETP.NE.AND P0, PT, R4, 0x18, PT ;  /* 0x000000180400780c */ /* 0x000fda0003f05270 */
[----:B------:R-:W-:Y:S05]  /*13260*/  @P0 BRA `(.L_x_3736) ;  /* 0x00000008000c0947 */ /* 0x000fea0003800000 */
[----:B------:R0:W5:Y:S01]  /*13270*/  LDG.E.U8 R0, desc[UR36][R2.64] ;  /* 0x0000002402007981 */ /* 0x000162000c1e1100 */
[----:B--234-:R-:W-:Y:S02]  /*13280*/  MOV R8, 0xff800000 ;  /* 0xff80000000087802 */ /* 0x01cfe40000000f00 */
[----:B0-----:R-:W-:Y:S02]  /*13290*/  PRMT R3, RZ, 0x7610, R3 ;  /* 0x00007610ff037816 */ /* 0x001fe40000000003 */
[----:B-----5:R-:W-:-:S04]  /*132a0*/  SHF.L.U32 R0, R0, 0x18, RZ ;  /* 0x0000001800007819 */ /* 0x020fc800000006ff */
[----:B------:R-:W-:-:S04]  /*132b0*/  LOP3.LUT R4, R0, 0x7f000000, RZ, 0xc0, !PT ;  /* 0x7f00000000047812 */ /* 0x000fc800078ec0ff */
[----:B------:R-:W0:Y:S01]  /*132c0*/  FLO.U32 R5, R4 ;  /* 0x0000000400057300 */ /* 0x000e2200000e0000 */
[C---:B------:R-:W-:Y:S01]  /*132d0*/  VIADD R6, R4.reuse, 0x1000000 ;  /* 0x0100000004067836 */ /* 0x040fe20000000000 */
[----:B------:R-:W-:-:S04]  /*132e0*/  IADD3 R2, R4, -0x1, RZ ;  /* 0xffffffff04027810 */ /* 0x000fc80007ffe0ff */
        /* <DEDUP_REMOVED lines=14> */
.L_x_3748:
[----:B------:R0:W5:Y:S02]  /*133d0*/  LDG.E.U8 R2, desc[UR36][R2.64] ;  /* 0x0000002402027981 */ /* 0x000164000c1e1100 */
[----:B0-----:R-:W-:Y:S01]  /*133e0*/  PRMT R3, RZ, 0x7610, R3 ;  /* 0x00007610ff037816 */ /* 0x001fe20000000003 */
[C---:B-----5:R-:W-:Y:S01]  /*133f0*/  IMAD.SHL.U32 R0, R2.reuse, 0x2000000, RZ ;  /* 0x0200000002007824 */ /* 0x060fe200078e00ff */
[----:B------:R-:W-:-:S04]  /*13400*/  SHF.L.U32 R5, R2, 0x18, RZ ;  /* 0x0000001802057819 */ /* 0x000fc800000006ff */
[----:B------:R-:W-:-:S13]  /*13410*/  ISETP.GE.U32.AND P0, PT, R0, 0x8000000, PT ;  /* 0x080000000000780c */ /* 0x000fda0003f06070 */
[C---:B------:R-:W-:Y:S01]  /*13420*/  @!P0 IMAD.SHL.U32 R0, R2.reuse, 0x100, RZ ;  /* 0x0000010002008824 */ /* 0x040fe200078e00ff */
[----:B------:R-:W-:-:S04]  /*13430*/  @P0 SHF.L.U32 R4, R2, 0x15, RZ ;  /* 0x0000001502040819 */ /* 0x000fc800000006ff */
        /* <DEDUP_REMOVED lines=8> */
.L_x_3747:
[----:B------:R0:W5:Y:S02]  /*134c0*/  LDG.E.U16 R5, desc[UR36][R2.64] ;  /* 0x0000002402057981 */ /* 0x000164000c1e1500 */
[----:B0-----:R-:W-:Y:S01]  /*134d0*/  PRMT R3, RZ, 0x7610, R3 ;  /* 0x00007610ff037816 */ /* 0x001fe20000000003 */
[----:B-----5:R-:W-:-:S05]  /*134e0*/  IMAD.U32 R5, R5, 0x10000, RZ ;  /* 0x0001000005057824 */ /* 0x020fca00078e00ff */
[----:B------:R-:W-:Y:S01]  /*134f0*/  F2FP.F16.F32.PACK_AB R5, RZ, R5 ;  /* 0x00000005ff05723e */ /* 0x000fe200000000ff */
[----:B------:R-:W-:Y:S06]  /*13500*/  BRA `(.L_x_3737) ;  /* 0x0000000400d47947 */ /* 0x000fec0003800000 */
.L_x_3744:
        /* <DEDUP_REMOVED lines=13> */
.L_x_3751:
[----:B------:R-:W5:Y:S01]  /*135e0*/  LDG.E.U8 R2, desc[UR36][R2.64] ;  /* 0x0000002402027981 */ /* 0x000f62000c1e1100 */
[----:B------:R-:W-:Y:S01]  /*135f0*/  BSSY B0, `(.L_x_3752) ;  /* 0x0000018000007945 */ /* 0x000fe20003800000 */
[----:B------:R-:W-:Y:S01]  /*13600*/  HFMA2.MMA R5, -RZ, RZ, 0, 0 ;  /* 0x00000000ff057435 */ /* 0x000fe200000001ff */
        /* <DEDUP_REMOVED lines=18> */
.L_x_3755:
[----:B------:R-:W-:Y:S05]  /*13730*/  BSYNC B1 ;  /* 0x0000000000017941 */ /* 0x000fea0003800000 */
.L_x_3754:
[----:B------:R-:W-:Y:S02]  /*13740*/  LEA R5, R0, 0x3b800000, 0x17 ;  /* 0x3b80000000057811 */ /* 0x000fe400078eb8ff */
[----:B------:R-:W-:-:S04]  /*13750*/  SHF.L.U32 R2, R2, 0x14, RZ ;  /* 0x0000001402027819 */ /* 0x000fc800000006ff */
[----:B------:R-:W-:-:S07]  /*13760*/  LOP3.LUT R5, R5, R2, R4, 0xfe, !PT ;  /* 0x0000000205057212 */ /* 0x000fce00078efe04 */
.L_x_3753:
[----:B------:R-:W-:Y:S05]  /*13770*/  BSYNC B0 ;  /* 0x0000000000007941 */ /* 0x000fea0003800000 */
.L_x_3752:
[----:B------:R-:W-:Y:S02]  /*13780*/  F2FP.F16.F32.PACK_AB R5, RZ, R5 ;  /* 0x00000005ff05723e */ /* 0x000fe400000000ff */
[----:B------:R-:W-:Y:S01]  /*13790*/  PRMT R3, RZ, 0x7610, R3 ;  /* 0x00007610ff037816 */ /* 0x000fe20000000003 */
[----:B------:R-:W-:Y:S06]  /*137a0*/  BRA `(.L_x_3737) ;  /* 0x00000004002c7947 */ /* 0x000fec0003800000 */
.L_x_3750:
        /* <DEDUP_REMOVED lines=21> */
.L_x_3759:
[----:B------:R-:W-:Y:S05]  /*13900*/  BSYNC B1 ;  /* 0x0000000000017941 */ /* 0x000fea0003800000 */
.L_x_3758:
[----:B------:R-:W-:Y:S01]  /*13910*/  IMAD.SHL.U32 R2, R2, 0x200000, RZ ;  /* 0x0020000002027824 */ /* 0x000fe200078e00ff */
[----:B------:R-:W-:-:S04]  /*13920*/  LEA R5, R0, 0x37800000, 0x17 ;  /* 0x3780000000057811 */ /* 0x000fc800078eb8ff */
[----:B------:R-:W-:-:S07]  /*13930*/  LOP3.LUT R5, R5, R2, R4, 0xfe, !PT ;  /* 0x0000000205057212 */ /* 0x000fce00078efe04 */
.L_x_3757:
[----:B------:R-:W-:Y:S05]  /*13940*/  BSYNC B0 ;  /* 0x0000000000007941 */ /* 0x000fea0003800000 */
.L_x_3756:
[----:B------:R-:W-:Y:S02]  /*13950*/  F2FP.F16.F32.PACK_AB R5, RZ, R5 ;  /* 0x00000005ff05723e */ /* 0x000fe400000000ff */
[----:B------:R-:W-:Y:S01]  /*13960*/  PRMT R3, RZ, 0x7610, R3 ;  /* 0x00007610ff037816 */ /* 0x000fe20000000003 */
[----:B------:R-:W-:Y:S06]  /*13970*/  BRA `(.L_x_3737) ;  /* 0x0000000000b87947 */ /* 0x000fec0003800000 */
.L_x_3749:
        /* <DEDUP_REMOVED lines=12> */
[----:B------:R-:W-:Y:S01]  /*13a40*/  @!P0 IMAD.MOV.U32 R5, RZ, RZ, 0x7f800001 ;  /* 0x7f800001ff058424 */ /* 0x000fe200078e00ff */
[----:B------:R-:W-:-:S07]  /*13a50*/  @P0 SHF.L.U32 R5, R2, 0x17, RZ ;  /* 0x0000001702050819 */ /* 0x000fce00000006ff */
.L_x_3763:
[----:B------:R-:W-:Y:S05]  /*13a60*/  BSYNC B0 ;  /* 0x0000000000007941 */ /* 0x000fea0003800000 */
.L_x_3762:
[----:B------:R-:W-:Y:S02]  /*13a70*/  PRMT R3, RZ, 0x7610, R3 ;  /* 0x00007610ff037816 */ /* 0x000fe40000000003 */
[----:B------:R-:W-:Y:S01]  /*13a80*/  F2FP.F16.F32.PACK_AB R5, RZ, R5 ;  /* 0x00000005ff05723e */ /* 0x000fe200000000ff */
[----:B------:R-:W-:Y:S06]  /*13a90*/  BRA `(.L_x_3737) ;  /* 0x0000000000707947 */ /* 0x000fec0003800000 */
.L_x_3736:
[----:B------:R-:W-:Y:S01]  /*13aa0*/  MOV R0, 0x0 ;  /* 0x0000000000007802 */ /* 0x000fe20000000f00 */
[----:B------:R-:W-:Y:S01]  /*13ab0*/  ULDC.64 UR4, c[0x4][0x158] ;  /* 0x0100560000047ab9 */ /* 0x000fe20000000a00 */
[----:B------:R-:W-:Y:S01]  /*13ac0*/  ULDC.64 UR6, c[0x4][0x28] ;  /* 0x01000a0000067ab9 */ /* 0x000fe20000000a00 */
[----:B------:R-:W-:Y:S01]  /*13ad0*/  IMAD.U32 R4, RZ, RZ, UR4 ;  /* 0x00000004ff047e24 */ /* 0x000fe2000f8e00ff */
[----:B------:R0:W1:Y:S01]  /*13ae0*/  LDC.64 R2, c[0x4][R0] ;  /* 0x0100000000027b82 */ /* 0x0000620000000a00 */
[----:B------:R-:W-:Y:S01]  /*13af0*/  MOV R5, UR5 ;  /* 0x0000000500057c02 */ /* 0x000fe20008000f00 */
[----:B------:R-:W-:Y:S01]  /*13b00*/  ULDC.64 UR4, c[0x4][0x160] ;  /* 0x0100580000047ab9 */ /* 0x000fe20000000a00 */
[----:B------:R-:W-:Y:S01]  /*13b10*/  HFMA2.MMA R12, -RZ, RZ, 0, 5.9604644775390625e-08 ;  /* 0x00000001ff0c7435 */ /* 0x000fe200000001ff */
[----:B------:R-:W-:Y:S01]  /*13b20*/  IMAD.U32 R6, RZ, RZ, UR4 ;  /* 0x00000004ff067e24 */ /* 0x000fe2000f8e00ff */
[----:B------:R-:W-:Y:S01]  /*13b30*/  MOV R7, UR5 ;  /* 0x0000000500077c02 */ /* 0x000fe20008000f00 */
[----:B--2-4-:R-:W-:Y:S01]  /*13b40*/  IMAD.U32 R10, RZ, RZ, UR6 ;  /* 0x00000006ff0a7e24 */ /* 0x014fe2000f8e00ff */
[----:B---3--:R-:W-:Y:S01]  /*13b50*/  MOV R11, UR7 ;  /* 0x00000007000b7c02 */ /* 0x008fe20008000f00 */
[----:B------:R-:W-:-:S02]  /*13b60*/  IMAD.MOV.U32 R8, RZ, RZ, 0x4e ;  /* 0x0000004eff087424 */ /* 0x000fc400078e00ff */
[----:B0-----:R-:W-:-:S07]  /*13b70*/  IMAD.MOV.U32 R13, RZ, RZ, RZ ;  /* 0x000000ffff0d7224 */ /* 0x001fce00078e00ff */
[----:B------:R-:W-:-:S07]  /*13b80*/  LEPC R20, `(.L_x_3764) ;  /* 0x000000001014794e */ /* 0x000fce0000000000 */
[----:B-1----:R-:W-:Y:S05]  /*13b90*/  CALL.ABS.NOINC R2 ;  /* 0x0000000002007343 */ /* 0x002fea0003c00000 */
.L_x_3764:
[----:B------:R-:W-:Y:S02]  /*13ba0*/  PRMT R3, RZ, 0x7610, R3 ;  /* 0x00007610ff037816 */ /* 0x000fe40000000003 */
[----:B------:R-:W-:Y:S01]  /*13bb0*/  PRMT R5, RZ, 0x7610, R5 ;  /* 0x00007610ff057816 */ /* 0x000fe20000000005 */
[----:B------:R-:W-:Y:S06]  /*13bc0*/  BRA `(.L_x_3737) ;  /* 0x0000000000247947 */ /* 0x000fec0003800000 */
.L_x_3761:
[----:B------:R-:W5:Y:S02]  /*13bd0*/  LDG.E.64 R2, desc[UR36][R2.64] ;  /* 0x0000002402027981 */ /* 0x000f64000c1e1b00 */
[----:B-----5:R0:W1:Y:S02]  /*13be0*/  I2F.U64 R5, R2 ;  /* 0x0000000200057312 */ /* 0x0200640000301000 */
[----:B0-----:R-:W-:Y:S02]  /*13bf0*/  PRMT R3, RZ, 0x7610, R3 ;  /* 0x00007610ff037816 */ /* 0x001fe40000000003 */
[----:B-1----:R-:W-:Y:S01]  /*13c00*/  F2FP.F16.F32.PACK_AB R5, RZ, R5 ;  /* 0x00000005ff05723e */ /* 0x002fe200000000ff */
[----:B------:R-:W-:Y:S06]  /*13c10*/  BRA `(.L_x_3737) ;  /* 0x0000000000107947 */ /* 0x000fec0003800000 */
.L_x_3760:
[----:B------:R0:W5:Y:S02]  /*13c20*/  LDG.E R2, desc[UR36][R2.64] ;  /* 0x0000002402027981 */ /* 0x000164000c1e1900 */
[----:B0-----:R-:W-:Y:S02]  /*13c30*/  PRMT R3, RZ, 0x7610, R3 ;  /* 0x00007610ff037816 */ /* 0x001fe40000000003 */
[----:B-----5:R-:W-:-:S04]  /*13c40*/  I2FP.F32.U32 R5, R2 ;  /* 0x0000000200057245 */ /* 0x020fc80000201000 */
[----:B------:R-:W-:-:S07]  /*13c50*/  F2FP.F16.F32.PACK_AB R5, RZ, R5 ;  /* 0x00000005ff05723e */ /* 0x000fce00000000ff */
.L_x_3737:
        /* <DEDUP_REMOVED lines=21> */
[----:B--23--:R-:W-:Y:S01]  /*13db0*/  FADD.FTZ R9, |R6|, -RZ ;  /* 0x800000ff06097221 */ /* 0x00cfe20000010200 */
[----:B------:R-:W-:Y:S01]  /*13dc0*/  FADD.FTZ R3, R7, -1 ;  /* 0xbf80000007037421 */ /* 0x000fe20000010000 */
[----:B------:R-:W-:Y:S01]  /*13dd0*/  BSSY B1, `(.L_x_3770) ;  /* 0x0000096000017945 */ /* 0x000fe20003800000 */
[----:B------:R-:W-:Y:S02]  /*13de0*/  FADD.FTZ R2, |R0|, -RZ ;  /* 0x800000ff00027221 */ /* 0x000fe40000010200 */
[----:B------:R-:W-:-:S03]  /*13df0*/  FADD.FTZ R14, |R3|, -RZ ;  /* 0x800000ff030e7221 */ /* 0x000fc60000010200 */
[-C--:B----4-:R-:W-:Y:S02]  /*13e00*/  VIMNMX R8, R2, R9.reuse, !PT ;  /* 0x0000000902087248 */ /* 0x090fe40007fe0100 */
        /* <DEDUP_REMOVED lines=83> */
.L_x_3773:
        /* <DEDUP_REMOVED lines=10> */
.L_x_3775:
[----:B------:R-:W-:-:S04]  /*143e0*/  FADD.FTZ R10, -R0, R9 ;  /* 0x00000009000a7221 */ /* 0x000fc80000010100 */
[----:B------:R-:W-:-:S07]  /*143f0*/  FMUL.FTZ R10, R10, 0.5 ;  /* 0x3f0000000a0a7820 */ /* 0x000fce0000410000 */
.L_x_3776:
[----:B------:R-:W-:Y:S05]  /*14400*/  BSYNC B2 ;  /* 0x0000000000027941 */ /* 0x000fea0003800000 */
.L_x_3774:
        /* <DEDUP_REMOVED lines=11> */
.L_x_3778:
[----:B------:R-:W-:-:S04]  /*144c0*/  FADD.FTZ R11, R2, -R11 ;  /* 0x8000000b020b7221 */ /* 0x000fc80000010000 */
[----:B------:R-:W-:-:S07]  /*144d0*/  FMUL.FTZ R11, R11, 0.5 ;  /* 0x3f0000000b0b7820 */ /* 0x000fce0000410000 */
.L_x_3779:
[----:B------:R-:W-:Y:S05]  /*144e0*/  BSYNC B2 ;  /* 0x0000000000027941 */ /* 0x000fea0003800000 */
.L_x_3777:
[----:B------:R-:W-:Y:S01]  /*144f0*/  FADD.FTZ R11, R11, R10 ;  /* 0x0000000a0b0b7221 */ /* 0x000fe20000010000 */
[----:B------:R-:W-:Y:S01]  /*14500*/  FADD.FTZ R10, R8, 1 ;  /* 0x3f800000080a7421 */ /* 0x000fe20000010000 */
[----:B------:R-:W-:Y:S01]  /*14510*/  HFMA2.MMA R15, -RZ, RZ, 1.625, 0 ;  /* 0x3e800000ff0f7435 */ /* 0x000fe200000001ff */
[----:B------:R-:W-:Y:S02]  /*14520*/  MOV R20, 0x3d39bf78 ;  /* 0x3d39bf7800147802 */ /* 0x000fe40000000f00 */
        /* <DEDUP_REMOVED lines=31> */
.L_x_3772:
[----:B------:R0:W1:Y:S02]  /*14720*/  MUFU.SQRT R10, R6 ;  /* 0x00000006000a7308 */ /* 0x0000640000002000 */
.L_x_3771:
[----:B------:R-:W-:Y:S05]  /*14730*/  BSYNC B1 ;  /* 0x0000000000017941 */ /* 0x000fea0003800000 */
.L_x_3770:
        /* <DEDUP_REMOVED lines=24> */
.L_x_3786:
[----:B------:R-:W-:-:S04]  /*148c0*/  FADD.FTZ R0, -R0, R9 ;  /* 0x0000000900007221 */ /* 0x000fc80000010100 */
[----:B------:R-:W-:-:S07]  /*148d0*/  FMUL.FTZ R0, R0, 0.5 ;  /* 0x3f00000000007820 */ /* 0x000fce0000410000 */
.L_x_3787:
[----:B------:R-:W-:Y:S05]  /*148e0*/  BSYNC B2 ;  /* 0x0000000000027941 */ /* 0x000fea0003800000 */
.L_x_3785:
        /* <DEDUP_REMOVED lines=10> */
.L_x_3789:
[----:B------:R-:W-:-:S04]  /*14990*/  FADD.FTZ R2, -R3, R2 ;  /* 0x0000000203027221 */ /* 0x000fc80000010100 */
[----:B------:R-:W-:-:S07]  /*149a0*/  FMUL.FTZ R3, R2, 0.5 ;  /* 0x3f00000002037820 */ /* 0x000fce0000410000 */
.L_x_3790:
[----:B------:R-:W-:Y:S05]  /*149b0*/  BSYNC B2 ;  /* 0x0000000000027941 */ /* 0x000fea0003800000 */
.L_x_3788:
[----:B------:R-:W-:Y:S01]  /*149c0*/  FADD.FTZ R3, R3, R0 ;  /* 0x0000000003037221 */ /* 0x000fe20000010000 */
[----:B------:R-:W-:Y:S01]  /*149d0*/  FADD.FTZ R8, R7, R8 ;  /* 0x0000000807087221 */ /* 0x000fe20000010000 */
[----:B------:R-:W-:-:S03]  /*149e0*/  PLOP3.LUT P0, PT, PT, PT, PT, 0x80, 0x0 ;  /* 0x000000000000781c */ /* 0x000fc60003f0f070 */
[----:B------:R-:W-:-:S06]  /*149f0*/  FMUL.FTZ R8, R8, R3 ;  /* 0x0000000308087220 */ /* 0x000fcc0000410000 */
[----:B------:R-:W4:Y:S01]  /*14a00*/  MUFU.SQRT R8, R8 ;  /* 0x0000000800087308 */ /* 0x000f220000002000 */
[----:B------:R-:W-:Y:S05]  /*14a10*/  BRA `(.L_x_3782) ;  /* 0x0000000000687947 */ /* 0x000fea0003800000 */
.L_x_3784:
        /* <DEDUP_REMOVED lines=15> */
.L_x_3783:
[----:B------:R-:W-:Y:S01]  /*14b10*/  FADD.FTZ R0, R8, 1 ;  /* 0x3f80000008007421 */ /* 0x000fe20000010000 */
[----:B------:R-:W-:Y:S01]  /*14b20*/  MUFU.SQRT R3, R6 ;  /* 0x0000000600037308 */ /* 0x000fe20000002000 */
[----:B------:R-:W-:Y:S01]  /*14b30*/  HFMA2.MMA R7, -RZ, RZ, 1.875, 0 ;  /* 0x3f800000ff077435 */ /* 0x000fe200000001ff */
[----:B------:R-:W-:Y:S01]  /*14b40*/  PLOP3.LUT P0, PT, PT, PT, PT, 0x80, 0x0 ;  /* 0x000000000000781c */ /* 0x000fe20003f0f070 */
[----:B------:R-:W-:-:S06]  /*14b50*/  FMUL.FTZ R0, R0, 0.5 ;  /* 0x3f00000000007820 */ /* 0x000fcc0000410000 */
[----:B------:R-:W2:Y:S02]  /*14b60*/  MUFU.SQRT R0, R0 ;  /* 0x0000000000007308 */ /* 0x000ea40000002000 */
[----:B--2---:R-:W-:Y:S01]  /*14b70*/  FMUL.FTZ R8, R3, R0 ;  /* 0x0000000003087220 */ /* 0x004fe20000410000 */
[----:B------:R-:W-:Y:S06]  /*14b80*/  BRA `(.L_x_3782) ;  /* 0x00000000000c7947 */ /* 0x000fec0003800000 */
.L_x_3781:
[----:B------:R-:W-:Y:S01]  /*14b90*/  PLOP3.LUT P0, PT, PT, PT, PT, 0x80, 0x0 ;  /* 0x000000000000781c */ /* 0x000fe20003f0f070 */
[----:B------:R-:W-:Y:S01]  /*14ba0*/  FMUL.FTZ R8, R8, 16777216 ;  /* 0x4b80000008087820 */ /* 0x000fe20000410000 */
[----:B------:R-:W-:-:S11]  /*14bb0*/  FMUL.FTZ R7, R7, 16777216 ;  /* 0x4b80000007077820 */ /* 0x000fd60000410000 */
.L_x_3782:
[----:B------:R-:W-:Y:S05]  /*14bc0*/  BSYNC B1 ;  /* 0x0000000000017941 */ /* 0x000fea0003800000 */
.L_x_3780:
        /* <DEDUP_REMOVED lines=33> */
.L_x_3793:
        /* <DEDUP_REMOVED lines=10> */
[----:B------:R-:W-:-:S04]  /*14e80*/  HFMA2.MMA R5, -RZ, RZ, 1.9599609375, 20144 ;  /* 0x3fd774ebff057435 */ /* 0x000fc800000001ff */
        /* <DEDUP_REMOVED lines=17> */
.L_x_3792:
        /* <DEDUP_REMOVED lines=20> */
.L_x_3797:
[----:B------:R-:W-:Y:S05]  /*150e0*/  BSYNC B4 ;  /* 0x0000000000047941 */ /* 0x000fea0003800000 */
.L_x_3796:
        /* <DEDUP_REMOVED lines=18> */
.L_x_3799:
[----:B------:R-:W-:Y:S01]  /*15210*/  ISETP.GE.AND P0, PT, R7, RZ, PT ;  /* 0x000000ff0700720c */ /* 0x000fe20003f06270 */
[----:B------:R-:W-:-:S12]  /*15220*/  HFMA2.MMA R3, -RZ, RZ, 1.9599609375, 20144 ;  /* 0x3fd774ebff037435 */ /* 0x000fd800000001ff */
[----:B------:R-:W-:-:S04]  /*15230*/  @P0 FFMA.FTZ R2, R3, 0.93318945169448852539, -R2 ;  /* 0x3f6ee58103020823 */ /* 0x000fc80000010802 */
[----:B------:R-:W-:-:S07]  /*15240*/  @!P0 FFMA.FTZ R2, R3, 0.93318945169448852539, R2 ;  /* 0x3f6ee58103028823 */ /* 0x000fce0000010002 */
.L_x_3800:
[----:B------:R-:W-:Y:S05]  /*15250*/  BSYNC B1 ;  /* 0x0000000000017941 */ /* 0x000fea0003800000 */
.L_x_3798:
        /* <DEDUP_REMOVED lines=11> */
.L_x_3795:
        /* <DEDUP_REMOVED lines=16> */
[----:B------:R-:W-:-:S07]  /*15410*/  MOV R2, R15 ;  /* 0x0000000f00027202 */ /* 0x000fce0000000f00 */
.L_x_3802:
[----:B------:R-:W-:Y:S05]  /*15420*/  BSYNC B4 ;  /* 0x0000000000047941 */ /* 0x000fea0003800000 */
.L_x_3801:
        /* <DEDUP_REMOVED lines=18> */
.L_x_3804:
[----:B------:R-:W-:Y:S01]  /*15550*/  ISETP.GE.AND P0, PT, R7, RZ, PT ;  /* 0x000000ff0700720c */ /* 0x000fe20003f06270 */
[----:B------:R-:W-:-:S12]  /*15560*/  IMAD.MOV.U32 R3, RZ, RZ, 0x3fd774eb ;  /* 0x3fd774ebff037424 */ /* 0x000fd800078e00ff */
[----:B------:R-:W-:-:S04]  /*15570*/  @P0 FFMA.FTZ R2, R3, 0.93318945169448852539, -R2 ;  /* 0x3f6ee58103020823 */ /* 0x000fc80000010802 */
[----:B------:R-:W-:-:S07]  /*15580*/  @!P0 FFMA.FTZ R2, R3, 0.93318945169448852539, R2 ;  /* 0x3f6ee58103028823 */ /* 0x000fce0000010002 */
.L_x_3805:
[----:B------:R-:W-:Y:S05]  /*15590*/  BSYNC B1 ;  /* 0x0000000000017941 */ /* 0x000fea0003800000 */
.L_x_3803:
[----:B------:R-:W-:Y:S01]  /*155a0*/  FSETP.NEU.FTZ.AND P0, PT, |R7|, |R8|, PT ;  /* 0x400000080700720b */ /* 0x000fe20003f1d200 */
        /* <DEDUP_REMOVED lines=8> */
[----:B------:R-:W-:-:S07]  /*15630*/  FSEL R3, R3, R2, P0 ;  /* 0x0000000203037208 */ /* 0x000fce0000000000 */
.L_x_3794:
[----:B------:R-:W-:Y:S05]  /*15640*/  BSYNC B3 ;  /* 0x0000000000037941 */ /* 0x000fea0003800000 */
.L_x_3791:
[----:B------:R-:W-:-:S13]  /*15650*/  ISETP.NE.AND P0, PT, R12, RZ, PT ;  /* 0x000000ff0c00720c */ /* 0x000fda0003f05270 */
[----:B-1----:R-:W-:Y:S01]  /*15660*/  @!P0 FADD.FTZ R10, -R10, -RZ ;  /* 0x800000ff0a0a8221 */ /* 0x002fe20000010100 */
[----:B------:R-:W-:Y:S06]  /*15670*/  BRA `(.L_x_3806) ;  /* 0x0000000c00787947 */ /* 0x000fec0003800000 */
.L_x_3769:
[----:B------:R-:W-:Y:S01]  /*15680*/  FADD.FTZ R3, -R5, 6.1232342629258392722e-17 ;  /* 0x248d313205037421 */ /* 0x000fe20000010100 */
[----:B--2-4-:R-:W-:-:S03]  /*15690*/  FADD.FTZ R10, -R4, -RZ ;  /* 0x800000ff040a7221 */ /* 0x014fc60000010100 */
[----:B------:R-:W-:Y:S01]  /*156a0*/  FADD.FTZ R3, R3, 1.5707963705062866211 ;  /* 0x3fc90fdb03037421 */ /* 0x000fe20000010000 */
[----:B------:R-:W-:Y:S06]  /*156b0*/  BRA `(.L_x_3806) ;  /* 0x0000000c00687947 */ /* 0x000fec0003800000 */
.L_x_3768:
[----:B--2-4-:R-:W-:Y:S01]  /*156c0*/  FADD.FTZ R10, -R4, -RZ ;  /* 0x800000ff040a7221 */ /* 0x014fe20000010100 */
[----:B------:R-:W-:Y:S01]  /*156d0*/  IMAD.MOV.U32 R3, RZ, RZ, RZ ;  /* 0x000000ffff037224 */ /* 0x000fe200078e00ff */
[----:B------:R-:W-:Y:S06]  /*156e0*/  BRA `(.L_x_3806) ;  /* 0x0000000c005c7947 */ /* 0x000fec0003800000 */
.L_x_3767:
[C---:B------:R-:W-:Y:S01]  /*156f0*/  FSETP.GEU.FTZ.AND P6, PT, R7.reuse, |R4|, PT ;  /* 0x400000040700720b */ /* 0x040fe20003fde000 */
[----:B------:R-:W-:Y:S03]  /*15700*/  BSSY B3, `(.L_x_3807) ;  /* 0x00000c1000037945 */ /* 0x000fe60003800000 */
[----:B--23--:R-:W-:Y:S02]  /*15710*/  FSEL R9, R6, R7, !P6 ;  /* 0x0000000706097208 */ /* 0x00cfe40007000000 */
        /* <DEDUP_REMOVED lines=15> */
[----:B----4-:R-:W-:-:S04]  /*15810*/  FFMA R8, -R9, R6, R0 ;  /* 0x0000000609087223 */ /* 0x010fc80000000100 */
[----:B------:R-:W-:Y:S01]  /*15820*/  FFMA R3, R3, R8, R6 ;  /* 0x0000000803037223 */ /* 0x000fe20000000006 */
[----:B-1----:R-:W-:Y:S06]  /*15830*/  @!P0 BRA `(.L_x_3811) ;  /* 0x0000000000108947 */ /* 0x002fec0003800000 */
[----:B------:R-:W-:Y:S02]  /*15840*/  MOV R11, R9 ;  /* 0x00000009000b7202 */ /* 0x000fe40000000f00 */
[----:B------:R-:W-:-:S07]  /*15850*/  MOV R2, 0x15870 ;  /* 0x0001587000027802 */ /* 0x000fce0000000f00 */
[----:B------:R-:W-:Y:S05]  /*15860*/  CALL.REL.NOINC `($__internal_7_$__cuda_sm3x_div_rn_ftz_f32_slowpath) ;  /* 0x0000001c00207944 */ /* 0x000fea0003c00000 */
[----:B------:R-:W-:-:S07]  /*15870*/  IMAD.MOV.U32 R3, RZ, RZ, R15 ;  /* 0x000000ffff037224 */ /* 0x000fce00078e000f */
.L_x_3811:
[----:B------:R-:W-:Y:S05]  /*15880*/  BSYNC B4 ;  /* 0x0000000000047941 */ /* 0x000fea0003800000 */
.L_x_3810:
        /* <DEDUP_REMOVED lines=18> */
.L_x_3813:
[----:B------:R-:W-:Y:S02]  /*159b0*/  ISETP.GE.AND P0, PT, R5, RZ, PT ;  /* 0x000000ff0500720c */ /* 0x000fe40003f06270 */
[----:B------:R-:W-:-:S11]  /*159c0*/  MOV R3, 0x3fd774eb ;  /* 0x3fd774eb00037802 */ /* 0x000fd60000000f00 */
[----:B------:R-:W-:-:S04]  /*159d0*/  @P0 FFMA.FTZ R0, R3, 0.93318945169448852539, -R0 ;  /* 0x3f6ee58103000823 */ /* 0x000fc80000010800 */
[----:B------:R-:W-:-:S07]  /*159e0*/  @!P0 FFMA.FTZ R0, R3, 0.93318945169448852539, R0 ;  /* 0x3f6ee58103008823 */ /* 0x000fce0000010000 */
.L_x_3814:
[----:B------:R-:W-:Y:S05]  /*159f0*/  BSYNC B1 ;  /* 0x0000000000017941 */ /* 0x000fea0003800000 */
.L_x_3812:
[----:B------:R-:W-:Y:S01]  /*15a00*/  FSETP.NEU.FTZ.AND P0, PT, R7, |R4|, PT ;  /* 0x400000040700720b */ /* 0x000fe20003f1d000 */
[----:B------:R-:W0:Y:S01]  /*15a10*/  MUFU.LG2 R10, R19 ;  /* 0x00000013000a7308 */ /* 0x000e220000000c00 */
        /* <DEDUP_REMOVED lines=11> */
.L_x_3809:
[----:B------:R-:W0:Y:S01]  /*15ad0*/  MUFU.RCP R2, R9 ;  /* 0x0000000900027308 */ /* 0x000e220000001000 */
[----:B------:R-:W-:Y:S07]  /*15ae0*/  BSSY B4, `(.L_x_3816) ;  /* 0x000000c000047945 */ /* 0x000fee0003800000 */
[----:B------:R-:W1:Y:S01]  /*15af0*/  FCHK P0, R0, R9 ;  /* 0x0000000900007302 */ /* 0x000e620000000000 */
[----:B0-----:R-:W-:-:S04]  /*15b00*/  FFMA R3, -R9, R2, 1 ;  /* 0x3f80000009037423 */ /* 0x001fc80000000102 */
[----:B------:R-:W-:-:S04]  /*15b10*/  FFMA R3, R2, R3, R2 ;  /* 0x0000000302037223 */ /* 0x000fc80000000002 */
[----:B------:R-:W-:-:S04]  /*15b20*/  FFMA R2, R0, R3, RZ ;  /* 0x0000000300027223 */ /* 0x000fc800000000ff */
[----:B----4-:R-:W-:-:S04]  /*15b30*/  FFMA R8, -R9, R2, R0 ;  /* 0x0000000209087223 */ /* 0x010fc80000000100 */
[----:B------:R-:W-:Y:S01]  /*15b40*/  FFMA R2, R3, R8, R2 ;  /* 0x0000000803027223 */ /* 0x000fe20000000002 */
[----:B-1----:R-:W-:Y:S06]  /*15b50*/  @!P0 BRA `(.L_x_3817) ;  /* 0x0000000000108947 */ /* 0x002fec0003800000 */
[----:B------:R-:W-:Y:S02]  /*15b60*/  MOV R11, R9 ;  /* 0x00000009000b7202 */ /* 0x000fe40000000f00 */
[----:B------:R-:W-:-:S07]  /*15b70*/  MOV R2, 0x15b90 ;  /* 0x00015b9000027802 */ /* 0x000fce0000000f00 */
[----:B------:R-:W-:Y:S05]  /*15b80*/  CALL.REL.NOINC `($__internal_7_$__cuda_sm3x_div_rn_ftz_f32_slowpath) ;  /* 0x0000001800587944 */ /* 0x000fea0003c00000 */
[----:B------:R-:W-:-:S07]  /*15b90*/  IMAD.MOV.U32 R2, RZ, RZ, R15 ;  /* 0x000000ffff027224 */ /* 0x000fce00078e000f */
.L_x_3817:
[----:B------:R-:W-:Y:S05]  /*15ba0*/  BSYNC B4 ;  /* 0x0000000000047941 */ /* 0x000fea0003800000 */
.L_x_3816:
        /* <DEDUP_REMOVED lines=18> */
.L_x_3819:
[----:B------:R-:W-:Y:S02]  /*15cd0*/  ISETP.GE.AND P0, PT, R5, RZ, PT ;  /* 0x000000ff0500720c */ /* 0x000fe40003f06270 */
[----:B------:R-:W-:-:S11]  /*15ce0*/  MOV R3, 0x3fd774eb ;  /* 0x3fd774eb00037802 */ /* 0x000fd60000000f00 */
[----:B------:R-:W-:-:S04]  /*15cf0*/  @P0 FFMA.FTZ R2, R3, 0.93318945169448852539, -R2 ;  /* 0x3f6ee58103020823 */ /* 0x000fc80000010802 */
[----:B------:R-:W-:-:S07]  /*15d00*/  @!P0 FFMA.FTZ R2, R3, 0.93318945169448852539, R2 ;  /* 0x3f6ee58103028823 */ /* 0x000fce0000010002 */
.L_x_3820:
[----:B------:R-:W-:Y:S05]  /*15d10*/  BSYNC B1 ;  /* 0x0000000000017941 */ /* 0x000fea0003800000 */
.L_x_3818:
        /* <DEDUP_REMOVED lines=27> */
.L_x_3808:
        /* <DEDUP_REMOVED lines=8> */
[----:B----4-:R-:W-:Y:S02]  /*15f50*/  LOP3.LUT R8, R6, 0xfe000000, RZ, 0xc0, !PT ;  /* 0xfe00000006087812 */ /* 0x010fe400078ec0ff */
        /* <DEDUP_REMOVED lines=13> */
[----:B------:R-:W-:-:S03]  /*16030*/  MOV R3, 0x3f800000 ;  /* 0x3f80000000037802 */ /* 0x000fc60000000f00 */
[----:B------:R-:W-:Y:S01]  /*16040*/  FFMA R2, R0, R11, RZ ;  /* 0x0000000b00027223 */ /* 0x000fe200000000ff */
[----:B------:R-:W0:Y:S03]  /*16050*/  MUFU.LG2 R6, R6 ;  /* 0x0000000600067308 */ /* 0x000e260000000c00 */
[----:B------:R-:W-:-:S04]  /*16060*/  FFMA R8, -R9, R2, R0 ;  /* 0x0000000209087223 */ /* 0x000fc80000000100 */
[----:B------:R-:W-:Y:S01]  /*16070*/  FFMA R2, R11, R8, R2 ;  /* 0x000000080b027223 */ /* 0x000fe20000000002 */
[----:B------:R-:W1:Y:S01]  /*16080*/  FCHK P0, R0, R9 ;  /* 0x0000000900007302 */ /* 0x000e620000000000 */
[----:B0-----:R-:W-:Y:S01]  /*16090*/  FFMA.FTZ R10, R6, 0.69314718246459960938, R3 ;  /* 0x3f317218060a7823 */ /* 0x001fe20000010003 */
[----:B-1----:R-:W-:Y:S06]  /*160a0*/  @!P0 BRA `(.L_x_3822) ;  /* 0x0000000000108947 */ /* 0x002fec0003800000 */
[----:B------:R-:W-:Y:S01]  /*160b0*/  IMAD.MOV.U32 R11, RZ, RZ, R9 ;  /* 0x000000ffff0b7224 */ /* 0x000fe200078e0009 */
[----:B------:R-:W-:-:S07]  /*160c0*/  MOV R2, 0x160e0 ;  /* 0x000160e000027802 */ /* 0x000fce0000000f00 */
[----:B------:R-:W-:Y:S05]  /*160d0*/  CALL.REL.NOINC `($__internal_7_$__cuda_sm3x_div_rn_ftz_f32_slowpath) ;  /* 0x0000001400047944 */ /* 0x000fea0003c00000 */
[----:B------:R-:W-:-:S07]  /*160e0*/  MOV R2, R15 ;  /* 0x0000000f00027202 */ /* 0x000fce0000000f00 */
.L_x_3822:
[----:B------:R-:W-:Y:S05]  /*160f0*/  BSYNC B4 ;  /* 0x0000000000047941 */ /* 0x000fea0003800000 */
.L_x_3821:
        /* <DEDUP_REMOVED lines=18> */
.L_x_3824:
[----:B------:R-:W-:Y:S01]  /*16220*/  ISETP.GE.AND P0, PT, R5, RZ, PT ;  /* 0x000000ff0500720c */ /* 0x000fe20003f06270 */
[----:B------:R-:W-:-:S12]  /*16230*/  IMAD.MOV.U32 R3, RZ, RZ, 0x3fd774eb ;  /* 0x3fd774ebff037424 */ /* 0x000fd800078e00ff */
[----:B------:R-:W-:-:S04]  /*16240*/  @P0 FFMA.FTZ R2, R3, 0.93318945169448852539, -R2 ;  /* 0x3f6ee58103020823 */ /* 0x000fc80000010802 */
[----:B------:R-:W-:-:S07]  /*16250*/  @!P0 FFMA.FTZ R2, R3, 0.93318945169448852539, R2 ;  /* 0x3f6ee58103028823 */ /* 0x000fce0000010002 */
.L_x_3825:
[----:B------:R-:W-:Y:S05]  /*16260*/  BSYNC B1 ;  /* 0x0000000000017941 */ /* 0x000fea0003800000 */
.L_x_3823:
[----:B------:R-:W-:Y:S01]  /*16270*/  FSETP.NEU.FTZ.AND P1, PT, R7, |R4|, PT ;  /* 0x400000040700720b */ /* 0x000fe20003f3d000 */
[----:B------:R-:W-:Y:S01]  /*16280*/  FADD.FTZ R7, |R4|, R7 ;  /* 0x0000000704077221 */ /* 0x000fe20000010200 */
        /* <DEDUP_REMOVED lines=8> */
.L_x_3815:
[----:B------:R-:W-:Y:S05]  /*16310*/  BSYNC B3 ;  /* 0x0000000000037941 */ /* 0x000fea0003800000 */
.L_x_3807:
[----:B------:R-:W-:Y:S01]  /*16320*/  ISETP.NE.AND P0, PT, R12, RZ, PT ;  /* 0x000000ff0c00720c */ /* 0x000fe20003f05270 */
[----:B------:R-:W-:Y:S01]  /*16330*/  FADD.FTZ R10, R10, 0.69314718246459960938 ;  /* 0x3f3172180a0a7421 */ /* 0x000fe20000010000 */
[----:B------:R-:W-:-:S11]  /*16340*/  FADD.FTZ R3, |R2|, -RZ ;  /* 0x800000ff02037221 */ /* 0x000fd60000010200 */
[----:B------:R-:W-:Y:S01]  /*16350*/  @!P0 FADD.FTZ R10, -R10, -RZ ;  /* 0x800000ff0a0a8221 */ /* 0x000fe20000010100 */
[----:B------:R-:W-:Y:S06]  /*16360*/  BRA `(.L_x_3806) ;  /* 0x00000000003c7947 */ /* 0x000fec0003800000 */
.L_x_3766:
[----:B------:R-:W-:-:S13]  /*16370*/  FSETP.NEU.FTZ.AND P0, PT, R7, +INF , PT ;  /* 0x7f8000000700780b */ /* 0x000fda0003f1d000 */
[----:B------:R-:W-:Y:S01]  /*16380*/  @!P0 FADD.FTZ R3, R4, R4 ;  /* 0x0000000404038221 */ /* 0x000fe20000010000 */
[----:B--2-4-:R-:W-:Y:S01]  /*16390*/  @!P0 IMAD.MOV.U32 R10, RZ, RZ, -0x800000 ;  /* 0xff800000ff0a8424 */ /* 0x014fe200078e00ff */
        /* <DEDUP_REMOVED lines=8> */
[----:B------:R-:W-:-:S05]  /*16420*/  @P0 FADD.FTZ R10, R5, R10 ;  /* 0x0000000a050a0221 */ /* 0x000fca0000010000 */
[----:B------:R-:W-:Y:S01]  /*16430*/  @P0 MOV R3, R10 ;  /* 0x0000000a00030202 */ /* 0x000fe20000000f00 */
[----:B------:R-:W-:Y:S01]  /*16440*/  @!P0 FADD.FTZ R10, R4, R4 ;  /* 0x00000004040a8221 */ /* 0x000fe20000010000 */
[----:B------:R-:W-:-:S07]  /*16450*/  @!P0 IMAD.MOV.U32 R3, RZ, RZ, 0x3fc90fdb ;  /* 0x3fc90fdbff038424 */ /* 0x000fce00078e00ff */
.L_x_3806:
[----:B------:R-:W-:Y:S05]  /*16460*/  BSYNC B0 ;  /* 0x0000000000007941 */ /* 0x000fea0003800000 */
.L_x_3765:
        /* <DEDUP_REMOVED lines=10> */
.L_x_3827:
[----:B------:R-:W-:Y:S02]  /*16510*/  FSETP.GTU.FTZ.AND P0, PT, R0, +INF , PT ;  /* 0x7f8000000000780b */ /* 0x000fe40003f1c000 */
[----:B------:R-:W-:-:S11]  /*16520*/  MOV R5, R3 ;  /* 0x0000000300057202 */ /* 0x000fd60000000f00 */
[----:B------:R-:W-:-:S07]  /*16530*/  @!P0 IMAD.MOV.U32 R10, RZ, RZ, R0 ;  /* 0x000000ffff0a8224 */ /* 0x000fce00078e0000 */
.L_x_3828:
[----:B------:R-:W-:Y:S05]  /*16540*/  BSYNC B0 ;  /* 0x0000000000007941 */ /* 0x000fea0003800000 */
.L_x_3826:
        /* <DEDUP_REMOVED lines=15> */
[----:B-1----:R-:W-:Y:S01]  /*16640*/  STG.E.U8 desc[UR36][R16.64], R3 ;  /* 0x0000000310007986 */ /* 0x002fe2000c101124 */
[----:B------:R-:W-:Y:S05]  /*16650*/  EXIT ;  /* 0x000000000000794d */ /* 0x000fea0003800000 */
.L_x_3832:
[----:B------:R-:W-:-:S06]  /*16660*/  HADD2.F32 R3, -RZ, R3.H0_H0 ;  /* 0x20000003ff037230 */ /* 0x000fcc0000004100 */
[----:B------:R-:W1:Y:S02]  /*16670*/  F2I.S64.TRUNC R2, R3 ;  /* 0x0000000300027311 */ /* 0x000e64000020d900 */
[----:B-1----:R-:W-:Y:S01]  /*16680*/  STG.E.U8 desc[UR36][R16.64], R2 ;  /* 0x0000000210007986 */ /* 0x002fe2000c101124 */
[----:B------:R-:W-:Y:S05]  /*16690*/  EXIT ;  /* 0x000000000000794d */ /* 0x000fea0003800000 */
.L_x_3831:
        /* <DEDUP_REMOVED lines=8> */
[----:B-1----:R-:W-:Y:S01]  /*16720*/  STG.E.64 desc[UR36][R16.64], R2 ;  /* 0x0000000210007986 */ /* 0x002fe2000c101b24 */
[----:B------:R-:W-:Y:S05]  /*16730*/  EXIT ;  /* 0x000000000000794d */ /* 0x000fea0003800000 */
.L_x_3835:
[----:B------:R-:W-:-:S06]  /*16740*/  HADD2.F32 R3, -RZ, R3.H0_H0 ;  /* 0x20000003ff037230 */ /* 0x000fcc0000004100 */
[----:B------:R-:W1:Y:S02]  /*16750*/  F2I.FTZ.TRUNC.NTZ R3, R3 ;  /* 0x0000000300037305 */ /* 0x000e64000021f100 */
[----:B-1----:R-:W-:Y:S01]  /*16760*/  STG.E desc[UR36][R16.64], R3 ;  /* 0x0000000310007986 */ /* 0x002fe2000c101924 */
[----:B------:R-:W-:Y:S05]  /*16770*/  EXIT ;  /* 0x000000000000794d */ /* 0x000fea0003800000 */
.L_x_3834:
[----:B------:R-:W-:-:S06]  /*16780*/  HADD2.F32 R3, -RZ, R3.H0_H0 ;  /* 0x20000003ff037230 */ /* 0x000fcc0000004100 */
[----:B------:R-:W1:Y:S02]  /*16790*/  F2I.FTZ.TRUNC.NTZ R3, R3 ;  /* 0x0000000300037305 */ /* 0x000e64000021f100 */
[----:B-1----:R-:W-:Y:S01]  /*167a0*/  STG.E.U16 desc[UR36][R16.64], R3 ;  /* 0x0000000310007986 */ /* 0x002fe2000c101524 */
[----:B------:R-:W-:Y:S05]  /*167b0*/  EXIT ;  /* 0x000000000000794d */ /* 0x000fea0003800000 */
.L_x_3830:
        /* <DEDUP_REMOVED lines=9> */
.L_x_3837:
[----:B------:R-:W-:Y:S01]  /*16850*/  STG.E.U16 desc[UR36][R16.64], R3 ;  /* 0x0000000310007986 */ /* 0x000fe2000c101524 */
[----:B------:R-:W-:Y:S05]  /*16860*/  EXIT ;  /* 0x000000000000794d */ /* 0x000fea0003800000 */
.L_x_3836:
        /* <DEDUP_REMOVED lines=8> */
[----:B------:R-:W-:Y:S01]  /*168f0*/  STG.E.64 desc[UR36][R16.64], R4 ;  /* 0x0000000410007986 */ /* 0x000fe2000c101b24 */
[----:B------:R-:W-:Y:S05]  /*16900*/  EXIT ;  /* 0x000000000000794d */ /* 0x000fea0003800000 */
.L_x_3839:
[----:B------:R-:W-:Y:S01]  /*16910*/  STG.E desc[UR36][R16.64], R3 ;  /* 0x0000000310007986 */ /* 0x000fe2000c101924 */
[----:B------:R-:W-:Y:S05]  /*16920*/  EXIT ;  /* 0x000000000000794d */ /* 0x000fea0003800000 */
.L_x_3838:
[----:B------:R-:W-:-:S05]  /*16930*/  HADD2.F32 R2, -RZ, R3.H0_H0 ;  /* 0x20000003ff027230 */ /* 0x000fca0000004100 */
[----:B------:R-:W-:-:S06]  /*16940*/  FMUL.FTZ R2, R2, 1 ;  /* 0x3f80000002027820 */ /* 0x000fcc0000410000 */
[----:B------:R-:W1:Y:S02]  /*16950*/  F2F.F64.F32 R2, R2 ;  /* 0x0000000200027310 */ /* 0x000e640000201800 */
[----:B-1----:R-:W-:Y:S01]  /*16960*/  STG.E.64 desc[UR36][R16.64], R2 ;  /* 0x0000000210007986 */ /* 0x002fe2000c101b24 */
[----:B------:R-:W-:Y:S05]  /*16970*/  EXIT ;  /* 0x000000000000794d */ /* 0x000fea0003800000 */
.L_x_3829:
        /* <DEDUP_REMOVED lines=8> */
[----:B------:R-:W-:Y:S01]  /*16a00*/  HADD2.F32 R0, -RZ, R3.H0_H0 ;  /* 0x20000003ff007230 */ /* 0x000fe20000004100 */
[----:B------:R-:W-:-:S04]  /*16a10*/  HFMA2.MMA R2, -RZ, RZ, 0, 5.9604644775390625e-08 ;  /* 0x00000001ff027435 */ /* 0x000fc800000001ff */
[----:B------:R-:W-:-:S13]  /*16a20*/  FSETP.NEU.FTZ.AND P0, PT, R0, RZ, PT ;  /* 0x000000ff0000720b */ /* 0x000fda0003f1d000 */
[----:B------:R-:W-:Y:S01]  /*16a30*/  @!P0 HADD2.F32 R0, -RZ, R3.H1_H1 ;  /* 0x30000003ff008230 */ /* 0x000fe20000004100 */
[----:B------:R-:W-:-:S04]  /*16a40*/  PRMT R3, R2, 0x7610, R3 ;  /* 0x0000761002037816 */ /* 0x000fc80000000003 */
[----:B------:R-:W-:-:S04]  /*16a50*/  @!P0 FSETP.NEU.FTZ.AND P1, PT, R0, RZ, PT ;  /* 0x000000ff0000820b */ /* 0x000fc80003f3d000 */
[----:B------:R-:W-:-:S05]  /*16a60*/  @!P0 SEL R3, RZ, 0x1, !P1 ;  /* 0x00000001ff038807 */ /* 0x000fca0004800000 */
[----:B------:R-:W-:Y:S01]  /*16a70*/  STG.E.U8 desc[UR36][R16.64], R3 ;  /* 0x0000000310007986 */ /* 0x000fe2000c101124 */
[----:B------:R-:W-:Y:S05]  /*16a80*/  EXIT ;  /* 0x000000000000794d */ /* 0x000fea0003800000 */
.L_x_3842:
[--C-:B0-----:R-:W-:Y:S02]  /*16a90*/  HADD2.F32 R6, -RZ, R3.reuse.H1_H1 ;  /* 0x30000003ff067230 */ /* 0x101fe40000004100 */
[----:B------:R-:W-:-:S03]  /*16aa0*/  HADD2.F32 R3, -RZ, R3.H0_H0 ;  /* 0x20000003ff037230 */ /* 0x000fc60000004100 */
[----:B------:R-:W-:Y:S02]  /*16ab0*/  FMUL.FTZ R6, R6, 1 ;  /* 0x3f80000006067820 */ /* 0x000fe40000410000 */
[----:B------:R-:W-:-:S04]  /*16ac0*/  FMUL.FTZ R3, R3, 1 ;  /* 0x3f80000003037820 */ /* 0x000fc80000410000 */
[----:B------:R-:W-:Y:S08]  /*16ad0*/  F2F.F64.F32 R6, R6 ;  /* 0x0000000600067310 */ /* 0x000ff00000201800 */
[----:B------:R-:W0:Y:S02]  /*16ae0*/  F2F.F64.F32 R4, R3 ;  /* 0x0000000300047310 */ /* 0x000e240000201800 */
[----:B0-----:R-:W-:Y:S01]  /*16af0*/  STG.E.128 desc[UR36][R16.64], R4 ;  /* 0x0000000410007986 */ /* 0x001fe2000c101d24 */
[----:B------:R-:W-:Y:S05]  /*16b00*/  EXIT ;  /* 0x000000000000794d */ /* 0x000fea0003800000 */
.L_x_3841:
        /* <DEDUP_REMOVED lines=21> */
.L_x_3846:
[----:B------:R-:W-:Y:S05]  /*16c60*/  BSYNC B0 ;  /* 0x0000000000007941 */ /* 0x000fea0003800000 */
.L_x_3845:
[----:B------:R-:W-:-:S05]  /*16c70*/  LOP3.LUT R3, R0, R3, RZ, 0xfc, !PT ;  /* 0x0000000300037212 */ /* 0x000fca00078efcff */
[----:B------:R-:W-:Y:S01]  /*16c80*/  STG.E.U8 desc[UR36][R16.64], R3 ;  /* 0x0000000310007986 */ /* 0x000fe2000c101124 */
[----:B------:R-:W-:Y:S05]  /*16c90*/  EXIT ;  /* 0x000000000000794d */ /* 0x000fea0003800000 */
.L_x_3844:
        /* <DEDUP_REMOVED lines=13> */
.L_x_3848:
[----:B------:R-:W-:Y:S02]  /*16d70*/  ISETP.GT.U32.AND P0, PT, R2, 0x7f800000, PT ;  /* 0x7f8000000200780c */ /* 0x000fe40003f04070 */
[----:B------:R-:W-:-:S04]  /*16d80*/  MOV R0, 0x7f ;  /* 0x0000007f00007802 */ /* 0x000fc80000000f00 */
[----:B------:R-:W-:-:S07]  /*16d90*/  SEL R0, R0, 0x7c, P0 ;  /* 0x0000007c00007807 */ /* 0x000fce0000000000 */
.L_x_3849:
[----:B------:R-:W-:Y:S05]  /*16da0*/  BSYNC B0 ;  /* 0x0000000000007941 */ /* 0x000fea0003800000 */
.L_x_3847:
[----:B------:R-:W-:-:S04]  /*16db0*/  LOP3.LUT R2, R3, 0x80000000, RZ, 0xc0, !PT ;  /* 0x8000000003027812 */ /* 0x000fc800078ec0ff */
[----:B------:R-:W-:-:S04]  /*16dc0*/  SHF.R.U32.HI R3, RZ, 0x18, R2 ;  /* 0x00000018ff037819 */ /* 0x000fc80000011602 */
[----:B------:R-:W-:-:S05]  /*16dd0*/  LOP3.LUT R3, R0, R3, RZ, 0xfc, !PT ;  /* 0x0000000300037212 */ /* 0x000fca00078efcff */
[----:B------:R-:W-:Y:S01]  /*16de0*/  STG.E.U8 desc[UR36][R16.64], R3 ;  /* 0x0000000310007986 */ /* 0x000fe2000c101124 */
[----:B------:R-:W-:Y:S05]  /*16df0*/  EXIT ;  /* 0x000000000000794d */ /* 0x000fea0003800000 */
.L_x_3843:
[----:B------:R-:W-:-:S05]  /*16e00*/  HADD2.F32 R0, -RZ, R3.H0_H0 ;  /* 0x20000003ff007230 */ /* 0x000fca0000004100 */
[----:B------:R-:W-:-:S05]  /*16e10*/  F2FP.BF16.F32.PACK_AB R0, RZ, R0 ;  /* 0x00000000ff00723e */ /* 0x000fca00000010ff */
[----:B------:R-:W-:Y:S01]  /*16e20*/  STG.E.U16 desc[UR36][R16.64], R0 ;  /* 0x0000000010007986 */ /* 0x000fe2000c101524 */
[----:B------:R-:W-:Y:S05]  /*16e30*/  EXIT ;  /* 0x000000000000794d */ /* 0x000fea0003800000 */
.L_x_3840:
        /* <DEDUP_REMOVED lines=10> */
[----:B-1----:R-:W-:Y:S01]  /*16ee0*/  STG.E.U16 desc[UR36][R16.64], R3 ;  /* 0x0000000310007986 */ /* 0x002fe2000c101524 */
[----:B------:R-:W-:Y:S05]  /*16ef0*/  EXIT ;  /* 0x000000000000794d */ /* 0x000fea0003800000 */
.L_x_3852:
        /* <DEDUP_REMOVED lines=17> */
.L_x_3855:
[----:B------:R-:W-:-:S04]  /*17010*/  LOP3.LUT R2, R3, 0x80000000, RZ, 0xc0, !PT ;  /* 0x8000000003027812 */ /* 0x000fc800078ec0ff */
[----:B------:R-:W-:-:S04]  /*17020*/  SHF.R.U32.HI R3, RZ, 0x18, R2 ;  /* 0x00000018ff037819 */ /* 0x000fc80000011602 */
[----:B------:R-:W-:-:S04]  /*17030*/  LOP3.LUT R0, R0, R3, RZ, 0xfc, !PT ;  /* 0x0000000300007212 */ /* 0x000fc800078efcff */
[----:B------:R-:W-:-:S07]  /*17040*/  PRMT R8, R0, 0x7610, R8 ;  /* 0x0000761000087816 */ /* 0x000fce0000000008 */
.L_x_3854:
[----:B------:R-:W-:Y:S05]  /*17050*/  BSYNC B0 ;  /* 0x0000000000007941 */ /* 0x000fea0003800000 */
.L_x_3853:
[----:B------:R-:W-:Y:S01]  /*17060*/  STG.E.U8 desc[UR36][R16.64], R8 ;  /* 0x0000000810007986 */ /* 0x000fe2000c101124 */
[----:B------:R-:W-:Y:S05]  /*17070*/  EXIT ;  /* 0x000000000000794d */ /* 0x000fea0003800000 */
.L_x_3851:
[----:B------:R-:W-:Y:S01]  /*17080*/  HADD2.F32 R3, -RZ, R3.H0_H0 ;  /* 0x20000003ff037230 */ /* 0x000fe20000004100 */
[----:B------:R-:W-:Y:S01]  /*17090*/  BSSY B0, `(.L_x_3856) ;  /* 0x0000014000007945 */ /* 0x000fe20003800000 */
[----:B---34-:R-:W-:-:S03]  /*170a0*/  HFMA2.MMA R8, -RZ, RZ, 0, 7.62939453125e-06 ;  /* 0x00000080ff087435 */ /* 0x018fc600000001ff */
        /* <DEDUP_REMOVED lines=14> */
.L_x_3858:
[----:B------:R-:W-:-:S04]  /*17190*/  LOP3.LUT R2, R3, 0x80000000, RZ, 0xc0, !PT ;  /* 0x8000000003027812 */ /* 0x000fc800078ec0ff */
[----:B------:R-:W-:-:S04]  /*171a0*/  SHF.R.U32.HI R3, RZ, 0x18, R2 ;  /* 0x00000018ff037819 */ /* 0x000fc80000011602 */
[----:B------:R-:W-:-:S04]  /*171b0*/  LOP3.LUT R0, R0, R3, RZ, 0xfc, !PT ;  /* 0x0000000300007212 */ /* 0x000fc800078efcff */
[----:B------:R-:W-:-:S07]  /*171c0*/  PRMT R8, R0, 0x7610, R8 ;  /* 0x0000761000087816 */ /* 0x000fce0000000008 */
.L_x_3857:
[----:B------:R-:W-:Y:S05]  /*171d0*/  BSYNC B0 ;  /* 0x0000000000007941 */ /* 0x000fea0003800000 */
.L_x_3856:
[----:B------:R-:W-:Y:S01]  /*171e0*/  STG.E.U8 desc[UR36][R16.64], R8 ;  /* 0x0000000810007986 */ /* 0x000fe2000c101124 */
[----:B------:R-:W-:Y:S05]  /*171f0*/  EXIT ;  /* 0x000000000000794d */ /* 0x000fea0003800000 */
.L_x_3850:
        /* <DEDUP_REMOVED lines=18> */
[----:B------:R-:W-:-:S05]  /*17320*/  @!P0 IMAD.MOV R0, RZ, RZ, R4 ;  /* 0x000000ffff008224 */ /* 0x000fca00078e0204 */
[----:B------:R-:W-:-:S05]  /*17330*/  @P2 MOV R3, R0 ;  /* 0x0000000000032202 */ /* 0x000fca0000000f00 */
[----:B------:R-:W-:Y:S01]  /*17340*/  STG.E.U8 desc[UR36][R16.64], R3 ;  /* 0x0000000310007986 */ /* 0x000fe2000c101124 */
[----:B------:R-:W-:Y:S05]  /*17350*/  EXIT ;  /* 0x000000000000794d */ /* 0x000fea0003800000 */
.L_x_3833:
        /* <DEDUP_REMOVED lines=8> */
[----:B0-----:R-:W-:Y:S01]  /*173e0*/  IMAD.U32 R6, RZ, RZ, UR4 ;  /* 0x00000004ff067e24 */ /* 0x001fe2000f8e00ff */
[----:B------:R-:W-:Y:S01]  /*173f0*/  MOV R7, UR5 ;  /* 0x0000000500077c02 */ /* 0x000fe20008000f00 */
[----:B------:R-:W-:Y:S01]  /*17400*/  IMAD.U32 R10, RZ, RZ, UR6 ;  /* 0x00000006ff0a7e24 */ /* 0x000fe2000f8e00ff */
[----:B---3--:R-:W-:Y:S01]  /*17410*/  MOV R11, UR7 ;  /* 0x00000007000b7c02 */ /* 0x008fe20008000f00 */
[----:B----4-:R-:W-:-:S02]  /*17420*/  IMAD.MOV.U32 R8, RZ, RZ, 0x65 ;  /* 0x00000065ff087424 */ /* 0x010fc400078e00ff */
[----:B------:R-:W-:-:S07]  /*17430*/  IMAD.MOV.U32 R13, RZ, RZ, RZ ;  /* 0x000000ffff0d7224 */ /* 0x000fce00078e00ff */
[----:B------:R-:W-:-:S07]  /*17440*/  LEPC R20, `(.L_x_3861) ;  /* 0x000000001014794e */ /* 0x000fce0000000000 */
[----:B-12---:R-:W-:Y:S05]  /*17450*/  CALL.ABS.NOINC R2 ;  /* 0x0000000002007343 */ /* 0x006fea0003c00000 */
.L_x_3861:
[----:B------:R-:W-:Y:S05]  /*17460*/  EXIT ;  /* 0x000000000000794d */ /* 0x000fea0003800000 */
.L_x_3860:
[----:B------:R-:W-:-:S06]  /*17470*/  HADD2.F32 R3, -RZ, R3.H0_H0 ;  /* 0x20000003ff037230 */ /* 0x000fcc0000004100 */
[----:B------:R-:W1:Y:S02]  /*17480*/  F2I.U64.TRUNC R2, R3 ;  /* 0x0000000300027311 */ /* 0x000e64000020d800 */
[----:B-1----:R-:W-:Y:S01]  /*17490*/  STG.E.64 desc[UR36][R16.64], R2 ;  /* 0x0000000210007986 */ /* 0x002fe2000c101b24 */
[----:B------:R-:W-:Y:S05]  /*174a0*/  EXIT ;  /* 0x000000000000794d */ /* 0x000fea0003800000 */
.L_x_3859:
[----:B------:R-:W-:-:S06]  /*174b0*/  HADD2.F32 R3, -RZ, R3.H0_H0 ;  /* 0x20000003ff037230 */ /* 0x000fcc0000004100 */
[----:B------:R-:W1:Y:S02]  /*174c0*/  F2I.FTZ.U32.TRUNC.NTZ R3, R3 ;  /* 0x0000000300037305 */ /* 0x000e64000021f000 */
[----:B-1----:R-:W-:Y:S01]  /*174d0*/  STG.E desc[UR36][R16.64], R3 ;  /* 0x0000000310007986 */ /* 0x002fe2000c101924 */
[----:B------:R-:W-:Y:S05]  /*174e0*/  EXIT ;  /* 0x000000000000794d */ /* 0x000fea0003800000 */
        .weak           $__internal_7_$__cuda_sm3x_div_rn_ftz_f32_slowpath
        .type           $__internal_7_$__cuda_sm3x_div_rn_ftz_f32_slowpath,@function
        .size           $__internal_7_$__cuda_sm3x_div_rn_ftz_f32_slowpath,(.L_x_21012 - $__internal_7_$__cuda_sm3x_div_rn_ftz_f32_slowpath)
$__internal_7_$__cuda_sm3x_div_rn_ftz_f32_slowpath:
[----:B------:R-:W-:Y:S01]  /*174f0*/  SHF.R.U32.HI R3, RZ, 0x17, R11 ;  /* 0x00000017ff037819 */ /* 0x000fe2000001160b */
[----:B------:R-:W-:Y:S01]  /*17500*/  BSSY B1, `(.L_x_3862) ;  /* 0x0000046000017945 */ /* 0x000fe20003800000 */
[----:B------:R-:W-:-:S03]  /*17510*/  SHF.R.U32.HI R14, RZ, 0x17, R0 ;  /* 0x00000017ff0e7819 */ /* 0x000fc60000011600 */
[----:B------:R-:W-:Y:S01]  /*17520*/  BSSY B2, `(.L_x_3863) ;  /* 0x000001d000027945 */ /* 0x000fe20003800000 */
[----:B------:R-:W-:Y:S02]  /*17530*/  LOP3.LUT R3, R3, 0xff, RZ, 0xc0, !PT ;  /* 0x000000ff03037812 */ /* 0x000fe400078ec0ff */
[----:B------:R-:W-:Y:S02]  /*17540*/  LOP3.LUT R14, R14, 0xff, RZ, 0xc0, !PT ;  /* 0x000000ff0e0e7812 */ /* 0x000fe400078ec0ff */
[----:B------:R-:W-:-:S03]  /*17550*/  IADD3 R13, R3, -0x1, RZ ;  /* 0xffffffff030d7810 */ /* 0x000fc60007ffe0ff */
[----:B------:R-:W-:Y:S01]  /*17560*/  VIADD R15, R14, 0xffffffff ;  /* 0xffffffff0e0f7836 */ /* 0x000fe20000000000 */
[----:B------:R-:W-:-:S04]  /*17570*/  ISETP.GT.U32.AND P0, PT, R13, 0xfd, PT ;  /* 0x000000fd0d00780c */ /* 0x000fc80003f04070 */
[----:B------:R-:W-:-:S13]  /*17580*/  ISETP.GT.U32.OR P0, PT, R15, 0xfd, P0 ;  /* 0x000000fd0f00780c */ /* 0x000fda0000704470 */
[----:B------:R-:W-:Y:S05]  /*17590*/  @!P0 BRA `(.L_x_3864) ;  /* 0x0000000000548947 */ /* 0x000fea0003800000 */
[----:B------:R-:W-:Y:S02]  /*175a0*/  FSETP.GTU.FTZ.AND P0, PT, |R0|, +INF , PT ;  /* 0x7f8000000000780b */ /* 0x000fe40003f1c200 */
[----:B------:R-:W-:-:S04]  /*175b0*/  FSETP.GTU.FTZ.AND P1, PT, |R11|, +INF , PT ;  /* 0x7f8000000b00780b */ /* 0x000fc80003f3c200 */
[----:B------:R-:W-:-:S13]  /*175c0*/  PLOP3.LUT P0, PT, P0, P1, PT, 0xa8, 0x0 ;  /* 0x000000000000781c */ /* 0x000fda0000703570 */
[----:B------:R-:W-:Y:S05]  /*175d0*/  @P0 BREAK B2 ;  /* 0x0000000000020942 */ /* 0x000fea0003800000 */
[----:B------:R-:W-:Y:S05]  /*175e0*/  @P0 BRA `(.L_x_3865) ;  /* 0x0000000000d80947 */ /* 0x000fea0003800000 */
[C---:B------:R-:W-:Y:S02]  /*175f0*/  FSETP.NEU.FTZ.AND P2, PT, R0.reuse, RZ, PT ;  /* 0x000000ff0000720b */ /* 0x040fe40003f5d000 */
[----:B------:R-:W-:Y:S02]  /*17600*/  FSETP.NEU.FTZ.AND P1, PT, R11, RZ, PT ;  /* 0x000000ff0b00720b */ /* 0x000fe40003f3d000 */
[----:B------:R-:W-:-:S11]  /*17610*/  FSETP.NEU.FTZ.AND P0, PT, R0, RZ, PT ;  /* 0x000000ff0000720b */ /* 0x000fd60003f1d000 */
[----:B------:R-:W-:Y:S05]  /*17620*/  @!P1 BREAK !P2, B2 ;  /* 0x0000000000029942 */ /* 0x000fea0005000000 */
[----:B------:R-:W-:Y:S05]  /*17630*/  @!P1 BRA !P2, `(.L_x_3866) ;  /* 0x0000000000bc9947 */ /* 0x000fea0005000000 */
[C---:B------:R-:W-:Y:S02]  /*17640*/  FSETP.NEU.FTZ.AND P4, PT, |R0|.reuse, +INF , PT ;  /* 0x7f8000000000780b */ /* 0x040fe40003f9d200 */
[----:B------:R-:W-:Y:S02]  /*17650*/  FSETP.NEU.FTZ.AND P3, PT, |R11|, +INF , PT ;  /* 0x7f8000000b00780b */ /* 0x000fe40003f7d200 */
[----:B------:R-:W-:-:S11]  /*17660*/  FSETP.NEU.FTZ.AND P2, PT, |R0|, +INF , PT ;  /* 0x7f8000000000780b */ /* 0x000fd60003f5d200 */
[----:B------:R-:W-:Y:S05]  /*17670*/  @!P3 BREAK !P4, B2 ;  /* 0x000000000002b942 */ /* 0x000fea0006000000 */
[----:B------:R-:W-:Y:S05]  /*17680*/  @!P3 BRA !P4, `(.L_x_3866) ;  /* 0x0000000000a8b947 */ /* 0x000fea0006000000 */
[----:B------:R-:W-:-:S13]  /*17690*/  PLOP3.LUT P0, PT, P3, P0, PT, 0x2a, 0x0 ;  /* 0x000000000000781c */ /* 0x000fda0001f00572 */
[----:B------:R-:W-:Y:S05]  /*176a0*/  @P0 BREAK B2 ;  /* 0x0000000000020942 */ /* 0x000fea0003800000 */
[----:B------:R-:W-:Y:S05]  /*176b0*/  @P0 BRA `(.L_x_3867) ;  /* 0x0000000000940947 */ /* 0x000fea0003800000 */
[----:B------:R-:W-:-:S13]  /*176c0*/  PLOP3.LUT P2, PT, P2, P1, PT, 0x2a, 0x0 ;  /* 0x000000000000781c */ /* 0x000fda0001742572 */
[----:B------:R-:W-:Y:S05]  /*176d0*/  @P2 BREAK B2 ;  /* 0x0000000000022942 */ /* 0x000fea0003800000 */
[----:B------:R-:W-:Y:S05]  /*176e0*/  @P2 BRA `(.L_x_3868) ;  /* 0x00000000007c2947 */ /* 0x000fea0003800000 */
.L_x_3864:
[----:B------:R-:W-:Y:S05]  /*176f0*/  BSYNC B2 ;  /* 0x0000000000027941 */ /* 0x000fea0003800000 */
.L_x_3863:
[----:B------:R-:W-:Y:S01]  /*17700*/  IADD3 R3, R3, -0x7f, RZ ;  /* 0xffffff8103037810 */ /* 0x000fe20007ffe0ff */
[----:B------:R-:W-:Y:S01]  /*17710*/  VIADD R14, R14, 0xffffff81 ;  /* 0xffffff810e0e7836 */ /* 0x000fe20000000000 */
[----:B------:R-:W-:Y:S03]  /*17720*/  BSSY B2, `(.L_x_3869) ;  /* 0x000001a000027945 */ /* 0x000fe60003800000 */
[----:B------:R-:W-:Y:S02]  /*17730*/  IMAD R22, R3, -0x800000, R11 ;  /* 0xff80000003167824 */ /* 0x000fe400078e020b */
[C---:B------:R-:W-:Y:S01]  /*17740*/  IMAD R0, R14.reuse, -0x800000, R0 ;  /* 0xff8000000e007824 */ /* 0x040fe200078e0200 */
[----:B------:R-:W-:Y:S01]  /*17750*/  IADD3 R14, R14, -R3, RZ ;  /* 0x800000030e0e7210 */ /* 0x000fe20007ffe0ff */
[----:B------:R-:W0:Y:S01]  /*17760*/  MUFU.RCP R18, R22 ;  /* 0x0000001600127308 */ /* 0x000e220000001000 */
[----:B------:R-:W-:-:S04]  /*17770*/  FADD.FTZ R13, -R22, -RZ ;  /* 0x800000ff160d7221 */ /* 0x000fc80000010100 */
[----:B0-----:R-:W-:-:S04]  /*17780*/  FFMA R15, R18, R13, 1 ;  /* 0x3f800000120f7423 */ /* 0x001fc8000000000d */
[----:B------:R-:W-:-:S04]  /*17790*/  FFMA R15, R18, R15, R18 ;  /* 0x0000000f120f7223 */ /* 0x000fc80000000012 */
[----:B------:R-:W-:-:S04]  /*177a0*/  FFMA R18, R0, R15, RZ ;  /* 0x0000000f00127223 */ /* 0x000fc800000000ff */
[----:B------:R-:W-:-:S04]  /*177b0*/  FFMA R20, R13, R18, R0 ;  /* 0x000000120d147223 */ /* 0x000fc80000000000 */
[----:B------:R-:W-:-:S04]  /*177c0*/  FFMA R21, R15, R20, R18 ;  /* 0x000000140f157223 */ /* 0x000fc80000000012 */
[----:B------:R-:W-:-:S04]  /*177d0*/  FFMA R0, R13, R21, R0 ;  /* 0x000000150d007223 */ /* 0x000fc80000000000 */
[----:B------:R-:W-:-:S05]  /*177e0*/  FFMA.FTZ R15, R15, R0, R21 ;  /* 0x000000000f0f7223 */ /* 0x000fca0000010015 */
[----:B------:R-:W-:-:S04]  /*177f0*/  SHF.R.U32.HI R0, RZ, 0x17, R15 ;  /* 0x00000017ff007819 */ /* 0x000fc8000001160f */
[----:B------:R-:W-:-:S05]  /*17800*/  LOP3.LUT R3, R0, 0xff, RZ, 0xc0, !PT ;  /* 0x000000ff00037812 */ /* 0x000fca00078ec0ff */
[----:B------:R-:W-:-:S05]  /*17810*/  IMAD.IADD R0, R3, 0x1, R14 ;  /* 0x0000000103007824 */ /* 0x000fca00078e020e */
[----:B------:R-:W-:-:S04]  /*17820*/  IADD3 R3, R0, -0x1, RZ ;  /* 0xffffffff00037810 */ /* 0x000fc80007ffe0ff */
[----:B------:R-:W-:-:S13]  /*17830*/  ISETP.GE.U32.AND P0, PT, R3, 0xfe, PT ;  /* 0x000000fe0300780c */ /* 0x000fda0003f06070 */
[----:B------:R-:W-:Y:S05]  /*17840*/  @!P0 BRA `(.L_x_3870) ;  /* 0x0000000000188947 */ /* 0x000fea0003800000 */
[----:B------:R-:W-:Y:S02]  /*17850*/  ISETP.GT.AND P0, PT, R0, 0xfe, PT ;  /* 0x000000fe0000780c */ /* 0x000fe40003f04270 */
[----:B------:R-:W-:-:S11]  /*17860*/  LOP3.LUT R14, R15, 0x80000000, RZ, 0xc0, !PT ;  /* 0x800000000f0e7812 */ /* 0x000fd600078ec0ff */
[----:B------:R-:W-:-:S04]  /*17870*/  @!P0 ISETP.GE.AND P1, PT, R0, 0x1, PT ;  /* 0x000000010000880c */ /* 0x000fc80003f26270 */
[C---:B------:R-:W-:Y:S02]  /*17880*/  @!P0 SEL R15, R14.reuse, R15, !P1 ;  /* 0x0000000f0e0f8207 */ /* 0x040fe40004800000 */
[----:B------:R-:W-:Y:S01]  /*17890*/  @P0 LOP3.LUT R15, R14, 0x7f800000, RZ, 0xfc, !PT ;  /* 0x7f8000000e0f0812 */ /* 0x000fe200078efcff */
[----:B------:R-:W-:Y:S06]  /*178a0*/  BRA `(.L_x_3871) ;  /* 0x0000000000047947 */ /* 0x000fec0003800000 */
.L_x_3870:
[----:B------:R-:W-:-:S07]  /*178b0*/  IMAD R15, R14, 0x800000, R15 ;  /* 0x008000000e0f7824 */ /* 0x000fce00078e020f */
.L_x_3871:
[----:B------:R-:W-:Y:S05]  /*178c0*/  BSYNC B2 ;  /* 0x0000000000027941 */ /* 0x000fea0003800000 */
.L_x_3869:
[----:B------:R-:W-:Y:S05]  /*178d0*/  BRA `(.L_x_3872) ;  /* 0x0000000000207947 */ /* 0x000fea0003800000 */
.L_x_3868:
[----:B------:R-:W-:-:S04]  /*178e0*/  LOP3.LUT R0, R11, 0x80000000, R0, 0x48, !PT ;  /* 0x800000000b007812 */ /* 0x000fc800078e4800 */
[----:B------:R-:W-:Y:S01]  /*178f0*/  LOP3.LUT R15, R0, 0x7f800000, RZ, 0xfc, !PT ;  /* 0x7f800000000f7812 */ /* 0x000fe200078efcff */
[----:B------:R-:W-:Y:S06]  /*17900*/  BRA `(.L_x_3872) ;  /* 0x0000000000147947 */ /* 0x000fec0003800000 */
.L_x_3867:
[----:B------:R-:W-:Y:S01]  /*17910*/  LOP3.LUT R15, R11, 0x80000000, R0, 0x48, !PT ;  /* 0x800000000b0f7812 */ /* 0x000fe200078e4800 */
[----:B------:R-:W-:Y:S06]  /*17920*/  BRA `(.L_x_3872) ;  /* 0x00000000000c7947 */ /* 0x000fec0003800000 */
.L_x_3866:
[----:B------:R-:W0:Y:S01]  /*17930*/  MUFU.RSQ R15, -QNAN ;  /* 0xffc00000000f7908 */ /* 0x000e220000001400 */
[----:B------:R-:W-:Y:S05]  /*17940*/  BRA `(.L_x_3872) ;  /* 0x0000000000047947 */ /* 0x000fea0003800000 */
.L_x_3865:
[----:B------:R-:W-:-:S07]  /*17950*/  FADD.FTZ R15, R0, R11 ;  /* 0x0000000b000f7221 */ /* 0x000fce0000010000 */
.L_x_3872:
[----:B------:R-:W-:Y:S05]  /*17960*/  BSYNC B1 ;  /* 0x0000000000017941 */ /* 0x000fea0003800000 */
.L_x_3862:
[----:B------:R-:W-:-:S04]  /*17970*/  MOV R3, 0x0 ;  /* 0x0000000000037802 */ /* 0x000fc80000000f00 */
[----:B0-----:R-:W-:Y:S05]  /*17980*/  RET.REL.NODEC R2 `(_ZN2at6native18elementwise_kernelILi128ELi4EZNS0_15gpu_kernel_implIZZZNS0_17acosh_kernel_cudaERNS_18TensorIteratorBaseEENKUlvE_clEvENKUlvE1_clEvEUlN3c107complexINS7_4HalfEEEE_EEvS4_RKT_EUliE_EEviT1_) ;  /* 0xfffffe84029c7950 */ /* 0x001fea0003c3ffff */
.L_x_3873:
        /* <DEDUP_REMOVED lines=15> */
.L_x_21012:


//--------------------- .text._ZN2at6native27unrolled_elementwise_kernelIZZZNS0_17acosh_kernel_cudaERNS_18TensorIteratorBaseEENKUlvE_clEvENKUlvE1_clEvEUlN3c107complexINS6_4HalfEEEE_St5arrayIPcLm2EELi4E23TrivialOffsetCalculatorILi1EjESF_NS0_6memory12LoadWithCastILi1EEENSG_13StoreWithCastILi1EEEEEviT_T0_T2_T3_T4_T5_ --------------------------
	.section	.text._ZN2at6native27unrolled_elementwise_kernelIZZZNS0_17acosh_kernel_cudaERNS_18TensorIteratorBaseEENKUlvE_clEvENKUlvE1_clEvEUlN3c107complexINS6_4HalfEEEE_St5arrayIPcLm2EELi4E23TrivialOffsetCalculatorILi1EjESF_NS0_6memory12LoadWithCastILi1EEENSG_13StoreWithCastILi1EEEEEviT_T0_T2_T3_T4_T5_,"ax",@progbits
	.align	128
        .global         _ZN2at6native27unrolled_elementwise_kernelIZZZNS0_17acosh_kernel_cudaERNS_18TensorIteratorBaseEENKUlvE_clEvENKUlvE1_clEvEUlN3c107complexINS6_4HalfEEEE_St5arrayIPcLm2EELi4E23TrivialOffsetCalculatorILi1EjESF_NS0_6memory12LoadWithCastILi1EEENSG_13StoreWithCastILi1EEEEEviT_T0_T2_T3_T4_T5_
        .type           _ZN2at6native27unrolled_elementwise_kernelIZZZNS0_17acosh_kernel_cudaERNS_18TensorIteratorBaseEENKUlvE_clEvENKUlvE1_clEvEUlN3c107complexINS6_4HalfEEEE_St5arrayIPcLm2EELi4E23TrivialOffsetCalculatorILi1EjESF_NS0_6memory12LoadWithCastILi1EEENSG_13StoreWithCastILi1EEEEEviT_T0_T2_T3_T4_T5_,@function
        .size           _ZN2at6native27unrolled_elementwise_kernelIZZZNS0_17acosh_kernel_cudaERNS_18TensorIteratorBaseEENKUlvE_clEvENKUlvE1_clEvEUlN3c107complexINS6_4HalfEEEE_St5arrayIPcLm2EELi4E23TrivialOffsetCalculatorILi1EjESF_NS0_6memory12LoadWithCastILi1EEENSG_13StoreWithCastILi1EEEEEviT_T0_T2_T3_T4_T5_,(.L_x_21013 - _ZN2at6native27unrolled_elementwise_kernelIZZZNS0_17acosh_kernel_cudaERNS_18TensorIteratorBaseEENKUlvE_clEvENKUlvE1_clEvEUlN3c107complexINS6_4HalfEEEE_St5arrayIPcLm2EELi4E23TrivialOffsetCalculatorILi1EjESF_NS0_6memory12LoadWithCastILi1EEENSG_13StoreWithCastILi1EEEEEviT_T0_T2_T3_T4_T5_)
        .other          _ZN2at6native27unrolled_elementwise_kernelIZZZNS0_17acosh_kernel_cudaERNS_18TensorIteratorBaseEENKUlvE_clEvENKUlvE1_clEvEUlN3c107complexINS6_4HalfEEEE_St5arrayIPcLm2EELi4E23TrivialOffsetCalculatorILi1EjESF_NS0_6memory12LoadWithCastILi1EEENSG_13StoreWithCastILi1EEEEEviT_T0_T2_T3_T4_T5_,@"STO_CUDA_ENTRY STV_DEFAULT"
_ZN2at6native27unrolled_elementwise_kernelIZZZNS0_17acosh_kernel_cudaERNS_18TensorIteratorBaseEENKUlvE_clEvENKUlvE1_clEvEUlN3c107complexINS6_4HalfEEEE_St5arrayIPcLm2EELi4E23TrivialOffsetCalculatorILi1EjESF_NS0_6memory12LoadWithCastILi1EEENSG_13StoreWithCastILi1EEEEEviT_T0_T2_T3_T4_T5_:
.text._ZN2at6native27unrolled_elementwise_kernelIZZZNS0_17acosh_kernel_cudaERNS_18TensorIteratorBaseEENKUlvE_clEvENKUlvE1_clEvEUlN3c107complexINS6_4HalfEEEE_St5arrayIPcLm2EELi4E23TrivialOffsetCalculatorILi1EjESF_NS0_6memory12LoadWithCastILi1EEENSG_13StoreWithCastILi1EEEEEviT_T0_T2_T3_T4_T5_:
        /* <DEDUP_REMOVED lines=9> */
[----:B------:R-:W-:Y:S01]  /*0090*/  PRMT R24, RZ, 0x7610, R24 ;  /* 0x00007610ff187816 */ /* 0x000fe20000000018 */
[----:B-1----:R-:W-:-:S05]  /*00a0*/  IMAD R27, R28, -0x200, R27 ;  /* 0xfffffe001c1b7824 */ /* 0x002fca00078e021b */
[----:B--2---:R-:W-:-:S04]  /*00b0*/  ISETP.GE.AND P0, PT, R19, R27, PT ;  /* 0x0000001b1300720c */ /* 0x004fc80003f06270 */
[----:B------:R-:W-:-:S09]  /*00c0*/  P2R R26, PR, RZ, 0x1 ;  /* 0x00000001ff1a7803 */ /* 0x000fd20000000000 */
[----:B0--3--:R-:W-:Y:S05]  /*00d0*/  @P0 BRA `(.L_x_3875) ;  /* 0x00000010005c0947 */ /* 0x009fea0003800000 */
        /* <DEDUP_REMOVED lines=18> */
[----:B------:R-:W2:Y:S01]  /*0200*/  LDG.E.S8 R2, desc[UR36][R2.64] ;  /* 0x0000002402027981 */ /* 0x000ea2000c1e1300 */
[----:B------:R-:W-:Y:S01]  /*0210*/  PRMT R23, RZ, 0x7610, R23 ;  /* 0x00007610ff177816 */ /* 0x000fe20000000017 */
[----:B--2---:R-:W0:Y:S02]  /*0220*/  I2F.S16 R24, R2 ;  /* 0x0000000200187306 */ /* 0x004e240000101400 */
[----:B0-----:R-:W-:Y:S01]  /*0230*/  F2FP.F16.F32.PACK_AB R24, RZ, R24 ;  /* 0x00000018ff18723e */ /* 0x001fe200000000ff */
[----:B------:R-:W-:Y:S06]  /*0240*/  BRA `(.L_x_3881) ;  /* 0x0000000c00fc7947 */ /* 0x000fec0003800000 */
.L_x_3879:
[----:B------:R-:W2:Y:S01]  /*0250*/  LDG.E.U8 R2, desc[UR36][R2.64] ;  /* 0x0000002402027981 */ /* 0x000ea2000c1e1100 */
[----:B------:R-:W-:Y:S02]  /*0260*/  PRMT R23, RZ, 0x7610, R23 ;  /* 0x00007610ff177816 */ /* 0x000fe40000000017 */
[----:B--2---:R-:W-:-:S04]  /*0270*/  I2FP.F32.U32 R24, R2 ;  /* 0x0000000200187245 */ /* 0x004fc80000201000 */
[----:B------:R-:W-:Y:S01]  /*0280*/  F2FP.F16.F32.PACK_AB R24, RZ, R24 ;  /* 0x00000018ff18723e */ /* 0x000fe200000000ff */
[----:B------:R-:W-:Y:S06]  /*0290*/  BRA `(.L_x_3881) ;  /* 0x0000000c00e87947 */ /* 0x000fec0003800000 */
.L_x_3878:
[----:B------:R-:W-:-:S13]  /*02a0*/  ISETP.NE.AND P0, PT, R0, 0x2, PT ;  /* 0x000000020000780c */ /* 0x000fda0003f05270 */
[----:B------:R-:W-:Y:S05]  /*02b0*/  @!P0 BRA `(.L_x_3882) ;  /* 0x0000000000388947 */ /* 0x000fea0003800000 */
[----:B------:R-:W-:-:S13]  /*02c0*/  ISETP.NE.AND P0, PT, R0, 0x3, PT ;  /* 0x000000030000780c */ /* 0x000fda0003f05270 */
[----:B------:R-:W-:Y:S05]  /*02d0*/  @!P0 BRA `(.L_x_3883) ;  /* 0x00000000001c8947 */ /* 0x000fea0003800000 */
[----:B------:R-:W-:-:S13]  /*02e0*/  ISETP.NE.AND P0, PT, R0, 0x4, PT ;  /* 0x000000040000780c */ /* 0x000fda0003f05270 */
[----:B------:R-:W-:Y:S05]  /*02f0*/  @P0 BRA `(.L_x_3880) ;  /* 0x0000000c00600947 */ /* 0x000fea0003800000 */
[----:B------:R-:W2:Y:S01]  /*0300*/  LDG.E.64 R2, desc[UR36][R2.64] ;  /* 0x0000002402027981 */ /* 0x000ea2000c1e1b00 */
[----:B------:R-:W-:Y:S01]  /*0310*/  PRMT R23, RZ, 0x7610, R23 ;  /* 0x00007610ff177816 */ /* 0x000fe20000000017 */
[----:B--2---:R-:W0:Y:S02]  /*0320*/  I2F.S64 R24, R2 ;  /* 0x0000000200187312 */ /* 0x004e240000301400 */
[----:B0-----:R-:W-:Y:S01]  /*0330*/  F2FP.F16.F32.PACK_AB R24, RZ, R24 ;  /* 0x00000018ff18723e */ /* 0x001fe200000000ff */
[----:B------:R-:W-:Y:S06]  /*0340*/  BRA `(.L_x_3881) ;  /* 0x0000000c00bc7947 */ /* 0x000fec0003800000 */
.L_x_3883:
[----:B------:R-:W2:Y:S01]  /*0350*/  LDG.E R2, desc[UR36][R2.64] ;  /* 0x0000002402027981 */ /* 0x000ea2000c1e1900 */
[----:B------:R-:W-:Y:S02]  /*0360*/  PRMT R23, RZ, 0x7610, R23 ;  /* 0x00007610ff177816 */ /* 0x000fe40000000017 */
[----:B--2---:R-:W-:-:S04]  /*0370*/  I2FP.F32.S32 R24, R2 ;  /* 0x0000000200187245 */ /* 0x004fc80000201400 */
[----:B------:R-:W-:Y:S01]  /*0380*/  F2FP.F16.F32.PACK_AB R24, RZ, R24 ;  /* 0x00000018ff18723e */ /* 0x000fe200000000ff */
[----:B------:R-:W-:Y:S06]  /*0390*/  BRA `(.L_x_3881) ;  /* 0x0000000c00a87947 */ /* 0x000fec0003800000 */
.L_x_3882:
[----:B------:R-:W2:Y:S01]  /*03a0*/  LDG.E.U16 R2, desc[UR36][R2.64] ;  /* 0x0000002402027981 */ /* 0x000ea2000c1e1500 */
[----:B------:R-:W-:Y:S01]  /*03b0*/  PRMT R23, RZ, 0x7610, R23 ;  /* 0x00007610ff177816 */ /* 0x000fe20000000017 */
[----:B--2---:R-:W0:Y:S02]  /*03c0*/  I2F.S16 R24, R2 ;  /* 0x0000000200187306 */ /* 0x004e240000101400 */
[----:B0-----:R-:W-:Y:S01]  /*03d0*/  F2FP.F16.F32.PACK_AB R24, RZ, R24 ;  /* 0x00000018ff18723e */ /* 0x001fe200000000ff */
[----:B------:R-:W-:Y:S06]  /*03e0*/  BRA `(.L_x_3881) ;  /* 0x0000000c00947947 */ /* 0x000fec0003800000 */
.L_x_3877:
[----:B------:R-:W-:-:S13]  /*03f0*/  ISETP.GT.AND P0, PT, R0, 0x6, PT ;  /* 0x000000060000780c */ /* 0x000fda0003f04270 */
[----:B------:R-:W-:Y:S05]  /*0400*/  @P0 BRA `(.L_x_3884) ;  /* 0x0000000000340947 */ /* 0x000fea0003800000 */
[----:B------:R-:W-:-:S13]  /*0410*/  ISETP.NE.AND P0, PT, R0, 0x5, PT ;  /* 0x000000050000780c */ /* 0x000fda0003f05270 */
[----:B------:R-:W-:Y:S05]  /*0420*/  @!P0 BRA `(.L_x_3885) ;  /* 0x0000000000188947 */ /* 0x000fea0003800000 */
[----:B------:R-:W-:-:S13]  /*0430*/  ISETP.NE.AND P0, PT, R0, 0x6, PT ;  /* 0x000000060000780c */ /* 0x000fda0003f05270 */
[----:B------:R-:W-:Y:S05]  /*0440*/  @P0 BRA `(.L_x_3880) ;  /* 0x0000000c000c0947 */ /* 0x000fea0003800000 */
[----:B------:R-:W2:Y:S01]  /*0450*/  LDG.E R24, desc[UR36][R2.64] ;  /* 0x0000002402187981 */ /* 0x000ea2000c1e1900 */
[----:B------:R-:W-:Y:S02]  /*0460*/  PRMT R23, RZ, 0x7610, R23 ;  /* 0x00007610ff177816 */ /* 0x000fe40000000017 */
[----:B--2---:R-:W-:Y:S01]  /*0470*/  F2FP.F16.F32.PACK_AB R24, RZ, R24 ;  /* 0x00000018ff18723e */ /* 0x004fe200000000ff */
[----:B------:R-:W-:Y:S06]  /*0480*/  BRA `(.L_x_3881) ;  /* 0x0000000c006c7947 */ /* 0x000fec0003800000 */
.L_x_3885:
[----:B------:R-:W2:Y:S01]  /*0490*/  LDG.E.U16 R24, desc[UR36][R2.64] ;  /* 0x0000002402187981 */ /* 0x000ea2000c1e1500 */
[----:B------:R-:W-:Y:S01]  /*04a0*/  PRMT R23, RZ, 0x7610, R23 ;  /* 0x00007610ff177816 */ /* 0x000fe20000000017 */
[----:B--2---:R-:W-:-:S05]  /*04b0*/  HADD2.F32 R24, -RZ, R24.H0_H0 ;  /* 0x20000018ff187230 */ /* 0x004fca0000004100 */
[----:B------:R-:W-:Y:S01]  /*04c0*/  F2FP.F16.F32.PACK_AB R24, RZ, R24 ;  /* 0x00000018ff18723e */ /* 0x000fe200000000ff */
[----:B------:R-:W-:Y:S06]  /*04d0*/  BRA `(.L_x_3881) ;  /* 0x0000000c00587947 */ /* 0x000fec0003800000 */
.L_x_3884:
        /* <DEDUP_REMOVED lines=10> */
.L_x_3887:
[----:B------:R-:W2:Y:S02]  /*0580*/  LDG.E R2, desc[UR36][R2.64] ;  /* 0x0000002402027981 */ /* 0x000ea4000c1e1900 */
[C---:B--2---:R-:W-:Y:S02]  /*0590*/  PRMT R24, R2.reuse, 0x7610, R24 ;  /* 0x0000761002187816 */ /* 0x044fe40000000018 */
[----:B------:R-:W-:Y:S01]  /*05a0*/  PRMT R23, R2, 0x7632, R23 ;  /* 0x0000763202177816 */ /* 0x000fe20000000017 */
[----:B------:R-:W-:Y:S06]  /*05b0*/  BRA `(.L_x_3881) ;  /* 0x0000000c00207947 */ /* 0x000fec0003800000 */
.L_x_3886:
[----:B------:R-:W2:Y:S01]  /*05c0*/  LDG.E.64 R2, desc[UR36][R2.64] ;  /* 0x0000002402027981 */ /* 0x000ea2000c1e1b00 */
[----:B------:R-:W-:Y:S01]  /*05d0*/  UMOV UR4, 0xf0000000 ;  /* 0xf000000000047882 */ /* 0x000fe20000000000 */
[----:B------:R-:W-:Y:S01]  /*05e0*/  UMOV UR5, 0x380fffff ;  /* 0x380fffff00057882 */ /* 0x000fe20000000000 */
[----:B------:R-:W-:Y:S01]  /*05f0*/  PRMT R23, RZ, 0x7610, R23 ;  /* 0x00007610ff177816 */ /* 0x000fe20000000017 */
[----:B--2---:R-:W0:Y:S01]  /*0600*/  F2F.F32.F64 R24, R2 ;  /* 0x0000000200187310 */ /* 0x004e220000301000 */
[----:B------:R-:W-:-:S14]  /*0610*/  DSETP.GEU.AND P0, PT, |R2|, UR4, PT ;  /* 0x0000000402007e2a */ /* 0x000fdc000bf0e200 */
[----:B0-----:R-:W-:-:S05]  /*0620*/  @!P0 FMUL R24, R24, 1.175494350822287508e-38 ;  /* 0x0080000018188820 */ /* 0x001fca0000400000 */
[----:B------:R-:W-:Y:S01]  /*0630*/  F2FP.F16.F32.PACK_AB R24, RZ, R24 ;  /* 0x00000018ff18723e */ /* 0x000fe200000000ff */
[----:B------:R-:W-:Y:S06]  /*0640*/  BRA `(.L_x_3881) ;  /* 0x0000000800fc7947 */ /* 0x000fec0003800000 */
.L_x_3876:
        /* <DEDUP_REMOVED lines=9> */
[----:B------:R-:W-:Y:S02]  /*06e0*/  PRMT R23, RZ, 0x7610, R23 ;  /* 0x00007610ff177816 */ /* 0x000fe40000000017 */
[----:B--2---:R-:W-:-:S04]  /*06f0*/  ISETP.NE.AND P0, PT, R2, RZ, PT ;  /* 0x000000ff0200720c */ /* 0x004fc80003f05270 */
[----:B------:R-:W-:-:S04]  /*0700*/  FSEL R24, RZ, 1, !P0 ;  /* 0x3f800000ff187808 */ /* 0x000fc80004000000 */
[----:B------:R-:W-:Y:S01]  /*0710*/  F2FP.F16.F32.PACK_AB R24, RZ, R24 ;  /* 0x00000018ff18723e */ /* 0x000fe200000000ff */
[----:B------:R-:W-:Y:S06]  /*0720*/  BRA `(.L_x_3881) ;  /* 0x0000000800c47947 */ /* 0x000fec0003800000 */
.L_x_3890:
        /* <DEDUP_REMOVED lines=12> */
.L_x_3889:
[----:B------:R-:W-:-:S13]  /*07f0*/  ISETP.NE.AND P0, PT, R0, 0xf, PT ;  /* 0x0000000f0000780c */ /* 0x000fda0003f05270 */
[----:B------:R-:W-:Y:S05]  /*0800*/  @!P0 BRA `(.L_x_3891) ;  /* 0x0000000000a48947 */ /* 0x000fea0003800000 */
[----:B------:R-:W-:-:S13]  /*0810*/  ISETP.NE.AND P0, PT, R0, 0x17, PT ;  /* 0x000000170000780c */ /* 0x000fda0003f05270 */
[----:B------:R-:W-:Y:S05]  /*0820*/  @!P0 BRA `(.L_x_3892) ;  /* 0x0000000000608947 */ /* 0x000fea0003800000 */
[----:B------:R-:W-:-:S13]  /*0830*/  ISETP.NE.AND P0, PT, R0, 0x18, PT ;  /* 0x000000180000780c */ /* 0x000fda0003f05270 */
[----:B------:R-:W-:Y:S05]  /*0840*/  @P0 BRA `(.L_x_3880) ;  /* 0x00000008000c0947 */ /* 0x000fea0003800000 */
[----:B------:R-:W2:Y:S01]  /*0850*/  LDG.E.U8 R0, desc[UR36][R2.64] ;  /* 0x0000002402007981 */ /* 0x000ea2000c1e1100 */
[----:B------:R-:W-:Y:S01]  /*0860*/  IMAD.MOV.U32 R8, RZ, RZ, -0x800000 ;  /* 0xff800000ff087424 */ /* 0x000fe200078e00ff */
[----:B------:R-:W-:Y:S01]  /*0870*/  PRMT R23, RZ, 0x7610, R23 ;  /* 0x00007610ff177816 */ /* 0x000fe20000000017 */
        /* <DEDUP_REMOVED lines=19> */
.L_x_3892:
[----:B------:R-:W2:Y:S01]  /*09b0*/  LDG.E.U8 R2, desc[UR36][R2.64] ;  /* 0x0000002402027981 */ /* 0x000ea2000c1e1100 */
[----:B------:R-:W-:Y:S01]  /*09c0*/  PRMT R23, RZ, 0x7610, R23 ;  /* 0x00007610ff177816 */ /* 0x000fe20000000017 */
        /* <DEDUP_REMOVED lines=13> */
.L_x_3891:
[----:B------:R-:W2:Y:S01]  /*0aa0*/  LDG.E.U16 R24, desc[UR36][R2.64] ;  /* 0x0000002402187981 */ /* 0x000ea2000c1e1500 */
[----:B------:R-:W-:Y:S01]  /*0ab0*/  PRMT R23, RZ, 0x7610, R23 ;  /* 0x00007610ff177816 */ /* 0x000fe20000000017 */
[----:B--2---:R-:W-:-:S05]  /*0ac0*/  IMAD.U32 R24, R24, 0x10000, RZ ;  /* 0x0001000018187824 */ /* 0x004fca00078e00ff */
[----:B------:R-:W-:Y:S01]  /*0ad0*/  F2FP.F16.F32.PACK_AB R24, RZ, R24 ;  /* 0x00000018ff18723e */ /* 0x000fe200000000ff */
[----:B------:R-:W-:Y:S06]  /*0ae0*/  BRA `(.L_x_3881) ;  /* 0x0000000400d47947 */ /* 0x000fec0003800000 */
.L_x_3888:
        /* <DEDUP_REMOVED lines=8> */
[----:B------:R-:W2:Y:S01]  /*0b70*/  LDG.E.U16 R24, desc[UR36][R2.64] ;  /* 0x0000002402187981 */ /* 0x000ea2000c1e1500 */
[----:B------:R-:W-:Y:S02]  /*0b80*/  PRMT R23, RZ, 0x7610, R23 ;  /* 0x00007610ff177816 */ /* 0x000fe40000000017 */
[----:B--2---:R-:W-:-:S04]  /*0b90*/  I2FP.F32.U32 R24, R24 ;  /* 0x0000001800187245 */ /* 0x004fc80000201000 */
[----:B------:R-:W-:Y:S01]  /*0ba0*/  F2FP.F16.F32.PACK_AB R24, RZ, R24 ;  /* 0x00000018ff18723e */ /* 0x000fe200000000ff */
[----:B------:R-:W-:Y:S06]  /*0bb0*/  BRA `(.L_x_3881) ;  /* 0x0000000400a07947 */ /* 0x000fec0003800000 */
.L_x_3895:
[----:B------:R-:W2:Y:S01]  /*0bc0*/  LDG.E.U8 R2, desc[UR36][R2.64] ;  /* 0x0000002402027981 */ /* 0x000ea2000c1e1100 */
[----:B------:R-:W-:Y:S01]  /*0bd0*/  BSSY B0, `(.L_x_3896) ;  /* 0x0000018000007945 */ /* 0x000fe20003800000 */
[----:B------:R-:W-:Y:S02]  /*0be0*/  MOV R24, RZ ;  /* 0x000000ff00187202 */ /* 0x000fe40000000f00 */
        /* <DEDUP_REMOVED lines=18> */
.L_x_3899:
[----:B------:R-:W-:Y:S05]  /*0d10*/  BSYNC B1 ;  /* 0x0000000000017941 */ /* 0x000fea0003800000 */
.L_x_3898:
[----:B------:R-:W-:Y:S01]  /*0d20*/  IMAD.SHL.U32 R2, R2, 0x100000, RZ ;  /* 0x0010000002027824 */ /* 0x000fe200078e00ff */
[----:B------:R-:W-:-:S04]  /*0d30*/  LEA R3, R0, 0x3b800000, 0x17 ;  /* 0x3b80000000037811 */ /* 0x000fc800078eb8ff */
[----:B------:R-:W-:-:S07]  /*0d40*/  LOP3.LUT R24, R3, R2, R24, 0xfe, !PT ;  /* 0x0000000203187212 */ /* 0x000fce00078efe18 */
.L_x_3897:
[----:B------:R-:W-:Y:S05]  /*0d50*/  BSYNC B0 ;  /* 0x0000000000007941 */ /* 0x000fea0003800000 */
.L_x_3896:
[----:B------:R-:W-:Y:S02]  /*0d60*/  F2FP.F16.F32.PACK_AB R24, RZ, R24 ;  /* 0x00000018ff18723e */ /* 0x000fe400000000ff */
[----:B------:R-:W-:Y:S01]  /*0d70*/  PRMT R23, RZ, 0x7610, R23 ;  /* 0x00007610ff177816 */ /* 0x000fe20000000017 */
[----:B------:R-:W-:Y:S06]  /*0d80*/  BRA `(.L_x_3881) ;  /* 0x00000004002c7947 */ /* 0x000fec0003800000 */
.L_x_3894:
        /* <DEDUP_REMOVED lines=21> */
.L_x_3903:
[----:B------:R-:W-:Y:S05]  /*0ee0*/  BSYNC B1 ;  /* 0x0000000000017941 */ /* 0x000fea0003800000 */
.L_x_3902:
[----:B------:R-:W-:Y:S01]  /*0ef0*/  IMAD.SHL.U32 R2, R2, 0x200000, RZ ;  /* 0x0020000002027824 */ /* 0x000fe200078e00ff */
[----:B------:R-:W-:-:S04]  /*0f00*/  LEA R3, R0, 0x37800000, 0x17 ;  /* 0x3780000000037811 */ /* 0x000fc800078eb8ff */
[----:B------:R-:W-:-:S07]  /*0f10*/  LOP3.LUT R24, R3, R2, R24, 0xfe, !PT ;  /* 0x0000000203187212 */ /* 0x000fce00078efe18 */
.L_x_3901:
[----:B------:R-:W-:Y:S05]  /*0f20*/  BSYNC B0 ;  /* 0x0000000000007941 */ /* 0x000fea0003800000 */
.L_x_3900:
[----:B------:R-:W-:Y:S02]  /*0f30*/  F2FP.F16.F32.PACK_AB R24, RZ, R24 ;  /* 0x00000018ff18723e */ /* 0x000fe400000000ff */
[----:B------:R-:W-:Y:S01]  /*0f40*/  PRMT R23, RZ, 0x7610, R23 ;  /* 0x00007610ff177816 */ /* 0x000fe20000000017 */
[----:B------:R-:W-:Y:S06]  /*0f50*/  BRA `(.L_x_3881) ;  /* 0x0000000000b87947 */ /* 0x000fec0003800000 */
.L_x_3893:
        /* <DEDUP_REMOVED lines=14> */
.L_x_3907:
[----:B------:R-:W-:Y:S05]  /*1040*/  BSYNC B0 ;  /* 0x0000000000007941 */ /* 0x000fea0003800000 */
.L_x_3906:
[----:B------:R-:W-:Y:S02]  /*1050*/  PRMT R23, RZ, 0x7610, R23 ;  /* 0x00007610ff177816 */ /* 0x000fe40000000017 */
[----:B------:R-:W-:Y:S01]  /*1060*/  F2FP.F16.F32.PACK_AB R24, RZ, R24 ;  /* 0x00000018ff18723e */ /* 0x000fe200000000ff */
[----:B------:R-:W-:Y:S06]  /*1070*/  BRA `(.L_x_3881) ;  /* 0x0000000000707947 */ /* 0x000fec0003800000 */
.L_x_3880:
[----:B------:R-:W-:Y:S01]  /*1080*/  MOV R2, 0x0 ;  /* 0x0000000000027802 */ /* 0x000fe20000000f00 */
[----:B------:R-:W-:Y:S01]  /*1090*/  ULDC.64 UR4, c[0x4][0x158] ;  /* 0x0100560000047ab9 */ /* 0x000fe20000000a00 */
[----:B------:R-:W-:Y:S01]  /*10a0*/  ULDC.64 UR6, c[0x4][0x28] ;  /* 0x01000a0000067ab9 */ /* 0x000fe20000000a00 */
[----:B------:R-:W-:Y:S01]  /*10b0*/  IMAD.U32 R4, RZ, RZ, UR4 ;  /* 0x00000004ff047e24 */ /* 0x000fe2000f8e00ff */
[----:B------:R-:W-:Y:S01]  /*10c0*/  MOV R5, UR5 ;  /* 0x0000000500057c02 */ /* 0x000fe20008000f00 */
[----:B------:R-:W-:Y:S01]  /*10d0*/  ULDC.64 UR4, c[0x4][0x160] ;  /* 0x0100580000047ab9 */ /* 0x000fe20000000a00 */
[----:B------:R-:W0:Y:S01]  /*10e0*/  LDC.64 R2, c[0x4][R2] ;  /* 0x0100000002027b82 */ /* 0x000e220000000a00 */
[----:B------:R-:W-:Y:S01]  /*10f0*/  HFMA2.MMA R13, -RZ, RZ, 0, 0 ;  /* 0x00000000ff0d7435 */ /* 0x000fe200000001ff */
        /* <DEDUP_REMOVED lines=8> */
.L_x_3908:
[----:B------:R-:W-:Y:S02]  /*1180*/  PRMT R23, RZ, 0x7610, R23 ;  /* 0x00007610ff177816 */ /* 0x000fe40000000017 */
[----:B------:R-:W-:Y:S01]  /*1190*/  PRMT R24, RZ, 0x7610, R24 ;  /* 0x00007610ff187816 */ /* 0x000fe20000000018 */
[----:B------:R-:W-:Y:S06]  /*11a0*/  BRA `(.L_x_3881) ;  /* 0x0000000000247947 */ /* 0x000fec0003800000 */
.L_x_3905:
[----:B------:R-:W2:Y:S01]  /*11b0*/  LDG.E.64 R2, desc[UR36][R2.64] ;  /* 0x0000002402027981 */ /* 0x000ea2000c1e1b00 */
[----:B------:R-:W-:Y:S01]  /*11c0*/  PRMT R23, RZ, 0x7610, R23 ;  /* 0x00007610ff177816 */ /* 0x000fe20000000017 */
[----:B--2---:R-:W0:Y:S02]  /*11d0*/  I2F.U64 R24, R2 ;  /* 0x0000000200187312 */ /* 0x004e240000301000 */
[----:B0-----:R-:W-:Y:S01]  /*11e0*/  F2FP.F16.F32.PACK_AB R24, RZ, R24 ;  /* 0x00000018ff18723e */ /* 0x001fe200000000ff */
[----:B------:R-:W-:Y:S06]  /*11f0*/  BRA `(.L_x_3881) ;  /* 0x0000000000107947 */ /* 0x000fec0003800000 */
.L_x_3904:
[----:B------:R-:W2:Y:S01]  /*1200*/  LDG.E R2, desc[UR36][R2.64] ;  /* 0x0000002402027981 */ /* 0x000ea2000c1e1900 */
[----:B------:R-:W-:Y:S02]  /*1210*/  PRMT R23, RZ, 0x7610, R23 ;  /* 0x00007610ff177816 */ /* 0x000fe40000000017 */
[----:B--2---:R-:W-:-:S04]  /*1220*/  I2FP.F32.U32 R24, R2 ;  /* 0x0000000200187245 */ /* 0x004fc80000201000 */
[----:B------:R-:W-:-:S07]  /*1230*/  F2FP.F16.F32.PACK_AB R24, RZ, R24 ;  /* 0x00000018ff18723e */ /* 0x000fce00000000ff */
.L_x_3881:
[----:B------:R-:W-:-:S07]  /*1240*/  VIADD R19, R19, 0x80 ;  /* 0x0000008013137836 */ /* 0x000fce0000000000 */
.L_x_3875:
[----:B------:R-:W-:Y:S05]  /*1250*/  BSYNC B6 ;  /* 0x0000000000067941 */ /* 0x000fea0003800000 */
.L_x_3874:
[----:B------:R-:W-:Y:S01]  /*1260*/  ISETP.GE.AND P0, PT, R19, R27, PT ;  /* 0x0000001b1300720c */ /* 0x000fe20003f06270 */
[----:B------:R-:W-:Y:S01]  /*1270*/  BSSY B6, `(.L_x_3909) ;  /* 0x000011a000067945 */ /* 0x000fe20003800000 */
[----:B------:R-:W-:-:S11]  /*1280*/  PRMT R17, RZ, 0x7610, R17 ;  /* 0x00007610ff117816 */ /* 0x000fd60000000011 */
        /* <DEDUP_REMOVED lines=24> */
.L_x_3914:
[----:B------:R-:W2:Y:S01]  /*1410*/  LDG.E.U8 R2, desc[UR36][R2.64] ;  /* 0x0000002402027981 */ /* 0x000ea2000c1e1100 */
[----:B------:R-:W-:Y:S02]  /*1420*/  PRMT R18, RZ, 0x7610, R18 ;  /* 0x00007610ff127816 */ /* 0x000fe40000000012 */
[----:B--2---:R-:W-:-:S04]  /*1430*/  I2FP.F32.U32 R17, R2 ;  /* 0x0000000200117245 */ /* 0x004fc80000201000 */
[----:B------:R-:W-:Y:S01]  /*1440*/  F2FP.F16.F32.PACK_AB R17, RZ, R17 ;  /* 0x00000011ff11723e */ /* 0x000fe200000000ff */
[----:B------:R-:W-:Y:S06]  /*1450*/  BRA `(.L_x_3916) ;  /* 0x0000000c00e87947 */ /* 0x000fec0003800000 */
.L_x_3913:
        /* <DEDUP_REMOVED lines=11> */
.L_x_3918:
[----:B------:R-:W2:Y:S01]  /*1510*/  LDG.E R2, desc[UR36][R2.64] ;  /* 0x0000002402027981 */ /* 0x000ea2000c1e1900 */
[----:B------:R-:W-:Y:S02]  /*1520*/  PRMT R18, RZ, 0x7610, R18 ;  /* 0x00007610ff127816 */ /* 0x000fe40000000012 */
[----:B--2---:R-:W-:-:S04]  /*1530*/  I2FP.F32.S32 R17, R2 ;  /* 0x0000000200117245 */ /* 0x004fc80000201400 */
[----:B------:R-:W-:Y:S01]  /*1540*/  F2FP.F16.F32.PACK_AB R17, RZ, R17 ;  /* 0x00000011ff11723e */ /* 0x000fe200000000ff */
[----:B------:R-:W-:Y:S06]  /*1550*/  BRA `(.L_x_3916) ;  /* 0x0000000c00a87947 */ /* 0x000fec0003800000 */
.L_x_3917:
[----:B------:R-:W2:Y:S01]  /*1560*/  LDG.E.U16 R2, desc[UR36][R2.64] ;  /* 0x0000002402027981 */ /* 0x000ea2000c1e1500 */
[----:B------:R-:W-:Y:S01]  /*1570*/  PRMT R18, RZ, 0x7610, R18 ;  /* 0x00007610ff127816 */ /* 0x000fe20000000012 */
[----:B--2---:R-:W0:Y:S02]  /*1580*/  I2F.S16 R17, R2 ;  /* 0x0000000200117306 */ /* 0x004e240000101400 */
[----:B0-----:R-:W-:Y:S01]  /*1590*/  F2FP.F16.F32.PACK_AB R17, RZ, R17 ;  /* 0x00000011ff11723e */ /* 0x001fe200000000ff */
[----:B------:R-:W-:Y:S06]  /*15a0*/  BRA `(.L_x_3916) ;  /* 0x0000000c00947947 */ /* 0x000fec0003800000 */
.L_x_3912:
        /* <DEDUP_REMOVED lines=10> */
.L_x_3920:
[----:B------:R-:W2:Y:S01]  /*1650*/  LDG.E.U16 R17, desc[UR36][R2.64] ;  /* 0x0000002402117981 */ /* 0x000ea2000c1e1500 */
[----:B------:R-:W-:Y:S01]  /*1660*/  PRMT R18, RZ, 0x7610, R18 ;  /* 0x00007610ff127816 */ /* 0x000fe20000000012 */
[----:B--2---:R-:W-:-:S05]  /*1670*/  HADD2.F32 R17, -RZ, R17.H0_H0 ;  /* 0x20000011ff117230 */ /* 0x004fca0000004100 */
[----:B------:R-:W-:Y:S01]  /*1680*/  F2FP.F16.F32.PACK_AB R17, RZ, R17 ;  /* 0x00000011ff11723e */ /* 0x000fe200000000ff */
[----:B------:R-:W-:Y:S06]  /*1690*/  BRA `(.L_x_3916) ;  /* 0x0000000c00587947 */ /* 0x000fec0003800000 */
.L_x_3919:
        /* <DEDUP_REMOVED lines=10> */
.L_x_3922:
[----:B------:R-:W2:Y:S02]  /*1740*/  LDG.E R2, desc[UR36][R2.64] ;  /* 0x0000002402027981 */ /* 0x000ea4000c1e1900 */
[C---:B--2---:R-:W-:Y:S02]  /*1750*/  PRMT R17, R2.reuse, 0x7610, R17 ;  /* 0x0000761002117816 */ /* 0x044fe40000000011 */
[----:B------:R-:W-:Y:S01]  /*1760*/  PRMT R18, R2, 0x7632, R18 ;  /* 0x0000763202127816 */ /* 0x000fe20000000012 */
[----:B------:R-:W-:Y:S06]  /*1770*/  BRA `(.L_x_3916) ;  /* 0x0000000c00207947 */ /* 0x000fec0003800000 */
.L_x_3921:
        /* <DEDUP_REMOVED lines=9> */
.L_x_3911:
        /* <DEDUP_REMOVED lines=14> */
.L_x_3925:
        /* <DEDUP_REMOVED lines=12> */
.L_x_3924:
[----:B------:R-:W-:-:S13]  /*19b0*/  ISETP.NE.AND P0, PT, R0, 0xf, PT ;  /* 0x0000000f0000780c */ /* 0x000fda0003f05270 */
[----:B------:R-:W-:Y:S05]  /*19c0*/  @!P0 BRA `(.L_x_3926) ;  /* 0x0000000000a48947 */ /* 0x000fea0003800000 */
[----:B------:R-:W-:-:S13]  /*19d0*/  ISETP.NE.AND P0, PT, R0, 0x17, PT ;  /* 0x000000170000780c */ /* 0x000fda0003f05270 */
[----:B------:R-:W-:Y:S05]  /*19e0*/  @!P0 BRA `(.L_x_3927) ;  /* 0x0000000000608947 */ /* 0x000fea0003800000 */
[----:B------:R-:W-:-:S13]  /*19f0*/  ISETP.NE.AND P0, PT, R0, 0x18, PT ;  /* 0x000000180000780c */ /* 0x000fda0003f05270 */
[----:B------:R-:W-:Y:S05]  /*1a00*/  @P0 BRA `(.L_x_3915) ;  /* 0x00000008000c0947 */ /* 0x000fea0003800000 */
[----:B------:R-:W2:Y:S01]  /*1a10*/  LDG.E.U8 R0, desc[UR36][R2.64] ;  /* 0x0000002402007981 */ /* 0x000ea2000c1e1100 */
[----:B------:R-:W-:Y:S02]  /*1a20*/  MOV R8, 0xff800000 ;  /* 0xff80000000087802 */ /* 0x000fe40000000f00 */
[----:B------:R-:W-:Y:S01]  /*1a30*/  PRMT R18, RZ, 0x7610, R18 ;  /* 0x00007610ff127816 */ /* 0x000fe20000000012 */
        /* <DEDUP_REMOVED lines=19> */
.L_x_3927:
        /* <DEDUP_REMOVED lines=15> */
.L_x_3926:
[----:B------:R-:W2:Y:S01]  /*1c60*/  LDG.E.U16 R17, desc[UR36][R2.64] ;  /* 0x0000002402117981 */ /* 0x000ea2000c1e1500 */
[----:B------:R-:W-:Y:S02]  /*1c70*/  PRMT R18, RZ, 0x7610, R18 ;  /* 0x00007610ff127816 */ /* 0x000fe40000000012 */
[----:B--2---:R-:W-:-:S04]  /*1c80*/  SHF.L.U32 R17, R17, 0x10, RZ ;  /* 0x0000001011117819 */ /* 0x004fc800000006ff */
[----:B------:R-:W-:Y:S01]  /*1c90*/  F2FP.F16.F32.PACK_AB R17, RZ, R17 ;  /* 0x00000011ff11723e */ /* 0x000fe200000000ff */
[----:B------:R-:W-:Y:S06]  /*1ca0*/  BRA `(.L_x_3916) ;  /* 0x0000000400d47947 */ /* 0x000fec0003800000 */
.L_x_3923:
        /* <DEDUP_REMOVED lines=13> */
.L_x_3930:
        /* <DEDUP_REMOVED lines=21> */
.L_x_3934:
[----:B------:R-:W-:Y:S05]  /*1ed0*/  BSYNC B1 ;  /* 0x0000000000017941 */ /* 0x000fea0003800000 */
.L_x_3933:
[----:B------:R-:W-:Y:S01]  /*1ee0*/  IMAD.SHL.U32 R2, R2, 0x100000, RZ ;  /* 0x0010000002027824 */ /* 0x000fe200078e00ff */
[----:B------:R-:W-:-:S04]  /*1ef0*/  LEA R0, R0, 0x3b800000, 0x17 ;  /* 0x3b80000000007811 */ /* 0x000fc800078eb8ff */
[----:B------:R-:W-:-:S07]  /*1f00*/  LOP3.LUT R17, R0, R2, R17, 0xfe, !PT ;  /* 0x0000000200117212 */ /* 0x000fce00078efe11 */
.L_x_3932:
[----:B------:R-:W-:Y:S05]  /*1f10*/  BSYNC B0 ;  /* 0x0000000000007941 */ /* 0x000fea0003800000 */
.L_x_3931:
[----:B------:R-:W-:Y:S02]  /*1f20*/  F2FP.F16.F32.PACK_AB R17, RZ, R17 ;  /* 0x00000011ff11723e */ /* 0x000fe400000000ff */
[----:B------:R-:W-:Y:S01]  /*1f30*/  PRMT R18, RZ, 0x7610, R18 ;  /* 0x00007610ff127816 */ /* 0x000fe20000000012 */
[----:B------:R-:W-:Y:S06]  /*1f40*/  BRA `(.L_x_3916) ;  /* 0x00000004002c7947 */ /* 0x000fec0003800000 */
.L_x_3929:
        /* <DEDUP_REMOVED lines=21> */
.L_x_3938:
[----:B------:R-:W-:Y:S05]  /*20a0*/  BSYNC B1 ;  /* 0x0000000000017941 */ /* 0x000fea0003800000 */
.L_x_3937:
[----:B------:R-:W-:Y:S01]  /*20b0*/  IMAD.SHL.U32 R2, R2, 0x200000, RZ ;  /* 0x0020000002027824 */ /* 0x000fe200078e00ff */
[----:B------:R-:W-:-:S04]  /*20c0*/  LEA R0, R0, 0x37800000, 0x17 ;  /* 0x3780000000007811 */ /* 0x000fc800078eb8ff */
[----:B------:R-:W-:-:S07]  /*20d0*/  LOP3.LUT R17, R0, R2, R17, 0xfe, !PT ;  /* 0x0000000200117212 */ /* 0x000fce00078efe11 */
.L_x_3936:
[----:B------:R-:W-:Y:S05]  /*20e0*/  BSYNC B0 ;  /* 0x0000000000007941 */ /* 0x000fea0003800000 */
.L_x_3935:
[----:B------:R-:W-:Y:S02]  /*20f0*/  F2FP.F16.F32.PACK_AB R17, RZ, R17 ;  /* 0x00000011ff11723e */ /* 0x000fe400000000ff */
[----:B------:R-:W-:Y:S01]  /*2100*/  PRMT R18, RZ, 0x7610, R18 ;  /* 0x00007610ff127816 */ /* 0x000fe20000000012 */
[----:B------:R-:W-:Y:S06]  /*2110*/  BRA `(.L_x_3916) ;  /* 0x0000000000b87947 */ /* 0x000fec0003800000 */
.L_x_3928:
        /* <DEDUP_REMOVED lines=14> */
.L_x_3942:
[----:B------:R-:W-:Y:S05]  /*2200*/  BSYNC B0 ;  /* 0x0000000000007941 */ /* 0x000fea0003800000 */
.L_x_3941:
[----:B------:R-:W-:Y:S02]  /*2210*/  PRMT R18, RZ, 0x7610, R18 ;  /* 0x00007610ff127816 */ /* 0x000fe40000000012 */
[----:B------:R-:W-:Y:S01]  /*2220*/  F2FP.F16.F32.PACK_AB R17, RZ, R17 ;  /* 0x00000011ff11723e */ /* 0x000fe200000000ff */
[----:B------:R-:W-:Y:S06]  /*2230*/  BRA `(.L_x_3916) ;  /* 0x0000000000707947 */ /* 0x000fec0003800000 */
.L_x_3915:
[----:B------:R-:W-:Y:S01]  /*2240*/  MOV R2, 0x0 ;  /* 0x0000000000027802 */ /* 0x000fe20000000f00 */
[----:B------:R-:W-:Y:S01]  /*2250*/  ULDC.64 UR4, c[0x4][0x158] ;  /* 0x0100560000047ab9 */ /* 0x000fe20000000a00 */
[----:B------:R-:W-:Y:S01]  /*2260*/  ULDC.64 UR6, c[0x4][0x28] ;  /* 0x01000a0000067ab9 */ /* 0x000fe20000000a00 */
[----:B------:R-:W-:Y:S01]  /*2270*/  MOV R4, UR4 ;  /* 0x0000000400047c02 */ /* 0x000fe20008000f00 */
[----:B------:R-:W-:Y:S01]  /*2280*/  IMAD.U32 R5, RZ, RZ, UR5 ;  /* 0x00000005ff057e24 */ /* 0x000fe2000f8e00ff */
[----:B------:R-:W-:Y:S01]  /*2290*/  ULDC.64 UR4, c[0x4][0x160] ;  /* 0x0100580000047ab9 */ /* 0x000fe20000000a00 */
[----:B------:R-:W0:Y:S01]  /*22a0*/  LDC.64 R2, c[0x4][R2] ;  /* 0x0100000002027b82 */ /* 0x000e220000000a00 */
[----:B------:R-:W-:Y:S01]  /*22b0*/  HFMA2.MMA R12, -RZ, RZ, 0, 5.9604644775390625e-08 ;  /* 0x00000001ff0c7435 */ /* 0x000fe200000001ff */
        /* <DEDUP_REMOVED lines=8> */
.L_x_3943:
[----:B------:R-:W-:Y:S02]  /*2340*/  PRMT R18, RZ, 0x7610, R18 ;  /* 0x00007610ff127816 */ /* 0x000fe40000000012 */
[----:B------:R-:W-:Y:S01]  /*2350*/  PRMT R17, RZ, 0x7610, R17 ;  /* 0x00007610ff117816 */ /* 0x000fe20000000011 */
[----:B------:R-:W-:Y:S06]  /*2360*/  BRA `(.L_x_3916) ;  /* 0x0000000000247947 */ /* 0x000fec0003800000 */
.L_x_3940:
[----:B------:R-:W2:Y:S01]  /*2370*/  LDG.E.64 R2, desc[UR36][R2.64] ;  /* 0x0000002402027981 */ /* 0x000ea2000c1e1b00 */
[----:B------:R-:W-:Y:S01]  /*2380*/  PRMT R18, RZ, 0x7610, R18 ;  /* 0x00007610ff127816 */ /* 0x000fe20000000012 */
[----:B--2---:R-:W0:Y:S02]  /*2390*/  I2F.U64 R17, R2 ;  /* 0x0000000200117312 */ /* 0x004e240000301000 */
[----:B0-----:R-:W-:Y:S01]  /*23a0*/  F2FP.F16.F32.PACK_AB R17, RZ, R17 ;  /* 0x00000011ff11723e */ /* 0x001fe200000000ff */
[----:B------:R-:W-:Y:S06]  /*23b0*/  BRA `(.L_x_3916) ;  /* 0x0000000000107947 */ /* 0x000fec0003800000 */
.L_x_3939:
[----:B------:R-:W2:Y:S01]  /*23c0*/  LDG.E R2, desc[UR36][R2.64] ;  /* 0x0000002402027981 */ /* 0x000ea2000c1e1900 */
[----:B------:R-:W-:Y:S02]  /*23d0*/  PRMT R18, RZ, 0x7610, R18 ;  /* 0x00007610ff127816 */ /* 0x000fe40000000012 */
[----:B--2---:R-:W-:-:S04]  /*23e0*/  I2FP.F32.U32 R17, R2 ;  /* 0x0000000200117245 */ /* 0x004fc80000201000 */
[----:B------:R-:W-:-:S07]  /*23f0*/  F2FP.F16.F32.PACK_AB R17, RZ, R17 ;  /* 0x00000011ff11723e */ /* 0x000fce00000000ff */
.L_x_3916:
[----:B------:R-:W-:-:S07]  /*2400*/  VIADD R19, R19, 0x80 ;  /* 0x0000008013137836 */ /* 0x000fce0000000000 */
.L_x_3910:
[----:B------:R-:W-:Y:S05]  /*2410*/  BSYNC B6 ;  /* 0x0000000000067941 */ /* 0x000fea0003800000 */
.L_x_3909:
[----:B------:R-:W-:Y:S01]  /*2420*/  ISETP.GE.AND P0, PT, R19, R27, PT ;  /* 0x0000001b1300720c */ /* 0x000fe20003f06270 */
[----:B------:R-:W-:Y:S01]  /*2430*/  BSSY B6, `(.L_x_3944) ;  /* 0x000011c000067945 */ /* 0x000fe20003800000 */
[----:B------:R-:W-:Y:S02]  /*2440*/  PRMT R25, RZ, 0x7610, R25 ;  /* 0x00007610ff197816 */ /* 0x000fe40000000019 */
[----:B------:R-:W-:Y:S02]  /*2450*/  PRMT R22, RZ, 0x7610, R22 ;  /* 0x00007610ff167816 */ /* 0x000fe40000000016 */
[----:B------:R-:W-:-:S07]  /*2460*/  PRMT R16, RZ, 0x7610, R16 ;  /* 0x00007610ff107816 */ /* 0x000fce0000000010 */
        /* <DEDUP_REMOVED lines=24> */
.L_x_3949:
[----:B------:R-:W2:Y:S01]  /*25f0*/  LDG.E.U8 R2, desc[UR36][R2.64] ;  /* 0x0000002402027981 */ /* 0x000ea2000c1e1100 */
[----:B------:R-:W-:Y:S02]  /*2600*/  PRMT R22, RZ, 0x7610, R22 ;  /* 0x00007610ff167816 */ /* 0x000fe40000000016 */
[----:B--2---:R-:W-:-:S04]  /*2610*/  I2FP.F32.U32 R16, R2 ;  /* 0x0000000200107245 */ /* 0x004fc80000201000 */
[----:B------:R-:W-:Y:S01]  /*2620*/  F2FP.F16.F32.PACK_AB R16, RZ, R16 ;  /* 0x00000010ff10723e */ /* 0x000fe200000000ff */
[----:B------:R-:W-:Y:S06]  /*2630*/  BRA `(.L_x_3951) ;  /* 0x0000000c00e87947 */ /* 0x000fec0003800000 */
.L_x_3948:
        /* <DEDUP_REMOVED lines=11> */
.L_x_3953:
[----:B------:R-:W2:Y:S01]  /*26f0*/  LDG.E R2, desc[UR36][R2.64] ;  /* 0x0000002402027981 */ /* 0x000ea2000c1e1900 */
[----:B------:R-:W-:Y:S02]  /*2700*/  PRMT R22, RZ, 0x7610, R22 ;  /* 0x00007610ff167816 */ /* 0x000fe40000000016 */
[----:B--2---:R-:W-:-:S04]  /*2710*/  I2FP.F32.S32 R16, R2 ;  /* 0x0000000200107245 */ /* 0x004fc80000201400 */
[----:B------:R-:W-:Y:S01]  /*2720*/  F2FP.F16.F32.PACK_AB R16, RZ, R16 ;  /* 0x00000010ff10723e */ /* 0x000fe200000000ff */
[----:B------:R-:W-:Y:S06]  /*2730*/  BRA `(.L_x_3951) ;  /* 0x0000000c00a87947 */ /* 0x000fec0003800000 */
.L_x_3952:
[----:B------:R-:W2:Y:S01]  /*2740*/  LDG.E.U16 R2, desc[UR36][R2.64] ;  /* 0x0000002402027981 */ /* 0x000ea2000c1e1500 */
[----:B------:R-:W-:Y:S01]  /*2750*/  PRMT R22, RZ, 0x7610, R22 ;  /* 0x00007610ff167816 */ /* 0x000fe20000000016 */
[----:B--2---:R-:W0:Y:S02]  /*2760*/  I2F.S16 R16, R2 ;  /* 0x0000000200107306 */ /* 0x004e240000101400 */
[----:B0-----:R-:W-:Y:S01]  /*2770*/  F2FP.F16.F32.PACK_AB R16, RZ, R16 ;  /* 0x00000010ff10723e */ /* 0x001fe200000000ff */
[----:B------:R-:W-:Y:S06]  /*2780*/  BRA `(.L_x_3951) ;  /* 0x0000000c00947947 */ /* 0x000fec0003800000 */
.L_x_3947:
        /* <DEDUP_REMOVED lines=10> */
.L_x_3955:
[----:B------:R-:W2:Y:S01]  /*2830*/  LDG.E.U16 R16, desc[UR36][R2.64] ;  /* 0x0000002402107981 */ /* 0x000ea2000c1e1500 */
[----:B------:R-:W-:Y:S01]  /*2840*/  PRMT R22, RZ, 0x7610, R22 ;  /* 0x00007610ff167816 */ /* 0x000fe20000000016 */
[----:B--2---:R-:W-:-:S05]  /*2850*/  HADD2.F32 R16, -RZ, R16.H0_H0 ;  /* 0x20000010ff107230 */ /* 0x004fca0000004100 */
[----:B------:R-:W-:Y:S01]  /*2860*/  F2FP.F16.F32.PACK_AB R16, RZ, R16 ;  /* 0x00000010ff10723e */ /* 0x000fe200000000ff */
[----:B------:R-:W-:Y:S06]  /*2870*/  BRA `(.L_x_3951) ;  /* 0x0000000c00587947 */ /* 0x000fec0003800000 */
.L_x_3954:
        /* <DEDUP_REMOVED lines=10> */
.L_x_3957:
[----:B------:R-:W2:Y:S02]  /*2920*/  LDG.E R2, desc[UR36][R2.64] ;  /* 0x0000002402027981 */ /* 0x000ea4000c1e1900 */
[C---:B--2---:R-:W-:Y:S02]  /*2930*/  PRMT R16, R2.reuse, 0x7610, R16 ;  /* 0x0000761002107816 */ /* 0x044fe40000000010 */
[----:B------:R-:W-:Y:S01]  /*2940*/  PRMT R22, R2, 0x7632, R22 ;  /* 0x0000763202167816 */ /* 0x000fe20000000016 */
[----:B------:R-:W-:Y:S06]  /*2950*/  BRA `(.L_x_3951) ;  /* 0x0000000c00207947 */ /* 0x000fec0003800000 */
.L_x_3956:
        /* <DEDUP_REMOVED lines=9> */
.L_x_3946:
        /* <DEDUP_REMOVED lines=14> */
.L_x_3960:
        /* <DEDUP_REMOVED lines=12> */
.L_x_3959:
        /* <DEDUP_REMOVED lines=28> */
.L_x_3962:
[----:B------:R-:W2:Y:S01]  /*2d50*/  LDG.E.U8 R2, desc[UR36][R2.64] ;  /* 0x0000002402027981 */ /* 0x000ea2000c1e1100 */
[----:B------:R-:W-:Y:S01]  /*2d60*/  PRMT R22, RZ, 0x7610, R22 ;  /* 0x00007610ff167816 */ /* 0x000fe20000000016 */
[C---:B--2---:R-:W-:Y:S01]  /*2d70*/  IMAD.SHL.U32 R0, R2.reuse, 0x2000000, RZ ;  /* 0x0200000002007824 */ /* 0x044fe200078e00ff */
[----:B------:R-:W-:-:S04]  /*2d80*/  SHF.L.U32 R5, R2, 0x18, RZ ;  /* 0x0000001802057819 */ /* 0x000fc800000006ff */
        /* <DEDUP_REMOVED lines=11> */
.L_x_3961:
[----:B------:R-:W2:Y:S01]  /*2e40*/  LDG.E.U16 R16, desc[UR36][R2.64] ;  /* 0x0000002402107981 */ /* 0x000ea2000c1e1500 */
[----:B------:R-:W-:Y:S01]  /*2e50*/  PRMT R22, RZ, 0x7610, R22 ;  /* 0x00007610ff167816 */ /* 0x000fe20000000016 */
[----:B--2---:R-:W-:-:S05]  /*2e60*/  IMAD.U32 R16, R16, 0x10000, RZ ;  /* 0x0001000010107824 */ /* 0x004fca00078e00ff */
[----:B------:R-:W-:Y:S01]  /*2e70*/  F2FP.F16.F32.PACK_AB R16, RZ, R16 ;  /* 0x00000010ff10723e */ /* 0x000fe200000000ff */
[----:B------:R-:W-:Y:S06]  /*2e80*/  BRA `(.L_x_3951) ;  /* 0x0000000400d47947 */ /* 0x000fec0003800000 */
.L_x_3958:
        /* <DEDUP_REMOVED lines=13> */
.L_x_3965:
        /* <DEDUP_REMOVED lines=21> */
.L_x_3969:
[----:B------:R-:W-:Y:S05]  /*30b0*/  BSYNC B1 ;  /* 0x0000000000017941 */ /* 0x000fea0003800000 */
.L_x_3968:
[----:B------:R-:W-:Y:S01]  /*30c0*/  IMAD.SHL.U32 R2, R2, 0x100000, RZ ;  /* 0x0010000002027824 */ /* 0x000fe200078e00ff */
[----:B------:R-:W-:-:S04]  /*30d0*/  LEA R3, R0, 0x3b800000, 0x17 ;  /* 0x3b80000000037811 */ /* 0x000fc800078eb8ff */
[----:B------:R-:W-:-:S07]  /*30e0*/  LOP3.LUT R16, R3, R2, R16, 0xfe, !PT ;  /* 0x0000000203107212 */ /* 0x000fce00078efe10 */
.L_x_3967:
[----:B------:R-:W-:Y:S05]  /*30f0*/  BSYNC B0 ;  /* 0x0000000000007941 */ /* 0x000fea0003800000 */
.L_x_3966:
[----:B------:R-:W-:Y:S02]  /*3100*/  F2FP.F16.F32.PACK_AB R16, RZ, R16 ;  /* 0x00000010ff10723e */ /* 0x000fe400000000ff */
[----:B------:R-:W-:Y:S01]  /*3110*/  PRMT R22, RZ, 0x7610, R22 ;  /* 0x00007610ff167816 */ /* 0x000fe20000000016 */
[----:B------:R-:W-:Y:S06]  /*3120*/  BRA `(.L_x_3951) ;  /* 0x00000004002c7947 */ /* 0x000fec0003800000 */
.L_x_3964:
        /* <DEDUP_REMOVED lines=21> */
.L_x_3973:
[----:B------:R-:W-:Y:S05]  /*3280*/  BSYNC B1 ;  /* 0x0000000000017941 */ /* 0x000fea0003800000 */
.L_x_3972:
[----:B------:R-:W-:Y:S01]  /*3290*/  IMAD.SHL.U32 R2, R2, 0x200000, RZ ;  /* 0x0020000002027824 */ /* 0x000fe200078e00ff */
[----:B------:R-:W-:-:S04]  /*32a0*/  LEA R3, R0, 0x37800000, 0x17 ;  /* 0x3780000000037811 */ /* 0x000fc800078eb8ff */
[----:B------:R-:W-:-:S07]  /*32b0*/  LOP3.LUT R16, R3, R2, R16, 0xfe, !PT ;  /* 0x0000000203107212 */ /* 0x000fce00078efe10 */
.L_x_3971:
[----:B------:R-:W-:Y:S05]  /*32c0*/  BSYNC B0 ;  /* 0x0000000000007941 */ /* 0x000fea0003800000 */
.L_x_3970:
[----:B------:R-:W-:Y:S02]  /*32d0*/  F2FP.F16.F32.PACK_AB R16, RZ, R16 ;  /* 0x00000010ff10723e */ /* 0x000fe400000000ff */
[----:B------:R-:W-:Y:S01]  /*32e0*/  PRMT R22, RZ, 0x7610, R22 ;  /* 0x00007610ff167816 */ /* 0x000fe20000000016 */
[----:B------:R-:W-:Y:S06]  /*32f0*/  BRA `(.L_x_3951) ;  /* 0x0000000000b87947 */ /* 0x000fec0003800000 */
.L_x_3963:
        /* <DEDUP_REMOVED lines=14> */
.L_x_3977:
[----:B------:R-:W-:Y:S05]  /*33e0*/  BSYNC B0 ;  /* 0x0000000000007941 */ /* 0x000fea0003800000 */
.L_x_3976:
[----:B------:R-:W-:Y:S02]  /*33f0*/  PRMT R22, RZ, 0x7610, R22 ;  /* 0x00007610ff167816 */ /* 0x000fe40000000016 */
[----:B------:R-:W-:Y:S01]  /*3400*/  F2FP.F16.F32.PACK_AB R16, RZ, R16 ;  /* 0x00000010ff10723e */ /* 0x000fe200000000ff */
[----:B------:R-:W-:Y:S06]  /*3410*/  BRA `(.L_x_3951) ;  /* 0x0000000000707947 */ /* 0x000fec0003800000 */
.L_x_3950:
[----:B------:R-:W-:Y:S01]  /*3420*/  MOV R2, 0x0 ;  /* 0x0000000000027802 */ /* 0x000fe20000000f00 */
[----:B------:R-:W-:Y:S01]  /*3430*/  ULDC.64 UR4, c[0x4][0x158] ;  /* 0x0100560000047ab9 */ /* 0x000fe20000000a00 */
[----:B------:R-:W-:Y:S01]  /*3440*/  ULDC.64 UR6, c[0x4][0x28] ;  /* 0x01000a0000067ab9 */ /* 0x000fe20000000a00 */
[----:B------:R-:W-:Y:S01]  /*3450*/  IMAD.U32 R4, RZ, RZ, UR4 ;  /* 0x00000004ff047e24 */ /* 0x000fe2000f8e00ff */
[----:B------:R-:W-:Y:S01]  /*3460*/  HFMA2.MMA R8, -RZ, RZ, 0, 4.64916229248046875e-06 ;  /* 0x0000004eff087435 */ /* 0x000fe200000001ff */
        /* <DEDUP_REMOVED lines=11> */
.L_x_3978:
[----:B------:R-:W-:Y:S02]  /*3520*/  PRMT R22, RZ, 0x7610, R22 ;  /* 0x00007610ff167816 */ /* 0x000fe40000000016 */
[----:B------:R-:W-:Y:S01]  /*3530*/  PRMT R16, RZ, 0x7610, R16 ;  /* 0x00007610ff107816 */ /* 0x000fe20000000010 */
[----:B------:R-:W-:Y:S06]  /*3540*/  BRA `(.L_x_3951) ;  /* 0x0000000000247947 */ /* 0x000fec0003800000 */
.L_x_3975:
[----:B------:R-:W2:Y:S01]  /*3550*/  LDG.E.64 R2, desc[UR36][R2.64] ;  /* 0x0000002402027981 */ /* 0x000ea2000c1e1b00 */
[----:B------:R-:W-:Y:S01]  /*3560*/  PRMT R22, RZ, 0x7610, R22 ;  /* 0x00007610ff167816 */ /* 0x000fe20000000016 */
[----:B--2---:R-:W0:Y:S02]  /*3570*/  I2F.U64 R16, R2 ;  /* 0x0000000200107312 */ /* 0x004e240000301000 */
[----:B0-----:R-:W-:Y:S01]  /*3580*/  F2FP.F16.F32.PACK_AB R16, RZ, R16 ;  /* 0x00000010ff10723e */ /* 0x001fe200000000ff */
[----:B------:R-:W-:Y:S06]  /*3590*/  BRA `(.L_x_3951) ;  /* 0x0000000000107947 */ /* 0x000fec0003800000 */
.L_x_3974:
[----:B------:R-:W2:Y:S01]  /*35a0*/  LDG.E R2, desc[UR36][R2.64] ;  /* 0x0000002402027981 */ /* 0x000ea2000c1e1900 */
[----:B------:R-:W-:Y:S02]  /*35b0*/  PRMT R22, RZ, 0x7610, R22 ;  /* 0x00007610ff167816 */ /* 0x000fe40000000016 */
[----:B--2---:R-:W-:-:S04]  /*35c0*/  I2FP.F32.U32 R16, R2 ;  /* 0x0000000200107245 */ /* 0x004fc80000201000 */
[----:B------:R-:W-:-:S07]  /*35d0*/  F2FP.F16.F32.PACK_AB R16, RZ, R16 ;  /* 0x00000010ff10723e */ /* 0x000fce00000000ff */
.L_x_3951:
[----:B------:R-:W-:-:S07]  /*35e0*/  VIADD R19, R19, 0x80 ;  /* 0x0000008013137836 */ /* 0x000fce0000000000 */
.L_x_3945:
[----:B------:R-:W-:Y:S05]  /*35f0*/  BSYNC B6 ;  /* 0x0000000000067941 */ /* 0x000fea0003800000 */
.L_x_3944:
[----:B------:R-:W-:Y:S01]  /*3600*/  ISETP.GE.AND P0, PT, R19, R27, PT ;  /* 0x0000001b1300720c */ /* 0x000fe20003f06270 */
[----:B------:R-:W-:Y:S01]  /*3610*/  BSSY B6, `(.L_x_3979) ;  /* 0x0000118000067945 */ /* 0x000fe20003800000 */
[----:B------:R-:W-:-:S11]  /*3620*/  PRMT R3, RZ, 0x7610, R3 ;  /* 0x00007610ff037816 */ /* 0x000fd60000000003 */
[----:B------:R-:W-:Y:S05]  /*3630*/  @P0 BRA `(.L_x_3980) ;  /* 0x0000001000540947 */ /* 0x000fea0003800000 */
        /* <DEDUP_REMOVED lines=22> */
.L_x_3984:
[----:B------:R-:W2:Y:S01]  /*37a0*/  LDG.E.U8 R4, desc[UR36][R4.64] ;  /* 0x0000002404047981 */ /* 0x000ea2000c1e1100 */
[----:B------:R-:W-:Y:S02]  /*37b0*/  PRMT R25, RZ, 0x7610, R25 ;  /* 0x00007610ff197816 */ /* 0x000fe40000000019 */
[----:B--2---:R-:W-:-:S04]  /*37c0*/  I2FP.F32.U32 R3, R4 ;  /* 0x0000000400037245 */ /* 0x004fc80000201000 */
[----:B------:R-:W-:Y:S01]  /*37d0*/  F2FP.F16.F32.PACK_AB R3, RZ, R3 ;  /* 0x00000003ff03723e */ /* 0x000fe200000000ff */
[----:B------:R-:W-:Y:S06]  /*37e0*/  BRA `(.L_x_3980) ;  /* 0x0000000c00e87947 */ /* 0x000fec0003800000 */
.L_x_3983:
        /* <DEDUP_REMOVED lines=11> */
.L_x_3987:
[----:B------:R-:W2:Y:S01]  /*38a0*/  LDG.E R4, desc[UR36][R4.64] ;  /* 0x0000002404047981 */ /* 0x000ea2000c1e1900 */
[----:B------:R-:W-:Y:S02]  /*38b0*/  PRMT R25, RZ, 0x7610, R25 ;  /* 0x00007610ff197816 */ /* 0x000fe40000000019 */
[----:B--2---:R-:W-:-:S04]  /*38c0*/  I2FP.F32.S32 R3, R4 ;  /* 0x0000000400037245 */ /* 0x004fc80000201400 */
[----:B------:R-:W-:Y:S01]  /*38d0*/  F2FP.F16.F32.PACK_AB R3, RZ, R3 ;  /* 0x00000003ff03723e */ /* 0x000fe200000000ff */
[----:B------:R-:W-:Y:S06]  /*38e0*/  BRA `(.L_x_3980) ;  /* 0x0000000c00a87947 */ /* 0x000fec0003800000 */
.L_x_3986:
[----:B------:R-:W2:Y:S01]  /*38f0*/  LDG.E.U16 R4, desc[UR36][R4.64] ;  /* 0x0000002404047981 */ /* 0x000ea2000c1e1500 */
[----:B------:R-:W-:Y:S01]  /*3900*/  PRMT R25, RZ, 0x7610, R25 ;  /* 0x00007610ff197816 */ /* 0x000fe20000000019 */
[----:B--2---:R-:W0:Y:S02]  /*3910*/  I2F.S16 R3, R4 ;  /* 0x0000000400037306 */ /* 0x004e240000101400 */
[----:B0-----:R-:W-:Y:S01]  /*3920*/  F2FP.F16.F32.PACK_AB R3, RZ, R3 ;  /* 0x00000003ff03723e */ /* 0x001fe200000000ff */
[----:B------:R-:W-:Y:S06]  /*3930*/  BRA `(.L_x_3980) ;  /* 0x0000000c00947947 */ /* 0x000fec0003800000 */
.L_x_3982:
        /* <DEDUP_REMOVED lines=10> */
.L_x_3989:
[----:B------:R-:W2:Y:S01]  /*39e0*/  LDG.E.U16 R3, desc[UR36][R4.64] ;  /* 0x0000002404037981 */ /* 0x000ea2000c1e1500 */
[----:B------:R-:W-:Y:S01]  /*39f0*/  PRMT R25, RZ, 0x7610, R25 ;  /* 0x00007610ff197816 */ /* 0x000fe20000000019 */
[----:B--2---:R-:W-:-:S05]  /*3a00*/  HADD2.F32 R3, -RZ, R3.H0_H0 ;  /* 0x20000003ff037230 */ /* 0x004fca0000004100 */
[----:B------:R-:W-:Y:S01]  /*3a10*/  F2FP.F16.F32.PACK_AB R3, RZ, R3 ;  /* 0x00000003ff03723e */ /* 0x000fe200000000ff */
[----:B------:R-:W-:Y:S06]  /*3a20*/  BRA `(.L_x_3980) ;  /* 0x0000000c00587947 */ /* 0x000fec0003800000 */
.L_x_3988:
        /* <DEDUP_REMOVED lines=10> */
.L_x_3991:
[----:B------:R-:W2:Y:S02]  /*3ad0*/  LDG.E R4, desc[UR36][R4.64] ;  /* 0x0000002404047981 */ /* 0x000ea4000c1e1900 */
[C---:B--2---:R-:W-:Y:S02]  /*3ae0*/  PRMT R3, R4.reuse, 0x7610, R3 ;  /* 0x0000761004037816 */ /* 0x044fe40000000003 */
[----:B------:R-:W-:Y:S01]  /*3af0*/  PRMT R25, R4, 0x7632, R25 ;  /* 0x0000763204197816 */ /* 0x000fe20000000019 */
[----:B------:R-:W-:Y:S06]  /*3b00*/  BRA `(.L_x_3980) ;  /* 0x0000000c00207947 */ /* 0x000fec0003800000 */
.L_x_3990:
        /* <DEDUP_REMOVED lines=9> */
.L_x_3981:
        /* <DEDUP_REMOVED lines=14> */
.L_x_3994:
        /* <DEDUP_REMOVED lines=12> */
.L_x_3993:
        /* <DEDUP_REMOVED lines=12> */
[----:B------:R-:W-:-:S05]  /*3e00*/  VIADD R6, R2, 0x1000000 ;  /* 0x0100000002067836 */ /* 0x000fca0000000000 */
[----:B------:R-:W-:Y:S02]  /*3e10*/  SHF.R.S32.HI R6, RZ, 0x8, R6 ;  /* 0x00000008ff067819 */ /* 0x000fe40000011406 */
[----:B0-----:R-:W-:-:S04]  /*3e20*/  IADD3 R3, -R3, 0x1f, RZ ;  /* 0x0000001f03037810 */ /* 0x001fc80007ffe1ff */
[C---:B------:R-:W-:Y:S02]  /*3e30*/  ISETP.GT.U32.AND P0, PT, R3.reuse, 0x4, PT ;  /* 0x000000040300780c */ /* 0x040fe40003f04070 */
[----:B------:R-:W-:-:S04]  /*3e40*/  IADD3 R3, R3, -0x4, RZ ;  /* 0xfffffffc03037810 */ /* 0x000fc80007ffe0ff */
        /* <DEDUP_REMOVED lines=9> */
[----:B------:R-:W-:Y:S01]  /*3ee0*/  F2FP.F16.F32.PACK_AB R3, RZ, R3 ;  /* 0x00000003ff03723e */ /* 0x000fe200000000ff */
[----:B------:R-:W-:Y:S06]  /*3ef0*/  BRA `(.L_x_3980) ;  /* 0x0000000800247947 */ /* 0x000fec0003800000 */
.L_x_3996:
[----:B------:R-:W2:Y:S01]  /*3f00*/  LDG.E.U8 R3, desc[UR36][R4.64] ;  /* 0x0000002404037981 */ /* 0x000ea2000c1e1100 */
[----:B------:R-:W-:Y:S01]  /*3f10*/  PRMT R25, RZ, 0x7610, R25 ;  /* 0x00007610ff197816 */ /* 0x000fe20000000019 */
[----:B--2---:R-:W-:-:S05]  /*3f20*/  IMAD.SHL.U32 R0, R3, 0x2000000, RZ ;  /* 0x0200000003007824 */ /* 0x004fca00078e00ff */
[----:B------:R-:W-:-:S13]  /*3f30*/  ISETP.GE.U32.AND P0, PT, R0, 0x8000000, PT ;  /* 0x080000000000780c */ /* 0x000fda0003f06070 */
[C---:B------:R-:W-:Y:S02]  /*3f40*/  @!P0 IMAD.SHL.U32 R0, R3.reuse, 0x100, RZ ;  /* 0x0000010003008824 */ /* 0x040fe400078e00ff */
[C---:B------:R-:W-:Y:S01]  /*3f50*/  @P0 IMAD.SHL.U32 R2, R3.reuse, 0x200000, RZ ;  /* 0x0020000003020824 */ /* 0x040fe200078e00ff */
[----:B------:R-:W-:Y:S02]  /*3f60*/  SHF.L.U32 R3, R3, 0x18, RZ ;  /* 0x0000001803037819 */ /* 0x000fe400000006ff */
        /* <DEDUP_REMOVED lines=8> */
.L_x_3995:
[----:B------:R-:W2:Y:S01]  /*3ff0*/  LDG.E.U16 R3, desc[UR36][R4.64] ;  /* 0x0000002404037981 */ /* 0x000ea2000c1e1500 */
[----:B------:R-:W-:Y:S01]  /*4000*/  PRMT R25, RZ, 0x7610, R25 ;  /* 0x00007610ff197816 */ /* 0x000fe20000000019 */
[----:B--2---:R-:W-:-:S05]  /*4010*/  IMAD.U32 R3, R3, 0x10000, RZ ;  /* 0x0001000003037824 */ /* 0x004fca00078e00ff */
[----:B------:R-:W-:Y:S01]  /*4020*/  F2FP.F16.F32.PACK_AB R3, RZ, R3 ;  /* 0x00000003ff03723e */ /* 0x000fe200000000ff */
[----:B------:R-:W-:Y:S06]  /*4030*/  BRA `(.L_x_3980) ;  /* 0x0000000400d47947 */ /* 0x000fec0003800000 */
.L_x_3992:
        /* <DEDUP_REMOVED lines=13> */
.L_x_3999:
        /* <DEDUP_REMOVED lines=21> */
.L_x_4003:
[----:B------:R-:W-:Y:S05]  /*4260*/  BSYNC B1 ;  /* 0x0000000000017941 */ /* 0x000fea0003800000 */
.L_x_4002:
[----:B------:R-:W-:Y:S01]  /*4270*/  IMAD.SHL.U32 R2, R2, 0x100000, RZ ;  /* 0x0010000002027824 */ /* 0x000fe200078e00ff */
[----:B------:R-:W-:-:S04]  /*4280*/  LEA R3, R0, 0x3b800000, 0x17 ;  /* 0x3b80000000037811 */ /* 0x000fc800078eb8ff */
[----:B------:R-:W-:-:S07]  /*4290*/  LOP3.LUT R3, R3, R2, R4, 0xfe, !PT ;  /* 0x0000000203037212 */ /* 0x000fce00078efe04 */
.L_x_4001:
[----:B------:R-:W-:Y:S05]  /*42a0*/  BSYNC B0 ;  /* 0x0000000000007941 */ /* 0x000fea0003800000 */
.L_x_4000:
[----:B------:R-:W-:Y:S02]  /*42b0*/  F2FP.F16.F32.PACK_AB R3, RZ, R3 ;  /* 0x00000003ff03723e */ /* 0x000fe400000000ff */
[----:B------:R-:W-:Y:S01]  /*42c0*/  PRMT R25, RZ, 0x7610, R25 ;  /* 0x00007610ff197816 */ /* 0x000fe20000000019 */
[----:B------:R-:W-:Y:S06]  /*42d0*/  BRA `(.L_x_3980) ;  /* 0x00000004002c7947 */ /* 0x000fec0003800000 */
.L_x_3998:
        /* <DEDUP_REMOVED lines=21> */
.L_x_4007:
[----:B------:R-:W-:Y:S05]  /*4430*/  BSYNC B1 ;  /* 0x0000000000017941 */ /* 0x000fea0003800000 */
.L_x_4006:
[----:B------:R-:W-:Y:S01]  /*4440*/  IMAD.SHL.U32 R2, R2, 0x200000, RZ ;  /* 0x0020000002027824 */ /* 0x000fe200078e00ff */
[----:B------:R-:W-:-:S04]  /*4450*/  LEA R3, R0, 0x37800000, 0x17 ;  /* 0x3780000000037811 */ /* 0x000fc800078eb8ff */
[----:B------:R-:W-:-:S07]  /*4460*/  LOP3.LUT R3, R3, R2, R4, 0xfe, !PT ;  /* 0x0000000203037212 */ /* 0x000fce00078efe04 */
.L_x_4005:
[----:B------:R-:W-:Y:S05]  /*4470*/  BSYNC B0 ;  /* 0x0000000000007941 */ /* 0x000fea0003800000 */
.L_x_4004:
[----:B------:R-:W-:Y:S02]  /*4480*/  F2FP.F16.F32.PACK_AB R3, RZ, R3 ;  /* 0x00000003ff03723e */ /* 0x000fe400000000ff */
[----:B------:R-:W-:Y:S01]  /*4490*/  PRMT R25, RZ, 0x7610, R25 ;  /* 0x00007610ff197816 */ /* 0x000fe20000000019 */
[----:B------:R-:W-:Y:S06]  /*44a0*/  BRA `(.L_x_3980) ;  /* 0x0000000000b87947 */ /* 0x000fec0003800000 */
.L_x_3997:
        /* <DEDUP_REMOVED lines=14> */
.L_x_4011:
[----:B------:R-:W-:Y:S05]  /*4590*/  BSYNC B0 ;  /* 0x0000000000007941 */ /* 0x000fea0003800000 */
.L_x_4010:
[----:B------:R-:W-:Y:S02]  /*45a0*/  PRMT R25, RZ, 0x7610, R25 ;  /* 0x00007610ff197816 */ /* 0x000fe40000000019 */
[----:B------:R-:W-:Y:S01]  /*45b0*/  F2FP.F16.F32.PACK_AB R3, RZ, R3 ;  /* 0x00000003ff03723e */ /* 0x000fe200000000ff */
[----:B------:R-:W-:Y:S06]  /*45c0*/  BRA `(.L_x_3980) ;  /* 0x0000000000707947 */ /* 0x000fec0003800000 */
.L_x_3985:
        /* <DEDUP_REMOVED lines=16> */
.L_x_4012:
[----:B------:R-:W-:Y:S02]  /*46d0*/  PRMT R25, RZ, 0x7610, R25 ;  /* 0x00007610ff197816 */ /* 0x000fe40000000019 */
[----:B------:R-:W-:Y:S01]  /*46e0*/  PRMT R3, RZ, 0x7610, R3 ;  /* 0x00007610ff037816 */ /* 0x000fe20000000003 */
[----:B------:R-:W-:Y:S06]  /*46f0*/  BRA `(.L_x_3980) ;  /* 0x0000000000247947 */ /* 0x000fec0003800000 */
.L_x_4009:
[----:B------:R-:W2:Y:S01]  /*4700*/  LDG.E.64 R4, desc[UR36][R4.64] ;  /* 0x0000002404047981 */ /* 0x000ea2000c1e1b00 */
[----:B------:R-:W-:Y:S01]  /*4710*/  PRMT R25, RZ, 0x7610, R25 ;  /* 0x00007610ff197816 */ /* 0x000fe20000000019 */
[----:B--2---:R-:W0:Y:S02]  /*4720*/  I2F.U64 R3, R4 ;  /* 0x0000000400037312 */ /* 0x004e240000301000 */
[----:B0-----:R-:W-:Y:S01]  /*4730*/  F2FP.F16.F32.PACK_AB R3, RZ, R3 ;  /* 0x00000003ff03723e */ /* 0x001fe200000000ff */
[----:B------:R-:W-:Y:S06]  /*4740*/  BRA `(.L_x_3980) ;  /* 0x0000000000107947 */ /* 0x000fec0003800000 */
.L_x_4008:
[----:B------:R-:W2:Y:S01]  /*4750*/  LDG.E R4, desc[UR36][R4.64] ;  /* 0x0000002404047981 */ /* 0x000ea2000c1e1900 */
[----:B------:R-:W-:Y:S02]  /*4760*/  PRMT R25, RZ, 0x7610, R25 ;  /* 0x00007610ff197816 */ /* 0x000fe40000000019 */
[----:B--2---:R-:W-:-:S04]  /*4770*/  I2FP.F32.U32 R3, R4 ;  /* 0x0000000400037245 */ /* 0x004fc80000201000 */
[----:B------:R-:W-:-:S07]  /*4780*/  F2FP.F16.F32.PACK_AB R3, RZ, R3 ;  /* 0x00000003ff03723e */ /* 0x000fce00000000ff */
.L_x_3980:
[----:B------:R-:W-:Y:S05]  /*4790*/  BSYNC B6 ;  /* 0x0000000000067941 */ /* 0x000fea0003800000 */
.L_x_3979:
[----:B------:R-:W-:Y:S01]  /*47a0*/  ISETP.NE.AND P0, PT, R26, RZ, PT ;  /* 0x000000ff1a00720c */ /* 0x000fe20003f05270 */
[----:B------:R-:W-:-:S12]  /*47b0*/  BSSY B1, `(.L_x_4013) ;  /* 0x0000295000017945 */ /* 0x000fd80003800000 */
[----:B------:R-:W-:Y:S05]  /*47c0*/  @P0 BRA `(.L_x_4014) ;  /* 0x00000028004c0947 */ /* 0x000fea0003800000 */
        /* <DEDUP_REMOVED lines=19> */
[----:B------:R-:W-:Y:S01]  /*4900*/  FADD.FTZ R0, R12, 1 ;  /* 0x3f8000000c007421 */ /* 0x000fe20000010000 */
        /* <DEDUP_REMOVED lines=23> */
[----:B------:R-:W-:-:S02]  /*4a80*/  LOP3.LUT R9, R9, 0x800000, RZ, 0xfc, !PT ;  /* 0x0080000009097812 */ /* 0x000fc400078efcff */
[----:B------:R-:W-:Y:S01]  /*4a90*/  FSETP.NEU.FTZ.AND P1, PT, R8, +INF , PT ;  /* 0x7f8000000800780b */ /* 0x000fe20003f3d000 */
[----:B------:R-:W-:Y:S01]  /*4aa0*/  FFMA.FTZ R24, R19, R19, R24 ;  /* 0x0000001313187223 */ /* 0x000fe20000010018 */
[----:B------:R-:W0:Y:S08]  /*4ab0*/  MUFU.SQRT R20, R20 ;  /* 0x0000001400147308 */ /* 0x000e300000002000 */
        /* <DEDUP_REMOVED lines=31> */
[----:B------:R-:W-:Y:S01]  /*4cb0*/  IMAD.MOV.U32 R19, RZ, RZ, 0x3d39bf78 ;  /* 0x3d39bf78ff137424 */ /* 0x000fe200078e00ff */
        /* <DEDUP_REMOVED lines=30> */
.L_x_4023:
[----:B------:R-:W-:Y:S01]  /*4ea0*/  FSETP.GEU.FTZ.AND P0, PT, R0, RZ, PT ;  /* 0x000000ff0000720b */ /* 0x000fe20003f1e000 */
[----:B------:R-:W-:-:S12]  /*4eb0*/  BSSY B3, `(.L_x_4024) ;  /* 0x000000b000037945 */ /* 0x000fd80003800000 */
[----:B------:R-:W-:Y:S05]  /*4ec0*/  @!P0 BRA `(.L_x_4025) ;  /* 0x00000000001c8947 */ /* 0x000fea0003800000 */
[----:B------:R-:W-:-:S13]  /*4ed0*/  FSETP.NEU.FTZ.AND P0, PT, R0, RZ, PT ;  /* 0x000000ff0000720b */ /* 0x000fda0003f1d000 */
[----:B------:R-:W-:Y:S01]  /*4ee0*/  @P0 FADD.FTZ R8, R0, R7 ;  /* 0x0000000700080221 */ /* 0x000fe20000010000 */
[----:B------:R-:W-:-:S03]  /*4ef0*/  @P0 FMUL.FTZ R6, R11, R11 ;  /* 0x0000000b0b060220 */ /* 0x000fc60000410000 */
[----:B------:R-:W0:Y:S02]  /*4f00*/  @P0 MUFU.RCP R9, R8 ;  /* 0x0000000800090308 */ /* 0x000e240000001000 */
[----:B0-----:R-:W-:Y:S01]  /*4f10*/  @P0 FMUL.FTZ.D2 R6, R6, R9 ;  /* 0x0000000906060220 */ /* 0x001fe20000310000 */
[----:B------:R-:W-:Y:S01]  /*4f20*/  @!P0 FMUL.FTZ R6, |R11|, 0.5 ;  /* 0x3f0000000b068820 */ /* 0x000fe20000410200 */
[----:B------:R-:W-:Y:S06]  /*4f30*/  BRA `(.L_x_4026) ;  /* 0x0000000000087947 */ /* 0x000fec0003800000 */
.L_x_4025:
[----:B------:R-:W-:-:S04]  /*4f40*/  FADD.FTZ R6, -R0, R7 ;  /* 0x0000000700067221 */ /* 0x000fc80000010100 */
[----:B------:R-:W-:-:S07]  /*4f50*/  FMUL.FTZ R6, R6, 0.5 ;  /* 0x3f00000006067820 */ /* 0x000fce0000410000 */
.L_x_4026:
[----:B------:R-:W-:Y:S05]  /*4f60*/  BSYNC B3 ;  /* 0x0000000000037941 */ /* 0x000fea0003800000 */
.L_x_4024:
        /* <DEDUP_REMOVED lines=11> */
.L_x_4028:
[----:B------:R-:W-:-:S04]  /*5020*/  FADD.FTZ R8, R4, -R9 ;  /* 0x8000000904087221 */ /* 0x000fc80000010000 */
[----:B------:R-:W-:-:S07]  /*5030*/  FMUL.FTZ R9, R8, 0.5 ;  /* 0x3f00000008097820 */ /* 0x000fce0000410000 */
.L_x_4029:
[----:B------:R-:W-:Y:S05]  /*5040*/  BSYNC B3 ;  /* 0x0000000000037941 */ /* 0x000fea0003800000 */
.L_x_4027:
[----:B------:R-:W-:Y:S01]  /*5050*/  FADD.FTZ R9, R9, R6 ;  /* 0x0000000609097221 */ /* 0x000fe20000010000 */
[----:B------:R-:W-:Y:S01]  /*5060*/  FADD.FTZ R6, R13, 1 ;  /* 0x3f8000000d067421 */ /* 0x000fe20000010000 */
[----:B------:R-:W-:Y:S02]  /*5070*/  IMAD.MOV.U32 R20, RZ, RZ, 0x3e800000 ;  /* 0x3e800000ff147424 */ /* 0x000fe400078e00ff */
[----:B------:R-:W-:Y:S02]  /*5080*/  IMAD.MOV.U32 R19, RZ, RZ, 0x3d39bf78 ;  /* 0x3d39bf78ff137424 */ /* 0x000fe400078e00ff */
[----:B------:R-:W-:-:S04]  /*5090*/  FMUL.FTZ R10, R6, R9 ;  /* 0x00000009060a7220 */ /* 0x000fc80000410000 */
        /* <DEDUP_REMOVED lines=30> */
.L_x_4022:
[----:B------:R0:W1:Y:S02]  /*5280*/  MUFU.SQRT R15, R14 ;  /* 0x0000000e000f7308 */ /* 0x0000640000002000 */
.L_x_4021:
[----:B------:R-:W-:Y:S05]  /*5290*/  BSYNC B2 ;  /* 0x0000000000027941 */ /* 0x000fea0003800000 */
.L_x_4020:
        /* <DEDUP_REMOVED lines=24> */
.L_x_4036:
[----:B------:R-:W-:-:S04]  /*5420*/  FADD.FTZ R0, -R0, R7 ;  /* 0x0000000700007221 */ /* 0x000fc80000010100 */
[----:B------:R-:W-:-:S07]  /*5430*/  FMUL.FTZ R0, R0, 0.5 ;  /* 0x3f00000000007820 */ /* 0x000fce0000410000 */
.L_x_4037:
[----:B------:R-:W-:Y:S05]  /*5440*/  BSYNC B3 ;  /* 0x0000000000037941 */ /* 0x000fea0003800000 */
.L_x_4035:
        /* <DEDUP_REMOVED lines=10> */
.L_x_4039:
[----:B------:R-:W-:-:S04]  /*54f0*/  FADD.FTZ R4, -R5, R4 ;  /* 0x0000000405047221 */ /* 0x000fc80000010100 */
[----:B------:R-:W-:-:S07]  /*5500*/  FMUL.FTZ R5, R4, 0.5 ;  /* 0x3f00000004057820 */ /* 0x000fce0000410000 */
.L_x_4040:
[----:B------:R-:W-:Y:S05]  /*5510*/  BSYNC B3 ;  /* 0x0000000000037941 */ /* 0x000fea0003800000 */
.L_x_4038:
[----:B------:R-:W-:Y:S01]  /*5520*/  FADD.FTZ R0, R5, R0 ;  /* 0x0000000005007221 */ /* 0x000fe20000010000 */
[----:B------:R-:W-:Y:S01]  /*5530*/  FADD.FTZ R13, R12, R13 ;  /* 0x0000000d0c0d7221 */ /* 0x000fe20000010000 */
[----:B------:R-:W-:-:S03]  /*5540*/  PLOP3.LUT P0, PT, PT, PT, PT, 0x80, 0x0 ;  /* 0x000000000000781c */ /* 0x000fc60003f0f070 */
[----:B------:R-:W-:-:S06]  /*5550*/  FMUL.FTZ R13, R13, R0 ;  /* 0x000000000d0d7220 */ /* 0x000fcc0000410000 */
[----:B------:R-:W4:Y:S01]  /*5560*/  MUFU.SQRT R13, R13 ;  /* 0x0000000d000d7308 */ /* 0x000f220000002000 */
[----:B------:R-:W-:Y:S05]  /*5570*/  BRA `(.L_x_4032) ;  /* 0x0000000000687947 */ /* 0x000fea0003800000 */
.L_x_4034:
        /* <DEDUP_REMOVED lines=8> */
[----:B------:R-:W-:Y:S02]  /*5600*/  PLOP3.LUT P0, PT, PT, PT, PT, 0x80, 0x0 ;  /* 0x000000000000781c */ /* 0x000fe40003f0f070 */
[----:B------:R-:W4:Y:S01]  /*5610*/  MUFU.SQRT R0, R4 ;  /* 0x0000000400007308 */ /* 0x000f220000002000 */
[C---:B------:R-:W-:Y:S01]  /*5620*/  FMUL.FTZ R5, R12.reuse, R5 ;  /* 0x000000050c057220 */ /* 0x040fe20000410000 */
[----:B------:R-:W-:-:S06]  /*5630*/  FMUL.FTZ R12, R12, 2.81474976710656000000e+14 ;  /* 0x578000000c0c7820 */ /* 0x000fcc0000410000 */
[----:B----4-:R-:W3:Y:S02]  /*5640*/  MUFU.RCP R0, R0 ;  /* 0x0000000000007308 */ /* 0x010ee40000001000 */
[----:B---3--:R-:W-:Y:S01]  /*5650*/  FMUL.FTZ R13, R5, R0 ;  /* 0x00000000050d7220 */ /* 0x008fe20000410000 */
[----:B------:R-:W-:Y:S06]  /*5660*/  BRA `(.L_x_4032) ;  /* 0x00000000002c7947 */ /* 0x000fec0003800000 */
.L_x_4033:
        /* <DEDUP_REMOVED lines=8> */
.L_x_4031:
[----:B------:R-:W-:Y:S01]  /*56f0*/  PLOP3.LUT P0, PT, PT, PT, PT, 0x80, 0x0 ;  /* 0x000000000000781c */ /* 0x000fe20003f0f070 */
[----:B------:R-:W-:Y:S01]  /*5700*/  FMUL.FTZ R13, R13, 16777216 ;  /* 0x4b8000000d0d7820 */ /* 0x000fe20000410000 */
[----:B------:R-:W-:-:S11]  /*5710*/  FMUL.FTZ R12, R12, 16777216 ;  /* 0x4b8000000c0c7820 */ /* 0x000fd60000410000 */
.L_x_4032:
[----:B------:R-:W-:Y:S05]  /*5720*/  BSYNC B2 ;  /* 0x0000000000027941 */ /* 0x000fea0003800000 */
.L_x_4030:
        /* <DEDUP_REMOVED lines=10> */
[----:B--2---:R-:W2:Y:S02]  /*57d0*/  MUFU.RSQ R7, R2 ;  /* 0x0000000200077308 */ /* 0x004ea40000001400 */
[----:B--2---:R-:W-:Y:S01]  /*57e0*/  FMUL.FTZ R4, R2, R7 ;  /* 0x0000000702047220 */ /* 0x004fe20000410000 */
[----:B------:R-:W-:Y:S01]  /*57f0*/  FMUL.FTZ R7, R7, 0.5 ;  /* 0x3f00000007077820 */ /* 0x000fe20000410000 */
[----:B------:R-:W-:-:S03]  /*5800*/  IMAD.MOV.U32 R2, RZ, RZ, 0x3fd774eb ;  /* 0x3fd774ebff027424 */ /* 0x000fc600078e00ff */
[----:B------:R-:W-:-:S04]  /*5810*/  FFMA.FTZ R7, -R4, R7, 0.5 ;  /* 0x3f00000004077423 */ /* 0x000fc80000010107 */
[----:B------:R-:W-:-:S05]  /*5820*/  FFMA.FTZ R7, R4, R7, R4 ;  /* 0x0000000704077223 */ /* 0x000fca0000010004 */
[----:B------:R-:W-:Y:S02]  /*5830*/  @P0 FSEL R5, R7, RZ, P1 ;  /* 0x000000ff07050208 */ /* 0x000fe40000800000 */
[----:B------:R-:W-:Y:S02]  /*5840*/  FSETP.GEU.FTZ.AND P1, PT, R6, -0.56000000238418579102, PT ;  /* 0xbf0f5c290600780b */ /* 0x000fe40003f3e000 */
[----:B------:R-:W-:Y:S01]  /*5850*/  LOP3.LUT R0, R5, 0x80000000, R0, 0xb8, !PT ;  /* 0x8000000005007812 */ /* 0x000fe200078eb800 */
[----:B------:R-:W-:-:S04]  /*5860*/  IMAD.MOV.U32 R5, RZ, RZ, 0x3d10ecef ;  /* 0x3d10ecefff057424 */ /* 0x000fc800078e00ff */
        /* <DEDUP_REMOVED lines=13> */
.L_x_4043:
[----:B------:R-:W-:Y:S02]  /*5940*/  IMAD.MOV.U32 R0, RZ, RZ, 0x3f000000 ;  /* 0x3f000000ff007424 */ /* 0x000fe400078e00ff */
[C---:B------:R-:W-:Y:S01]  /*5950*/  FADD.FTZ R5, |R6|.reuse, -RZ ;  /* 0x800000ff06057221 */ /* 0x040fe20000010200 */
[C---:B------:R-:W-:Y:S02]  /*5960*/  FSETP.GT.FTZ.AND P0, PT, |R6|.reuse, 0.56000000238418579102, PT ;  /* 0x3f0f5c290600780b */ /* 0x040fe40003f14200 */
[----:B------:R-:W-:Y:S01]  /*5970*/  FSETP.NEU.FTZ.AND P1, PT, |R6|, 1, PT ;  /* 0x3f8000000600780b */ /* 0x000fe20003f3d200 */
[----:B------:R-:W-:-:S04]  /*5980*/  FFMA.FTZ R0, -R5, R0, 0.5 ;  /* 0x3f00000005007423 */ /* 0x000fc80000010100 */
[----:B--2---:R-:W2:Y:S02]  /*5990*/  MUFU.RSQ R7, R0 ;  /* 0x0000000000077308 */ /* 0x004ea40000001400 */
[----:B--2---:R-:W-:Y:S01]  /*59a0*/  FMUL.FTZ R2, R0, R7 ;  /* 0x0000000700027220 */ /* 0x004fe20000410000 */
[----:B------:R-:W-:-:S04]  /*59b0*/  FMUL.FTZ R7, R7, 0.5 ;  /* 0x3f00000007077820 */ /* 0x000fc80000410000 */
[----:B------:R-:W-:-:S04]  /*59c0*/  FFMA.FTZ R7, -R2, R7, 0.5 ;  /* 0x3f00000002077423 */ /* 0x000fc80000010107 */
[----:B------:R-:W-:-:S05]  /*59d0*/  FFMA.FTZ R7, R2, R7, R2 ;  /* 0x0000000702077223 */ /* 0x000fca0000010002 */
        /* <DEDUP_REMOVED lines=11> */
[----:B------:R-:W-:Y:S01]  /*5a90*/  FFMA.FTZ R0, R5, R2, R5 ;  /* 0x0000000205007223 */ /* 0x000fe20000010005 */
[----:B------:R-:W-:-:S03]  /*5aa0*/  IMAD.MOV.U32 R2, RZ, RZ, 0x3fd774eb ;  /* 0x3fd774ebff027424 */ /* 0x000fc600078e00ff */
[----:B------:R-:W-:-:S05]  /*5ab0*/  FADD.FTZ R5, -R0, -RZ ;  /* 0x800000ff00057221 */ /* 0x000fca0000010100 */
[----:B------:R-:W-:-:S05]  /*5ac0*/  FSEL R5, R0, R5, P0 ;  /* 0x0000000500057208 */ /* 0x000fca0000000000 */
[----:B------:R-:W-:-:S04]  /*5ad0*/  @!P1 FFMA.FTZ R0, R2, 0.93318945169448852539, R5 ;  /* 0x3f6ee58102009823 */ /* 0x000fc80000010005 */
[----:B------:R-:W-:Y:S01]  /*5ae0*/  @P0 FADD.FTZ R0, R0, R0 ;  /* 0x0000000000000221 */ /* 0x000fe20000010000 */
[----:B------:R-:W-:Y:S06]  /*5af0*/  BRA `(.L_x_4044) ;  /* 0x0000000400b07947 */ /* 0x000fec0003800000 */
.L_x_4042:
        /* <DEDUP_REMOVED lines=9> */
[----:B--2---:R-:W2:Y:S08]  /*5b90*/  MUFU.RCP R7, R2 ;  /* 0x0000000200077308 */ /* 0x004eb00000001000 */
[----:B------:R-:W3:Y:S01]  /*5ba0*/  FCHK P0, R0, R2 ;  /* 0x0000000200007302 */ /* 0x000ee20000000000 */
[----:B--2---:R-:W-:-:S04]  /*5bb0*/  FFMA R4, -R2, R7, 1 ;  /* 0x3f80000002047423 */ /* 0x004fc80000000107 */
[----:B------:R-:W-:-:S04]  /*5bc0*/  FFMA R7, R7, R4, R7 ;  /* 0x0000000407077223 */ /* 0x000fc80000000007 */
[----:B------:R-:W-:-:S04]  /*5bd0*/  FFMA R4, R0, R7, RZ ;  /* 0x0000000700047223 */ /* 0x000fc800000000ff */
[----:B------:R-:W-:-:S04]  /*5be0*/  FFMA R5, -R2, R4, R0 ;  /* 0x0000000402057223 */ /* 0x000fc80000000100 */
[----:B------:R-:W-:Y:S01]  /*5bf0*/  FFMA R4, R7, R5, R4 ;  /* 0x0000000507047223 */ /* 0x000fe20000000004 */
[----:B---3--:R-:W-:Y:S06]  /*5c00*/  @!P0 BRA `(.L_x_4047) ;  /* 0x0000000000108947 */ /* 0x008fec0003800000 */
[----:B------:R-:W-:Y:S01]  /*5c10*/  IMAD.MOV.U32 R9, RZ, RZ, R2 ;  /* 0x000000ffff097224 */ /* 0x000fe200078e0002 */
[----:B------:R-:W-:-:S07]  /*5c20*/  MOV R4, 0x5c40 ;  /* 0x00005c4000047802 */ /* 0x000fce0000000f00 */
[----:B01----:R-:W-:Y:S05]  /*5c30*/  CALL.REL.NOINC `($__internal_8_$__cuda_sm3x_div_rn_ftz_f32_slowpath) ;  /* 0x000000d000c07944 */ /* 0x003fea0003c00000 */
[----:B------:R-:W-:-:S07]  /*5c40*/  MOV R4, R0 ;  /* 0x0000000000047202 */ /* 0x000fce0000000f00 */
.L_x_4047:
[----:B------:R-:W-:Y:S05]  /*5c50*/  BSYNC B5 ;  /* 0x0000000000057941 */ /* 0x000fea0003800000 */
.L_x_4046:
        /* <DEDUP_REMOVED lines=18> */
.L_x_4049:
[----:B------:R-:W-:Y:S01]  /*5d80*/  ISETP.GE.AND P0, PT, R12, RZ, PT ;  /* 0x000000ff0c00720c */ /* 0x000fe20003f06270 */
[----:B------:R-:W-:-:S12]  /*5d90*/  IMAD.MOV.U32 R5, RZ, RZ, 0x3fd774eb ;  /* 0x3fd774ebff057424 */ /* 0x000fd800078e00ff */
[----:B------:R-:W-:-:S04]  /*5da0*/  @P0 FFMA.FTZ R4, R5, 0.93318945169448852539, -R4 ;  /* 0x3f6ee58105040823 */ /* 0x000fc80000010804 */
[----:B------:R-:W-:-:S07]  /*5db0*/  @!P0 FFMA.FTZ R4, R5, 0.93318945169448852539, R4 ;  /* 0x3f6ee58105048823 */ /* 0x000fce0000010004 */
.L_x_4050:
[----:B------:R-:W-:Y:S05]  /*5dc0*/  BSYNC B2 ;  /* 0x0000000000027941 */ /* 0x000fea0003800000 */
.L_x_4048:
[----:B------:R-:W-:Y:S01]  /*5dd0*/  FSETP.NEU.FTZ.AND P0, PT, |R12|, |R13|, PT ;  /* 0x4000000d0c00720b */ /* 0x000fe20003f1d200 */
[----:B------:R-:W-:Y:S01]  /*5de0*/  IMAD.MOV.U32 R0, RZ, RZ, 0x4016cbe4 ;  /* 0x4016cbe4ff007424 */ /* 0x000fe200078e00ff */
[----:B------:R-:W-:Y:S02]  /*5df0*/  FSETP.NEU.FTZ.AND P1, PT, R2, RZ, PT ;  /* 0x000000ff0200720b */ /* 0x000fe40003f3d000 */
[----:B------:R-:W-:-:S09]  /*5e00*/  ISETP.GE.AND P2, PT, R12, RZ, PT ;  /* 0x000000ff0c00720c */ /* 0x000fd20003f46270 */
[----:B------:R-:W-:Y:S01]  /*5e10*/  @!P0 FSEL R4, R0, 0.78539818525314331055, !P2 ;  /* 0x3f490fdb00048808 */ /* 0x000fe20005000000 */
[----:B------:R-:W-:Y:S01]  /*5e20*/  FADD.FTZ R0, |R12|, |R13| ;  /* 0x4000000d0c007221 */ /* 0x000fe20000010200 */
[----:B------:R-:W-:-:S04]  /*5e30*/  @!P1 FSEL R4, RZ, 3.1415927410125732422, P2 ;  /* 0x40490fdbff049808 */ /* 0x000fc80001000000 */
[----:B------:R-:W-:Y:S02]  /*5e40*/  FSETP.GTU.FTZ.AND P0, PT, |R0|, +INF , PT ;  /* 0x7f8000000000780b */ /* 0x000fe40003f1c200 */
[----:B------:R-:W-:-:S04]  /*5e50*/  LOP3.LUT R13, R4, 0x80000000, R13, 0xb8, !PT ;  /* 0x80000000040d7812 */ /* 0x000fc800078eb80d */
[----:B------:R-:W-:Y:S01]  /*5e60*/  FSEL R0, R0, R13, P0 ;  /* 0x0000000d00007208 */ /* 0x000fe20000000000 */
[----:B------:R-:W-:Y:S06]  /*5e70*/  BRA `(.L_x_4044) ;  /* 0x0000000000d07947 */ /* 0x000fec0003800000 */
.L_x_4045:
[----:B------:R-:W-:Y:S01]  /*5e80*/  FADD.FTZ R0, |R12|, -RZ ;  /* 0x800000ff0c007221 */ /* 0x000fe20000010200 */
[C---:B--234-:R-:W-:Y:S01]  /*5e90*/  FADD.FTZ R7, |R13|.reuse, -RZ ;  /* 0x800000ff0d077221 */ /* 0x05cfe20000010200 */
[----:B------:R-:W-:Y:S01]  /*5ea0*/  FSETP.GT.FTZ.AND P6, PT, |R13|, |R12|, PT ;  /* 0x4000000c0d00720b */ /* 0x000fe20003fd4200 */
[----:B------:R-:W-:Y:S03]  /*5eb0*/  BSSY B5, `(.L_x_4051) ;  /* 0x000000f000057945 */ /* 0x000fe60003800000 */
[----:B------:R-:W-:Y:S02]  /*5ec0*/  FSEL R2, R7, R0, P6 ;  /* 0x0000000007027208 */ /* 0x000fe40003000000 */
        /* <DEDUP_REMOVED lines=12> */
[----:B------:R-:W-:-:S07]  /*5f90*/  IMAD.MOV.U32 R4, RZ, RZ, R0 ;  /* 0x000000ffff047224 */ /* 0x000fce00078e0000 */
.L_x_4052:
[----:B------:R-:W-:Y:S05]  /*5fa0*/  BSYNC B5 ;  /* 0x0000000000057941 */ /* 0x000fea0003800000 */
.L_x_4051:
        /* <DEDUP_REMOVED lines=18> */
.L_x_4054:
[----:B------:R-:W-:Y:S01]  /*60d0*/  ISETP.GE.AND P0, PT, R12, RZ, PT ;  /* 0x000000ff0c00720c */ /* 0x000fe20003f06270 */
[----:B------:R-:W-:-:S12]  /*60e0*/  IMAD.MOV.U32 R5, RZ, RZ, 0x3fd774eb ;  /* 0x3fd774ebff057424 */ /* 0x000fd800078e00ff */
[----:B------:R-:W-:-:S04]  /*60f0*/  @P0 FFMA.FTZ R4, R5, 0.93318945169448852539, -R4 ;  /* 0x3f6ee58105040823 */ /* 0x000fc80000010804 */
[----:B------:R-:W-:-:S07]  /*6100*/  @!P0 FFMA.FTZ R4, R5, 0.93318945169448852539, R4 ;  /* 0x3f6ee58105048823 */ /* 0x000fce0000010004 */
.L_x_4055:
[----:B------:R-:W-:Y:S05]  /*6110*/  BSYNC B2 ;  /* 0x0000000000027941 */ /* 0x000fea0003800000 */
.L_x_4053:
        /* <DEDUP_REMOVED lines=9> */
[----:B------:R-:W-:-:S07]  /*61b0*/  FSEL R0, R0, R13, P0 ;  /* 0x0000000d00007208 */ /* 0x000fce0000000000 */
.L_x_4044:
[----:B------:R-:W-:Y:S05]  /*61c0*/  BSYNC B4 ;  /* 0x0000000000047941 */ /* 0x000fea0003800000 */
.L_x_4041:
[----:B------:R-:W-:-:S04]  /*61d0*/  SHF.R.U32.HI R2, RZ, 0x1f, R11 ;  /* 0x0000001fff027819 */ /* 0x000fc8000001160b */
[----:B------:R-:W-:-:S13]  /*61e0*/  ISETP.NE.AND P0, PT, R2, RZ, PT ;  /* 0x000000ff0200720c */ /* 0x000fda0003f05270 */
[----:B-1----:R-:W-:Y:S01]  /*61f0*/  @!P0 FADD.FTZ R15, -R15, -RZ ;  /* 0x800000ff0f0f8221 */ /* 0x002fe20000010100 */
[----:B------:R-:W-:Y:S06]  /*6200*/  BRA `(.L_x_4056) ;  /* 0x0000000c007c7947 */ /* 0x000fec0003800000 */
.L_x_4019:
[----:B------:R-:W-:Y:S01]  /*6210*/  FADD.FTZ R0, -R2, 6.1232342629258392722e-17 ;  /* 0x248d313202007421 */ /* 0x000fe20000010100 */
[----:B------:R-:W-:-:S03]  /*6220*/  FADD.FTZ R15, -R11, -RZ ;  /* 0x800000ff0b0f7221 */ /* 0x000fc60000010100 */
[----:B------:R-:W-:Y:S01]  /*6230*/  FADD.FTZ R0, R0, 1.5707963705062866211 ;  /* 0x3fc90fdb00007421 */ /* 0x000fe20000010000 */
[----:B------:R-:W-:Y:S06]  /*6240*/  BRA `(.L_x_4056) ;  /* 0x0000000c006c7947 */ /* 0x000fec0003800000 */
.L_x_4018:
[----:B------:R-:W-:Y:S01]  /*6250*/  FADD.FTZ R15, -R11, -RZ ;  /* 0x800000ff0b0f7221 */ /* 0x000fe20000010100 */
[----:B------:R-:W-:Y:S01]  /*6260*/  IMAD.MOV.U32 R0, RZ, RZ, RZ ;  /* 0x000000ffff007224 */ /* 0x000fe200078e00ff */
[----:B------:R-:W-:Y:S06]  /*6270*/  BRA `(.L_x_4056) ;  /* 0x0000000c00607947 */ /* 0x000fec0003800000 */
.L_x_4017:
[----:B------:R-:W-:Y:S01]  /*6280*/  FSETP.GEU.FTZ.AND P6, PT, R12, |R11|, PT ;  /* 0x4000000b0c00720b */ /* 0x000fe20003fde000 */
        /* <DEDUP_REMOVED lines=10> */
[----:B------:R-:W-:Y:S01]  /*6330*/  FMUL.FTZ R14, R0, R0 ;  /* 0x00000000000e7220 */ /* 0x000fe20000410000 */
[----:B------:R-:W-:Y:S03]  /*6340*/  BSSY B5, `(.L_x_4060) ;  /* 0x000000d000057945 */ /* 0x000fe60003800000 */
[----:B------:R-:W-:-:S03]  /*6350*/  FFMA.FTZ R14, R13, R13, R14 ;  /* 0x0000000d0d0e7223 */ /* 0x000fc6000001000e */
[----:B------:R-:W1:Y:S01]  /*6360*/  FCHK P0, R0, R13 ;  /* 0x0000000d00007302 */ /* 0x000e620000000000 */
[----:B0-----:R-:W-:-:S04]  /*6370*/  FFMA R5, -R13, R4, 1 ;  /* 0x3f8000000d057423 */ /* 0x001fc80000000104 */
[----:B------:R-:W-:-:S04]  /*6380*/  FFMA R5, R4, R5, R4 ;  /* 0x0000000504057223 */ /* 0x000fc80000000004 */
[----:B------:R-:W-:-:S04]  /*6390*/  FFMA R4, R0, R5, RZ ;  /* 0x0000000500047223 */ /* 0x000fc800000000ff */
[----:B------:R-:W-:-:S04]  /*63a0*/  FFMA R6, -R13, R4, R0 ;  /* 0x000000040d067223 */ /* 0x000fc80000000100 */
[----:B------:R-:W-:Y:S01]  /*63b0*/  FFMA R4, R5, R6, R4 ;  /* 0x0000000605047223 */ /* 0x000fe20000000004 */
[----:B-1----:R-:W-:Y:S06]  /*63c0*/  @!P0 BRA `(.L_x_4061) ;  /* 0x0000000000108947 */ /* 0x002fec0003800000 */
[----:B------:R-:W-:Y:S01]  /*63d0*/  IMAD.MOV.U32 R9, RZ, RZ, R13 ;  /* 0x000000ffff097224 */ /* 0x000fe200078e000d */
[----:B------:R-:W-:-:S07]  /*63e0*/  MOV R4, 0x6400 ;  /* 0x0000640000047802 */ /* 0x000fce0000000f00 */
[----:B------:R-:W-:Y:S05]  /*63f0*/  CALL.REL.NOINC `($__internal_8_$__cuda_sm3x_div_rn_ftz_f32_slowpath) ;  /* 0x000000c800d07944 */ /* 0x000fea0003c00000 */
[----:B------:R-:W-:-:S07]  /*6400*/  IMAD.MOV.U32 R4, RZ, RZ, R0 ;  /* 0x000000ffff047224 */ /* 0x000fce00078e0000 */
.L_x_4061:
[----:B------:R-:W-:Y:S05]  /*6410*/  BSYNC B5 ;  /* 0x0000000000057941 */ /* 0x000fea0003800000 */
.L_x_4060:
        /* <DEDUP_REMOVED lines=18> */
.L_x_4063:
[----:B------:R-:W-:Y:S01]  /*6540*/  ISETP.GE.AND P0, PT, R2, RZ, PT ;  /* 0x000000ff0200720c */ /* 0x000fe20003f06270 */
[----:B------:R-:W-:-:S12]  /*6550*/  IMAD.MOV.U32 R5, RZ, RZ, 0x3fd774eb ;  /* 0x3fd774ebff057424 */ /* 0x000fd800078e00ff */
[----:B------:R-:W-:-:S04]  /*6560*/  @P0 FFMA.FTZ R4, R5, 0.93318945169448852539, -R4 ;  /* 0x3f6ee58105040823 */ /* 0x000fc80000010804 */
[----:B------:R-:W-:-:S07]  /*6570*/  @!P0 FFMA.FTZ R4, R5, 0.93318945169448852539, R4 ;  /* 0x3f6ee58105048823 */ /* 0x000fce0000010004 */
.L_x_4064:
[----:B------:R-:W-:Y:S05]  /*6580*/  BSYNC B2 ;  /* 0x0000000000027941 */ /* 0x000fea0003800000 */
.L_x_4062:
        /* <DEDUP_REMOVED lines=13> */
.L_x_4059:
        /* <DEDUP_REMOVED lines=13> */
.L_x_4067:
[----:B------:R-:W-:Y:S05]  /*6730*/  BSYNC B5 ;  /* 0x0000000000057941 */ /* 0x000fea0003800000 */
.L_x_4066:
        /* <DEDUP_REMOVED lines=18> */
.L_x_4069:
[----:B------:R-:W-:Y:S01]  /*6860*/  ISETP.GE.AND P0, PT, R2, RZ, PT ;  /* 0x000000ff0200720c */ /* 0x000fe20003f06270 */
[----:B------:R-:W-:-:S12]  /*6870*/  IMAD.MOV.U32 R5, RZ, RZ, 0x3fd774eb ;  /* 0x3fd774ebff057424 */ /* 0x000fd800078e00ff */
[----:B------:R-:W-:-:S04]  /*6880*/  @P0 FFMA.FTZ R4, R5, 0.93318945169448852539, -R4 ;  /* 0x3f6ee58105040823 */ /* 0x000fc80000010804 */
[----:B------:R-:W-:-:S07]  /*6890*/  @!P0 FFMA.FTZ R4, R5, 0.93318945169448852539, R4 ;  /* 0x3f6ee58105048823 */ /* 0x000fce0000010004 */
.L_x_4070:
[----:B------:R-:W-:Y:S05]  /*68a0*/  BSYNC B2 ;  /* 0x0000000000027941 */ /* 0x000fea0003800000 */
.L_x_4068:
        /* <DEDUP_REMOVED lines=9> */
[----:B------:R-:W-:Y:S02]  /*6940*/  FSETP.NEU.FTZ.AND P2, PT, R13, RZ, PT ;  /* 0x000000ff0d00720b */ /* 0x000fe40003f5d000 */
[----:B------:R-:W-:-:S04]  /*6950*/  FMUL.FTZ R6, R6, R6 ;  /* 0x0000000606067220 */ /* 0x000fc80000410000 */
[----:B------:R-:W-:Y:S01]  /*6960*/  FFMA.FTZ R6, R7, R7, R6 ;  /* 0x0000000707067223 */ /* 0x000fe20000010006 */
[----:B------:R-:W-:-:S05]  /*6970*/  FADD.FTZ R7, |R11|, R12 ;  /* 0x0000000c0b077221 */ /* 0x000fca0000010200 */
[----:B------:R-:W0:Y:S02]  /*6980*/  MUFU.SQRT R6, R6 ;  /* 0x0000000600067308 */ /* 0x000e240000002000 */
[----:B0-----:R-:W-:Y:S01]  /*6990*/  @P0 FMUL.FTZ R0, R5, R6 ;  /* 0x0000000605000220 */ /* 0x001fe20000410000 */
[----:B------:R-:W-:-:S04]  /*69a0*/  FSETP.NEU.FTZ.AND P0, PT, R14, +INF , PT ;  /* 0x7f8000000e00780b */ /* 0x000fc80003f1d000 */
[----:B------:R-:W-:Y:S01]  /*69b0*/  FSEL R5, R0, +INF , P0 ;  /* 0x7f80000000057808 */ /* 0x000fe20000000000 */
[----:B------:R-:W-:Y:S01]  /*69c0*/  IMAD.MOV.U32 R0, RZ, RZ, 0x4016cbe4 ;  /* 0x4016cbe4ff007424 */ /* 0x000fe200078e00ff */
        /* <DEDUP_REMOVED lines=9> */
.L_x_4058:
[----:B------:R-:W-:Y:S01]  /*6a60*/  FMUL.FTZ R4, R2, 0.36787945032119750977 ;  /* 0x3ebc5ab202047820 */ /* 0x000fe20000410000 */
[----:B------:R-:W-:Y:S01]  /*6a70*/  FMUL.FTZ R5, R11, 0.36787945032119750977 ;  /* 0x3ebc5ab20b057820 */ /* 0x000fe20000410000 */
[----:B------:R-:W0:Y:S01]  /*6a80*/  MUFU.RCP R10, R13 ;  /* 0x0000000d000a7308 */ /* 0x000e220000001000 */
[----:B------:R-:W-:Y:S01]  /*6a90*/  BSSY B5, `(.L_x_4071) ;  /* 0x000001f000057945 */ /* 0x000fe20003800000 */
[----:B------:R-:W-:Y:S01]  /*6aa0*/  FADD.FTZ R4, |R4|, -RZ ;  /* 0x800000ff04047221 */ /* 0x000fe20000010200 */
[----:B------:R-:W-:-:S05]  /*6ab0*/  FADD.FTZ R5, |R5|, -RZ ;  /* 0x800000ff05057221 */ /* 0x000fca0000010200 */
[CC--:B------:R-:W-:Y:S02]  /*6ac0*/  VIMNMX R6, R4.reuse, R5.reuse, !PT ;  /* 0x0000000504067248 */ /* 0x0c0fe40007fe0100 */
[----:B------:R-:W-:Y:S02]  /*6ad0*/  VIMNMX R4, R4, R5, PT ;  /* 0x0000000504047248 */ /* 0x000fe40003fe0100 */
[----:B------:R-:W-:Y:S02]  /*6ae0*/  LOP3.LUT R7, R6, 0xfe000000, RZ, 0xc0, !PT ;  /* 0xfe00000006077812 */ /* 0x000fe400078ec0ff */
[----:B------:R-:W-:Y:S02]  /*6af0*/  FSETP.NEU.FTZ.AND P0, PT, R4, RZ, PT ;  /* 0x000000ff0400720b */ /* 0x000fe40003f1d000 */
[C---:B------:R-:W-:Y:S02]  /*6b00*/  IADD3 R5, -R7.reuse, 0x7e800000, RZ ;  /* 0x7e80000007057810 */ /* 0x040fe40007ffe1ff */
[----:B------:R-:W-:-:S03]  /*6b10*/  LOP3.LUT R7, R7, 0x800000, RZ, 0xfc, !PT ;  /* 0x0080000007077812 */ /* 0x000fc600078efcff */
[-C--:B------:R-:W-:Y:S01]  /*6b20*/  FMUL.FTZ R8, R4, R5.reuse ;  /* 0x0000000504087220 */ /* 0x080fe20000410000 */
[----:B------:R-:W-:-:S03]  /*6b30*/  FMUL.FTZ R5, R6, R5 ;  /* 0x0000000506057220 */ /* 0x000fc60000410000 */
[----:B------:R-:W-:-:S04]  /*6b40*/  FMUL.FTZ R8, R8, R8 ;  /* 0x0000000808087220 */ /* 0x000fc80000410000 */
[----:B------:R-:W-:Y:S01]  /*6b50*/  FFMA.FTZ R8, R5, R5, R8 ;  /* 0x0000000505087223 */ /* 0x000fe20000010008 */
[----:B0-----:R-:W-:-:S05]  /*6b60*/  FFMA R5, -R13, R10, 1 ;  /* 0x3f8000000d057423 */ /* 0x001fca000000010a */
[----:B------:R-:W0:Y:S02]  /*6b70*/  MUFU.SQRT R8, R8 ;  /* 0x0000000800087308 */ /* 0x000e240000002000 */
[----:B0-----:R-:W-:Y:S01]  /*6b80*/  @P0 FMUL.FTZ R6, R8, R7 ;  /* 0x0000000708060220 */ /* 0x001fe20000410000 */
[----:B------:R-:W-:Y:S01]  /*6b90*/  FSETP.NEU.FTZ.AND P0, PT, R4, +INF , PT ;  /* 0x7f8000000400780b */ /* 0x000fe20003f1d000 */
[----:B------:R-:W-:Y:S01]  /*6ba0*/  FFMA R7, R10, R5, R10 ;  /* 0x000000050a077223 */ /* 0x000fe2000000000a */
[----:B------:R-:W-:Y:S02]  /*6bb0*/  IMAD.MOV.U32 R5, RZ, RZ, 0x3f800000 ;  /* 0x3f800000ff057424 */ /* 0x000fe400078e00ff */
[----:B------:R-:W-:Y:S01]  /*6bc0*/  FSEL R6, R6, +INF , P0 ;  /* 0x7f80000006067808 */ /* 0x000fe20000000000 */
[----:B------:R-:W-:-:S04]  /*6bd0*/  FFMA R4, R0, R7, RZ ;  /* 0x0000000700047223 */ /* 0x000fc800000000ff */
[----:B------:R-:W-:Y:S01]  /*6be0*/  FFMA R8, -R13, R4, R0 ;  /* 0x000000040d087223 */ /* 0x000fe20000000100 */
[----:B------:R-:W0:Y:S03]  /*6bf0*/  MUFU.LG2 R6, R6 ;  /* 0x0000000600067308 */ /* 0x000e260000000c00 */
[----:B------:R-:W-:-:S05]  /*6c00*/  FFMA R4, R7, R8, R4 ;  /* 0x0000000807047223 */ /* 0x000fca0000000004 */
[----:B------:R-:W1:Y:S01]  /*6c10*/  FCHK P0, R0, R13 ;  /* 0x0000000d00007302 */ /* 0x000e620000000000 */
[----:B0-----:R-:W-:Y:S01]  /*6c20*/  FFMA.FTZ R14, R6, 0.69314718246459960938, R5 ;  /* 0x3f317218060e7823 */ /* 0x001fe20000010005 */
[----:B-1----:R-:W-:Y:S06]  /*6c30*/  @!P0 BRA `(.L_x_4072) ;  /* 0x0000000000108947 */ /* 0x002fec0003800000 */
[----:B------:R-:W-:Y:S01]  /*6c40*/  IMAD.MOV.U32 R9, RZ, RZ, R13 ;  /* 0x000000ffff097224 */ /* 0x000fe200078e000d */
[----:B------:R-:W-:-:S07]  /*6c50*/  MOV R4, 0x6c70 ;  /* 0x00006c7000047802 */ /* 0x000fce0000000f00 */
[----:B------:R-:W-:Y:S05]  /*6c60*/  CALL.REL.NOINC `($__internal_8_$__cuda_sm3x_div_rn_ftz_f32_slowpath) ;  /* 0x000000c000b47944 */ /* 0x000fea0003c00000 */
[----:B------:R-:W-:-:S07]  /*6c70*/  IMAD.MOV.U32 R4, RZ, RZ, R0 ;  /* 0x000000ffff047224 */ /* 0x000fce00078e0000 */
.L_x_4072:
[----:B------:R-:W-:Y:S05]  /*6c80*/  BSYNC B5 ;  /* 0x0000000000057941 */ /* 0x000fea0003800000 */
.L_x_4071:
        /* <DEDUP_REMOVED lines=18> */
.L_x_4074:
[----:B------:R-:W-:Y:S01]  /*6db0*/  ISETP.GE.AND P0, PT, R2, RZ, PT ;  /* 0x000000ff0200720c */ /* 0x000fe20003f06270 */
[----:B------:R-:W-:-:S12]  /*6dc0*/  IMAD.MOV.U32 R5, RZ, RZ, 0x3fd774eb ;  /* 0x3fd774ebff057424 */ /* 0x000fd800078e00ff */
[----:B------:R-:W-:-:S04]  /*6dd0*/  @P0 FFMA.FTZ R4, R5, 0.93318945169448852539, -R4 ;  /* 0x3f6ee58105040823 */ /* 0x000fc80000010804 */
[----:B------:R-:W-:-:S07]  /*6de0*/  @!P0 FFMA.FTZ R4, R5, 0.93318945169448852539, R4 ;  /* 0x3f6ee58105048823 */ /* 0x000fce0000010004 */
.L_x_4075:
[----:B------:R-:W-:Y:S05]  /*6df0*/  BSYNC B2 ;  /* 0x0000000000027941 */ /* 0x000fea0003800000 */
.L_x_4073:
        /* <DEDUP_REMOVED lines=10> */
.L_x_4065:
[----:B------:R-:W-:Y:S05]  /*6ea0*/  BSYNC B4 ;  /* 0x0000000000047941 */ /* 0x000fea0003800000 */
.L_x_4057:
[----:B------:R-:W-:Y:S01]  /*6eb0*/  SHF.R.U32.HI R2, RZ, 0x1f, R11 ;  /* 0x0000001fff027819 */ /* 0x000fe2000001160b */
[----:B------:R-:W-:Y:S01]  /*6ec0*/  FADD.FTZ R15, R14, 0.69314718246459960938 ;  /* 0x3f3172180e0f7421 */ /* 0x000fe20000010000 */
[----:B------:R-:W-:Y:S02]  /*6ed0*/  FADD.FTZ R0, |R0|, -RZ ;  /* 0x800000ff00007221 */ /* 0x000fe40000010200 */
[----:B------:R-:W-:-:S13]  /*6ee0*/  ISETP.NE.AND P0, PT, R2, RZ, PT ;  /* 0x000000ff0200720c */ /* 0x000fda0003f05270 */
[----:B------:R-:W-:Y:S01]  /*6ef0*/  @!P0 FADD.FTZ R15, -R15, -RZ ;  /* 0x800000ff0f0f8221 */ /* 0x000fe20000010100 */
[----:B------:R-:W-:Y:S06]  /*6f00*/  BRA `(.L_x_4056) ;  /* 0x00000000003c7947 */ /* 0x000fec0003800000 */
.L_x_4016:
[----:B------:R-:W-:-:S13]  /*6f10*/  FSETP.NEU.FTZ.AND P0, PT, R12, +INF , PT ;  /* 0x7f8000000c00780b */ /* 0x000fda0003f1d000 */
[----:B------:R-:W-:Y:S01]  /*6f20*/  @!P0 FADD.FTZ R0, R11, R11 ;  /* 0x0000000b0b008221 */ /* 0x000fe20000010000 */
[----:B------:R-:W-:Y:S01]  /*6f30*/  @!P0 IMAD.MOV.U32 R15, RZ, RZ, -0x800000 ;  /* 0xff800000ff0f8424 */ /* 0x000fe200078e00ff */
        /* <DEDUP_REMOVED lines=12> */
.L_x_4056:
[----:B------:R-:W-:Y:S05]  /*7000*/  BSYNC B0 ;  /* 0x0000000000007941 */ /* 0x000fea0003800000 */
.L_x_4015:
        /* <DEDUP_REMOVED lines=10> */
.L_x_4077:
[----:B------:R-:W-:Y:S01]  /*70b0*/  FSETP.GTU.FTZ.AND P0, PT, R4, +INF , PT ;  /* 0x7f8000000400780b */ /* 0x000fe20003f1c000 */
[----:B------:R-:W-:-:S12]  /*70c0*/  IMAD.MOV.U32 R2, RZ, RZ, R0 ;  /* 0x000000ffff027224 */ /* 0x000fd800078e0000 */
[----:B------:R-:W-:-:S07]  /*70d0*/  @!P0 IMAD.MOV.U32 R15, RZ, RZ, R4 ;  /* 0x000000ffff0f8224 */ /* 0x000fce00078e0004 */
.L_x_4078:
[----:B------:R-:W-:Y:S05]  /*70e0*/  BSYNC B0 ;  /* 0x0000000000007941 */ /* 0x000fea0003800000 */
.L_x_4076:
[----:B0-----:R-:W-:-:S07]  /*70f0*/  F2FP.F16.F32.PACK_AB R14, R2, R15 ;  /* 0x0000000f020e723e */ /* 0x001fce00000000ff */
.L_x_4014:
[----:B------:R-:W-:Y:S05]  /*7100*/  BSYNC B1 ;  /* 0x0000000000017941 */ /* 0x000fea0003800000 */
.L_x_4013:
[----:B------:R-:W0:Y:S01]  /*7110*/  S2R R2, SR_TID.X ;  /* 0x0000000000027919 */ /* 0x000e220000002100 */
[----:B------:R-:W-:Y:S01]  /*7120*/  BSSY B1, `(.L_x_4079) ;  /* 0x0000296000017945 */ /* 0x000fe20003800000 */
[----:B0-----:R-:W-:-:S05]  /*7130*/  VIADD R19, R2, 0x80 ;  /* 0x0000008002137836 */ /* 0x001fca0000000000 */
[----:B------:R-:W-:-:S13]  /*7140*/  ISETP.GE.AND P0, PT, R19, R27, PT ;  /* 0x0000001b1300720c */ /* 0x000fda0003f06270 */
        /* <DEDUP_REMOVED lines=22> */
[----:B---34-:R-:W-:Y:S01]  /*72b0*/  FADD.FTZ R13, |R18|, -RZ ;  /* 0x800000ff120d7221 */ /* 0x018fe20000010200 */
        /* <DEDUP_REMOVED lines=57> */
[----:B------:R-:W-:Y:S02]  /*7650*/  HFMA2.MMA R23, -RZ, RZ, 1.3056640625, -1.8671875 ;  /* 0x3d39bf78ff177435 */ /* 0x000fe400000001ff */
        /* <DEDUP_REMOVED lines=30> */
.L_x_4089:
        /* <DEDUP_REMOVED lines=10> */
.L_x_4091:
[----:B------:R-:W-:-:S04]  /*78e0*/  FADD.FTZ R6, -R0, R7 ;  /* 0x0000000700067221 */ /* 0x000fc80000010100 */
[----:B------:R-:W-:-:S07]  /*78f0*/  FMUL.FTZ R6, R6, 0.5 ;  /* 0x3f00000006067820 */ /* 0x000fce0000410000 */
.L_x_4092:
[----:B------:R-:W-:Y:S05]  /*7900*/  BSYNC B3 ;  /* 0x0000000000037941 */ /* 0x000fea0003800000 */
.L_x_4090:
        /* <DEDUP_REMOVED lines=11> */
.L_x_4094:
[----:B------:R-:W-:-:S04]  /*79c0*/  FADD.FTZ R8, R4, -R9 ;  /* 0x8000000904087221 */ /* 0x000fc80000010000 */
[----:B------:R-:W-:-:S07]  /*79d0*/  FMUL.FTZ R9, R8, 0.5 ;  /* 0x3f00000008097820 */ /* 0x000fce0000410000 */
.L_x_4095:
[----:B------:R-:W-:Y:S05]  /*79e0*/  BSYNC B3 ;  /* 0x0000000000037941 */ /* 0x000fea0003800000 */
.L_x_4093:
        /* <DEDUP_REMOVED lines=35> */
.L_x_4088:
[----:B------:R0:W1:Y:S02]  /*7c20*/  MUFU.SQRT R20, R18 ;  /* 0x0000001200147308 */ /* 0x0000640000002000 */
.L_x_4087:
[----:B------:R-:W-:Y:S05]  /*7c30*/  BSYNC B2 ;  /* 0x0000000000027941 */ /* 0x000fea0003800000 */
.L_x_4086:
        /* <DEDUP_REMOVED lines=24> */
.L_x_4102:
[----:B------:R-:W-:-:S04]  /*7dc0*/  FADD.FTZ R0, -R0, R7 ;  /* 0x0000000700007221 */ /* 0x000fc80000010100 */
[----:B------:R-:W-:-:S07]  /*7dd0*/  FMUL.FTZ R0, R0, 0.5 ;  /* 0x3f00000000007820 */ /* 0x000fce0000410000 */
.L_x_4103:
[----:B------:R-:W-:Y:S05]  /*7de0*/  BSYNC B3 ;  /* 0x0000000000037941 */ /* 0x000fea0003800000 */
.L_x_4101:
        /* <DEDUP_REMOVED lines=10> */
.L_x_4105:
[----:B------:R-:W-:-:S04]  /*7e90*/  FADD.FTZ R4, -R5, R4 ;  /* 0x0000000405047221 */ /* 0x000fc80000010100 */
[----:B------:R-:W-:-:S07]  /*7ea0*/  FMUL.FTZ R5, R4, 0.5 ;  /* 0x3f00000004057820 */ /* 0x000fce0000410000 */
.L_x_4106:
[----:B------:R-:W-:Y:S05]  /*7eb0*/  BSYNC B3 ;  /* 0x0000000000037941 */ /* 0x000fea0003800000 */
.L_x_4104:
[----:B------:R-:W-:Y:S01]  /*7ec0*/  FADD.FTZ R0, R5, R0 ;  /* 0x0000000005007221 */ /* 0x000fe20000010000 */
[----:B------:R-:W-:Y:S01]  /*7ed0*/  FADD.FTZ R13, R12, R13 ;  /* 0x0000000d0c0d7221 */ /* 0x000fe20000010000 */
[----:B------:R-:W-:-:S03]  /*7ee0*/  PLOP3.LUT P0, PT, PT, PT, PT, 0x80, 0x0 ;  /* 0x000000000000781c */ /* 0x000fc60003f0f070 */
[----:B------:R-:W-:-:S06]  /*7ef0*/  FMUL.FTZ R13, R13, R0 ;  /* 0x000000000d0d7220 */ /* 0x000fcc0000410000 */
[----:B------:R-:W4:Y:S01]  /*7f00*/  MUFU.SQRT R13, R13 ;  /* 0x0000000d000d7308 */ /* 0x000f220000002000 */
[----:B------:R-:W-:Y:S05]  /*7f10*/  BRA `(.L_x_4098) ;  /* 0x0000000000687947 */ /* 0x000fea0003800000 */
.L_x_4100:
        /* <DEDUP_REMOVED lines=15> */
.L_x_4099:
        /* <DEDUP_REMOVED lines=8> */
.L_x_4097:
[----:B------:R-:W-:Y:S01]  /*8090*/  PLOP3.LUT P0, PT, PT, PT, PT, 0x80, 0x0 ;  /* 0x000000000000781c */ /* 0x000fe20003f0f070 */
[----:B------:R-:W-:Y:S01]  /*80a0*/  FMUL.FTZ R13, R13, 16777216 ;  /* 0x4b8000000d0d7820 */ /* 0x000fe20000410000 */
[----:B------:R-:W-:-:S11]  /*80b0*/  FMUL.FTZ R12, R12, 16777216 ;  /* 0x4b8000000c0c7820 */ /* 0x000fd60000410000 */
.L_x_4098:
[----:B------:R-:W-:Y:S05]  /*80c0*/  BSYNC B2 ;  /* 0x0000000000027941 */ /* 0x000fea0003800000 */
.L_x_4096:
        /* <DEDUP_REMOVED lines=14> */
[----:B------:R-:W-:Y:S01]  /*81b0*/  FFMA.FTZ R7, R6, R7, R6 ;  /* 0x0000000706077223 */ /* 0x000fe20000010006 */
[----:B------:R-:W-:-:S04]  /*81c0*/  IMAD.MOV.U32 R6, RZ, RZ, 0x3d10ecef ;  /* 0x3d10ecefff067424 */ /* 0x000fc800078e00ff */
[----:B------:R-:W-:Y:S02]  /*81d0*/  @P0 FSEL R5, R7, RZ, P1 ;  /* 0x000000ff07050208 */ /* 0x000fe40000800000 */
        /* <DEDUP_REMOVED lines=8> */
[----:B------:R-:W-:Y:S01]  /*8260*/  FMUL.FTZ R5, R5, R4 ;  /* 0x0000000405057220 */ /* 0x000fe20000410000 */
[----:B------:R-:W-:-:S03]  /*8270*/  IMAD.MOV.U32 R4, RZ, RZ, 0x3fd774eb ;  /* 0x3fd774ebff047424 */ /* 0x000fc600078e00ff */
[----:B------:R-:W-:-:S04]  /*8280*/  FFMA.FTZ R0, R0, R5, R0 ;  /* 0x0000000500007223 */ /* 0x000fc80000010000 */
[----:B------:R-:W-:-:S05]  /*8290*/  FADD.FTZ R5, -R0, -RZ ;  /* 0x800000ff00057221 */ /* 0x000fca0000010100 */
[----:B------:R-:W-:-:S05]  /*82a0*/  FSEL R5, R0, R5, P0 ;  /* 0x0000000500057208 */ /* 0x000fca0000000000 */
[----:B------:R-:W-:-:S04]  /*82b0*/  @P1 FFMA.FTZ R0, R4, 0.93318945169448852539, R5 ;  /* 0x3f6ee58104001823 */ /* 0x000fc80000010005 */
[----:B------:R-:W-:Y:S01]  /*82c0*/  @P0 FADD.FTZ R0, R0, R0 ;  /* 0x0000000000000221 */ /* 0x000fe20000010000 */
[----:B------:R-:W-:Y:S06]  /*82d0*/  BRA `(.L_x_4110) ;  /* 0x0000000800207947 */ /* 0x000fec0003800000 */
.L_x_4109:
[----:B------:R-:W-:Y:S02]  /*82e0*/  IMAD.MOV.U32 R5, RZ, RZ, 0x3f000000 ;  /* 0x3f000000ff057424 */ /* 0x000fe400078e00ff */
[C---:B------:R-:W-:Y:S01]  /*82f0*/  FADD.FTZ R0, |R15|.reuse, -RZ ;  /* 0x800000ff0f007221 */ /* 0x040fe20000010200 */
[C---:B------:R-:W-:Y:S02]  /*8300*/  FSETP.GT.FTZ.AND P0, PT, |R15|.reuse, 0.56000000238418579102, PT ;  /* 0x3f0f5c290f00780b */ /* 0x040fe40003f14200 */
[----:B------:R-:W-:Y:S01]  /*8310*/  FSETP.NEU.FTZ.AND P1, PT, |R15|, 1, PT ;  /* 0x3f8000000f00780b */ /* 0x000fe20003f3d200 */
[----:B------:R-:W-:-:S04]  /*8320*/  FFMA.FTZ R4, -R0, R5, 0.5 ;  /* 0x3f00000000047423 */ /* 0x000fc80000010105 */
[----:B------:R-:W5:Y:S02]  /*8330*/  MUFU.RSQ R5, R4 ;  /* 0x0000000400057308 */ /* 0x000f640000001400 */
[----:B-----5:R-:W-:Y:S01]  /*8340*/  FMUL.FTZ R6, R4, R5 ;  /* 0x0000000504067220 */ /* 0x020fe20000410000 */
[----:B------:R-:W-:-:S04]  /*8350*/  FMUL.FTZ R5, R5, 0.5 ;  /* 0x3f00000005057820 */ /* 0x000fc80000410000 */
[----:B------:R-:W-:-:S04]  /*8360*/  FFMA.FTZ R5, -R6, R5, 0.5 ;  /* 0x3f00000006057423 */ /* 0x000fc80000010105 */
[----:B------:R-:W-:Y:S01]  /*8370*/  FFMA.FTZ R5, R6, R5, R6 ;  /* 0x0000000506057223 */ /* 0x000fe20000010006 */
[----:B------:R-:W-:-:S04]  /*8380*/  IMAD.MOV.U32 R6, RZ, RZ, 0x3d10ecef ;  /* 0x3d10ecefff067424 */ /* 0x000fc800078e00ff */
[----:B------:R-:W-:Y:S02]  /*8390*/  @P0 FSEL R0, R5, RZ, P1 ;  /* 0x000000ff05000208 */ /* 0x000fe40000800000 */
        /* <DEDUP_REMOVED lines=13> */
[----:B------:R-:W-:-:S04]  /*8470*/  @!P1 FFMA.FTZ R0, R4, 0.93318945169448852539, R5 ;  /* 0x3f6ee58104009823 */ /* 0x000fc80000010005 */
[----:B------:R-:W-:Y:S01]  /*8480*/  @P0 FADD.FTZ R0, R0, R0 ;  /* 0x0000000000000221 */ /* 0x000fe20000010000 */
[----:B------:R-:W-:Y:S06]  /*8490*/  BRA `(.L_x_4110) ;  /* 0x0000000400b07947 */ /* 0x000fec0003800000 */
.L_x_4108:
        /* <DEDUP_REMOVED lines=17> */
[----:B------:R-:W-:Y:S02]  /*85b0*/  MOV R9, R15 ;  /* 0x0000000f00097202 */ /* 0x000fe40000000f00 */
[----:B------:R-:W-:-:S07]  /*85c0*/  MOV R4, 0x85e0 ;  /* 0x000085e000047802 */ /* 0x000fce0000000f00 */
[----:B01----:R-:W-:Y:S05]  /*85d0*/  CALL.REL.NOINC `($__internal_8_$__cuda_sm3x_div_rn_ftz_f32_slowpath) ;  /* 0x000000a800587944 */ /* 0x003fea0003c00000 */
[----:B------:R-:W-:-:S07]  /*85e0*/  IMAD.MOV.U32 R4, RZ, RZ, R0 ;  /* 0x000000ffff047224 */ /* 0x000fce00078e0000 */
.L_x_4113:
[----:B------:R-:W-:Y:S05]  /*85f0*/  BSYNC B5 ;  /* 0x0000000000057941 */ /* 0x000fea0003800000 */
.L_x_4112:
        /* <DEDUP_REMOVED lines=18> */
.L_x_4115:
[----:B------:R-:W-:Y:S01]  /*8720*/  ISETP.GE.AND P0, PT, R12, RZ, PT ;  /* 0x000000ff0c00720c */ /* 0x000fe20003f06270 */
[----:B------:R-:W-:-:S12]  /*8730*/  IMAD.MOV.U32 R5, RZ, RZ, 0x3fd774eb ;  /* 0x3fd774ebff057424 */ /* 0x000fd800078e00ff */
[----:B------:R-:W-:-:S04]  /*8740*/  @P0 FFMA.FTZ R4, R5, 0.93318945169448852539, -R4 ;  /* 0x3f6ee58105040823 */ /* 0x000fc80000010804 */
[----:B------:R-:W-:-:S07]  /*8750*/  @!P0 FFMA.FTZ R4, R5, 0.93318945169448852539, R4 ;  /* 0x3f6ee58105048823 */ /* 0x000fce0000010004 */
.L_x_4116:
[----:B------:R-:W-:Y:S05]  /*8760*/  BSYNC B2 ;  /* 0x0000000000027941 */ /* 0x000fea0003800000 */
.L_x_4114:
[C---:B------:R-:W-:Y:S01]  /*8770*/  FSETP.NEU.FTZ.AND P0, PT, |R12|.reuse, |R13|, PT ;  /* 0x4000000d0c00720b */ /* 0x040fe20003f1d200 */
        /* <DEDUP_REMOVED lines=10> */
.L_x_4111:
        /* <DEDUP_REMOVED lines=18> */
.L_x_4118:
[----:B------:R-:W-:Y:S05]  /*8940*/  BSYNC B5 ;  /* 0x0000000000057941 */ /* 0x000fea0003800000 */
.L_x_4117:
        /* <DEDUP_REMOVED lines=18> */
.L_x_4120:
[----:B------:R-:W-:Y:S01]  /*8a70*/  ISETP.GE.AND P0, PT, R12, RZ, PT ;  /* 0x000000ff0c00720c */ /* 0x000fe20003f06270 */
[----:B------:R-:W-:-:S12]  /*8a80*/  IMAD.MOV.U32 R5, RZ, RZ, 0x3fd774eb ;  /* 0x3fd774ebff057424 */ /* 0x000fd800078e00ff */
[----:B------:R-:W-:-:S04]  /*8a90*/  @P0 FFMA.FTZ R4, R5, 0.93318945169448852539, -R4 ;  /* 0x3f6ee58105040823 */ /* 0x000fc80000010804 */
[----:B------:R-:W-:-:S07]  /*8aa0*/  @!P0 FFMA.FTZ R4, R5, 0.93318945169448852539, R4 ;  /* 0x3f6ee58105048823 */ /* 0x000fce0000010004 */
.L_x_4121:
[----:B------:R-:W-:Y:S05]  /*8ab0*/  BSYNC B2 ;  /* 0x0000000000027941 */ /* 0x000fea0003800000 */
.L_x_4119:
        /* <DEDUP_REMOVED lines=10> */
.L_x_4110:
[----:B------:R-:W-:Y:S05]  /*8b60*/  BSYNC B4 ;  /* 0x0000000000047941 */ /* 0x000fea0003800000 */
.L_x_4107:
[----:B------:R-:W-:-:S13]  /*8b70*/  ISETP.NE.AND P0, PT, R21, RZ, PT ;  /* 0x000000ff1500720c */ /* 0x000fda0003f05270 */
[----:B-1----:R-:W-:Y:S01]  /*8b80*/  @!P0 FADD.FTZ R20, -R20, -RZ ;  /* 0x800000ff14148221 */ /* 0x002fe20000010100 */
[----:B------:R-:W-:Y:S06]  /*8b90*/  BRA `(.L_x_4122) ;  /* 0x0000000c00787947 */ /* 0x000fec0003800000 */
.L_x_4085:
[----:B------:R-:W-:Y:S01]  /*8ba0*/  FADD.FTZ R0, -R17, 6.1232342629258392722e-17 ;  /* 0x248d313211007421 */ /* 0x000fe20000010100 */
[----:B------:R-:W-:-:S03]  /*8bb0*/  FADD.FTZ R20, -R11, -RZ ;  /* 0x800000ff0b147221 */ /* 0x000fc60000010100 */
[----:B------:R-:W-:Y:S01]  /*8bc0*/  FADD.FTZ R0, R0, 1.5707963705062866211 ;  /* 0x3fc90fdb00007421 */ /* 0x000fe20000010000 */
[----:B------:R-:W-:Y:S06]  /*8bd0*/  BRA `(.L_x_4122) ;  /* 0x0000000c00687947 */ /* 0x000fec0003800000 */
.L_x_4084:
[----:B------:R-:W-:Y:S01]  /*8be0*/  FADD.FTZ R20, -R11, -RZ ;  /* 0x800000ff0b147221 */ /* 0x000fe20000010100 */
[----:B------:R-:W-:Y:S01]  /*8bf0*/  IMAD.MOV.U32 R0, RZ, RZ, RZ ;  /* 0x000000ffff007224 */ /* 0x000fe200078e00ff */
[----:B------:R-:W-:Y:S06]  /*8c00*/  BRA `(.L_x_4122) ;  /* 0x0000000c005c7947 */ /* 0x000fec0003800000 */
.L_x_4083:
[----:B------:R-:W-:Y:S01]  /*8c10*/  FSETP.GEU.FTZ.AND P6, PT, R12, |R11|, PT ;  /* 0x4000000b0c00720b */ /* 0x000fe20003fde000 */
[----:B------:R-:W-:Y:S03]  /*8c20*/  BSSY B4, `(.L_x_4123) ;  /* 0x00000c1000047945 */ /* 0x000fe60003800000 */
[----:B---34-:R-:W-:Y:S02]  /*8c30*/  FSEL R13, R18, R12, !P6 ;  /* 0x0000000c120d7208 */ /* 0x018fe40007000000 */
        /* <DEDUP_REMOVED lines=18> */
[----:B------:R-:W-:Y:S01]  /*8d60*/  IMAD.MOV.U32 R9, RZ, RZ, R13 ;  /* 0x000000ffff097224 */ /* 0x000fe200078e000d */
[----:B------:R-:W-:-:S07]  /*8d70*/  MOV R4, 0x8d90 ;  /* 0x00008d9000047802 */ /* 0x000fce0000000f00 */
[----:B------:R-:W-:Y:S05]  /*8d80*/  CALL.REL.NOINC `($__internal_8_$__cuda_sm3x_div_rn_ftz_f32_slowpath) ;  /* 0x000000a0006c7944 */ /* 0x000fea0003c00000 */
[----:B------:R-:W-:-:S07]  /*8d90*/  MOV R5, R0 ;  /* 0x0000000000057202 */ /* 0x000fce0000000f00 */
.L_x_4127:
[----:B------:R-:W-:Y:S05]  /*8da0*/  BSYNC B5 ;  /* 0x0000000000057941 */ /* 0x000fea0003800000 */
.L_x_4126:
        /* <DEDUP_REMOVED lines=18> */
.L_x_4129:
[----:B------:R-:W-:Y:S01]  /*8ed0*/  ISETP.GE.AND P0, PT, R17, RZ, PT ;  /* 0x000000ff1100720c */ /* 0x000fe20003f06270 */
[----:B------:R-:W-:-:S12]  /*8ee0*/  IMAD.MOV.U32 R5, RZ, RZ, 0x3fd774eb ;  /* 0x3fd774ebff057424 */ /* 0x000fd800078e00ff */
[----:B------:R-:W-:-:S04]  /*8ef0*/  @P0 FFMA.FTZ R0, R5, 0.93318945169448852539, -R0 ;  /* 0x3f6ee58105000823 */ /* 0x000fc80000010800 */
[----:B------:R-:W-:-:S07]  /*8f00*/  @!P0 FFMA.FTZ R0, R5, 0.93318945169448852539, R0 ;  /* 0x3f6ee58105008823 */ /* 0x000fce0000010000 */
.L_x_4130:
[----:B------:R-:W-:Y:S05]  /*8f10*/  BSYNC B2 ;  /* 0x0000000000027941 */ /* 0x000fea0003800000 */
.L_x_4128:
[----:B------:R-:W-:Y:S01]  /*8f20*/  FSETP.NEU.FTZ.AND P0, PT, R12, |R11|, PT ;  /* 0x4000000b0c00720b */ /* 0x000fe20003f1d000 */
[----:B------:R-:W0:Y:S01]  /*8f30*/  MUFU.LG2 R15, R15 ;  /* 0x0000000f000f7308 */ /* 0x000e220000000c00 */
[----:B------:R-:W-:Y:S01]  /*8f40*/  FSETP.NEU.FTZ.AND P1, PT, R13, RZ, PT ;  /* 0x000000ff0d00720b */ /* 0x000fe20003f3d000 */
[----:B------:R-:W-:Y:S01]  /*8f50*/  IMAD.MOV.U32 R4, RZ, RZ, 0x4016cbe4 ;  /* 0x4016cbe4ff047424 */ /* 0x000fe200078e00ff */
[----:B------:R-:W-:Y:S01]  /*8f60*/  ISETP.GE.AND P2, PT, R17, RZ, PT ;  /* 0x000000ff1100720c */ /* 0x000fe20003f46270 */
[----:B------:R-:W-:-:S08]  /*8f70*/  FADD.FTZ R12, |R11|, R12 ;  /* 0x0000000c0b0c7221 */ /* 0x000fd00000010200 */
[----:B------:R-:W-:Y:S02]  /*8f80*/  @!P0 FSEL R0, R4, 0.78539818525314331055, !P2 ;  /* 0x3f490fdb04008808 */ /* 0x000fe40005000000 */
[----:B------:R-:W-:Y:S02]  /*8f90*/  @!P1 FSEL R0, RZ, 3.1415927410125732422, P2 ;  /* 0x40490fdbff009808 */ /* 0x000fe40001000000 */
[----:B------:R-:W-:Y:S01]  /*8fa0*/  FSETP.GTU.FTZ.AND P0, PT, |R12|, +INF , PT ;  /* 0x7f8000000c00780b */ /* 0x000fe20003f1c200 */
[----:B0-----:R-:W-:Y:S01]  /*8fb0*/  FMUL.FTZ.D2 R15, R15, 0.69314718246459960938 ;  /* 0x3f3172180f0f7820 */ /* 0x001fe20000310000 */
[----:B------:R-:W-:-:S04]  /*8fc0*/  LOP3.LUT R5, R0, 0x80000000, R11, 0xb8, !PT ;  /* 0x8000000000057812 */ /* 0x000fc800078eb80b */
[----:B------:R-:W-:Y:S01]  /*8fd0*/  FSEL R0, R12, R5, P0 ;  /* 0x000000050c007208 */ /* 0x000fe20000000000 */
[----:B------:R-:W-:Y:S06]  /*8fe0*/  BRA `(.L_x_4131) ;  /* 0x0000000800107947 */ /* 0x000fec0003800000 */
.L_x_4125:
        /* <DEDUP_REMOVED lines=13> */
.L_x_4133:
[----:B------:R-:W-:Y:S05]  /*90c0*/  BSYNC B5 ;  /* 0x0000000000057941 */ /* 0x000fea0003800000 */
.L_x_4132:
        /* <DEDUP_REMOVED lines=18> */
.L_x_4135:
[----:B------:R-:W-:Y:S01]  /*91f0*/  ISETP.GE.AND P0, PT, R17, RZ, PT ;  /* 0x000000ff1100720c */ /* 0x000fe20003f06270 */
[----:B------:R-:W-:-:S12]  /*9200*/  IMAD.MOV.U32 R5, RZ, RZ, 0x3fd774eb ;  /* 0x3fd774ebff057424 */ /* 0x000fd800078e00ff */
[----:B------:R-:W-:-:S04]  /*9210*/  @P0 FFMA.FTZ R4, R5, 0.93318945169448852539, -R4 ;  /* 0x3f6ee58105040823 */ /* 0x000fc80000010804 */
[----:B------:R-:W-:-:S07]  /*9220*/  @!P0 FFMA.FTZ R4, R5, 0.93318945169448852539, R4 ;  /* 0x3f6ee58105048823 */ /* 0x000fce0000010004 */
.L_x_4136:
[----:B------:R-:W-:Y:S05]  /*9230*/  BSYNC B2 ;  /* 0x0000000000027941 */ /* 0x000fea0003800000 */
.L_x_4134:
        /* <DEDUP_REMOVED lines=27> */
.L_x_4124:
[----:B------:R-:W-:Y:S01]  /*93f0*/  FMUL.FTZ R4, R17, 0.36787945032119750977 ;  /* 0x3ebc5ab211047820 */ /* 0x000fe20000410000 */
[----:B------:R-:W-:Y:S01]  /*9400*/  FMUL.FTZ R5, R11, 0.36787945032119750977 ;  /* 0x3ebc5ab20b057820 */ /* 0x000fe20000410000 */
[----:B------:R-:W0:Y:S01]  /*9410*/  MUFU.RCP R10, R13 ;  /* 0x0000000d000a7308 */ /* 0x000e220000001000 */
[----:B------:R-:W-:Y:S02]  /*9420*/  IMAD.MOV.U32 R15, RZ, RZ, 0x3f800000 ;  /* 0x3f800000ff0f7424 */ /* 0x000fe400078e00ff */
[----:B------:R-:W-:Y:S01]  /*9430*/  FADD.FTZ R4, |R4|, -RZ ;  /* 0x800000ff04047221 */ /* 0x000fe20000010200 */
[----:B------:R-:W-:Y:S01]  /*9440*/  FADD.FTZ R5, |R5|, -RZ ;  /* 0x800000ff05057221 */ /* 0x000fe20000010200 */
[----:B------:R-:W-:Y:S04]  /*9450*/  BSSY B5, `(.L_x_4137) ;  /* 0x000001c000057945 */ /* 0x000fe80003800000 */
[----:B------:R-:W-:-:S02]  /*9460*/  VIMNMX R6, R4, R5, !PT ;  /* 0x0000000504067248 */ /* 0x000fc40007fe0100 */
        /* <DEDUP_REMOVED lines=9> */
[----:B0-----:R-:W-:-:S04]  /*9500*/  FFMA R5, -R13, R10, 1 ;  /* 0x3f8000000d057423 */ /* 0x001fc8000000010a */
[----:B------:R-:W-:Y:S01]  /*9510*/  FFMA R5, R10, R5, R10 ;  /* 0x000000050a057223 */ /* 0x000fe2000000000a */
[----:B------:R-:W0:Y:S02]  /*9520*/  MUFU.SQRT R8, R8 ;  /* 0x0000000800087308 */ /* 0x000e240000002000 */
[----:B0-----:R-:W-:Y:S01]  /*9530*/  @P0 FMUL.FTZ R6, R8, R7 ;  /* 0x0000000708060220 */ /* 0x001fe20000410000 */
[----:B------:R-:W-:Y:S01]  /*9540*/  FSETP.NEU.FTZ.AND P0, PT, R4, +INF , PT ;  /* 0x7f8000000400780b */ /* 0x000fe20003f1d000 */
[----:B------:R-:W-:-:S03]  /*9550*/  FFMA R4, R0, R5, RZ ;  /* 0x0000000500047223 */ /* 0x000fc600000000ff */
[----:B------:R-:W-:Y:S01]  /*9560*/  FSEL R6, R6, +INF , P0 ;  /* 0x7f80000006067808 */ /* 0x000fe20000000000 */
[----:B------:R-:W-:-:S04]  /*9570*/  FFMA R7, -R13, R4, R0 ;  /* 0x000000040d077223 */ /* 0x000fc80000000100 */
[----:B------:R-:W-:Y:S01]  /*9580*/  FFMA R4, R5, R7, R4 ;  /* 0x0000000705047223 */ /* 0x000fe20000000004 */
[----:B------:R-:W0:Y:S08]  /*9590*/  MUFU.LG2 R6, R6 ;  /* 0x0000000600067308 */ /* 0x000e300000000c00 */
[----:B------:R-:W1:Y:S01]  /*95a0*/  FCHK P0, R0, R13 ;  /* 0x0000000d00007302 */ /* 0x000e620000000000 */
[----:B0-----:R-:W-:Y:S01]  /*95b0*/  FFMA.FTZ R15, R6, 0.69314718246459960938, R15 ;  /* 0x3f317218060f7823 */ /* 0x001fe2000001000f */
[----:B-1----:R-:W-:Y:S06]  /*95c0*/  @!P0 BRA `(.L_x_4138) ;  /* 0x0000000000108947 */ /* 0x002fec0003800000 */
[----:B------:R-:W-:Y:S01]  /*95d0*/  IMAD.MOV.U32 R9, RZ, RZ, R13 ;  /* 0x000000ffff097224 */ /* 0x000fe200078e000d */
[----:B------:R-:W-:-:S07]  /*95e0*/  MOV R4, 0x9600 ;  /* 0x0000960000047802 */ /* 0x000fce0000000f00 */
[----:B------:R-:W-:Y:S05]  /*95f0*/  CALL.REL.NOINC `($__internal_8_$__cuda_sm3x_div_rn_ftz_f32_slowpath) ;  /* 0x0000009800507944 */ /* 0x000fea0003c00000 */
[----:B------:R-:W-:-:S07]  /*9600*/  IMAD.MOV.U32 R4, RZ, RZ, R0 ;  /* 0x000000ffff047224 */ /* 0x000fce00078e0000 */
.L_x_4138:
[----:B------:R-:W-:Y:S05]  /*9610*/  BSYNC B5 ;  /* 0x0000000000057941 */ /* 0x000fea0003800000 */
.L_x_4137:
        /* <DEDUP_REMOVED lines=18> */
.L_x_4140:
[----:B------:R-:W-:Y:S01]  /*9740*/  ISETP.GE.AND P0, PT, R17, RZ, PT ;  /* 0x000000ff1100720c */ /* 0x000fe20003f06270 */
[----:B------:R-:W-:-:S12]  /*9750*/  IMAD.MOV.U32 R5, RZ, RZ, 0x3fd774eb ;  /* 0x3fd774ebff057424 */ /* 0x000fd800078e00ff */
[----:B------:R-:W-:-:S04]  /*9760*/  @P0 FFMA.FTZ R4, R5, 0.93318945169448852539, -R4 ;  /* 0x3f6ee58105040823 */ /* 0x000fc80000010804 */
[----:B------:R-:W-:-:S07]  /*9770*/  @!P0 FFMA.FTZ R4, R5, 0.93318945169448852539, R4 ;  /* 0x3f6ee58105048823 */ /* 0x000fce0000010004 */
.L_x_4141:
[----:B------:R-:W-:Y:S05]  /*9780*/  BSYNC B2 ;  /* 0x0000000000027941 */ /* 0x000fea0003800000 */
.L_x_4139:
        /* <DEDUP_REMOVED lines=10> */
.L_x_4131:
[----:B------:R-:W-:Y:S05]  /*9830*/  BSYNC B4 ;  /* 0x0000000000047941 */ /* 0x000fea0003800000 */
.L_x_4123:
[----:B------:R-:W-:Y:S01]  /*9840*/  ISETP.NE.AND P0, PT, R21, RZ, PT ;  /* 0x000000ff1500720c */ /* 0x000fe20003f05270 */
[----:B------:R-:W-:Y:S01]  /*9850*/  FADD.FTZ R20, R15, 0.69314718246459960938 ;  /* 0x3f3172180f147421 */ /* 0x000fe20000010000 */
[----:B------:R-:W-:-:S11]  /*9860*/  FADD.FTZ R0, |R0|, -RZ ;  /* 0x800000ff00007221 */ /* 0x000fd60000010200 */
[----:B------:R-:W-:Y:S01]  /*9870*/  @!P0 FADD.FTZ R20, -R20, -RZ ;  /* 0x800000ff14148221 */ /* 0x000fe20000010100 */
[----:B------:R-:W-:Y:S06]  /*9880*/  BRA `(.L_x_4122) ;  /* 0x00000000003c7947 */ /* 0x000fec0003800000 */
.L_x_4082:
        /* <DEDUP_REMOVED lines=15> */
.L_x_4122:
[----:B------:R-:W-:Y:S05]  /*9980*/  BSYNC B0 ;  /* 0x0000000000007941 */ /* 0x000fea0003800000 */
.L_x_4081:
        /* <DEDUP_REMOVED lines=10> */
.L_x_4143:
[----:B------:R-:W-:Y:S01]  /*9a30*/  FSETP.GTU.FTZ.AND P0, PT, R4, +INF , PT ;  /* 0x7f8000000400780b */ /* 0x000fe20003f1c000 */
[----:B------:R-:W-:-:S12]  /*9a40*/  IMAD.MOV.U32 R5, RZ, RZ, R0 ;  /* 0x000000ffff057224 */ /* 0x000fd800078e0000 */
[----:B------:R-:W-:-:S07]  /*9a50*/  @!P0 IMAD.MOV.U32 R20, RZ, RZ, R4 ;  /* 0x000000ffff148224 */ /* 0x000fce00078e0004 */
.L_x_4144:
[----:B------:R-:W-:Y:S05]  /*9a60*/  BSYNC B0 ;  /* 0x0000000000007941 */ /* 0x000fea0003800000 */
.L_x_4142:
[----:B------:R-:W-:-:S07]  /*9a70*/  F2FP.F16.F32.PACK_AB R17, R5, R20 ;  /* 0x000000140511723e */ /* 0x000fce00000000ff */
.L_x_4080:
[----:B------:R-:W-:Y:S05]  /*9a80*/  BSYNC B1 ;  /* 0x0000000000017941 */ /* 0x000fea0003800000 */
.L_x_4079:
[----:B------:R-:W-:Y:S01]  /*9a90*/  VIADD R0, R2, 0x100 ;  /* 0x0000010002007836 */ /* 0x000fe20000000000 */
[----:B------:R-:W-:Y:S04]  /*9aa0*/  BSSY B1, `(.L_x_4145) ;  /* 0x0000295000017945 */ /* 0x000fe80003800000 */
        /* <DEDUP_REMOVED lines=11> */
[C---:B0-----:R-:W-:Y:S01]  /*9b60*/  FADD.FTZ R18, |R12|.reuse, -RZ ;  /* 0x800000ff0c127221 */ /* 0x041fe20000010200 */
        /* <DEDUP_REMOVED lines=11> */
[----:B---34-:R-:W-:Y:S01]  /*9c20*/  FADD.FTZ R13, |R18|, -RZ ;  /* 0x800000ff120d7221 */ /* 0x018fe20000010200 */
[----:B------:R-:W-:Y:S01]  /*9c30*/  FADD.FTZ R5, R11, -1 ;  /* 0xbf8000000b057421 */ /* 0x000fe20000010000 */
[----:B------:R-:W-:Y:S01]  /*9c40*/  BSSY B2, `(.L_x_4152) ;  /* 0x0000096000027945 */ /* 0x000fe20003800000 */
[----:B------:R-:W-:Y:S02]  /*9c50*/  FADD.FTZ R8, |R0|, -RZ ;  /* 0x800000ff00087221 */ /* 0x000fe40000010200 */
[----:B------:R-:W-:-:S03]  /*9c60*/  FADD.FTZ R10, |R5|, -RZ ;  /* 0x800000ff050a7221 */ /* 0x000fc60000010200 */
[-C--:B------:R-:W-:Y:S02]  /*9c70*/  VIMNMX R6, R8, R13.reuse, !PT ;  /* 0x0000000d08067248 */ /* 0x080fe40007fe0100 */
[----:B------:R-:W-:Y:S02]  /*9c80*/  VIMNMX R4, R13, R10, !PT ;  /* 0x0000000a0d047248 */ /* 0x000fe40007fe0100 */
[----:B--2---:R-:W-:Y:S02]  /*9c90*/  LOP3.LUT R7, R6, 0xfe000000, RZ, 0xc0, !PT ;  /* 0xfe00000006077812 */ /* 0x004fe400078ec0ff */
        /* <DEDUP_REMOVED lines=29> */
[----:B------:R-:W-:-:S04]  /*9e70*/  @P0 FFMA.FTZ R8, R6, R6, -1 ;  /* 0xbf80000006080423 */ /* 0x000fc80000010006 */
        /* <DEDUP_REMOVED lines=51> */
.L_x_4155:
        /* <DEDUP_REMOVED lines=10> */
.L_x_4157:
[----:B------:R-:W-:-:S04]  /*a250*/  FADD.FTZ R8, -R0, R7 ;  /* 0x0000000700087221 */ /* 0x000fc80000010100 */
[----:B------:R-:W-:-:S07]  /*a260*/  FMUL.FTZ R8, R8, 0.5 ;  /* 0x3f00000008087820 */ /* 0x000fce0000410000 */
.L_x_4158:
[----:B------:R-:W-:Y:S05]  /*a270*/  BSYNC B3 ;  /* 0x0000000000037941 */ /* 0x000fea0003800000 */
.L_x_4156:
        /* <DEDUP_REMOVED lines=11> */
.L_x_4160:
[----:B------:R-:W-:-:S04]  /*a330*/  FADD.FTZ R9, R4, -R9 ;  /* 0x8000000904097221 */ /* 0x000fc80000010000 */
[----:B------:R-:W-:-:S07]  /*a340*/  FMUL.FTZ R9, R9, 0.5 ;  /* 0x3f00000009097820 */ /* 0x000fce0000410000 */
.L_x_4161:
[----:B------:R-:W-:Y:S05]  /*a350*/  BSYNC B3 ;  /* 0x0000000000037941 */ /* 0x000fea0003800000 */
.L_x_4159:
        /* <DEDUP_REMOVED lines=35> */
.L_x_4154:
[----:B------:R0:W1:Y:S02]  /*a590*/  MUFU.SQRT R20, R18 ;  /* 0x0000001200147308 */ /* 0x0000640000002000 */
.L_x_4153:
[----:B------:R-:W-:Y:S05]  /*a5a0*/  BSYNC B2 ;  /* 0x0000000000027941 */ /* 0x000fea0003800000 */
.L_x_4152:
        /* <DEDUP_REMOVED lines=24> */
.L_x_4168:
[----:B------:R-:W-:-:S04]  /*a730*/  FADD.FTZ R0, -R0, R7 ;  /* 0x0000000700007221 */ /* 0x000fc80000010100 */
[----:B------:R-:W-:-:S07]  /*a740*/  FMUL.FTZ R0, R0, 0.5 ;  /* 0x3f00000000007820 */ /* 0x000fce0000410000 */
.L_x_4169:
[----:B------:R-:W-:Y:S05]  /*a750*/  BSYNC B3 ;  /* 0x0000000000037941 */ /* 0x000fea0003800000 */
.L_x_4167:
        /* <DEDUP_REMOVED lines=10> */
.L_x_4171:
[----:B------:R-:W-:-:S04]  /*a800*/  FADD.FTZ R4, -R5, R4 ;  /* 0x0000000405047221 */ /* 0x000fc80000010100 */
[----:B------:R-:W-:-:S07]  /*a810*/  FMUL.FTZ R5, R4, 0.5 ;  /* 0x3f00000004057820 */ /* 0x000fce0000410000 */
.L_x_4172:
[----:B------:R-:W-:Y:S05]  /*a820*/  BSYNC B3 ;  /* 0x0000000000037941 */ /* 0x000fea0003800000 */
.L_x_4170:
[----:B------:R-:W-:Y:S01]  /*a830*/  FADD.FTZ R5, R5, R0 ;  /* 0x0000000005057221 */ /* 0x000fe20000010000 */
[----:B------:R-:W-:Y:S01]  /*a840*/  FADD.FTZ R6, R11, R6 ;  /* 0x000000060b067221 */ /* 0x000fe20000010000 */
[----:B------:R-:W-:-:S03]  /*a850*/  PLOP3.LUT P0, PT, PT, PT, PT, 0x80, 0x0 ;  /* 0x000000000000781c */ /* 0x000fc60003f0f070 */
[----:B------:R-:W-:-:S04]  /*a860*/  FMUL.FTZ R5, R6, R5 ;  /* 0x0000000506057220 */ /* 0x000fc80000410000 */
[----:B------:R4:W2:Y:S01]  /*a870*/  MUFU.SQRT R13, R5 ;  /* 0x00000005000d7308 */ /* 0x0008a20000002000 */
[----:B------:R-:W-:Y:S05]  /*a880*/  BRA `(.L_x_4164) ;  /* 0x0000000000687947 */ /* 0x000fea0003800000 */
.L_x_4166:
        /* <DEDUP_REMOVED lines=10> */
[----:B------:R-:W3:Y:S01]  /*a930*/  MUFU.SQRT R5, R5 ;  /* 0x0000000500057308 */ /* 0x000ee20000002000 */
[----:B------:R-:W-:-:S07]  /*a940*/  FMUL.FTZ R11, R11, 2.81474976710656000000e+14 ;  /* 0x578000000b0b7820 */ /* 0x000fce0000410000 */
[----:B---3--:R-:W3:Y:S02]  /*a950*/  MUFU.RCP R13, R5 ;  /* 0x00000005000d7308 */ /* 0x008ee40000001000 */
[----:B---3--:R-:W-:Y:S01]  /*a960*/  FMUL.FTZ R13, R0, R13 ;  /* 0x0000000d000d7220 */ /* 0x008fe20000410000 */
[----:B------:R-:W-:Y:S06]  /*a970*/  BRA `(.L_x_4164) ;  /* 0x00000000002c7947 */ /* 0x000fec0003800000 */
.L_x_4165:
        /* <DEDUP_REMOVED lines=8> */
.L_x_4163:
[----:B------:R-:W-:Y:S01]  /*aa00*/  PLOP3.LUT P0, PT, PT, PT, PT, 0x80, 0x0 ;  /* 0x000000000000781c */ /* 0x000fe20003f0f070 */
[----:B------:R-:W-:Y:S01]  /*aa10*/  FMUL.FTZ R13, R6, 16777216 ;  /* 0x4b800000060d7820 */ /* 0x000fe20000410000 */
[----:B------:R-:W-:-:S11]  /*aa20*/  FMUL.FTZ R11, R11, 16777216 ;  /* 0x4b8000000b0b7820 */ /* 0x000fd60000410000 */
.L_x_4164:
[----:B------:R-:W-:Y:S05]  /*aa30*/  BSYNC B2 ;  /* 0x0000000000027941 */ /* 0x000fea0003800000 */
.L_x_4162:
[----:B------:R-:W-:Y:S04]  /*aa40*/  BSSY B4, `(.L_x_4173) ;  /* 0x00000a9000047945 */ /* 0x000fe80003800000 */
[----:B------:R-:W-:Y:S05]  /*aa50*/  @P0 BRA `(.L_x_4174) ;  /* 0x0000000000ec0947 */ /* 0x000fea0003800000 */
[----:B------:R-:W-:-:S13]  /*aa60*/  ISETP.GT.AND P0, PT, R16, -0x1, PT ;  /* 0xffffffff1000780c */ /* 0x000fda0003f04270 */
[----:B------:R-:W-:Y:S05]  /*aa70*/  @P0 BRA `(.L_x_4175) ;  /* 0x0000000000740947 */ /* 0x000fea0003800000 */
[----:B------:R-:W-:Y:S01]  /*aa80*/  FADD.FTZ R0, -R15, -RZ ;  /* 0x800000ff0f007221 */ /* 0x000fe20000010100 */
[----:B------:R-:W-:-:S03]  /*aa90*/  IMAD.MOV.U32 R4, RZ, RZ, 0x3f000000 ;  /* 0x3f000000ff047424 */ /* 0x000fc600078e00ff */
[C---:B----4-:R-:W-:Y:S01]  /*aaa0*/  FADD.FTZ R5, |R0|.reuse, -RZ ;  /* 0x800000ff00057221 */ /* 0x050fe20000010200 */
        /* <DEDUP_REMOVED lines=26> */
.L_x_4175:
[----:B----4-:R-:W-:Y:S02]  /*ac50*/  IMAD.MOV.U32 R5, RZ, RZ, 0x3f000000 ;  /* 0x3f000000ff057424 */ /* 0x010fe400078e00ff */
[C---:B------:R-:W-:Y:S01]  /*ac60*/  FADD.FTZ R0, |R15|.reuse, -RZ ;  /* 0x800000ff0f007221 */ /* 0x040fe20000010200 */
[C---:B------:R-:W-:Y:S01]  /*ac70*/  FSETP.GT.FTZ.AND P0, PT, |R15|.reuse, 0.56000000238418579102, PT ;  /* 0x3f0f5c290f00780b */ /* 0x040fe20003f14200 */
[----:B--2---:R-:W-:Y:S01]  /*ac80*/  HFMA2.MMA R7, -RZ, RZ, 1.9599609375, 20144 ;  /* 0x3fd774ebff077435 */ /* 0x004fe200000001ff */
[----:B------:R-:W-:Y:S01]  /*ac90*/  FSETP.NEU.FTZ.AND P1, PT, |R15|, 1, PT ;  /* 0x3f8000000f00780b */ /* 0x000fe20003f3d200 */
[----:B------:R-:W-:-:S04]  /*aca0*/  FFMA.FTZ R4, -R0, R5, 0.5 ;  /* 0x3f00000000047423 */ /* 0x000fc80000010105 */
[----:B------:R-:W2:Y:S02]  /*acb0*/  MUFU.RSQ R5, R4 ;  /* 0x0000000400057308 */ /* 0x000ea40000001400 */
[----:B--2---:R-:W-:Y:S01]  /*acc0*/  FMUL.FTZ R6, R4, R5 ;  /* 0x0000000504067220 */ /* 0x004fe20000410000 */
        /* <DEDUP_REMOVED lines=20> */
.L_x_4174:
[----:B------:R-:W-:-:S13]  /*ae10*/  ISETP.GT.AND P0, PT, R16, -0x1, PT ;  /* 0xffffffff1000780c */ /* 0x000fda0003f04270 */
[----:B------:R-:W-:Y:S05]  /*ae20*/  @P0 BRA `(.L_x_4177) ;  /* 0x0000000000d80947 */ /* 0x000fea0003800000 */
[----:B------:R-:W-:Y:S01]  /*ae30*/  FADD.FTZ R11, -R11, -RZ ;  /* 0x800000ff0b0b7221 */ /* 0x000fe20000010100 */
[----:B--234-:R-:W-:Y:S01]  /*ae40*/  FADD.FTZ R5, |R13|, -RZ ;  /* 0x800000ff0d057221 */ /* 0x01cfe20000010200 */
        /* <DEDUP_REMOVED lines=17> */
.L_x_4179:
[----:B------:R-:W-:Y:S05]  /*af60*/  BSYNC B5 ;  /* 0x0000000000057941 */ /* 0x000fea0003800000 */
.L_x_4178:
        /* <DEDUP_REMOVED lines=18> */
.L_x_4181:
[----:B------:R-:W-:Y:S01]  /*b090*/  ISETP.GE.AND P0, PT, R11, RZ, PT ;  /* 0x000000ff0b00720c */ /* 0x000fe20003f06270 */
[----:B------:R-:W-:-:S12]  /*b0a0*/  IMAD.MOV.U32 R5, RZ, RZ, 0x3fd774eb ;  /* 0x3fd774ebff057424 */ /* 0x000fd800078e00ff */
[----:B------:R-:W-:-:S04]  /*b0b0*/  @P0 FFMA.FTZ R4, R5, 0.93318945169448852539, -R4 ;  /* 0x3f6ee58105040823 */ /* 0x000fc80000010804 */
[----:B------:R-:W-:-:S07]  /*b0c0*/  @!P0 FFMA.FTZ R4, R5, 0.93318945169448852539, R4 ;  /* 0x3f6ee58105048823 */ /* 0x000fce0000010004 */
.L_x_4182:
[----:B------:R-:W-:Y:S05]  /*b0d0*/  BSYNC B2 ;  /* 0x0000000000027941 */ /* 0x000fea0003800000 */
.L_x_4180:
        /* <DEDUP_REMOVED lines=11> */
.L_x_4177:
[----:B------:R-:W-:Y:S01]  /*b190*/  FADD.FTZ R0, |R11|, -RZ ;  /* 0x800000ff0b007221 */ /* 0x000fe20000010200 */
[C---:B--23--:R-:W-:Y:S01]  /*b1a0*/  FADD.FTZ R7, |R13|.reuse, -RZ ;  /* 0x800000ff0d077221 */ /* 0x04cfe20000010200 */
[----:B------:R-:W-:Y:S01]  /*b1b0*/  FSETP.GT.FTZ.AND P6, PT, |R13|, |R11|, PT ;  /* 0x4000000b0d00720b */ /* 0x000fe20003fd4200 */
[----:B------:R-:W-:Y:S03]  /*b1c0*/  BSSY B5, `(.L_x_4183) ;  /* 0x000000f000057945 */ /* 0x000fe60003800000 */
[----:B------:R-:W-:Y:S02]  /*b1d0*/  FSEL R15, R7, R0, P6 ;  /* 0x00000000070f7208 */ /* 0x000fe40003000000 */
[----:B------:R-:W-:Y:S02]  /*b1e0*/  FSEL R0, R0, R7, P6 ;  /* 0x0000000700007208 */ /* 0x000fe40003000000 */
[----:B------:R-:W4:Y:S08]  /*b1f0*/  MUFU.RCP R4, R15 ;  /* 0x0000000f00047308 */ /* 0x000f300000001000 */
[----:B------:R-:W2:Y:S01]  /*b200*/  FCHK P0, R0, R15 ;  /* 0x0000000f00007302 */ /* 0x000ea20000000000 */
[----:B----4-:R-:W-:-:S04]  /*b210*/  FFMA R5, -R15, R4, 1 ;  /* 0x3f8000000f057423 */ /* 0x010fc80000000104 */
[----:B------:R-:W-:-:S04]  /*b220*/  FFMA R5, R4, R5, R4 ;  /* 0x0000000504057223 */ /* 0x000fc80000000004 */
[----:B------:R-:W-:-:S04]  /*b230*/  FFMA R4, R0, R5, RZ ;  /* 0x0000000500047223 */ /* 0x000fc800000000ff */
[----:B------:R-:W-:-:S04]  /*b240*/  FFMA R6, -R15, R4, R0 ;  /* 0x000000040f067223 */ /* 0x000fc80000000100 */
[----:B------:R-:W-:Y:S01]  /*b250*/  FFMA R4, R5, R6, R4 ;  /* 0x0000000605047223 */ /* 0x000fe20000000004 */
[----:B--2---:R-:W-:Y:S06]  /*b260*/  @!P0 BRA `(.L_x_4184) ;  /* 0x0000000000108947 */ /* 0x004fec0003800000 */
[----:B------:R-:W-:Y:S02]  /*b270*/  MOV R9, R15 ;  /* 0x0000000f00097202 */ /* 0x000fe40000000f00 */
[----:B------:R-:W-:-:S07]  /*b280*/  MOV R4, 0xb2a0 ;  /* 0x0000b2a000047802 */ /* 0x000fce0000000f00 */
[----:B01----:R-:W-:Y:S05]  /*b290*/  CALL.REL.NOINC `($__internal_8_$__cuda_sm3x_div_rn_ftz_f32_slowpath) ;  /* 0x0000007c00287944 */ /* 0x003fea0003c00000 */
[----:B------:R-:W-:-:S07]  /*b2a0*/  IMAD.MOV.U32 R4, RZ, RZ, R0 ;  /* 0x000000ffff047224 */ /* 0x000fce00078e0000 */
.L_x_4184:
[----:B------:R-:W-:Y:S05]  /*b2b0*/  BSYNC B5 ;  /* 0x0000000000057941 */ /* 0x000fea0003800000 */
.L_x_4183:
        /* <DEDUP_REMOVED lines=18> */
.L_x_4186:
[----:B------:R-:W-:Y:S01]  /*b3e0*/  ISETP.GE.AND P0, PT, R11, RZ, PT ;  /* 0x000000ff0b00720c */ /* 0x000fe20003f06270 */
[----:B------:R-:W-:-:S12]  /*b3f0*/  IMAD.MOV.U32 R5, RZ, RZ, 0x3fd774eb ;  /* 0x3fd774ebff057424 */ /* 0x000fd800078e00ff */
[----:B------:R-:W-:-:S04]  /*b400*/  @P0 FFMA.FTZ R4, R5, 0.93318945169448852539, -R4 ;  /* 0x3f6ee58105040823 */ /* 0x000fc80000010804 */
[----:B------:R-:W-:-:S07]  /*b410*/  @!P0 FFMA.FTZ R4, R5, 0.93318945169448852539, R4 ;  /* 0x3f6ee58105048823 */ /* 0x000fce0000010004 */
.L_x_4187:
[----:B------:R-:W-:Y:S05]  /*b420*/  BSYNC B2 ;  /* 0x0000000000027941 */ /* 0x000fea0003800000 */
.L_x_4185:
        /* <DEDUP_REMOVED lines=10> */
.L_x_4176:
[----:B------:R-:W-:Y:S05]  /*b4d0*/  BSYNC B4 ;  /* 0x0000000000047941 */ /* 0x000fea0003800000 */
.L_x_4173:
[----:B------:R-:W-:-:S13]  /*b4e0*/  ISETP.NE.AND P0, PT, R21, RZ, PT ;  /* 0x000000ff1500720c */ /* 0x000fda0003f05270 */
[----:B-1----:R-:W-:Y:S01]  /*b4f0*/  @!P0 FADD.FTZ R20, -R20, -RZ ;  /* 0x800000ff14148221 */ /* 0x002fe20000010100 */
[----:B------:R-:W-:Y:S06]  /*b500*/  BRA `(.L_x_4188) ;  /* 0x0000000c00787947 */ /* 0x000fec0003800000 */
.L_x_4151:
[----:B------:R-:W-:Y:S01]  /*b510*/  FADD.FTZ R5, -R16, 6.1232342629258392722e-17 ;  /* 0x248d313210057421 */ /* 0x000fe20000010100 */
[----:B------:R-:W-:-:S03]  /*b520*/  FADD.FTZ R20, -R12, -RZ ;  /* 0x800000ff0c147221 */ /* 0x000fc60000010100 */
[----:B------:R-:W-:Y:S01]  /*b530*/  FADD.FTZ R5, R5, 1.5707963705062866211 ;  /* 0x3fc90fdb05057421 */ /* 0x000fe20000010000 */
[----:B------:R-:W-:Y:S06]  /*b540*/  BRA `(.L_x_4188) ;  /* 0x0000000c00687947 */ /* 0x000fec0003800000 */
.L_x_4150:
[----:B------:R-:W-:Y:S01]  /*b550*/  FADD.FTZ R20, -R12, -RZ ;  /* 0x800000ff0c147221 */ /* 0x000fe20000010100 */
[----:B------:R-:W-:Y:S01]  /*b560*/  IMAD.MOV.U32 R5, RZ, RZ, RZ ;  /* 0x000000ffff057224 */ /* 0x000fe200078e00ff */
[----:B------:R-:W-:Y:S06]  /*b570*/  BRA `(.L_x_4188) ;  /* 0x0000000c005c7947 */ /* 0x000fec0003800000 */
.L_x_4149:
[C---:B------:R-:W-:Y:S01]  /*b580*/  FSETP.GEU.FTZ.AND P6, PT, R11.reuse, |R12|, PT ;  /* 0x4000000c0b00720b */ /* 0x040fe20003fde000 */
        /* <DEDUP_REMOVED lines=17> */
[----:B--2---:R-:W-:-:S04]  /*b6a0*/  FFMA R7, -R13, R6, R0 ;  /* 0x000000060d077223 */ /* 0x004fc80000000100 */
[----:B------:R-:W-:Y:S01]  /*b6b0*/  FFMA R5, R5, R7, R6 ;  /* 0x0000000705057223 */ /* 0x000fe20000000006 */
[----:B-1----:R-:W-:Y:S06]  /*b6c0*/  @!P0 BRA `(.L_x_4193) ;  /* 0x0000000000108947 */ /* 0x002fec0003800000 */
[----:B------:R-:W-:Y:S02]  /*b6d0*/  MOV R9, R13 ;  /* 0x0000000d00097202 */ /* 0x000fe40000000f00 */
[----:B------:R-:W-:-:S07]  /*b6e0*/  MOV R4, 0xb700 ;  /* 0x0000b70000047802 */ /* 0x000fce0000000f00 */
[----:B------:R-:W-:Y:S05]  /*b6f0*/  CALL.REL.NOINC `($__internal_8_$__cuda_sm3x_div_rn_ftz_f32_slowpath) ;  /* 0x0000007800107944 */ /* 0x000fea0003c00000 */
[----:B------:R-:W-:-:S07]  /*b700*/  IMAD.MOV.U32 R5, RZ, RZ, R0 ;  /* 0x000000ffff057224 */ /* 0x000fce00078e0000 */
.L_x_4193:
[----:B------:R-:W-:Y:S05]  /*b710*/  BSYNC B5 ;  /* 0x0000000000057941 */ /* 0x000fea0003800000 */
.L_x_4192:
        /* <DEDUP_REMOVED lines=18> */
.L_x_4195:
[----:B------:R-:W-:Y:S01]  /*b840*/  ISETP.GE.AND P0, PT, R16, RZ, PT ;  /* 0x000000ff1000720c */ /* 0x000fe20003f06270 */
[----:B------:R-:W-:-:S12]  /*b850*/  IMAD.MOV.U32 R5, RZ, RZ, 0x3fd774eb ;  /* 0x3fd774ebff057424 */ /* 0x000fd800078e00ff */
[----:B------:R-:W-:-:S04]  /*b860*/  @P0 FFMA.FTZ R0, R5, 0.93318945169448852539, -R0 ;  /* 0x3f6ee58105000823 */ /* 0x000fc80000010800 */
[----:B------:R-:W-:-:S07]  /*b870*/  @!P0 FFMA.FTZ R0, R5, 0.93318945169448852539, R0 ;  /* 0x3f6ee58105008823 */ /* 0x000fce0000010000 */
.L_x_4196:
[----:B------:R-:W-:Y:S05]  /*b880*/  BSYNC B2 ;  /* 0x0000000000027941 */ /* 0x000fea0003800000 */
.L_x_4194:
        /* <DEDUP_REMOVED lines=13> */
.L_x_4191:
        /* <DEDUP_REMOVED lines=11> */
[----:B--2---:R-:W-:Y:S05]  /*ba10*/  CALL.REL.NOINC `($__internal_8_$__cuda_sm3x_div_rn_ftz_f32_slowpath) ;  /* 0x0000007400487944 */ /* 0x004fea0003c00000 */
[----:B------:R-:W-:-:S07]  /*ba20*/  MOV R4, R0 ;  /* 0x0000000000047202 */ /* 0x000fce0000000f00 */
.L_x_4199:
[----:B------:R-:W-:Y:S05]  /*ba30*/  BSYNC B5 ;  /* 0x0000000000057941 */ /* 0x000fea0003800000 */
.L_x_4198:
        /* <DEDUP_REMOVED lines=18> */
.L_x_4201:
[----:B------:R-:W-:Y:S01]  /*bb60*/  ISETP.GE.AND P0, PT, R16, RZ, PT ;  /* 0x000000ff1000720c */ /* 0x000fe20003f06270 */
[----:B------:R-:W-:-:S12]  /*bb70*/  IMAD.MOV.U32 R5, RZ, RZ, 0x3fd774eb ;  /* 0x3fd774ebff057424 */ /* 0x000fd800078e00ff */
[----:B------:R-:W-:-:S04]  /*bb80*/  @P0 FFMA.FTZ R4, R5, 0.93318945169448852539, -R4 ;  /* 0x3f6ee58105040823 */ /* 0x000fc80000010804 */
[----:B------:R-:W-:-:S07]  /*bb90*/  @!P0 FFMA.FTZ R4, R5, 0.93318945169448852539, R4 ;  /* 0x3f6ee58105048823 */ /* 0x000fce0000010004 */
.L_x_4202:
[----:B------:R-:W-:Y:S05]  /*bba0*/  BSYNC B2 ;  /* 0x0000000000027941 */ /* 0x000fea0003800000 */
.L_x_4200:
[CC--:B------:R-:W-:Y:S02]  /*bbb0*/  VIMNMX R0, R18.reuse, R11.reuse, !PT ;  /* 0x0000000b12007248 */ /* 0x0c0fe40007fe0100 */
[----:B------:R-:W-:Y:S02]  /*bbc0*/  VIMNMX R18, R18, R11, PT ;  /* 0x0000000b12127248 */ /* 0x000fe40003fe0100 */
[----:B------:R-:W-:Y:S02]  /*bbd0*/  LOP3.LUT R5, R0, 0xfe000000, RZ, 0xc0, !PT ;  /* 0xfe00000000057812 */ /* 0x000fe400078ec0ff */
[----:B------:R-:W-:Y:S02]  /*bbe0*/  FSETP.NEU.FTZ.AND P0, PT, R18, RZ, PT ;  /* 0x000000ff1200720b */ /* 0x000fe40003f1d000 */
[C---:B--2---:R-:W-:Y:S02]  /*bbf0*/  IADD3 R7, -R5.reuse, 0x7e800000, RZ ;  /* 0x7e80000005077810 */ /* 0x044fe40007ffe1ff */
        /* <DEDUP_REMOVED lines=22> */
.L_x_4190:
        /* <DEDUP_REMOVED lines=9> */
[----:B--2---:R-:W-:Y:S02]  /*bdf0*/  LOP3.LUT R7, R6, 0xfe000000, RZ, 0xc0, !PT ;  /* 0xfe00000006077812 */ /* 0x004fe400078ec0ff */
        /* <DEDUP_REMOVED lines=23> */
[----:B------:R-:W-:-:S07]  /*bf70*/  MOV R4, R0 ;  /* 0x0000000000047202 */ /* 0x000fce0000000f00 */
.L_x_4204:
[----:B------:R-:W-:Y:S05]  /*bf80*/  BSYNC B5 ;  /* 0x0000000000057941 */ /* 0x000fea0003800000 */
.L_x_4203:
        /* <DEDUP_REMOVED lines=18> */
.L_x_4206:
[----:B------:R-:W-:Y:S01]  /*c0b0*/  ISETP.GE.AND P0, PT, R16, RZ, PT ;  /* 0x000000ff1000720c */ /* 0x000fe20003f06270 */
[----:B------:R-:W-:-:S12]  /*c0c0*/  IMAD.MOV.U32 R5, RZ, RZ, 0x3fd774eb ;  /* 0x3fd774ebff057424 */ /* 0x000fd800078e00ff */
[----:B------:R-:W-:-:S04]  /*c0d0*/  @P0 FFMA.FTZ R4, R5, 0.93318945169448852539, -R4 ;  /* 0x3f6ee58105040823 */ /* 0x000fc80000010804 */
[----:B------:R-:W-:-:S07]  /*c0e0*/  @!P0 FFMA.FTZ R4, R5, 0.93318945169448852539, R4 ;  /* 0x3f6ee58105048823 */ /* 0x000fce0000010004 */
.L_x_4207:
[----:B------:R-:W-:Y:S05]  /*c0f0*/  BSYNC B2 ;  /* 0x0000000000027941 */ /* 0x000fea0003800000 */
.L_x_4205:
        /* <DEDUP_REMOVED lines=10> */
.L_x_4197:
[----:B------:R-:W-:Y:S05]  /*c1a0*/  BSYNC B4 ;  /* 0x0000000000047941 */ /* 0x000fea0003800000 */
.L_x_4189:
[----:B------:R-:W-:Y:S01]  /*c1b0*/  ISETP.NE.AND P0, PT, R21, RZ, PT ;  /* 0x000000ff1500720c */ /* 0x000fe20003f05270 */
[----:B------:R-:W-:Y:S01]  /*c1c0*/  FADD.FTZ R20, R15, 0.69314718246459960938 ;  /* 0x3f3172180f147421 */ /* 0x000fe20000010000 */
[----:B------:R-:W-:-:S11]  /*c1d0*/  FADD.FTZ R5, |R4|, -RZ ;  /* 0x800000ff04057221 */ /* 0x000fd60000010200 */
[----:B------:R-:W-:Y:S01]  /*c1e0*/  @!P0 FADD.FTZ R20, -R20, -RZ ;  /* 0x800000ff14148221 */ /* 0x000fe20000010100 */
[----:B------:R-:W-:Y:S06]  /*c1f0*/  BRA `(.L_x_4188) ;  /* 0x00000000003c7947 */ /* 0x000fec0003800000 */
.L_x_4148:
        /* <DEDUP_REMOVED lines=15> */
.L_x_4188:
[----:B------:R-:W-:Y:S05]  /*c2f0*/  BSYNC B0 ;  /* 0x0000000000007941 */ /* 0x000fea0003800000 */
.L_x_4147:
[----:B------:R-:W-:Y:S01]  /*c300*/  FSETP.GTU.FTZ.AND P0, PT, |R5|, +INF , PT ;  /* 0x7f8000000500780b */ /* 0x000fe20003f1c200 */
[----:B------:R-:W-:Y:S01]  /*c310*/  BSSY B0, `(.L_x_4208) ;  /* 0x000000c000007945 */ /* 0x000fe20003800000 */
[----:B------:R-:W-:-:S11]  /*c320*/  FADD.FTZ R0, |R20|, -RZ ;  /* 0x800000ff14007221 */ /* 0x000fd60000010200 */
[----:B------:R-:W-:Y:S05]  /*c330*/  @P0 BRA `(.L_x_4209) ;  /* 0x0000000000180947 */ /* 0x000fea0003800000 */
[----:B------:R-:W-:Y:S01]  /*c340*/  FSETP.GTU.FTZ.AND P0, PT, R0, +INF , PT ;  /* 0x7f8000000000780b */ /* 0x000fe20003f1c000 */
[----:B--2---:R-:W-:-:S12]  /*c350*/  IMAD.MOV.U32 R7, RZ, RZ, R20 ;  /* 0x000000ffff077224 */ /* 0x004fd800078e0014 */
[----:B------:R-:W-:Y:S05]  /*c360*/  @P0 BRA `(.L_x_4210) ;  /* 0x0000000000180947 */ /* 0x000fea0003800000 */
[----:B------:R-:W-:Y:S01]  /*c370*/  LOP3.LUT R7, R5, 0x80000000, R12, 0xb8, !PT ;  /* 0x8000000005077812 */ /* 0x000fe200078eb80c */
[----:B------:R-:W-:Y:S01]  /*c380*/  IMAD.MOV.U32 R20, RZ, RZ, R0 ;  /* 0x000000ffff147224 */ /* 0x000fe200078e0000 */
[----:B------:R-:W-:Y:S06]  /*c390*/  BRA `(.L_x_4210) ;  /* 0x00000000000c7947 */ /* 0x000fec0003800000 */
.L_x_4209:
[----:B------:R-:W-:Y:S01]  /*c3a0*/  FSETP.GTU.FTZ.AND P0, PT, R0, +INF , PT ;  /* 0x7f8000000000780b */ /* 0x000fe20003f1c000 */
[----:B--2---:R-:W-:-:S12]  /*c3b0*/  IMAD.MOV.U32 R7, RZ, RZ, R5 ;  /* 0x000000ffff077224 */ /* 0x004fd800078e0005 */
[----:B------:R-:W-:-:S07]  /*c3c0*/  @!P0 IMAD.MOV.U32 R20, RZ, RZ, R0 ;  /* 0x000000ffff148224 */ /* 0x000fce00078e0000 */
.L_x_4210:
[----:B------:R-:W-:Y:S05]  /*c3d0*/  BSYNC B0 ;  /* 0x0000000000007941 */ /* 0x000fea0003800000 */
.L_x_4208:
[----:B------:R-:W-:-:S07]  /*c3e0*/  F2FP.F16.F32.PACK_AB R16, R7, R20 ;  /* 0x000000140710723e */ /* 0x000fce00000000ff */
.L_x_4146:
[----:B------:R-:W-:Y:S05]  /*c3f0*/  BSYNC B1 ;  /* 0x0000000000017941 */ /* 0x000fea0003800000 */
.L_x_4145:
        /* <DEDUP_REMOVED lines=82> */
[----:B------:R-:W-:Y:S01]  /*c920*/  HFMA2.MMA R20, -RZ, RZ, 1.625, 0 ;  /* 0x3e800000ff147435 */ /* 0x000fe200000001ff */
[----:B------:R-:W-:-:S04]  /*c930*/  IMAD.MOV.U32 R23, RZ, RZ, 0x3d39bf78 ;  /* 0x3d39bf78ff177424 */ /* 0x000fc800078e00ff */
        /* <DEDUP_REMOVED lines=30> */
.L_x_4221:
        /* <DEDUP_REMOVED lines=10> */
.L_x_4223:
[----:B------:R-:W-:-:S04]  /*cbc0*/  FADD.FTZ R8, -R5, R6 ;  /* 0x0000000605087221 */ /* 0x000fc80000010100 */
[----:B------:R-:W-:-:S07]  /*cbd0*/  FMUL.FTZ R8, R8, 0.5 ;  /* 0x3f00000008087820 */ /* 0x000fce0000410000 */
.L_x_4224:
[----:B------:R-:W-:Y:S05]  /*cbe0*/  BSYNC B3 ;  /* 0x0000000000037941 */ /* 0x000fea0003800000 */
.L_x_4222:
        /* <DEDUP_REMOVED lines=11> */
.L_x_4226:
[----:B------:R-:W-:-:S04]  /*cca0*/  FADD.FTZ R9, R7, -R10 ;  /* 0x8000000a07097221 */ /* 0x000fc80000010000 */
[----:B------:R-:W-:-:S07]  /*ccb0*/  FMUL.FTZ R9, R9, 0.5 ;  /* 0x3f00000009097820 */ /* 0x000fce0000410000 */
.L_x_4227:
[----:B------:R-:W-:Y:S05]  /*ccc0*/  BSYNC B3 ;  /* 0x0000000000037941 */ /* 0x000fea0003800000 */
.L_x_4225:
[----:B------:R-:W-:Y:S01]  /*ccd0*/  FADD.FTZ R9, R9, R8 ;  /* 0x0000000809097221 */ /* 0x000fe20000010000 */
[----:B------:R-:W-:Y:S01]  /*cce0*/  FADD.FTZ R8, R4, 1 ;  /* 0x3f80000004087421 */ /* 0x000fe20000010000 */
[----:B------:R-:W-:Y:S01]  /*ccf0*/  IMAD.MOV.U32 R20, RZ, RZ, 0x3e800000 ;  /* 0x3e800000ff147424 */ /* 0x000fe200078e00ff */
[----:B------:R-:W-:Y:S02]  /*cd00*/  MOV R23, 0x3d39bf78 ;  /* 0x3d39bf7800177802 */ /* 0x000fe40000000f00 */
        /* <DEDUP_REMOVED lines=31> */
.L_x_4220:
[----:B------:R0:W1:Y:S02]  /*cf00*/  MUFU.SQRT R20, R18 ;  /* 0x0000001200147308 */ /* 0x0000640000002000 */
.L_x_4219:
[----:B------:R-:W-:Y:S05]  /*cf10*/  BSYNC B2 ;  /* 0x0000000000027941 */ /* 0x000fea0003800000 */
.L_x_4218:
        /* <DEDUP_REMOVED lines=24> */
.L_x_4234:
[----:B------:R-:W-:-:S04]  /*d0a0*/  FADD.FTZ R5, -R5, R6 ;  /* 0x0000000605057221 */ /* 0x000fc80000010100 */
[----:B------:R-:W-:-:S07]  /*d0b0*/  FMUL.FTZ R5, R5, 0.5 ;  /* 0x3f00000005057820 */ /* 0x000fce0000410000 */
.L_x_4235:
[----:B------:R-:W-:Y:S05]  /*d0c0*/  BSYNC B3 ;  /* 0x0000000000037941 */ /* 0x000fea0003800000 */
.L_x_4233:
        /* <DEDUP_REMOVED lines=10> */
.L_x_4237:
[----:B------:R-:W-:-:S04]  /*d170*/  FADD.FTZ R0, -R0, R7 ;  /* 0x0000000700007221 */ /* 0x000fc80000010100 */
[----:B------:R-:W-:-:S07]  /*d180*/  FMUL.FTZ R0, R0, 0.5 ;  /* 0x3f00000000007820 */ /* 0x000fce0000410000 */
.L_x_4238:
[----:B------:R-:W-:Y:S05]  /*d190*/  BSYNC B3 ;  /* 0x0000000000037941 */ /* 0x000fea0003800000 */
.L_x_4236:
[----:B------:R-:W-:Y:S01]  /*d1a0*/  FADD.FTZ R5, R0, R5 ;  /* 0x0000000500057221 */ /* 0x000fe20000010000 */
[----:B------:R-:W-:Y:S01]  /*d1b0*/  FADD.FTZ R4, R3, R4 ;  /* 0x0000000403047221 */ /* 0x000fe20000010000 */
[----:B------:R-:W-:-:S03]  /*d1c0*/  PLOP3.LUT P0, PT, PT, PT, PT, 0x80, 0x0 ;  /* 0x000000000000781c */ /* 0x000fc60003f0f070 */
[----:B------:R-:W-:-:S04]  /*d1d0*/  FMUL.FTZ R4, R4, R5 ;  /* 0x0000000504047220 */ /* 0x000fc80000410000 */
[----:B------:R4:W2:Y:S01]  /*d1e0*/  MUFU.SQRT R13, R4 ;  /* 0x00000004000d7308 */ /* 0x0008a20000002000 */
[----:B------:R-:W-:Y:S05]  /*d1f0*/  BRA `(.L_x_4230) ;  /* 0x0000000000687947 */ /* 0x000fea0003800000 */
.L_x_4232:
        /* <DEDUP_REMOVED lines=15> */
.L_x_4231:
        /* <DEDUP_REMOVED lines=8> */
.L_x_4229:
[----:B------:R-:W-:Y:S01]  /*d370*/  PLOP3.LUT P0, PT, PT, PT, PT, 0x80, 0x0 ;  /* 0x000000000000781c */ /* 0x000fe20003f0f070 */
[----:B------:R-:W-:Y:S01]  /*d380*/  FMUL.FTZ R13, R4, 16777216 ;  /* 0x4b800000040d7820 */ /* 0x000fe20000410000 */
[----:B------:R-:W-:-:S11]  /*d390*/  FMUL.FTZ R3, R3, 16777216 ;  /* 0x4b80000003037820 */ /* 0x000fd60000410000 */
.L_x_4230:
[----:B------:R-:W-:Y:S05]  /*d3a0*/  BSYNC B2 ;  /* 0x0000000000027941 */ /* 0x000fea0003800000 */
.L_x_4228:
[----:B------:R-:W-:Y:S04]  /*d3b0*/  BSSY B4, `(.L_x_4239) ;  /* 0x00000a9000047945 */ /* 0x000fe80003800000 */
[----:B------:R-:W-:Y:S05]  /*d3c0*/  @P0 BRA `(.L_x_4240) ;  /* 0x0000000000ec0947 */ /* 0x000fea0003800000 */
[----:B------:R-:W-:-:S13]  /*d3d0*/  ISETP.GT.AND P0, PT, R12, -0x1, PT ;  /* 0xffffffff0c00780c */ /* 0x000fda0003f04270 */
[----:B------:R-:W-:Y:S05]  /*d3e0*/  @P0 BRA `(.L_x_4241) ;  /* 0x0000000000740947 */ /* 0x000fea0003800000 */
[----:B------:R-:W-:Y:S01]  /*d3f0*/  FADD.FTZ R0, -R15, -RZ ;  /* 0x800000ff0f007221 */ /* 0x000fe20000010100 */
[----:B--2-4-:R-:W-:-:S03]  /*d400*/  IMAD.MOV.U32 R4, RZ, RZ, 0x3f000000 ;  /* 0x3f000000ff047424 */ /* 0x014fc600078e00ff */
[C---:B------:R-:W-:Y:S01]  /*d410*/  FADD.FTZ R3, |R0|.reuse, -RZ ;  /* 0x800000ff00037221 */ /* 0x040fe20000010200 */
[C---:B------:R-:W-:Y:S02]  /*d420*/  FSETP.GT.FTZ.AND P0, PT, |R0|.reuse, 0.56000000238418579102, PT ;  /* 0x3f0f5c290000780b */ /* 0x040fe40003f14200 */
        /* <DEDUP_REMOVED lines=25> */
.L_x_4241:
[----:B------:R-:W-:Y:S02]  /*d5c0*/  IMAD.MOV.U32 R3, RZ, RZ, 0x3f000000 ;  /* 0x3f000000ff037424 */ /* 0x000fe400078e00ff */
[C---:B------:R-:W-:Y:S01]  /*d5d0*/  FADD.FTZ R0, |R15|.reuse, -RZ ;  /* 0x800000ff0f007221 */ /* 0x040fe20000010200 */
[C---:B------:R-:W-:Y:S02]  /*d5e0*/  FSETP.GT.FTZ.AND P0, PT, |R15|.reuse, 0.56000000238418579102, PT ;  /* 0x3f0f5c290f00780b */ /* 0x040fe40003f14200 */
[----:B------:R-:W-:Y:S01]  /*d5f0*/  FSETP.NEU.FTZ.AND P1, PT, |R15|, 1, PT ;  /* 0x3f8000000f00780b */ /* 0x000fe20003f3d200 */
[----:B------:R-:W-:-:S04]  /*d600*/  FFMA.FTZ R3, -R0, R3, 0.5 ;  /* 0x3f00000000037423 */ /* 0x000fc80000010103 */
[----:B--2-4-:R-:W2:Y:S02]  /*d610*/  MUFU.RSQ R4, R3 ;  /* 0x0000000300047308 */ /* 0x014ea40000001400 */
[----:B--2---:R-:W-:Y:S01]  /*d620*/  FMUL.FTZ R5, R3, R4 ;  /* 0x0000000403057220 */ /* 0x004fe20000410000 */
[----:B------:R-:W-:-:S04]  /*d630*/  FMUL.FTZ R4, R4, 0.5 ;  /* 0x3f00000004047820 */ /* 0x000fc80000410000 */
[----:B------:R-:W-:-:S04]  /*d640*/  FFMA.FTZ R4, -R5, R4, 0.5 ;  /* 0x3f00000005047423 */ /* 0x000fc80000010104 */
[----:B------:R-:W-:Y:S01]  /*d650*/  FFMA.FTZ R4, R5, R4, R5 ;  /* 0x0000000405047223 */ /* 0x000fe20000010005 */
[----:B------:R-:W-:-:S04]  /*d660*/  HFMA2.MMA R5, -RZ, RZ, 1.265625, -5052 ;  /* 0x3d10ecefff057435 */ /* 0x000fc800000001ff */
        /* <DEDUP_REMOVED lines=17> */
.L_x_4240:
[----:B------:R-:W-:-:S13]  /*d780*/  ISETP.GT.AND P0, PT, R12, -0x1, PT ;  /* 0xffffffff0c00780c */ /* 0x000fda0003f04270 */
[----:B------:R-:W-:Y:S05]  /*d790*/  @P0 BRA `(.L_x_4243) ;  /* 0x0000000000d80947 */ /* 0x000fea0003800000 */
[----:B------:R-:W-:Y:S01]  /*d7a0*/  FADD.FTZ R3, -R3, -RZ ;  /* 0x800000ff03037221 */ /* 0x000fe20000010100 */
[----:B--23--:R-:W-:Y:S01]  /*d7b0*/  FADD.FTZ R5, |R13|, -RZ ;  /* 0x800000ff0d057221 */ /* 0x00cfe20000010200 */
[----:B------:R-:W-:Y:S02]  /*d7c0*/  BSSY B5, `(.L_x_4244) ;  /* 0x0000011000057945 */ /* 0x000fe40003800000 */
[----:B------:R-:W-:Y:S01]  /*d7d0*/  FADD.FTZ R0, |R3|, -RZ ;  /* 0x800000ff03007221 */ /* 0x000fe20000010200 */
[----:B------:R-:W-:-:S04]  /*d7e0*/  FSETP.GT.FTZ.AND P6, PT, |R13|, |R3|, PT ;  /* 0x400000030d00720b */ /* 0x000fc80003fd4200 */
        /* <DEDUP_REMOVED lines=10> */
[----:B------:R-:W-:Y:S01]  /*d890*/  IMAD.MOV.U32 R9, RZ, RZ, R12 ;  /* 0x000000ffff097224 */ /* 0x000fe200078e000c */
[----:B------:R-:W-:-:S07]  /*d8a0*/  MOV R4, 0xd8c0 ;  /* 0x0000d8c000047802 */ /* 0x000fce0000000f00 */
[----:B01----:R-:W-:Y:S05]  /*d8b0*/  CALL.REL.NOINC `($__internal_8_$__cuda_sm3x_div_rn_ftz_f32_slowpath) ;  /* 0x0000005400a07944 */ /* 0x003fea0003c00000 */
[----:B------:R-:W-:-:S07]  /*d8c0*/  IMAD.MOV.U32 R4, RZ, RZ, R0 ;  /* 0x000000ffff047224 */ /* 0x000fce00078e0000 */
.L_x_4245:
[----:B------:R-:W-:Y:S05]  /*d8d0*/  BSYNC B5 ;  /* 0x0000000000057941 */ /* 0x000fea0003800000 */
.L_x_4244:
        /* <DEDUP_REMOVED lines=18> */
.L_x_4247:
[----:B------:R-:W-:Y:S01]  /*da00*/  ISETP.GE.AND P0, PT, R3, RZ, PT ;  /* 0x000000ff0300720c */ /* 0x000fe20003f06270 */
[----:B------:R-:W-:-:S12]  /*da10*/  IMAD.MOV.U32 R5, RZ, RZ, 0x3fd774eb ;  /* 0x3fd774ebff057424 */ /* 0x000fd800078e00ff */
[----:B------:R-:W-:-:S04]  /*da20*/  @P0 FFMA.FTZ R4, R5, 0.93318945169448852539, -R4 ;  /* 0x3f6ee58105040823 */ /* 0x000fc80000010804 */
[----:B------:R-:W-:-:S07]  /*da30*/  @!P0 FFMA.FTZ R4, R5, 0.93318945169448852539, R4 ;  /* 0x3f6ee58105048823 */ /* 0x000fce0000010004 */
.L_x_4248:
[----:B------:R-:W-:Y:S05]  /*da40*/  BSYNC B2 ;  /* 0x0000000000027941 */ /* 0x000fea0003800000 */
.L_x_4246:
[C---:B------:R-:W-:Y:S02]  /*da50*/  FSETP.NEU.FTZ.AND P0, PT, |R3|.reuse, |R13|, PT ;  /* 0x4000000d0300720b */ /* 0x040fe40003f1d200 */
[----:B------:R-:W-:Y:S02]  /*da60*/  FSETP.NEU.FTZ.AND P1, PT, R12, RZ, PT ;  /* 0x000000ff0c00720b */ /* 0x000fe40003f3d000 */
[----:B------:R-:W-:Y:S02]  /*da70*/  ISETP.GE.AND P2, PT, R3, RZ, PT ;  /* 0x000000ff0300720c */ /* 0x000fe40003f46270 */
[----:B------:R-:W-:-:S07]  /*da80*/  MOV R0, 0x4016cbe4 ;  /* 0x4016cbe400007802 */ /* 0x000fce0000000f00 */
[----:B------:R-:W-:Y:S01]  /*da90*/  @!P0 FSEL R4, R0, 0.78539818525314331055, !P2 ;  /* 0x3f490fdb00048808 */ /* 0x000fe20005000000 */
[----:B------:R-:W-:Y:S01]  /*daa0*/  FADD.FTZ R0, |R3|, |R13| ;  /* 0x4000000d03007221 */ /* 0x000fe20000010200 */
[----:B------:R-:W-:-:S04]  /*dab0*/  @!P1 FSEL R4, RZ, 3.1415927410125732422, P2 ;  /* 0x40490fdbff049808 */ /* 0x000fc80001000000 */
[----:B------:R-:W-:Y:S02]  /*dac0*/  FSETP.GTU.FTZ.AND P0, PT, |R0|, +INF , PT ;  /* 0x7f8000000000780b */ /* 0x000fe40003f1c200 */
[----:B------:R-:W-:-:S04]  /*dad0*/  LOP3.LUT R13, R4, 0x80000000, R13, 0xb8, !PT ;  /* 0x80000000040d7812 */ /* 0x000fc800078eb80d */
[----:B------:R-:W-:Y:S01]  /*dae0*/  FSEL R0, R0, R13, P0 ;  /* 0x0000000d00007208 */ /* 0x000fe20000000000 */
[----:B------:R-:W-:Y:S06]  /*daf0*/  BRA `(.L_x_4242) ;  /* 0x0000000000d07947 */ /* 0x000fec0003800000 */
.L_x_4243:
        /* <DEDUP_REMOVED lines=18> */
.L_x_4250:
[----:B------:R-:W-:Y:S05]  /*dc20*/  BSYNC B5 ;  /* 0x0000000000057941 */ /* 0x000fea0003800000 */
.L_x_4249:
        /* <DEDUP_REMOVED lines=18> */
.L_x_4252:
[----:B------:R-:W-:Y:S01]  /*dd50*/  ISETP.GE.AND P0, PT, R3, RZ, PT ;  /* 0x000000ff0300720c */ /* 0x000fe20003f06270 */
[----:B------:R-:W-:-:S12]  /*dd60*/  IMAD.MOV.U32 R5, RZ, RZ, 0x3fd774eb ;  /* 0x3fd774ebff057424 */ /* 0x000fd800078e00ff */
[----:B------:R-:W-:-:S04]  /*dd70*/  @P0 FFMA.FTZ R4, R5, 0.93318945169448852539, -R4 ;  /* 0x3f6ee58105040823 */ /* 0x000fc80000010804 */
[----:B------:R-:W-:-:S07]  /*dd80*/  @!P0 FFMA.FTZ R4, R5, 0.93318945169448852539, R4 ;  /* 0x3f6ee58105048823 */ /* 0x000fce0000010004 */
.L_x_4253:
[----:B------:R-:W-:Y:S05]  /*dd90*/  BSYNC B2 ;  /* 0x0000000000027941 */ /* 0x000fea0003800000 */
.L_x_4251:
        /* <DEDUP_REMOVED lines=10> */
.L_x_4242:
[----:B------:R-:W-:Y:S05]  /*de40*/  BSYNC B4 ;  /* 0x0000000000047941 */ /* 0x000fea0003800000 */
.L_x_4239:
[----:B------:R-:W-:-:S13]  /*de50*/  ISETP.NE.AND P0, PT, R21, RZ, PT ;  /* 0x000000ff1500720c */ /* 0x000fda0003f05270 */
[----:B-1----:R-:W-:Y:S01]  /*de60*/  @!P0 FADD.FTZ R20, -R20, -RZ ;  /* 0x800000ff14148221 */ /* 0x002fe20000010100 */
[----:B------:R-:W-:Y:S06]  /*de70*/  BRA `(.L_x_4254) ;  /* 0x0000000c00787947 */ /* 0x000fec0003800000 */
.L_x_4217:
[----:B------:R-:W-:Y:S01]  /*de80*/  FADD.FTZ R0, -R12, 6.1232342629258392722e-17 ;  /* 0x248d31320c007421 */ /* 0x000fe20000010100 */
[----:B------:R-:W-:-:S03]  /*de90*/  FADD.FTZ R20, -R11, -RZ ;  /* 0x800000ff0b147221 */ /* 0x000fc60000010100 */
[----:B------:R-:W-:Y:S01]  /*dea0*/  FADD.FTZ R0, R0, 1.5707963705062866211 ;  /* 0x3fc90fdb00007421 */ /* 0x000fe20000010000 */
[----:B------:R-:W-:Y:S06]  /*deb0*/  BRA `(.L_x_4254) ;  /* 0x0000000c00687947 */ /* 0x000fec0003800000 */
.L_x_4216:
[----:B------:R-:W-:Y:S01]  /*dec0*/  HFMA2.MMA R0, -RZ, RZ, 0, 0 ;  /* 0x00000000ff007435 */ /* 0x000fe200000001ff */
[----:B------:R-:W-:Y:S01]  /*ded0*/  FADD.FTZ R20, -R11, -RZ ;  /* 0x800000ff0b147221 */ /* 0x000fe20000010100 */
[----:B------:R-:W-:Y:S09]  /*dee0*/  BRA `(.L_x_4254) ;  /* 0x0000000c005c7947 */ /* 0x000ff20003800000 */
.L_x_4215:
        /* <DEDUP_REMOVED lines=21> */
[----:B------:R-:W-:Y:S01]  /*e040*/  IMAD.MOV.U32 R9, RZ, RZ, R13 ;  /* 0x000000ffff097224 */ /* 0x000fe200078e000d */
[----:B------:R-:W-:-:S07]  /*e050*/  MOV R4, 0xe070 ;  /* 0x0000e07000047802 */ /* 0x000fce0000000f00 */
[----:B------:R-:W-:Y:S05]  /*e060*/  CALL.REL.NOINC `($__internal_8_$__cuda_sm3x_div_rn_ftz_f32_slowpath) ;  /* 0x0000004c00b47944 */ /* 0x000fea0003c00000 */
[----:B------:R-:W-:-:S07]  /*e070*/  IMAD.MOV.U32 R5, RZ, RZ, R0 ;  /* 0x000000ffff057224 */ /* 0x000fce00078e0000 */
.L_x_4259:
[----:B------:R-:W-:Y:S05]  /*e080*/  BSYNC B5 ;  /* 0x0000000000057941 */ /* 0x000fea0003800000 */
.L_x_4258:
        /* <DEDUP_REMOVED lines=18> */
.L_x_4261:
[----:B------:R-:W-:Y:S01]  /*e1b0*/  ISETP.GE.AND P0, PT, R12, RZ, PT ;  /* 0x000000ff0c00720c */ /* 0x000fe20003f06270 */
[----:B------:R-:W-:-:S12]  /*e1c0*/  IMAD.MOV.U32 R5, RZ, RZ, 0x3fd774eb ;  /* 0x3fd774ebff057424 */ /* 0x000fd800078e00ff */
[----:B------:R-:W-:-:S04]  /*e1d0*/  @P0 FFMA.FTZ R0, R5, 0.93318945169448852539, -R0 ;  /* 0x3f6ee58105000823 */ /* 0x000fc80000010800 */
[----:B------:R-:W-:-:S07]  /*e1e0*/  @!P0 FFMA.FTZ R0, R5, 0.93318945169448852539, R0 ;  /* 0x3f6ee58105008823 */ /* 0x000fce0000010000 */
.L_x_4262:
[----:B------:R-:W-:Y:S05]  /*e1f0*/  BSYNC B2 ;  /* 0x0000000000027941 */ /* 0x000fea0003800000 */
.L_x_4260:
        /* <DEDUP_REMOVED lines=13> */
.L_x_4257:
        /* <DEDUP_REMOVED lines=9> */
[----:B------:R-:W-:Y:S02]  /*e360*/  MOV R9, R13 ;  /* 0x0000000d00097202 */ /* 0x000fe40000000f00 */
[----:B------:R-:W-:-:S07]  /*e370*/  MOV R4, 0xe390 ;  /* 0x0000e39000047802 */ /* 0x000fce0000000f00 */
[----:B--2---:R-:W-:Y:S05]  /*e380*/  CALL.REL.NOINC `($__internal_8_$__cuda_sm3x_div_rn_ftz_f32_slowpath) ;  /* 0x0000004800ec7944 */ /* 0x004fea0003c00000 */
[----:B------:R-:W-:-:S07]  /*e390*/  IMAD.MOV.U32 R4, RZ, RZ, R0 ;  /* 0x000000ffff047224 */ /* 0x000fce00078e0000 */
.L_x_4265:
[----:B------:R-:W-:Y:S05]  /*e3a0*/  BSYNC B5 ;  /* 0x0000000000057941 */ /* 0x000fea0003800000 */
.L_x_4264:
        /* <DEDUP_REMOVED lines=18> */
.L_x_4267:
[----:B------:R-:W-:Y:S01]  /*e4d0*/  ISETP.GE.AND P0, PT, R12, RZ, PT ;  /* 0x000000ff0c00720c */ /* 0x000fe20003f06270 */
[----:B------:R-:W-:-:S12]  /*e4e0*/  IMAD.MOV.U32 R5, RZ, RZ, 0x3fd774eb ;  /* 0x3fd774ebff057424 */ /* 0x000fd800078e00ff */
[----:B------:R-:W-:-:S04]  /*e4f0*/  @P0 FFMA.FTZ R4, R5, 0.93318945169448852539, -R4 ;  /* 0x3f6ee58105040823 */ /* 0x000fc80000010804 */
[----:B------:R-:W-:-:S07]  /*e500*/  @!P0 FFMA.FTZ R4, R5, 0.93318945169448852539, R4 ;  /* 0x3f6ee58105048823 */ /* 0x000fce0000010004 */
.L_x_4268:
[----:B------:R-:W-:Y:S05]  /*e510*/  BSYNC B2 ;  /* 0x0000000000027941 */ /* 0x000fea0003800000 */
.L_x_4266:
        /* <DEDUP_REMOVED lines=27> */
.L_x_4256:
        /* <DEDUP_REMOVED lines=30> */
[----:B------:R-:W-:Y:S02]  /*e8b0*/  MOV R9, R13 ;  /* 0x0000000d00097202 */ /* 0x000fe40000000f00 */
[----:B------:R-:W-:-:S07]  /*e8c0*/  MOV R4, 0xe8e0 ;  /* 0x0000e8e000047802 */ /* 0x000fce0000000f00 */
[----:B------:R-:W-:Y:S05]  /*e8d0*/  CALL.REL.NOINC `($__internal_8_$__cuda_sm3x_div_rn_ftz_f32_slowpath) ;  /* 0x0000004400987944 */ /* 0x000fea0003c00000 */
[----:B------:R-:W-:-:S07]  /*e8e0*/  IMAD.MOV.U32 R4, RZ, RZ, R0 ;  /* 0x000000ffff047224 */ /* 0x000fce00078e0000 */
.L_x_4270:
[----:B------:R-:W-:Y:S05]  /*e8f0*/  BSYNC B5 ;  /* 0x0000000000057941 */ /* 0x000fea0003800000 */
.L_x_4269:
        /* <DEDUP_REMOVED lines=18> */
.L_x_4272:
[----:B------:R-:W-:Y:S01]  /*ea20*/  ISETP.GE.AND P0, PT, R12, RZ, PT ;  /* 0x000000ff0c00720c */ /* 0x000fe20003f06270 */
[----:B------:R-:W-:-:S12]  /*ea30*/  IMAD.MOV.U32 R5, RZ, RZ, 0x3fd774eb ;  /* 0x3fd774ebff057424 */ /* 0x000fd800078e00ff */
[----:B------:R-:W-:-:S04]  /*ea40*/  @P0 FFMA.FTZ R4, R5, 0.93318945169448852539, -R4 ;  /* 0x3f6ee58105040823 */ /* 0x000fc80000010804 */
[----:B------:R-:W-:-:S07]  /*ea50*/  @!P0 FFMA.FTZ R4, R5, 0.93318945169448852539, R4 ;  /* 0x3f6ee58105048823 */ /* 0x000fce0000010004 */
.L_x_4273:
[----:B------:R-:W-:Y:S05]  /*ea60*/  BSYNC B2 ;  /* 0x0000000000027941 */ /* 0x000fea0003800000 */
.L_x_4271:
        /* <DEDUP_REMOVED lines=10> */
.L_x_4263:
[----:B------:R-:W-:Y:S05]  /*eb10*/  BSYNC B4 ;  /* 0x0000000000047941 */ /* 0x000fea0003800000 */
.L_x_4255:
[----:B------:R-:W-:Y:S01]  /*eb20*/  ISETP.NE.AND P0, PT, R21, RZ, PT ;  /* 0x000000ff1500720c */ /* 0x000fe20003f05270 */
[----:B------:R-:W-:Y:S01]  /*eb30*/  FADD.FTZ R20, R15, 0.69314718246459960938 ;  /* 0x3f3172180f147421 */ /* 0x000fe20000010000 */
[----:B------:R-:W-:-:S11]  /*eb40*/  FADD.FTZ R0, |R0|, -RZ ;  /* 0x800000ff00007221 */ /* 0x000fd60000010200 */
[----:B------:R-:W-:Y:S01]  /*eb50*/  @!P0 FADD.FTZ R20, -R20, -RZ ;  /* 0x800000ff14148221 */ /* 0x000fe20000010100 */
[----:B------:R-:W-:Y:S06]  /*eb60*/  BRA `(.L_x_4254) ;  /* 0x00000000003c7947 */ /* 0x000fec0003800000 */
.L_x_4214:
        /* <DEDUP_REMOVED lines=15> */
.L_x_4254:
[----:B------:R-:W-:Y:S05]  /*ec60*/  BSYNC B0 ;  /* 0x0000000000007941 */ /* 0x000fea0003800000 */
.L_x_4213:
[----:B------:R-:W-:Y:S01]  /*ec70*/  FSETP.GTU.FTZ.AND P0, PT, |R0|, +INF , PT ;  /* 0x7f8000000000780b */ /* 0x000fe20003f1c200 */
[----:B------:R-:W-:Y:S01]  /*ec80*/  BSSY B0, `(.L_x_4274) ;  /* 0x000000c000007945 */ /* 0x000fe20003800000 */
[----:B------:R-:W-:-:S11]  /*ec90*/  FADD.FTZ R4, |R20|, -RZ ;  /* 0x800000ff14047221 */ /* 0x000fd60000010200 */
[----:B------:R-:W-:Y:S05]  /*eca0*/  @P0 BRA `(.L_x_4275) ;  /* 0x0000000000180947 */ /* 0x000fea0003800000 */
[----:B------:R-:W-:Y:S01]  /*ecb0*/  FSETP.GTU.FTZ.AND P0, PT, R4, +INF , PT ;  /* 0x7f8000000400780b */ /* 0x000fe20003f1c000 */
[----:B------:R-:W-:-:S12]  /*ecc0*/  IMAD.MOV.U32 R3, RZ, RZ, R20 ;  /* 0x000000ffff037224 */ /* 0x000fd800078e0014 */
[----:B------:R-:W-:Y:S05]  /*ecd0*/  @P0 BRA `(.L_x_4276) ;  /* 0x0000000000180947 */ /* 0x000fea0003800000 */
[----:B------:R-:W-:Y:S01]  /*ece0*/  LOP3.LUT R3, R0, 0x80000000, R11, 0xb8, !PT ;  /* 0x8000000000037812 */ /* 0x000fe200078eb80b */
[----:B------:R-:W-:Y:S01]  /*ecf0*/  IMAD.MOV.U32 R20, RZ, RZ, R4 ;  /* 0x000000ffff147224 */ /* 0x000fe200078e0004 */
[----:B------:R-:W-:Y:S06]  /*ed00*/  BRA `(.L_x_4276) ;  /* 0x00000000000c7947 */ /* 0x000fec0003800000 */
.L_x_4275:
[----:B------:R-:W-:Y:S01]  /*ed10*/  FSETP.GTU.FTZ.AND P0, PT, R4, +INF , PT ;  /* 0x7f8000000400780b */ /* 0x000fe20003f1c000 */
[----:B------:R-:W-:-:S12]  /*ed20*/  IMAD.MOV.U32 R3, RZ, RZ, R0 ;  /* 0x000000ffff037224 */ /* 0x000fd800078e0000 */
[----:B------:R-:W-:-:S07]  /*ed30*/  @!P0 IMAD.MOV.U32 R20, RZ, RZ, R4 ;  /* 0x000000ffff148224 */ /* 0x000fce00078e0004 */
.L_x_4276:
[----:B------:R-:W-:Y:S05]  /*ed40*/  BSYNC B0 ;  /* 0x0000000000007941 */ /* 0x000fea0003800000 */
.L_x_4274:
[----:B0-----:R-:W-:-:S07]  /*ed50*/  F2FP.F16.F32.PACK_AB R18, R3, R20 ;  /* 0x000000140312723e */ /* 0x001fce00000000ff */
.L_x_4212:
[----:B------:R-:W-:Y:S05]  /*ed60*/  BSYNC B1 ;  /* 0x0000000000017941 */ /* 0x000fea0003800000 */
.L_x_4211:
[----:B------:R-:W1:Y:S01]  /*ed70*/  LDC.U8 R22, c[0x0][0x234] ;  /* 0x00008d00ff167b82 */ /* 0x000e620000000000 */
[----:B------:R-:W-:Y:S01]  /*ed80*/  ISETP.GE.AND P0, PT, R2, R27, PT ;  /* 0x0000001b0200720c */ /* 0x000fe20003f06270 */
[----:B------:R-:W-:Y:S04]  /*ed90*/  BSSY B7, `(.L_x_4277) ;  /* 0x000031b000077945 */ /* 0x000fe80003800000 */
[----:B------:R-:W-:Y:S08]  /*eda0*/  BSSY B6, `(.L_x_4278) ;  /* 0x000021b000067945 */ /* 0x000ff00003800000 */
[----:B------:R-:W-:Y:S05]  /*edb0*/  @P0 BRA `(.L_x_4279) ;  /* 0x0000002000580947 */ /* 0x000fea0003800000 */
[----:B------:R-:W5:Y:S01]  /*edc0*/  S2R R3, SR_TID.X ;  /* 0x0000000000037919 */ /* 0x000f620000002100 */
[----:B------:R-:W0:Y:S01]  /*edd0*/  LDC.64 R8, c[0x0][0x218] ;  /* 0x00008600ff087b82 */ /* 0x000e220000000a00 */
[----:B-1----:R-:W-:Y:S01]  /*ede0*/  PRMT R2, R22, 0x9910, RZ ;  /* 0x0000991016027816 */ /* 0x002fe200000000ff */
[----:B------:R-:W-:Y:S01]  /*edf0*/  ULDC UR4, c[0x0][0x238] ;  /* 0x00008e0000047ab9 */ /* 0x000fe20000000800 */
[----:B-----5:R-:W-:-:S05]  /*ee00*/  LEA R0, R28, R3, 0x9 ;  /* 0x000000031c007211 */ /* 0x020fca00078e48ff */
[----:B------:R-:W-:Y:S02]  /*ee10*/  IMAD R3, R0, UR4, RZ ;  /* 0x0000000400037c24 */ /* 0x000fe4000f8e02ff */
[----:B------:R-:W-:-:S03]  /*ee20*/  IMAD.MOV.U32 R0, RZ, RZ, R2 ;  /* 0x000000ffff007224 */ /* 0x000fc600078e0002 */
[----:B0-----:R-:W-:Y:S02]  /*ee30*/  IADD3 R8, P1, R3, R8, RZ ;  /* 0x0000000803087210 */ /* 0x001fe40007f3e0ff */
        /* <DEDUP_REMOVED lines=16> */
.L_x_4283:
[----:B------:R-:W-:-:S06]  /*ef40*/  HADD2.F32 R3, -RZ, R14.H0_H0 ;  /* 0x2000000eff037230 */ /* 0x000fcc0000004100 */
[----:B------:R-:W0:Y:S02]  /*ef50*/  F2I.S64.TRUNC R2, R3 ;  /* 0x0000000300027311 */ /* 0x000e24000020d900 */
[----:B0-----:R-:W-:Y:S02]  /*ef60*/  IMAD.MOV.U32 R5, RZ, RZ, R2 ;  /* 0x000000ffff057224 */ /* 0x001fe400078e0002 */
[----:B------:R-:W-:-:S03]  /*ef70*/  IMAD.MOV.U32 R2, RZ, RZ, R19 ;  /* 0x000000ffff027224 */ /* 0x000fc600078e0013 */
[----:B------:R1:W-:Y:S01]  /*ef80*/  STG.E.U8 desc[UR36][R8.64], R5 ;  /* 0x0000000508007986 */ /* 0x0003e2000c101124 */
[----:B------:R-:W-:Y:S05]  /*ef90*/  BRA `(.L_x_4285) ;  /* 0x0000000c00dc7947 */ /* 0x000fea0003800000 */
.L_x_4282:
[----:B------:R-:W-:-:S13]  /*efa0*/  ISETP.NE.AND P0, PT, R0, 0x2, PT ;  /* 0x000000020000780c */ /* 0x000fda0003f05270 */
[----:B------:R-:W-:Y:S05]  /*efb0*/  @!P0 BRA `(.L_x_4286) ;  /* 0x0000000000388947 */ /* 0x000fea0003800000 */
[----:B------:R-:W-:-:S13]  /*efc0*/  ISETP.NE.AND P0, PT, R0, 0x3, PT ;  /* 0x000000030000780c */ /* 0x000fda0003f05270 */
[----:B------:R-:W-:Y:S05]  /*efd0*/  @!P0 BRA `(.L_x_4287) ;  /* 0x00000000001c8947 */ /* 0x000fea0003800000 */
[----:B------:R-:W-:-:S13]  /*efe0*/  ISETP.NE.AND P0, PT, R0, 0x4, PT ;  /* 0x000000040000780c */ /* 0x000fda0003f05270 */
[----:B------:R-:W-:Y:S05]  /*eff0*/  @P0 BRA `(.L_x_4284) ;  /* 0x0000000c00580947 */ /* 0x000fea0003800000 */
[----:B------:R-:W-:Y:S01]  /*f000*/  HADD2.F32 R4, -RZ, R14.H0_H0 ;  /* 0x2000000eff047230 */ /* 0x000fe20000004100 */
[----:B------:R-:W-:-:S05]  /*f010*/  MOV R2, R19 ;  /* 0x0000001300027202 */ /* 0x000fca0000000f00 */
[----:B------:R-:W0:Y:S02]  /*f020*/  F2I.S64.TRUNC R4, R4 ;  /* 0x0000000400047311 */ /* 0x000e24000020d900 */
[----:B0-----:R0:W-:Y:S01]  /*f030*/  STG.E.64 desc[UR36][R8.64], R4 ;  /* 0x0000000408007986 */ /* 0x0011e2000c101b24 */
[----:B------:R-:W-:Y:S05]  /*f040*/  BRA `(.L_x_4285) ;  /* 0x0000000c00b07947 */ /* 0x000fea0003800000 */
.L_x_4287:
[----:B------:R-:W-:Y:S02]  /*f050*/  HADD2.F32 R14, -RZ, R14.H0_H0 ;  /* 0x2000000eff0e7230 */ /* 0x000fe40000004100 */
[----:B------:R-:W-:Y:S02]  /*f060*/  IMAD.MOV.U32 R2, RZ, RZ, R19 ;  /* 0x000000ffff027224 */ /* 0x000fe400078e0013 */
[----:B------:R-:W0:Y:S02]  /*f070*/  F2I.FTZ.TRUNC.NTZ R3, R14 ;  /* 0x0000000e00037305 */ /* 0x000e24000021f100 */
[----:B0-----:R0:W-:Y:S01]  /*f080*/  STG.E desc[UR36][R8.64], R3 ;  /* 0x0000000308007986 */ /* 0x0011e2000c101924 */
[----:B------:R-:W-:Y:S05]  /*f090*/  BRA `(.L_x_4285) ;  /* 0x0000000c009c7947 */ /* 0x000fea0003800000 */
.L_x_4286:
[----:B------:R-:W-:Y:S02]  /*f0a0*/  HADD2.F32 R14, -RZ, R14.H0_H0 ;  /* 0x2000000eff0e7230 */ /* 0x000fe40000004100 */
[----:B------:R-:W-:Y:S02]  /*f0b0*/  IMAD.MOV.U32 R2, RZ, RZ, R19 ;  /* 0x000000ffff027224 */ /* 0x000fe400078e0013 */
[----:B------:R-:W0:Y:S02]  /*f0c0*/  F2I.FTZ.TRUNC.NTZ R3, R14 ;  /* 0x0000000e00037305 */ /* 0x000e24000021f100 */
[----:B0-----:R0:W-:Y:S01]  /*f0d0*/  STG.E.U16 desc[UR36][R8.64], R3 ;  /* 0x0000000308007986 */ /* 0x0011e2000c101524 */
[----:B------:R-:W-:Y:S05]  /*f0e0*/  BRA `(.L_x_4285) ;  /* 0x0000000c00887947 */ /* 0x000fea0003800000 */
.L_x_4281:
        /* <DEDUP_REMOVED lines=10> */
.L_x_4289:
[----:B------:R0:W-:Y:S01]  /*f190*/  STG.E.U16 desc[UR36][R8.64], R14 ;  /* 0x0000000e08007986 */ /* 0x0001e2000c101524 */
[----:B------:R-:W-:Y:S01]  /*f1a0*/  IMAD.MOV.U32 R2, RZ, RZ, R19 ;  /* 0x000000ffff027224 */ /* 0x000fe200078e0013 */
[----:B------:R-:W-:Y:S06]  /*f1b0*/  BRA `(.L_x_4285) ;  /* 0x0000000c00547947 */ /* 0x000fec0003800000 */
.L_x_4288:
[----:B------:R-:W-:-:S13]  /*f1c0*/  ISETP.NE.AND P0, PT, R0, 0x7, PT ;  /* 0x000000070000780c */ /* 0x000fda0003f05270 */
[----:B------:R-:W-:Y:S05]  /*f1d0*/  @!P0 BRA `(.L_x_4290) ;  /* 0x0000000000308947 */ /* 0x000fea0003800000 */
[----:B------:R-:W-:-:S13]  /*f1e0*/  ISETP.NE.AND P0, PT, R0, 0x8, PT ;  /* 0x000000080000780c */ /* 0x000fda0003f05270 */
[----:B------:R-:W-:Y:S05]  /*f1f0*/  @!P0 BRA `(.L_x_4291) ;  /* 0x00000000001c8947 */ /* 0x000fea0003800000 */
[----:B------:R-:W-:-:S13]  /*f200*/  ISETP.NE.AND P0, PT, R0, 0x9, PT ;  /* 0x000000090000780c */ /* 0x000fda0003f05270 */
[----:B------:R-:W-:Y:S05]  /*f210*/  @P0 BRA `(.L_x_4284) ;  /* 0x0000000800d00947 */ /* 0x000fea0003800000 */
[--C-:B------:R-:W-:Y:S02]  /*f220*/  HADD2.F32 R15, -RZ, R14.reuse.H1_H1 ;  /* 0x3000000eff0f7230 */ /* 0x100fe40000004100 */
[----:B------:R-:W-:Y:S02]  /*f230*/  HADD2.F32 R14, -RZ, R14.H0_H0 ;  /* 0x2000000eff0e7230 */ /* 0x000fe40000004100 */
[----:B------:R-:W-:-:S03]  /*f240*/  IMAD.MOV.U32 R2, RZ, RZ, R19 ;  /* 0x000000ffff027224 */ /* 0x000fc600078e0013 */
[----:B------:R0:W-:Y:S01]  /*f250*/  STG.E.64 desc[UR36][R8.64], R14 ;  /* 0x0000000e08007986 */ /* 0x0001e2000c101b24 */
[----:B------:R-:W-:Y:S05]  /*f260*/  BRA `(.L_x_4285) ;  /* 0x0000000c00287947 */ /* 0x000fea0003800000 */
.L_x_4291:
[----:B------:R0:W-:Y:S01]  /*f270*/  STG.E desc[UR36][R8.64], R14 ;  /* 0x0000000e08007986 */ /* 0x0001e2000c101924 */
[----:B------:R-:W-:Y:S01]  /*f280*/  MOV R2, R19 ;  /* 0x0000001300027202 */ /* 0x000fe20000000f00 */
[----:B------:R-:W-:Y:S06]  /*f290*/  BRA `(.L_x_4285) ;  /* 0x0000000c001c7947 */ /* 0x000fec0003800000 */
.L_x_4290:
[----:B------:R-:W-:Y:S02]  /*f2a0*/  HADD2.F32 R4, -RZ, R14.H0_H0 ;  /* 0x2000000eff047230 */ /* 0x000fe40000004100 */
[----:B------:R-:W-:-:S03]  /*f2b0*/  IMAD.MOV.U32 R2, RZ, RZ, R19 ;  /* 0x000000ffff027224 */ /* 0x000fc600078e0013 */
[----:B------:R-:W-:-:S06]  /*f2c0*/  FMUL.FTZ R4, R4, 1 ;  /* 0x3f80000004047820 */ /* 0x000fcc0000410000 */
[----:B------:R-:W0:Y:S02]  /*f2d0*/  F2F.F64.F32 R4, R4 ;  /* 0x0000000400047310 */ /* 0x000e240000201800 */
[----:B0-----:R0:W-:Y:S01]  /*f2e0*/  STG.E.64 desc[UR36][R8.64], R4 ;  /* 0x0000000408007986 */ /* 0x0011e2000c101b24 */
[----:B------:R-:W-:Y:S05]  /*f2f0*/  BRA `(.L_x_4285) ;  /* 0x0000000c00047947 */ /* 0x000fea0003800000 */
.L_x_4280:
        /* <DEDUP_REMOVED lines=9> */
[----:B------:R-:W-:Y:S02]  /*f390*/  IMAD.MOV.U32 R3, RZ, RZ, 0x1 ;  /* 0x00000001ff037424 */ /* 0x000fe400078e00ff */
[----:B------:R-:W-:Y:S01]  /*f3a0*/  IMAD.MOV.U32 R2, RZ, RZ, R19 ;  /* 0x000000ffff027224 */ /* 0x000fe200078e0013 */
[----:B------:R-:W-:-:S13]  /*f3b0*/  FSETP.NEU.FTZ.AND P0, PT, R0, RZ, PT ;  /* 0x000000ff0000720b */ /* 0x000fda0003f1d000 */
[----:B------:R-:W-:-:S05]  /*f3c0*/  @!P0 HADD2.F32 R14, -RZ, R14.H1_H1 ;  /* 0x3000000eff0e8230 */ /* 0x000fca0000004100 */
[----:B------:R-:W-:-:S04]  /*f3d0*/  @!P0 FSETP.NEU.FTZ.AND P1, PT, R14, RZ, PT ;  /* 0x000000ff0e00820b */ /* 0x000fc80003f3d000 */
[----:B------:R-:W-:-:S05]  /*f3e0*/  @!P0 SEL R3, RZ, 0x1, !P1 ;  /* 0x00000001ff038807 */ /* 0x000fca0004800000 */
[----:B------:R0:W-:Y:S01]  /*f3f0*/  STG.E.U8 desc[UR36][R8.64], R3 ;  /* 0x0000000308007986 */ /* 0x0001e2000c101124 */
[----:B------:R-:W-:Y:S05]  /*f400*/  BRA `(.L_x_4285) ;  /* 0x0000000800c07947 */ /* 0x000fea0003800000 */
.L_x_4294:
[--C-:B------:R-:W-:Y:S02]  /*f410*/  HADD2.F32 R6, -RZ, R14.reuse.H1_H1 ;  /* 0x3000000eff067230 */ /* 0x100fe40000004100 */
[----:B------:R-:W-:Y:S02]  /*f420*/  HADD2.F32 R14, -RZ, R14.H0_H0 ;  /* 0x2000000eff0e7230 */ /* 0x000fe40000004100 */
[----:B------:R-:W-:Y:S02]  /*f430*/  IMAD.MOV.U32 R2, RZ, RZ, R19 ;  /* 0x000000ffff027224 */ /* 0x000fe400078e0013 */
[----:B------:R-:W-:Y:S01]  /*f440*/  FMUL.FTZ R6, R6, 1 ;  /* 0x3f80000006067820 */ /* 0x000fe20000410000 */
[----:B------:R-:W-:-:S05]  /*f450*/  FMUL.FTZ R4, R14, 1 ;  /* 0x3f8000000e047820 */ /* 0x000fca0000410000 */
[----:B--2---:R-:W-:Y:S08]  /*f460*/  F2F.F64.F32 R6, R6 ;  /* 0x0000000600067310 */ /* 0x004ff00000201800 */
[----:B------:R-:W0:Y:S02]  /*f470*/  F2F.F64.F32 R4, R4 ;  /* 0x0000000400047310 */ /* 0x000e240000201800 */
[----:B0-----:R0:W-:Y:S01]  /*f480*/  STG.E.128 desc[UR36][R8.64], R4 ;  /* 0x0000000408007986 */ /* 0x0011e2000c101d24 */
[----:B------:R-:W-:Y:S05]  /*f490*/  BRA `(.L_x_4285) ;  /* 0x00000008009c7947 */ /* 0x000fea0003800000 */
.L_x_4293:
        /* <DEDUP_REMOVED lines=21> */
.L_x_4298:
[----:B------:R-:W-:Y:S05]  /*f5f0*/  BSYNC B0 ;  /* 0x0000000000007941 */ /* 0x000fea0003800000 */
.L_x_4297:
[----:B------:R-:W-:Y:S01]  /*f600*/  LOP3.LUT R3, R0, R3, RZ, 0xfc, !PT ;  /* 0x0000000300037212 */ /* 0x000fe200078efcff */
[----:B------:R-:W-:-:S04]  /*f610*/  IMAD.MOV.U32 R2, RZ, RZ, R19 ;  /* 0x000000ffff027224 */ /* 0x000fc800078e0013 */
[----:B------:R0:W-:Y:S01]  /*f620*/  STG.E.U8 desc[UR36][R8.64], R3 ;  /* 0x0000000308007986 */ /* 0x0001e2000c101124 */
[----:B------:R-:W-:Y:S05]  /*f630*/  BRA `(.L_x_4285) ;  /* 0x0000000800347947 */ /* 0x000fea0003800000 */
.L_x_4296:
        /* <DEDUP_REMOVED lines=13> */
.L_x_4300:
[----:B------:R-:W-:Y:S01]  /*f710*/  IMAD.MOV.U32 R0, RZ, RZ, 0x7f ;  /* 0x0000007fff007424 */ /* 0x000fe200078e00ff */
[----:B------:R-:W-:-:S04]  /*f720*/  ISETP.GT.U32.AND P0, PT, R2, 0x7f800000, PT ;  /* 0x7f8000000200780c */ /* 0x000fc80003f04070 */
[----:B------:R-:W-:-:S09]  /*f730*/  SEL R0, R0, 0x7c, P0 ;  /* 0x0000007c00007807 */ /* 0x000fd20000000000 */
.L_x_4301:
[----:B------:R-:W-:Y:S05]  /*f740*/  BSYNC B0 ;  /* 0x0000000000007941 */ /* 0x000fea0003800000 */
.L_x_4299:
[----:B------:R-:W-:-:S04]  /*f750*/  LOP3.LUT R2, R3, 0x80000000, RZ, 0xc0, !PT ;  /* 0x8000000003027812 */ /* 0x000fc800078ec0ff */
[----:B------:R-:W-:Y:S01]  /*f760*/  SHF.R.U32.HI R3, RZ, 0x18, R2 ;  /* 0x00000018ff037819 */ /* 0x000fe20000011602 */
[----:B------:R-:W-:-:S03]  /*f770*/  IMAD.MOV.U32 R2, RZ, RZ, R19 ;  /* 0x000000ffff027224 */ /* 0x000fc600078e0013 */
[----:B------:R-:W-:-:S05]  /*f780*/  LOP3.LUT R3, R0, R3, RZ, 0xfc, !PT ;  /* 0x0000000300037212 */ /* 0x000fca00078efcff */
[----:B------:R0:W-:Y:S01]  /*f790*/  STG.E.U8 desc[UR36][R8.64], R3 ;  /* 0x0000000308007986 */ /* 0x0001e2000c101124 */
[----:B------:R-:W-:Y:S05]  /*f7a0*/  BRA `(.L_x_4285) ;  /* 0x0000000400d87947 */ /* 0x000fea0003800000 */
.L_x_4295:
[----:B------:R-:W-:Y:S02]  /*f7b0*/  HADD2.F32 R0, -RZ, R14.H0_H0 ;  /* 0x2000000eff007230 */ /* 0x000fe40000004100 */
[----:B------:R-:W-:-:S03]  /*f7c0*/  IMAD.MOV.U32 R2, RZ, RZ, R19 ;  /* 0x000000ffff027224 */ /* 0x000fc600078e0013 */
[----:B------:R-:W-:-:S05]  /*f7d0*/  F2FP.BF16.F32.PACK_AB R0, RZ, R0 ;  /* 0x00000000ff00723e */ /* 0x000fca00000010ff */
[----:B------:R0:W-:Y:S01]  /*f7e0*/  STG.E.U16 desc[UR36][R8.64], R0 ;  /* 0x0000000008007986 */ /* 0x0001e2000c101524 */
[----:B------:R-:W-:Y:S05]  /*f7f0*/  BRA `(.L_x_4285) ;  /* 0x0000000400c47947 */ /* 0x000fea0003800000 */
.L_x_4292:
        /* <DEDUP_REMOVED lines=10> */
[----:B------:R-:W0:Y:S02]  /*f8a0*/  F2I.FTZ.U32.TRUNC.NTZ R3, R3 ;  /* 0x0000000300037305 */ /* 0x000e24000021f000 */
[----:B0-----:R0:W-:Y:S01]  /*f8b0*/  STG.E.U16 desc[UR36][R8.64], R3 ;  /* 0x0000000308007986 */ /* 0x0011e2000c101524 */
[----:B------:R-:W-:Y:S05]  /*f8c0*/  BRA `(.L_x_4285) ;  /* 0x0000000400907947 */ /* 0x000fea0003800000 */
.L_x_4304:
        /* <DEDUP_REMOVED lines=17> */
.L_x_4307:
[----:B------:R-:W-:-:S04]  /*f9e0*/  LOP3.LUT R2, R3, 0x80000000, RZ, 0xc0, !PT ;  /* 0x8000000003027812 */ /* 0x000fc800078ec0ff */
[----:B------:R-:W-:-:S04]  /*f9f0*/  SHF.R.U32.HI R3, RZ, 0x18, R2 ;  /* 0x00000018ff037819 */ /* 0x000fc80000011602 */
[----:B------:R-:W-:-:S04]  /*fa00*/  LOP3.LUT R0, R0, R3, RZ, 0xfc, !PT ;  /* 0x0000000300007212 */ /* 0x000fc800078efcff */
[----:B------:R-:W-:-:S07]  /*fa10*/  PRMT R4, R0, 0x7610, R4 ;  /* 0x0000761000047816 */ /* 0x000fce0000000004 */
.L_x_4306:
[----:B------:R-:W-:Y:S05]  /*fa20*/  BSYNC B0 ;  /* 0x0000000000007941 */ /* 0x000fea0003800000 */
.L_x_4305:
[----:B------:R0:W-:Y:S01]  /*fa30*/  STG.E.U8 desc[UR36][R8.64], R4 ;  /* 0x0000000408007986 */ /* 0x0001e2000c101124 */
[----:B------:R-:W-:Y:S01]  /*fa40*/  IMAD.MOV.U32 R2, RZ, RZ, R19 ;  /* 0x000000ffff027224 */ /* 0x000fe200078e0013 */
[----:B------:R-:W-:Y:S06]  /*fa50*/  BRA `(.L_x_4285) ;  /* 0x00000004002c7947 */ /* 0x000fec0003800000 */
.L_x_4303:
        /* <DEDUP_REMOVED lines=17> */
.L_x_4310:
[----:B------:R-:W-:-:S04]  /*fb70*/  LOP3.LUT R2, R3, 0x80000000, RZ, 0xc0, !PT ;  /* 0x8000000003027812 */ /* 0x000fc800078ec0ff */
[----:B------:R-:W-:-:S04]  /*fb80*/  SHF.R.U32.HI R3, RZ, 0x18, R2 ;  /* 0x00000018ff037819 */ /* 0x000fc80000011602 */
[----:B------:R-:W-:-:S04]  /*fb90*/  LOP3.LUT R0, R0, R3, RZ, 0xfc, !PT ;  /* 0x0000000300007212 */ /* 0x000fc800078efcff */
[----:B------:R-:W-:-:S07]  /*fba0*/  PRMT R4, R0, 0x7610, R4 ;  /* 0x0000761000047816 */ /* 0x000fce0000000004 */
.L_x_4309:
[----:B------:R-:W-:Y:S05]  /*fbb0*/  BSYNC B0 ;  /* 0x0000000000007941 */ /* 0x000fea0003800000 */
.L_x_4308:
[----:B------:R0:W-:Y:S01]  /*fbc0*/  STG.E.U8 desc[UR36][R8.64], R4 ;  /* 0x0000000408007986 */ /* 0x0001e2000c101124 */
[----:B------:R-:W-:Y:S01]  /*fbd0*/  IMAD.MOV.U32 R2, RZ, RZ, R19 ;  /* 0x000000ffff027224 */ /* 0x000fe200078e0013 */
[----:B------:R-:W-:Y:S06]  /*fbe0*/  BRA `(.L_x_4285) ;  /* 0x0000000000c87947 */ /* 0x000fec0003800000 */
.L_x_4302:
        /* <DEDUP_REMOVED lines=13> */
[----:B------:R-:W-:Y:S01]  /*fcc0*/  @P2 LOP3.LUT R0, R0, 0x1, RZ, 0xc0, !PT ;  /* 0x0000000100002812 */ /* 0x000fe200078ec0ff */
[----:B------:R-:W-:-:S03]  /*fcd0*/  IMAD.MOV.U32 R2, RZ, RZ, R19 ;  /* 0x000000ffff027224 */ /* 0x000fc600078e0013 */
        /* <DEDUP_REMOVED lines=8> */
.L_x_4284:
[----:B------:R-:W-:Y:S01]  /*fd60*/  MOV R2, 0x0 ;  /* 0x0000000000027802 */ /* 0x000fe20000000f00 */
[----:B------:R-:W-:Y:S01]  /*fd70*/  ULDC.64 UR4, c[0x4][0x158] ;  /* 0x0100560000047ab9 */ /* 0x000fe20000000a00 */
[----:B------:R-:W-:Y:S01]  /*fd80*/  ULDC.64 UR6, c[0x4][0x160] ;  /* 0x0100580000067ab9 */ /* 0x000fe20000000a00 */
[----:B------:R-:W-:Y:S01]  /*fd90*/  IMAD.U32 R4, RZ, RZ, UR4 ;  /* 0x00000004ff047e24 */ /* 0x000fe2000f8e00ff */
[----:B---34-:R-:W-:Y:S01]  /*fda0*/  HFMA2.MMA R13, -RZ, RZ, 0, 0 ;  /* 0x00000000ff0d7435 */ /* 0x018fe200000001ff */
[----:B------:R-:W-:Y:S01]  /*fdb0*/  IMAD.U32 R5, RZ, RZ, UR5 ;  /* 0x00000005ff057e24 */ /* 0x000fe2000f8e00ff */
[----:B------:R-:W0:Y:S01]  /*fdc0*/  LDC.64 R2, c[0x4][R2] ;  /* 0x0100000002027b82 */ /* 0x000e220000000a00 */
[----:B------:R-:W-:Y:S01]  /*fdd0*/  ULDC.64 UR4, c[0x4][0x30] ;  /* 0x01000c0000047ab9 */ /* 0x000fe20000000a00 */
[----:B------:R-:W-:Y:S01]  /*fde0*/  MOV R6, UR6 ;  /* 0x0000000600067c02 */ /* 0x000fe20008000f00 */
[----:B--2---:R-:W-:Y:S02]  /*fdf0*/  IMAD.U32 R7, RZ, RZ, UR7 ;  /* 0x00000007ff077e24 */ /* 0x004fe4000f8e00ff */
[----:B------:R-:W-:-:S02]  /*fe00*/  IMAD.U32 R10, RZ, RZ, UR4 ;  /* 0x00000004ff0a7e24 */ /* 0x000fc4000f8e00ff */
[----:B------:R-:W-:Y:S02]  /*fe10*/  IMAD.U32 R11, RZ, RZ, UR5 ;  /* 0x00000005ff0b7e24 */ /* 0x000fe4000f8e00ff */
[----:B------:R-:W-:Y:S02]  /*fe20*/  IMAD.MOV.U32 R8, RZ, RZ, 0x65 ;  /* 0x00000065ff087424 */ /* 0x000fe400078e00ff */
[----:B------:R-:W-:-:S07]  /*fe30*/  IMAD.MOV.U32 R12, RZ, RZ, 0x1 ;  /* 0x00000001ff0c7424 */ /* 0x000fce00078e00ff */
[----:B------:R-:W-:-:S07]  /*fe40*/  LEPC R20, `(.L_x_4313) ;  /* 0x000000001014794e */ /* 0x000fce0000000000 */
[----:B0-----:R-:W-:Y:S05]  /*fe50*/  CALL.ABS.NOINC R2 ;  /* 0x0000000002007343 */ /* 0x001fea0003c00000 */
.L_x_4313:
[----:B------:R-:W-:Y:S01]  /*fe60*/  IMAD.MOV.U32 R2, RZ, RZ, R19 ;  /* 0x000000ffff027224 */ /* 0x000fe200078e0013 */
[----:B------:R-:W-:Y:S06]  /*fe70*/  BRA `(.L_x_4285) ;  /* 0x0000000000247947 */ /* 0x000fec0003800000 */
.L_x_4312:
[----:B------:R-:W-:Y:S02]  /*fe80*/  HADD2.F32 R4, -RZ, R14.H0_H0 ;  /* 0x2000000eff047230 */ /* 0x000fe40000004100 */
[----:B------:R-:W-:-:S04]  /*fe90*/  IMAD.MOV.U32 R2, RZ, RZ, R19 ;  /* 0x000000ffff027224 */ /* 0x000fc800078e0013 */
[----:B------:R-:W0:Y:S02]  /*fea0*/  F2I.U64.TRUNC R4, R4 ;  /* 0x0000000400047311 */ /* 0x000e24000020d800 */
[----:B0-----:R0:W-:Y:S01]  /*feb0*/  STG.E.64 desc[UR36][R8.64], R4 ;  /* 0x0000000408007986 */ /* 0x0011e2000c101b24 */
[----:B------:R-:W-:Y:S05]  /*fec0*/  BRA `(.L_x_4285) ;  /* 0x0000000000107947 */ /* 0x000fea0003800000 */
.L_x_4311:
[----:B------:R-:W-:Y:S02]  /*fed0*/  HADD2.F32 R14, -RZ, R14.H0_H0 ;  /* 0x2000000eff0e7230 */ /* 0x000fe40000004100 */
[----:B------:R-:W-:Y:S02]  /*fee0*/  IMAD.MOV.U32 R2, RZ, RZ, R19 ;  /* 0x000000ffff027224 */ /* 0x000fe400078e0013 */
[----:B------:R-:W0:Y:S02]  /*fef0*/  F2I.FTZ.U32.TRUNC.NTZ R3, R14 ;  /* 0x0000000e00037305 */ /* 0x000e24000021f000 */
[----:B0-----:R0:W-:Y:S03]  /*ff00*/  STG.E desc[UR36][R8.64], R3 ;  /* 0x0000000308007986 */ /* 0x0011e6000c101924 */
.L_x_4285:
[----:B------:R-:W-:-:S13]  /*ff10*/  ISETP.GE.AND P0, PT, R2, R27, PT ;  /* 0x0000001b0200720c */ /* 0x000fda0003f06270 */
[----:B------:R-:W-:Y:S05]  /*ff20*/  @P0 BREAK B6 ;  /* 0x0000000000060942 */ /* 0x000fea0003800000 */
        /* <DEDUP_REMOVED lines=8> */
[----:B0-----:R-:W-:-:S04]  /*ffb0*/  IADD3 R8, P0, R3, R8, RZ ;  /* 0x0000000803087210 */ /* 0x001fc80007f1e0ff */
[----:B------:R-:W-:-:S07]  /*ffc0*/  IADD3.X R9, RZ, R9, RZ, P0, !PT ;  /* 0x00000009ff097210 */ /* 0x000fce00007fe4ff */
        /* <DEDUP_REMOVED lines=13> */
.L_x_4318:
[----:B------:R-:W-:-:S06]  /*100a0*/  HADD2.F32 R5, -RZ, R17.H0_H0 ;  /* 0x20000011ff057230 */ /* 0x000fcc0000004100 */
[----:B------:R-:W0:Y:S02]  /*100b0*/  F2I.S64.TRUNC R4, R5 ;  /* 0x0000000500047311 */ /* 0x000e24000020d900 */
[----:B0-----:R0:W-:Y:S01]  /*100c0*/  STG.E.U8 desc[UR36][R8.64], R4 ;  /* 0x0000000408007986 */ /* 0x0011e2000c101124 */
[----:B------:R-:W-:Y:S05]  /*100d0*/  BRA `(.L_x_4320) ;  /* 0x0000000c008c7947 */ /* 0x000fea0003800000 */
.L_x_4317:
        /* <DEDUP_REMOVED lines=10> */
.L_x_4322:
[----:B------:R-:W-:-:S06]  /*10180*/  HADD2.F32 R17, -RZ, R17.H0_H0 ;  /* 0x20000011ff117230 */ /* 0x000fcc0000004100 */
[----:B------:R-:W0:Y:S02]  /*10190*/  F2I.FTZ.TRUNC.NTZ R17, R17 ;  /* 0x0000001100117305 */ /* 0x000e24000021f100 */
[----:B0-----:R0:W-:Y:S01]  /*101a0*/  STG.E desc[UR36][R8.64], R17 ;  /* 0x0000001108007986 */ /* 0x0011e2000c101924 */
[----:B------:R-:W-:Y:S05]  /*101b0*/  BRA `(.L_x_4320) ;  /* 0x0000000c00547947 */ /* 0x000fea0003800000 */
.L_x_4321:
[----:B------:R-:W-:-:S06]  /*101c0*/  HADD2.F32 R17, -RZ, R17.H0_H0 ;  /* 0x20000011ff117230 */ /* 0x000fcc0000004100 */
[----:B------:R-:W0:Y:S02]  /*101d0*/  F2I.FTZ.TRUNC.NTZ R17, R17 ;  /* 0x0000001100117305 */ /* 0x000e24000021f100 */
[----:B0-----:R0:W-:Y:S01]  /*101e0*/  STG.E.U16 desc[UR36][R8.64], R17 ;  /* 0x0000001108007986 */ /* 0x0011e2000c101524 */
[----:B------:R-:W-:Y:S05]  /*101f0*/  BRA `(.L_x_4320) ;  /* 0x0000000c00447947 */ /* 0x000fea0003800000 */
.L_x_4316:
        /* <DEDUP_REMOVED lines=9> */
.L_x_4324:
[----:B------:R0:W-:Y:S01]  /*10290*/  STG.E.U16 desc[UR36][R8.64], R17 ;  /* 0x0000001108007986 */ /* 0x0001e2000c101524 */
[----:B------:R-:W-:Y:S05]  /*102a0*/  BRA `(.L_x_4320) ;  /* 0x0000000c00187947 */ /* 0x000fea0003800000 */
.L_x_4323:
        /* <DEDUP_REMOVED lines=10> */
.L_x_4326:
[----:B------:R0:W-:Y:S01]  /*10350*/  STG.E desc[UR36][R8.64], R17 ;  /* 0x0000001108007986 */ /* 0x0001e2000c101924 */
[----:B------:R-:W-:Y:S05]  /*10360*/  BRA `(.L_x_4320) ;  /* 0x0000000800e87947 */ /* 0x000fea0003800000 */
.L_x_4325:
[----:B------:R-:W-:-:S05]  /*10370*/  HADD2.F32 R4, -RZ, R17.H0_H0 ;  /* 0x20000011ff047230 */ /* 0x000fca0000004100 */
[----:B------:R-:W-:-:S06]  /*10380*/  FMUL.FTZ R4, R4, 1 ;  /* 0x3f80000004047820 */ /* 0x000fcc0000410000 */
[----:B------:R-:W0:Y:S02]  /*10390*/  F2F.F64.F32 R4, R4 ;  /* 0x0000000400047310 */ /* 0x000e240000201800 */
[----:B0-----:R0:W-:Y:S01]  /*103a0*/  STG.E.64 desc[UR36][R8.64], R4 ;  /* 0x0000000408007986 */ /* 0x0011e2000c101b24 */
[----:B------:R-:W-:Y:S05]  /*103b0*/  BRA `(.L_x_4320) ;  /* 0x0000000800d47947 */ /* 0x000fea0003800000 */
.L_x_4315:
        /* <DEDUP_REMOVED lines=11> */
[----:B------:R-:W-:-:S05]  /*10470*/  @!P0 HADD2.F32 R17, -RZ, R17.H1_H1 ;  /* 0x30000011ff118230 */ /* 0x000fca0000004100 */
[----:B------:R-:W-:-:S04]  /*10480*/  @!P0 FSETP.NEU.FTZ.AND P1, PT, R17, RZ, PT ;  /* 0x000000ff1100820b */ /* 0x000fc80003f3d000 */
[----:B------:R-:W-:-:S05]  /*10490*/  @!P0 SEL R3, RZ, 0x1, !P1 ;  /* 0x00000001ff038807 */ /* 0x000fca0004800000 */
[----:B------:R0:W-:Y:S01]  /*104a0*/  STG.E.U8 desc[UR36][R8.64], R3 ;  /* 0x0000000308007986 */ /* 0x0001e2000c101124 */
[----:B------:R-:W-:Y:S05]  /*104b0*/  BRA `(.L_x_4320) ;  /* 0x0000000800947947 */ /* 0x000fea0003800000 */
.L_x_4329:
[--C-:B------:R-:W-:Y:S02]  /*104c0*/  HADD2.F32 R6, -RZ, R17.reuse.H1_H1 ;  /* 0x30000011ff067230 */ /* 0x100fe40000004100 */
[----:B------:R-:W-:-:S03]  /*104d0*/  HADD2.F32 R17, -RZ, R17.H0_H0 ;  /* 0x20000011ff117230 */ /* 0x000fc60000004100 */
[----:B------:R-:W-:Y:S02]  /*104e0*/  FMUL.FTZ R6, R6, 1 ;  /* 0x3f80000006067820 */ /* 0x000fe40000410000 */
[----:B------:R-:W-:-:S04]  /*104f0*/  FMUL.FTZ R4, R17, 1 ;  /* 0x3f80000011047820 */ /* 0x000fc80000410000 */
[----:B--2---:R-:W-:Y:S08]  /*10500*/  F2F.F64.F32 R6, R6 ;  /* 0x0000000600067310 */ /* 0x004ff00000201800 */
[----:B------:R-:W0:Y:S02]  /*10510*/  F2F.F64.F32 R4, R4 ;  /* 0x0000000400047310 */ /* 0x000e240000201800 */
[----:B0-----:R0:W-:Y:S01]  /*10520*/  STG.E.128 desc[UR36][R8.64], R4 ;  /* 0x0000000408007986 */ /* 0x0011e2000c101d24 */
[----:B------:R-:W-:Y:S05]  /*10530*/  BRA `(.L_x_4320) ;  /* 0x0000000800747947 */ /* 0x000fea0003800000 */
.L_x_4328:
        /* <DEDUP_REMOVED lines=21> */
.L_x_4333:
[----:B------:R-:W-:Y:S05]  /*10690*/  BSYNC B0 ;  /* 0x0000000000007941 */ /* 0x000fea0003800000 */
.L_x_4332:
[----:B------:R-:W-:-:S05]  /*106a0*/  LOP3.LUT R5, R0, R5, RZ, 0xfc, !PT ;  /* 0x0000000500057212 */ /* 0x000fca00078efcff */
[----:B------:R0:W-:Y:S01]  /*106b0*/  STG.E.U8 desc[UR36][R8.64], R5 ;  /* 0x0000000508007986 */ /* 0x0001e2000c101124 */
[----:B------:R-:W-:Y:S05]  /*106c0*/  BRA `(.L_x_4320) ;  /* 0x0000000800107947 */ /* 0x000fea0003800000 */
.L_x_4331:
        /* <DEDUP_REMOVED lines=13> */
.L_x_4335:
[----:B------:R-:W-:Y:S01]  /*107a0*/  IMAD.MOV.U32 R0, RZ, RZ, 0x7f ;  /* 0x0000007fff007424 */ /* 0x000fe200078e00ff */
[----:B------:R-:W-:-:S04]  /*107b0*/  ISETP.GT.U32.AND P0, PT, R3, 0x7f800000, PT ;  /* 0x7f8000000300780c */ /* 0x000fc80003f04070 */
[----:B------:R-:W-:-:S09]  /*107c0*/  SEL R0, R0, 0x7c, P0 ;  /* 0x0000007c00007807 */ /* 0x000fd20000000000 */
.L_x_4336:
[----:B------:R-:W-:Y:S05]  /*107d0*/  BSYNC B0 ;  /* 0x0000000000007941 */ /* 0x000fea0003800000 */
.L_x_4334:
[----:B------:R-:W-:-:S04]  /*107e0*/  LOP3.LUT R3, R17, 0x80000000, RZ, 0xc0, !PT ;  /* 0x8000000011037812 */ /* 0x000fc800078ec0ff */
[----:B------:R-:W-:-:S04]  /*107f0*/  SHF.R.U32.HI R3, RZ, 0x18, R3 ;  /* 0x00000018ff037819 */ /* 0x000fc80000011603 */
[----:B------:R-:W-:-:S05]  /*10800*/  LOP3.LUT R3, R0, R3, RZ, 0xfc, !PT ;  /* 0x0000000300037212 */ /* 0x000fca00078efcff */
[----:B------:R0:W-:Y:S01]  /*10810*/  STG.E.U8 desc[UR36][R8.64], R3 ;  /* 0x0000000308007986 */ /* 0x0001e2000c101124 */
[----:B------:R-:W-:Y:S05]  /*10820*/  BRA `(.L_x_4320) ;  /* 0x0000000400b87947 */ /* 0x000fea0003800000 */
.L_x_4330:
[----:B------:R-:W-:-:S05]  /*10830*/  HADD2.F32 R0, -RZ, R17.H0_H0 ;  /* 0x20000011ff007230 */ /* 0x000fca0000004100 */
[----:B------:R-:W-:-:S05]  /*10840*/  F2FP.BF16.F32.PACK_AB R0, RZ, R0 ;  /* 0x00000000ff00723e */ /* 0x000fca00000010ff */
[----:B------:R0:W-:Y:S01]  /*10850*/  STG.E.U16 desc[UR36][R8.64], R0 ;  /* 0x0000000008007986 */ /* 0x0001e2000c101524 */
[----:B------:R-:W-:Y:S05]  /*10860*/  BRA `(.L_x_4320) ;  /* 0x0000000400a87947 */ /* 0x000fea0003800000 */
.L_x_4327:
        /* <DEDUP_REMOVED lines=12> */
.L_x_4339:
[----:B------:R-:W-:Y:S01]  /*10930*/  HADD2.F32 R17, -RZ, R17.H0_H0 ;  /* 0x20000011ff117230 */ /* 0x000fe20000004100 */
[----:B------:R-:W-:Y:S01]  /*10940*/  BSSY B0, `(.L_x_4340) ;  /* 0x0000014000007945 */ /* 0x000fe20003800000 */
[----:B------:R-:W-:-:S03]  /*10950*/  MOV R4, 0x80 ;  /* 0x0000008000047802 */ /* 0x000fc60000000f00 */
        /* <DEDUP_REMOVED lines=14> */
.L_x_4342:
[----:B------:R-:W-:-:S04]  /*10a40*/  LOP3.LUT R3, R17, 0x80000000, RZ, 0xc0, !PT ;  /* 0x8000000011037812 */ /* 0x000fc800078ec0ff */
[----:B------:R-:W-:-:S04]  /*10a50*/  SHF.R.U32.HI R3, RZ, 0x18, R3 ;  /* 0x00000018ff037819 */ /* 0x000fc80000011603 */
[----:B------:R-:W-:-:S04]  /*10a60*/  LOP3.LUT R0, R0, R3, RZ, 0xfc, !PT ;  /* 0x0000000300007212 */ /* 0x000fc800078efcff */
[----:B------:R-:W-:-:S07]  /*10a70*/  PRMT R4, R0, 0x7610, R4 ;  /* 0x0000761000047816 */ /* 0x000fce0000000004 */
.L_x_4341:
[----:B------:R-:W-:Y:S05]  /*10a80*/  BSYNC B0 ;  /* 0x0000000000007941 */ /* 0x000fea0003800000 */
.L_x_4340:
[----:B------:R0:W-:Y:S01]  /*10a90*/  STG.E.U8 desc[UR36][R8.64], R4 ;  /* 0x0000000408007986 */ /* 0x0001e2000c101124 */
[----:B------:R-:W-:Y:S05]  /*10aa0*/  BRA `(.L_x_4320) ;  /* 0x0000000400187947 */ /* 0x000fea0003800000 */
.L_x_4338:
        /* <DEDUP_REMOVED lines=17> */
.L_x_4345:
[----:B------:R-:W-:-:S04]  /*10bc0*/  LOP3.LUT R3, R17, 0x80000000, RZ, 0xc0, !PT ;  /* 0x8000000011037812 */ /* 0x000fc800078ec0ff */
[----:B------:R-:W-:-:S04]  /*10bd0*/  SHF.R.U32.HI R3, RZ, 0x18, R3 ;  /* 0x00000018ff037819 */ /* 0x000fc80000011603 */
[----:B------:R-:W-:-:S04]  /*10be0*/  LOP3.LUT R0, R0, R3, RZ, 0xfc, !PT ;  /* 0x0000000300007212 */ /* 0x000fc800078efcff */
[----:B------:R-:W-:-:S07]  /*10bf0*/  PRMT R4, R0, 0x7610, R4 ;  /* 0x0000761000047816 */ /* 0x000fce0000000004 */
.L_x_4344:
[----:B------:R-:W-:Y:S05]  /*10c00*/  BSYNC B0 ;  /* 0x0000000000007941 */ /* 0x000fea0003800000 */
.L_x_4343:
[----:B------:R0:W-:Y:S01]  /*10c10*/  STG.E.U8 desc[UR36][R8.64], R4 ;  /* 0x0000000408007986 */ /* 0x0001e2000c101124 */
[----:B------:R-:W-:Y:S05]  /*10c20*/  BRA `(.L_x_4320) ;  /* 0x0000000000b87947 */ /* 0x000fea0003800000 */
.L_x_4337:
        /* <DEDUP_REMOVED lines=22> */
.L_x_4319:
[----:B------:R-:W-:Y:S01]  /*10d90*/  MOV R14, 0x0 ;  /* 0x00000000000e7802 */ /* 0x000fe20000000f00 */
[----:B------:R-:W-:Y:S01]  /*10da0*/  ULDC.64 UR4, c[0x4][0x158] ;  /* 0x0100560000047ab9 */ /* 0x000fe20000000a00 */
[----:B------:R-:W-:Y:S01]  /*10db0*/  ULDC.64 UR6, c[0x4][0x30] ;  /* 0x01000c0000067ab9 */ /* 0x000fe20000000a00 */
[----:B------:R-:W-:Y:S01]  /*10dc0*/  MOV R4, UR4 ;  /* 0x0000000400047c02 */ /* 0x000fe20008000f00 */
[----:B------:R-:W-:Y:S01]  /*10dd0*/  IMAD.U32 R5, RZ, RZ, UR5 ;  /* 0x00000005ff057e24 */ /* 0x000fe2000f8e00ff */
[----:B------:R-:W-:Y:S01]  /*10de0*/  ULDC.64 UR4, c[0x4][0x160] ;  /* 0x0100580000047ab9 */ /* 0x000fe20000000a00 */
[----:B------:R-:W0:Y:S01]  /*10df0*/  LDC.64 R14, c[0x4][R14] ;  /* 0x010000000e0e7b82 */ /* 0x000e220000000a00 */
[----:B------:R-:W-:Y:S01]  /*10e00*/  HFMA2.MMA R8, -RZ, RZ, 0, 6.020069122314453125e-06 ;  /* 0x00000065ff087435 */ /* 0x000fe200000001ff */
[----:B------:R-:W-:Y:S02]  /*10e10*/  IMAD.U32 R6, RZ, RZ, UR4 ;  /* 0x00000004ff067e24 */ /* 0x000fe4000f8e00ff */
[----:B--2---:R-:W-:-:S02]  /*10e20*/  IMAD.U32 R7, RZ, RZ, UR5 ;  /* 0x00000005ff077e24 */ /* 0x004fc4000f8e00ff */
[----:B------:R-:W-:Y:S02]  /*10e30*/  IMAD.U32 R10, RZ, RZ, UR6 ;  /* 0x00000006ff0a7e24 */ /* 0x000fe4000f8e00ff */
[----:B------:R-:W-:Y:S02]  /*10e40*/  IMAD.U32 R11, RZ, RZ, UR7 ;  /* 0x00000007ff0b7e24 */ /* 0x000fe4000f8e00ff */
[----:B------:R-:W-:Y:S02]  /*10e50*/  IMAD.MOV.U32 R12, RZ, RZ, 0x1 ;  /* 0x00000001ff0c7424 */ /* 0x000fe400078e00ff */
[----:B---34-:R-:W-:-:S07]  /*10e60*/  IMAD.MOV.U32 R13, RZ, RZ, RZ ;  /* 0x000000ffff0d7224 */ /* 0x018fce00078e00ff */
[----:B------:R-:W-:-:S07]  /*10e70*/  LEPC R20, `(.L_x_4348) ;  /* 0x000000001014794e */ /* 0x000fce0000000000 */
[----:B0-----:R-:W-:Y:S05]  /*10e80*/  CALL.ABS.NOINC R14 ;  /* 0x000000000e007343 */ /* 0x001fea0003c00000 */
.L_x_4348:
[----:B------:R-:W-:Y:S05]  /*10e90*/  BRA `(.L_x_4320) ;  /* 0x00000000001c7947 */ /* 0x000fea0003800000 */
.L_x_4347:
[----:B------:R-:W-:-:S06]  /*10ea0*/  HADD2.F32 R4, -RZ, R17.H0_H0 ;  /* 0x20000011ff047230 */ /* 0x000fcc0000004100 */
[----:B------:R-:W0:Y:S02]  /*10eb0*/  F2I.U64.TRUNC R4, R4 ;  /* 0x0000000400047311 */ /* 0x000e24000020d800 */
[----:B0-----:R1:W-:Y:S01]  /*10ec0*/  STG.E.64 desc[UR36][R8.64], R4 ;  /* 0x0000000408007986 */ /* 0x0013e2000c101b24 */
[----:B------:R-:W-:Y:S05]  /*10ed0*/  BRA `(.L_x_4320) ;  /* 0x00000000000c7947 */ /* 0x000fea0003800000 */
.L_x_4346:
[----:B------:R-:W-:-:S06]  /*10ee0*/  HADD2.F32 R17, -RZ, R17.H0_H0 ;  /* 0x20000011ff117230 */ /* 0x000fcc0000004100 */
[----:B------:R-:W0:Y:S02]  /*10ef0*/  F2I.FTZ.U32.TRUNC.NTZ R17, R17 ;  /* 0x0000001100117305 */ /* 0x000e24000021f000 */
[----:B0-----:R0:W-:Y:S02]  /*10f00*/  STG.E desc[UR36][R8.64], R17 ;  /* 0x0000001108007986 */ /* 0x0011e4000c101924 */
.L_x_4320:
[----:B------:R-:W-:-:S07]  /*10f10*/  VIADD R2, R2, 0x80 ;  /* 0x0000008002027836 */ /* 0x000fce0000000000 */
.L_x_4279:
[----:B------:R-:W-:-:S13]  /*10f20*/  ISETP.GE.AND P0, PT, R2, R27, PT ;  /* 0x0000001b0200720c */ /* 0x000fda0003f06270 */
[----:B------:R-:W-:Y:S05]  /*10f30*/  @P0 BREAK B6 ;  /* 0x0000000000060942 */ /* 0x000fea0003800000 */
[----:B------:R-:W-:Y:S05]  /*10f40*/  @P0 BRA `(.L_x_4314) ;  /* 0x0000000c00fc0947 */ /* 0x000fea0003800000 */
[----:B------:R-:W-:Y:S05]  /*10f50*/  BSYNC B6 ;  /* 0x0000000000067941 */ /* 0x000fea0003800000 */
.L_x_4278:
        /* <DEDUP_REMOVED lines=22> */
.L_x_4352:
[----:B------:R-:W-:-:S06]  /*110c0*/  HADD2.F32 R5, -RZ, R16.H0_H0 ;  /* 0x20000010ff057230 */ /* 0x000fcc0000004100 */
[----:B------:R-:W0:Y:S02]  /*110d0*/  F2I.S64.TRUNC R4, R5 ;  /* 0x0000000500047311 */ /* 0x000e24000020d900 */
[----:B0-----:R1:W-:Y:S01]  /*110e0*/  STG.E.U8 desc[UR36][R8.64], R4 ;  /* 0x0000000408007986 */ /* 0x0013e2000c101124 */
[----:B------:R-:W-:Y:S05]  /*110f0*/  BRA `(.L_x_4354) ;  /* 0x0000000c008c7947 */ /* 0x000fea0003800000 */
.L_x_4351:
        /* <DEDUP_REMOVED lines=10> */
.L_x_4356:
[----:B------:R-:W-:-:S04]  /*111a0*/  HADD2.F32 R16, -RZ, R16.H0_H0 ;  /* 0x20000010ff107230 */ /* 0x000fc80000004100 */
[----:B------:R-:W0:Y:S02]  /*111b0*/  F2I.FTZ.TRUNC.NTZ R3, R16 ;  /* 0x0000001000037305 */ /* 0x000e24000021f100 */
[----:B0-----:R0:W-:Y:S01]  /*111c0*/  STG.E desc[UR36][R8.64], R3 ;  /* 0x0000000308007986 */ /* 0x0011e2000c101924 */
[----:B------:R-:W-:Y:S05]  /*111d0*/  BRA `(.L_x_4354) ;  /* 0x0000000c00547947 */ /* 0x000fea0003800000 */
.L_x_4355:
[----:B------:R-:W-:-:S04]  /*111e0*/  HADD2.F32 R16, -RZ, R16.H0_H0 ;  /* 0x20000010ff107230 */ /* 0x000fc80000004100 */
[----:B------:R-:W0:Y:S02]  /*111f0*/  F2I.FTZ.TRUNC.NTZ R3, R16 ;  /* 0x0000001000037305 */ /* 0x000e24000021f100 */
[----:B0-----:R0:W-:Y:S01]  /*11200*/  STG.E.U16 desc[UR36][R8.64], R3 ;  /* 0x0000000308007986 */ /* 0x0011e2000c101524 */
[----:B------:R-:W-:Y:S05]  /*11210*/  BRA `(.L_x_4354) ;  /* 0x0000000c00447947 */ /* 0x000fea0003800000 */
.L_x_4350:
        /* <DEDUP_REMOVED lines=9> */
.L_x_4358:
[----:B------:R0:W-:Y:S01]  /*112b0*/  STG.E.U16 desc[UR36][R8.64], R16 ;  /* 0x0000001008007986 */ /* 0x0001e2000c101524 */
[----:B------:R-:W-:Y:S05]  /*112c0*/  BRA `(.L_x_4354) ;  /* 0x0000000c00187947 */ /* 0x000fea0003800000 */
.L_x_4357:
        /* <DEDUP_REMOVED lines=10> */
.L_x_4360:
[----:B------:R0:W-:Y:S01]  /*11370*/  STG.E desc[UR36][R8.64], R16 ;  /* 0x0000001008007986 */ /* 0x0001e2000c101924 */
[----:B------:R-:W-:Y:S05]  /*11380*/  BRA `(.L_x_4354) ;  /* 0x0000000800e87947 */ /* 0x000fea0003800000 */
.L_x_4359:
[----:B------:R-:W-:-:S05]  /*11390*/  HADD2.F32 R4, -RZ, R16.H0_H0 ;  /* 0x20000010ff047230 */ /* 0x000fca0000004100 */
[----:B------:R-:W-:-:S06]  /*113a0*/  FMUL.FTZ R4, R4, 1 ;  /* 0x3f80000004047820 */ /* 0x000fcc0000410000 */
[----:B------:R-:W0:Y:S02]  /*113b0*/  F2F.F64.F32 R4, R4 ;  /* 0x0000000400047310 */ /* 0x000e240000201800 */
[----:B0-----:R0:W-:Y:S01]  /*113c0*/  STG.E.64 desc[UR36][R8.64], R4 ;  /* 0x0000000408007986 */ /* 0x0011e2000c101b24 */
[----:B------:R-:W-:Y:S05]  /*113d0*/  BRA `(.L_x_4354) ;  /* 0x0000000800d47947 */ /* 0x000fea0003800000 */
.L_x_4349:
        /* <DEDUP_REMOVED lines=16> */
.L_x_4363:
        /* <DEDUP_REMOVED lines=8> */
.L_x_4362:
[----:B------:R-:W-:-:S13]  /*11560*/  ISETP.NE.AND P0, PT, R0, 0xf, PT ;  /* 0x0000000f0000780c */ /* 0x000fda0003f05270 */
[----:B------:R-:W-:Y:S05]  /*11570*/  @!P0 BRA `(.L_x_4364) ;  /* 0x0000000000b48947 */ /* 0x000fea0003800000 */
[----:B------:R-:W-:-:S13]  /*11580*/  ISETP.NE.AND P0, PT, R0, 0x17, PT ;  /* 0x000000170000780c */ /* 0x000fda0003f05270 */
[----:B------:R-:W-:Y:S05]  /*11590*/  @!P0 BRA `(.L_x_4365) ;  /* 0x0000000000548947 */ /* 0x000fea0003800000 */
[----:B------:R-:W-:-:S13]  /*115a0*/  ISETP.NE.AND P0, PT, R0, 0x18, PT ;  /* 0x000000180000780c */ /* 0x000fda0003f05270 */
[----:B------:R-:W-:Y:S05]  /*115b0*/  @P0 BRA `(.L_x_4353) ;  /* 0x0000000400fc0947 */ /* 0x000fea0003800000 */
[----:B--2---:R-:W-:Y:S01]  /*115c0*/  HADD2.F32 R7, -RZ, R16.H0_H0 ;  /* 0x20000010ff077230 */ /* 0x004fe20000004100 */
        /* <DEDUP_REMOVED lines=14> */
.L_x_4367:
[----:B------:R-:W-:Y:S05]  /*116b0*/  BSYNC B0 ;  /* 0x0000000000007941 */ /* 0x000fea0003800000 */
.L_x_4366:
[----:B------:R-:W-:-:S05]  /*116c0*/  LOP3.LUT R5, R0, R5, RZ, 0xfc, !PT ;  /* 0x0000000500057212 */ /* 0x000fca00078efcff */
[----:B------:R0:W-:Y:S01]  /*116d0*/  STG.E.U8 desc[UR36][R8.64], R5 ;  /* 0x0000000508007986 */ /* 0x0001e2000c101124 */
[----:B------:R-:W-:Y:S05]  /*116e0*/  BRA `(.L_x_4354) ;  /* 0x0000000800107947 */ /* 0x000fea0003800000 */
.L_x_4365:
        /* <DEDUP_REMOVED lines=13> */
.L_x_4369:
[----:B------:R-:W-:Y:S01]  /*117c0*/  IMAD.MOV.U32 R0, RZ, RZ, 0x7f ;  /* 0x0000007fff007424 */ /* 0x000fe200078e00ff */
[----:B------:R-:W-:-:S04]  /*117d0*/  ISETP.GT.U32.AND P0, PT, R3, 0x7f800000, PT ;  /* 0x7f8000000300780c */ /* 0x000fc80003f04070 */
[----:B------:R-:W-:-:S09]  /*117e0*/  SEL R0, R0, 0x7c, P0 ;  /* 0x0000007c00007807 */ /* 0x000fd20000000000 */
.L_x_4370:
[----:B------:R-:W-:Y:S05]  /*117f0*/  BSYNC B0 ;  /* 0x0000000000007941 */ /* 0x000fea0003800000 */
.L_x_4368:
[----:B------:R-:W-:-:S04]  /*11800*/  LOP3.LUT R3, R5, 0x80000000, RZ, 0xc0, !PT ;  /* 0x8000000005037812 */ /* 0x000fc800078ec0ff */
[----:B------:R-:W-:-:S04]  /*11810*/  SHF.R.U32.HI R3, RZ, 0x18, R3 ;  /* 0x00000018ff037819 */ /* 0x000fc80000011603 */
[----:B------:R-:W-:-:S05]  /*11820*/  LOP3.LUT R3, R0, R3, RZ, 0xfc, !PT ;  /* 0x0000000300037212 */ /* 0x000fca00078efcff */
[----:B------:R0:W-:Y:S01]  /*11830*/  STG.E.U8 desc[UR36][R8.64], R3 ;  /* 0x0000000308007986 */ /* 0x0001e2000c101124 */
[----:B------:R-:W-:Y:S05]  /*11840*/  BRA `(.L_x_4354) ;  /* 0x0000000400b87947 */ /* 0x000fea0003800000 */
.L_x_4364:
[----:B------:R-:W-:-:S05]  /*11850*/  HADD2.F32 R0, -RZ, R16.H0_H0 ;  /* 0x20000010ff007230 */ /* 0x000fca0000004100 */
[----:B------:R-:W-:-:S05]  /*11860*/  F2FP.BF16.F32.PACK_AB R0, RZ, R0 ;  /* 0x00000000ff00723e */ /* 0x000fca00000010ff */
[----:B------:R0:W-:Y:S01]  /*11870*/  STG.E.U16 desc[UR36][R8.64], R0 ;  /* 0x0000000008007986 */ /* 0x0001e2000c101524 */
[----:B------:R-:W-:Y:S05]  /*11880*/  BRA `(.L_x_4354) ;  /* 0x0000000400a87947 */ /* 0x000fea0003800000 */
.L_x_4361:
        /* <DEDUP_REMOVED lines=12> */
.L_x_4373:
        /* <DEDUP_REMOVED lines=17> */
.L_x_4376:
[----:B------:R-:W-:-:S04]  /*11a60*/  LOP3.LUT R3, R5, 0x80000000, RZ, 0xc0, !PT ;  /* 0x8000000005037812 */ /* 0x000fc800078ec0ff */
[----:B------:R-:W-:-:S04]  /*11a70*/  SHF.R.U32.HI R3, RZ, 0x18, R3 ;  /* 0x00000018ff037819 */ /* 0x000fc80000011603 */
[----:B------:R-:W-:-:S04]  /*11a80*/  LOP3.LUT R0, R0, R3, RZ, 0xfc, !PT ;  /* 0x0000000300007212 */ /* 0x000fc800078efcff */
[----:B------:R-:W-:-:S07]  /*11a90*/  PRMT R4, R0, 0x7610, R4 ;  /* 0x0000761000047816 */ /* 0x000fce0000000004 */
.L_x_4375:
[----:B------:R-:W-:Y:S05]  /*11aa0*/  BSYNC B0 ;  /* 0x0000000000007941 */ /* 0x000fea0003800000 */
.L_x_4374:
[----:B------:R0:W-:Y:S01]  /*11ab0*/  STG.E.U8 desc[UR36][R8.64], R4 ;  /* 0x0000000408007986 */ /* 0x0001e2000c101124 */
[----:B------:R-:W-:Y:S05]  /*11ac0*/  BRA `(.L_x_4354) ;  /* 0x0000000400187947 */ /* 0x000fea0003800000 */
.L_x_4372:
        /* <DEDUP_REMOVED lines=17> */
.L_x_4379:
[----:B------:R-:W-:-:S04]  /*11be0*/  LOP3.LUT R3, R5, 0x80000000, RZ, 0xc0, !PT ;  /* 0x8000000005037812 */ /* 0x000fc800078ec0ff */
[----:B------:R-:W-:-:S04]  /*11bf0*/  SHF.R.U32.HI R3, RZ, 0x18, R3 ;  /* 0x00000018ff037819 */ /* 0x000fc80000011603 */
[----:B------:R-:W-:-:S04]  /*11c00*/  LOP3.LUT R0, R0, R3, RZ, 0xfc, !PT ;  /* 0x0000000300007212 */ /* 0x000fc800078efcff */
[----:B------:R-:W-:-:S07]  /*11c10*/  PRMT R4, R0, 0x7610, R4 ;  /* 0x0000761000047816 */ /* 0x000fce0000000004 */
.L_x_4378:
[----:B------:R-:W-:Y:S05]  /*11c20*/  BSYNC B0 ;  /* 0x0000000000007941 */ /* 0x000fea0003800000 */
.L_x_4377:
[----:B------:R0:W-:Y:S01]  /*11c30*/  STG.E.U8 desc[UR36][R8.64], R4 ;  /* 0x0000000408007986 */ /* 0x0001e2000c101124 */
[----:B------:R-:W-:Y:S05]  /*11c40*/  BRA `(.L_x_4354) ;  /* 0x0000000000b87947 */ /* 0x000fea0003800000 */
.L_x_4371:
        /* <DEDUP_REMOVED lines=22> */
.L_x_4353:
        /* <DEDUP_REMOVED lines=16> */
.L_x_4382:
[----:B------:R-:W-:Y:S05]  /*11eb0*/  BRA `(.L_x_4354) ;  /* 0x00000000001c7947 */ /* 0x000fea0003800000 */
.L_x_4381:
[----:B------:R-:W-:-:S06]  /*11ec0*/  HADD2.F32 R4, -RZ, R16.H0_H0 ;  /* 0x20000010ff047230 */ /* 0x000fcc0000004100 */
[----:B------:R-:W0:Y:S02]  /*11ed0*/  F2I.U64.TRUNC R4, R4 ;  /* 0x0000000400047311 */ /* 0x000e24000020d800 */
[----:B0-----:R0:W-:Y:S01]  /*11ee0*/  STG.E.64 desc[UR36][R8.64], R4 ;  /* 0x0000000408007986 */ /* 0x0011e2000c101b24 */
[----:B------:R-:W-:Y:S05]  /*11ef0*/  BRA `(.L_x_4354) ;  /* 0x00000000000c7947 */ /* 0x000fea0003800000 */
.L_x_4380:
[----:B------:R-:W-:-:S04]  /*11f00*/  HADD2.F32 R16, -RZ, R16.H0_H0 ;  /* 0x20000010ff107230 */ /* 0x000fc80000004100 */
[----:B------:R-:W0:Y:S02]  /*11f10*/  F2I.FTZ.U32.TRUNC.NTZ R3, R16 ;  /* 0x0000001000037305 */ /* 0x000e24000021f000 */
[----:B0-----:R0:W-:Y:S02]  /*11f20*/  STG.E desc[UR36][R8.64], R3 ;  /* 0x0000000308007986 */ /* 0x0011e4000c101924 */
.L_x_4354:
[----:B------:R-:W-:-:S07]  /*11f30*/  VIADD R2, R2, 0x80 ;  /* 0x0000008002027836 */ /* 0x000fce0000000000 */
.L_x_4314:
[----:B------:R-:W-:Y:S05]  /*11f40*/  BSYNC B7 ;  /* 0x0000000000077941 */ /* 0x000fea0003800000 */
.L_x_4277:
[----:B------:R-:W-:-:S13]  /*11f50*/  ISETP.GE.AND P0, PT, R2, R27, PT ;  /* 0x0000001b0200720c */ /* 0x000fda0003f06270 */
[----:B------:R-:W-:Y:S05]  /*11f60*/  @P0 EXIT ;  /* 0x000000000000094d */ /* 0x000fea0003800000 */
        /* <DEDUP_REMOVED lines=21> */
.L_x_4386:
[----:B------:R-:W-:-:S06]  /*120c0*/  HADD2.F32 R5, -RZ, R18.H0_H0 ;  /* 0x20000012ff057230 */ /* 0x000fcc0000004100 */
[----:B------:R-:W0:Y:S02]  /*120d0*/  F2I.S64.TRUNC R4, R5 ;  /* 0x0000000500047311 */ /* 0x000e24000020d900 */
[----:B0-----:R-:W-:Y:S01]  /*120e0*/  STG.E.U8 desc[UR36][R2.64], R4 ;  /* 0x0000000402007986 */ /* 0x001fe2000c101124 */
[----:B------:R-:W-:Y:S05]  /*120f0*/  EXIT ;  /* 0x000000000000794d */ /* 0x000fea0003800000 */
.L_x_4385:
        /* <DEDUP_REMOVED lines=10> */
.L_x_4389:
[----:B------:R-:W-:-:S04]  /*121a0*/  HADD2.F32 R18, -RZ, R18.H0_H0 ;  /* 0x20000012ff127230 */ /* 0x000fc80000004100 */
[----:B------:R-:W0:Y:S02]  /*121b0*/  F2I.FTZ.TRUNC.NTZ R5, R18 ;  /* 0x0000001200057305 */ /* 0x000e24000021f100 */
[----:B0-----:R-:W-:Y:S01]  /*121c0*/  STG.E desc[UR36][R2.64], R5 ;  /* 0x0000000502007986 */ /* 0x001fe2000c101924 */
[----:B------:R-:W-:Y:S05]  /*121d0*/  EXIT ;  /* 0x000000000000794d */ /* 0x000fea0003800000 */
.L_x_4388:
[----:B------:R-:W-:-:S04]  /*121e0*/  HADD2.F32 R18, -RZ, R18.H0_H0 ;  /* 0x20000012ff127230 */ /* 0x000fc80000004100 */
[----:B------:R-:W0:Y:S02]  /*121f0*/  F2I.FTZ.TRUNC.NTZ R5, R18 ;  /* 0x0000001200057305 */ /* 0x000e24000021f100 */
[----:B0-----:R-:W-:Y:S01]  /*12200*/  STG.E.U16 desc[UR36][R2.64], R5 ;  /* 0x0000000502007986 */ /* 0x001fe2000c101524 */
[----:B------:R-:W-:Y:S05]  /*12210*/  EXIT ;  /* 0x000000000000794d */ /* 0x000fea0003800000 */
.L_x_4384:
        /* <DEDUP_REMOVED lines=9> */
.L_x_4391:
[----:B------:R-:W-:Y:S01]  /*122b0*/  STG.E.U16 desc[UR36][R2.64], R18 ;  /* 0x0000001202007986 */ /* 0x000fe2000c101524 */
[----:B------:R-:W-:Y:S05]  /*122c0*/  EXIT ;  /* 0x000000000000794d */ /* 0x000fea0003800000 */
.L_x_4390:
        /* <DEDUP_REMOVED lines=10> */
.L_x_4393:
[----:B------:R-:W-:Y:S01]  /*12370*/  STG.E desc[UR36][R2.64], R18 ;  /* 0x0000001202007986 */ /* 0x000fe2000c101924 */
[----:B------:R-:W-:Y:S05]  /*12380*/  EXIT ;  /* 0x000000000000794d */ /* 0x000fea0003800000 */
.L_x_4392:
[----:B------:R-:W-:-:S05]  /*12390*/  HADD2.F32 R4, -RZ, R18.H0_H0 ;  /* 0x20000012ff047230 */ /* 0x000fca0000004100 */
[----:B------:R-:W-:-:S06]  /*123a0*/  FMUL.FTZ R4, R4, 1 ;  /* 0x3f80000004047820 */ /* 0x000fcc0000410000 */
[----:B------:R-:W0:Y:S02]  /*123b0*/  F2F.F64.F32 R4, R4 ;  /* 0x0000000400047310 */ /* 0x000e240000201800 */
[----:B0-----:R-:W-:Y:S01]  /*123c0*/  STG.E.64 desc[UR36][R2.64], R4 ;  /* 0x0000000402007986 */ /* 0x001fe2000c101b24 */
[----:B------:R-:W-:Y:S05]  /*123d0*/  EXIT ;  /* 0x000000000000794d */ /* 0x000fea0003800000 */
.L_x_4383:
        /* <DEDUP_REMOVED lines=9> */
[----:B------:R-:W-:-:S04]  /*12470*/  MOV R5, 0x1 ;  /* 0x0000000100057802 */ /* 0x000fc80000000f00 */
[----:B------:R-:W-:-:S13]  /*12480*/  FSETP.NEU.FTZ.AND P0, PT, R0, RZ, PT ;  /* 0x000000ff0000720b */ /* 0x000fda0003f1d000 */
[----:B------:R-:W-:-:S05]  /*12490*/  @!P0 HADD2.F32 R18, -RZ, R18.H1_H1 ;  /* 0x30000012ff128230 */ /* 0x000fca0000004100 */
[----:B------:R-:W-:-:S04]  /*124a0*/  @!P0 FSETP.NEU.FTZ.AND P1, PT, R18, RZ, PT ;  /* 0x000000ff1200820b */ /* 0x000fc80003f3d000 */
[----:B------:R-:W-:-:S05]  /*124b0*/  @!P0 SEL R5, RZ, 0x1, !P1 ;  /* 0x00000001ff058807 */ /* 0x000fca0004800000 */
[----:B------:R-:W-:Y:S01]  /*124c0*/  STG.E.U8 desc[UR36][R2.64], R5 ;  /* 0x0000000502007986 */ /* 0x000fe2000c101124 */
[----:B------:R-:W-:Y:S05]  /*124d0*/  EXIT ;  /* 0x000000000000794d */ /* 0x000fea0003800000 */
.L_x_4396:
[--C-:B------:R-:W-:Y:S02]  /*124e0*/  HADD2.F32 R6, -RZ, R18.reuse.H1_H1 ;  /* 0x30000012ff067230 */ /* 0x100fe40000004100 */
[----:B------:R-:W-:-:S03]  /*124f0*/  HADD2.F32 R18, -RZ, R18.H0_H0 ;  /* 0x20000012ff127230 */ /* 0x000fc60000004100 */
[----:B------:R-:W-:Y:S02]  /*12500*/  FMUL.FTZ R6, R6, 1 ;  /* 0x3f80000006067820 */ /* 0x000fe40000410000 */
[----:B------:R-:W-:-:S04]  /*12510*/  FMUL.FTZ R4, R18, 1 ;  /* 0x3f80000012047820 */ /* 0x000fc80000410000 */
[----:B--2---:R-:W-:Y:S08]  /*12520*/  F2F.F64.F32 R6, R6 ;  /* 0x0000000600067310 */ /* 0x004ff00000201800 */
[----:B------:R-:W0:Y:S02]  /*12530*/  F2F.F64.F32 R4, R4 ;  /* 0x0000000400047310 */ /* 0x000e240000201800 */
[----:B0-----:R-:W-:Y:S01]  /*12540*/  STG.E.128 desc[UR36][R2.64], R4 ;  /* 0x0000000402007986 */ /* 0x001fe2000c101d24 */
[----:B------:R-:W-:Y:S05]  /*12550*/  EXIT ;  /* 0x000000000000794d */ /* 0x000fea0003800000 */
.L_x_4395:
        /* <DEDUP_REMOVED lines=21> */
.L_x_4400:
[----:B------:R-:W-:Y:S05]  /*126b0*/  BSYNC B0 ;  /* 0x0000000000007941 */ /* 0x000fea0003800000 */
.L_x_4399:
[----:B------:R-:W-:-:S05]  /*126c0*/  LOP3.LUT R5, R0, R5, RZ, 0xfc, !PT ;  /* 0x0000000500057212 */ /* 0x000fca00078efcff */
[----:B------:R-:W-:Y:S01]  /*126d0*/  STG.E.U8 desc[UR36][R2.64], R5 ;  /* 0x0000000502007986 */ /* 0x000fe2000c101124 */
[----:B------:R-:W-:Y:S05]  /*126e0*/  EXIT ;  /* 0x000000000000794d */ /* 0x000fea0003800000 */
.L_x_4398:
        /* <DEDUP_REMOVED lines=13> */
.L_x_4402:
[----:B------:R-:W-:Y:S01]  /*127c0*/  IMAD.MOV.U32 R0, RZ, RZ, 0x7f ;  /* 0x0000007fff007424 */ /* 0x000fe200078e00ff */
[----:B------:R-:W-:-:S04]  /*127d0*/  ISETP.GT.U32.AND P0, PT, R4, 0x7f800000, PT ;  /* 0x7f8000000400780c */ /* 0x000fc80003f04070 */
[----:B------:R-:W-:-:S09]  /*127e0*/  SEL R0, R0, 0x7c, P0 ;  /* 0x0000007c00007807 */ /* 0x000fd20000000000 */
.L_x_4403:
[----:B------:R-:W-:Y:S05]  /*127f0*/  BSYNC B0 ;  /* 0x0000000000007941 */ /* 0x000fea0003800000 */
.L_x_4401:
[----:B------:R-:W-:-:S04]  /*12800*/  LOP3.LUT R4, R5, 0x80000000, RZ, 0xc0, !PT ;  /* 0x8000000005047812 */ /* 0x000fc800078ec0ff */
[----:B------:R-:W-:-:S04]  /*12810*/  SHF.R.U32.HI R5, RZ, 0x18, R4 ;  /* 0x00000018ff057819 */ /* 0x000fc80000011604 */
[----:B------:R-:W-:-:S05]  /*12820*/  LOP3.LUT R5, R0, R5, RZ, 0xfc, !PT ;  /* 0x0000000500057212 */ /* 0x000fca00078efcff */
[----:B------:R-:W-:Y:S01]  /*12830*/  STG.E.U8 desc[UR36][R2.64], R5 ;  /* 0x0000000502007986 */ /* 0x000fe2000c101124 */
[----:B------:R-:W-:Y:S05]  /*12840*/  EXIT ;  /* 0x000000000000794d */ /* 0x000fea0003800000 */
.L_x_4397:
[----:B------:R-:W-:-:S05]  /*12850*/  HADD2.F32 R0, -RZ, R18.H0_H0 ;  /* 0x20000012ff007230 */ /* 0x000fca0000004100 */
[----:B------:R-:W-:-:S05]  /*12860*/  F2FP.BF16.F32.PACK_AB R0, RZ, R0 ;  /* 0x00000000ff00723e */ /* 0x000fca00000010ff */
[----:B------:R-:W-:Y:S01]  /*12870*/  STG.E.U16 desc[UR36][R2.64], R0 ;  /* 0x0000000002007986 */ /* 0x000fe2000c101524 */
[----:B------:R-:W-:Y:S05]  /*12880*/  EXIT ;  /* 0x000000000000794d */ /* 0x000fea0003800000 */
.L_x_4394:
        /* <DEDUP_REMOVED lines=12> */
.L_x_4406:
[----:B--2---:R-:W-:Y:S01]  /*12950*/  HADD2.F32 R7, -RZ, R18.H0_H0 ;  /* 0x20000012ff077230 */ /* 0x004fe20000004100 */
        /* <DEDUP_REMOVED lines=16> */
.L_x_4409:
[----:B------:R-:W-:-:S04]  /*12a60*/  LOP3.LUT R0, R7, 0x80000000, RZ, 0xc0, !PT ;  /* 0x8000000007007812 */ /* 0x000fc800078ec0ff */
[----:B------:R-:W-:-:S04]  /*12a70*/  SHF.R.U32.HI R5, RZ, 0x18, R0 ;  /* 0x00000018ff057819 */ /* 0x000fc80000011600 */
[----:B------:R-:W-:-:S04]  /*12a80*/  LOP3.LUT R4, R4, R5, RZ, 0xfc, !PT ;  /* 0x0000000504047212 */ /* 0x000fc800078efcff */
[----:B------:R-:W-:-:S07]  /*12a90*/  PRMT R0, R4, 0x7610, R0 ;  /* 0x0000761004007816 */ /* 0x000fce0000000000 */
.L_x_4408:
[----:B------:R-:W-:Y:S05]  /*12aa0*/  BSYNC B0 ;  /* 0x0000000000007941 */ /* 0x000fea0003800000 */
.L_x_4407:
[----:B------:R-:W-:Y:S01]  /*12ab0*/  STG.E.U8 desc[UR36][R2.64], R0 ;  /* 0x0000000002007986 */ /* 0x000fe2000c101124 */
[----:B------:R-:W-:Y:S05]  /*12ac0*/  EXIT ;  /* 0x000000000000794d */ /* 0x000fea0003800000 */
.L_x_4405:
[----:B--2---:R-:W-:Y:S01]  /*12ad0*/  HADD2.F32 R7, -RZ, R18.H0_H0 ;  /* 0x20000012ff077230 */ /* 0x004fe20000004100 */
        /* <DEDUP_REMOVED lines=16> */
.L_x_4412:
[----:B------:R-:W-:-:S04]  /*12be0*/  LOP3.LUT R0, R7, 0x80000000, RZ, 0xc0, !PT ;  /* 0x8000000007007812 */ /* 0x000fc800078ec0ff */
[----:B------:R-:W-:-:S04]  /*12bf0*/  SHF.R.U32.HI R5, RZ, 0x18, R0 ;  /* 0x00000018ff057819 */ /* 0x000fc80000011600 */
[----:B------:R-:W-:-:S04]  /*12c00*/  LOP3.LUT R4, R4, R5, RZ, 0xfc, !PT ;  /* 0x0000000504047212 */ /* 0x000fc800078efcff */
[----:B------:R-:W-:-:S07]  /*12c10*/  PRMT R0, R4, 0x7610, R0 ;  /* 0x0000761004007816 */ /* 0x000fce0000000000 */
.L_x_4411:
[----:B------:R-:W-:Y:S05]  /*12c20*/  BSYNC B0 ;  /* 0x0000000000007941 */ /* 0x000fea0003800000 */
.L_x_4410:
[----:B------:R-:W-:Y:S01]  /*12c30*/  STG.E.U8 desc[UR36][R2.64], R0 ;  /* 0x0000000002007986 */ /* 0x000fe2000c101124 */
[----:B------:R-:W-:Y:S05]  /*12c40*/  EXIT ;  /* 0x000000000000794d */ /* 0x000fea0003800000 */
.L_x_4404:
        /* <DEDUP_REMOVED lines=22> */
.L_x_4387:
        /* <DEDUP_REMOVED lines=8> */
[----:B------:R-:W-:Y:S02]  /*12e30*/  IMAD.U32 R6, RZ, RZ, UR4 ;  /* 0x00000004ff067e24 */ /* 0x000fe4000f8e00ff */
[----:B--2---:R-:W-:-:S02]  /*12e40*/  IMAD.U32 R7, RZ, RZ, UR5 ;  /* 0x00000005ff077e24 */ /* 0x004fc4000f8e00ff */
[----:B------:R-:W-:Y:S02]  /*12e50*/  IMAD.U32 R10, RZ, RZ, UR6 ;  /* 0x00000006ff0a7e24 */ /* 0x000fe4000f8e00ff */
[----:B------:R-:W-:Y:S02]  /*12e60*/  IMAD.U32 R11, RZ, RZ, UR7 ;  /* 0x00000007ff0b7e24 */ /* 0x000fe4000f8e00ff */
[----:B------:R-:W-:Y:S02]  /*12e70*/  IMAD.MOV.U32 R8, RZ, RZ, 0x65 ;  /* 0x00000065ff087424 */ /* 0x000fe400078e00ff */
[----:B0--34-:R-:W-:-:S07]  /*12e80*/  IMAD.MOV.U32 R13, RZ, RZ, RZ ;  /* 0x000000ffff0d7224 */ /* 0x019fce00078e00ff */
[----:B------:R-:W-:-:S07]  /*12e90*/  LEPC R20, `(.L_x_4415) ;  /* 0x000000001014794e */ /* 0x000fce0000000000 */
[----:B-1----:R-:W-:Y:S05]  /*12ea0*/  CALL.ABS.NOINC R2 ;  /* 0x0000000002007343 */ /* 0x002fea0003c00000 */
.L_x_4415:
[----:B------:R-:W-:Y:S05]  /*12eb0*/  EXIT ;  /* 0x000000000000794d */ /* 0x000fea0003800000 */
.L_x_4414:
[----:B------:R-:W-:-:S06]  /*12ec0*/  HADD2.F32 R4, -RZ, R18.H0_H0 ;  /* 0x20000012ff047230 */ /* 0x000fcc0000004100 */
[----:B------:R-:W0:Y:S02]  /*12ed0*/  F2I.U64.TRUNC R4, R4 ;  /* 0x0000000400047311 */ /* 0x000e24000020d800 */
[----:B0-----:R-:W-:Y:S01]  /*12ee0*/  STG.E.64 desc[UR36][R2.64], R4 ;  /* 0x0000000402007986 */ /* 0x001fe2000c101b24 */
[----:B------:R-:W-:Y:S05]  /*12ef0*/  EXIT ;  /* 0x000000000000794d */ /* 0x000fea0003800000 */
.L_x_4413:
[----:B------:R-:W-:-:S04]  /*12f00*/  HADD2.F32 R18, -RZ, R18.H0_H0 ;  /* 0x20000012ff127230 */ /* 0x000fc80000004100 */
[----:B------:R-:W0:Y:S02]  /*12f10*/  F2I.FTZ.U32.TRUNC.NTZ R5, R18 ;  /* 0x0000001200057305 */ /* 0x000e24000021f000 */
[----:B0-----:R-:W-:Y:S01]  /*12f20*/  STG.E desc[UR36][R2.64], R5 ;  /* 0x0000000502007986 */ /* 0x001fe2000c101924 */
[----:B------:R-:W-:Y:S05]  /*12f30*/  EXIT ;  /* 0x000000000000794d */ /* 0x000fea0003800000 */
        .weak           $__internal_8_$__cuda_sm3x_div_rn_ftz_f32_slowpath
        .type           $__internal_8_$__cuda_sm3x_div_rn_ftz_f32_slowpath,@function
        .size           $__internal_8_$__cuda_sm3x_div_rn_ftz_f32_slowpath,(.L_x_21013 - $__internal_8_$__cuda_sm3x_div_rn_ftz_f32_slowpath)
$__internal_8_$__cuda_sm3x_div_rn_ftz_f32_slowpath:
[----:B------:R-:W-:Y:S01]  /*12f40*/  SHF.R.U32.HI R5, RZ, 0x17, R9 ;  /* 0x00000017ff057819 */ /* 0x000fe20000011609 */
[----:B------:R-:W-:Y:S01]  /*12f50*/  BSSY B2, `(.L_x_4416) ;  /* 0x0000046000027945 */ /* 0x000fe20003800000 */
[----:B------:R-:W-:-:S03]  /*12f60*/  SHF.R.U32.HI R7, RZ, 0x17, R0 ;  /* 0x00000017ff077819 */ /* 0x000fc60000011600 */
[----:B------:R-:W-:Y:S01]  /*12f70*/  BSSY B3, `(.L_x_4417) ;  /* 0x000001d000037945 */ /* 0x000fe20003800000 */
[----:B------:R-:W-:Y:S02]  /*12f80*/  LOP3.LUT R5, R5, 0xff, RZ, 0xc0, !PT ;  /* 0x000000ff05057812 */ /* 0x000fe400078ec0ff */
[----:B------:R-:W-:-:S03]  /*12f90*/  LOP3.LUT R7, R7, 0xff, RZ, 0xc0, !PT ;  /* 0x000000ff07077812 */ /* 0x000fc600078ec0ff */
[----:B------:R-:W-:Y:S02]  /*12fa0*/  VIADD R6, R5, 0xffffffff ;  /* 0xffffffff05067836 */ /* 0x000fe40000000000 */
[----:B------:R-:W-:-:S03]  /*12fb0*/  VIADD R8, R7, 0xffffffff ;  /* 0xffffffff07087836 */ /* 0x000fc60000000000 */
        /* <DEDUP_REMOVED lines=24> */
.L_x_4418:
[----:B------:R-:W-:Y:S05]  /*13140*/  BSYNC B3 ;  /* 0x0000000000037941 */ /* 0x000fea0003800000 */
.L_x_4417:
[----:B------:R-:W-:Y:S01]  /*13150*/  VIADD R5, R5, 0xffffff81 ;  /* 0xffffff8105057836 */ /* 0x000fe20000000000 */
[----:B------:R-:W-:Y:S01]  /*13160*/  BSSY B3, `(.L_x_4423) ;  /* 0x000001b000037945 */ /* 0x000fe20003800000 */
[----:B------:R-:W-:Y:S02]  /*13170*/  VIADD R7, R7, 0xffffff81 ;  /* 0xffffff8107077836 */ /* 0x000fe40000000000 */
[----:B------:R-:W-:Y:S02]  /*13180*/  IMAD R6, R5, -0x800000, R9 ;  /* 0xff80000005067824 */ /* 0x000fe400078e0209 */
[C---:B------:R-:W-:Y:S01]  /*13190*/  IMAD R0, R7.reuse, -0x800000, R0 ;  /* 0xff80000007007824 */ /* 0x040fe200078e0200 */
[----:B------:R-:W-:Y:S01]  /*131a0*/  IADD3 R5, R7, -R5, RZ ;  /* 0x8000000507057210 */ /* 0x000fe20007ffe0ff */
[----:B------:R0:W1:Y:S02]  /*131b0*/  MUFU.RCP R8, R6 ;  /* 0x0000000600087308 */ /* 0x0000640000001000 */
[----:B0-----:R-:W-:-:S04]  /*131c0*/  FADD.FTZ R6, -R6, -RZ ;  /* 0x800000ff06067221 */ /* 0x001fc80000010100 */
[----:B-1----:R-:W-:-:S04]  /*131d0*/  FFMA R9, R8, R6, 1 ;  /* 0x3f80000008097423 */ /* 0x002fc80000000006 */
        /* <DEDUP_REMOVED lines=8> */
[----:B------:R-:W-:-:S04]  /*13260*/  IMAD.IADD R6, R6, 0x1, R5 ;  /* 0x0000000106067824 */ /* 0x000fc800078e0205 */
[----:B------:R-:W-:-:S05]  /*13270*/  VIADD R7, R6, 0xffffffff ;  /* 0xffffffff06077836 */ /* 0x000fca0000000000 */
        /* <DEDUP_REMOVED lines=8> */
.L_x_4424:
[----:B------:R-:W-:-:S07]  /*13300*/  IMAD R0, R5, 0x800000, R0 ;  /* 0x0080000005007824 */ /* 0x000fce00078e0200 */
.L_x_4425:
[----:B------:R-:W-:Y:S05]  /*13310*/  BSYNC B3 ;  /* 0x0000000000037941 */ /* 0x000fea0003800000 */
.L_x_4423:
[----:B------:R-:W-:Y:S05]  /*13320*/  BRA `(.L_x_4426) ;  /* 0x0000000000207947 */ /* 0x000fea0003800000 */
.L_x_4422:
[----:B------:R-:W-:-:S04]  /*13330*/  LOP3.LUT R0, R9, 0x80000000, R0, 0x48, !PT ;  /* 0x8000000009007812 */ /* 0x000fc800078e4800 */
[----:B------:R-:W-:Y:S01]  /*13340*/  LOP3.LUT R0, R0, 0x7f800000, RZ, 0xfc, !PT ;  /* 0x7f80000000007812 */ /* 0x000fe200078efcff */
[----:B------:R-:W-:Y:S06]  /*13350*/  BRA `(.L_x_4426) ;  /* 0x0000000000147947 */ /* 0x000fec0003800000 */
.L_x_4421:
[----:B------:R-:W-:Y:S01]  /*13360*/  LOP3.LUT R0, R9, 0x80000000, R0, 0x48, !PT ;  /* 0x8000000009007812 */ /* 0x000fe200078e4800 */
[----:B------:R-:W-:Y:S06]  /*13370*/  BRA `(.L_x_4426) ;  /* 0x00000000000c7947 */ /* 0x000fec0003800000 */
.L_x_4420:
[----:B------:R-:W0:Y:S01]  /*13380*/  MUFU.RSQ R0, -QNAN ;  /* 0xffc0000000007908 */ /* 0x000e220000001400 */
[----:B------:R-:W-:Y:S05]  /*13390*/  BRA `(.L_x_4426) ;  /* 0x0000000000047947 */ /* 0x000fea0003800000 */
.L_x_4419:
[----:B------:R-:W-:-:S07]  /*133a0*/  FADD.FTZ R0, R0, R9 ;  /* 0x0000000900007221 */ /* 0x000fce0000010000 */
.L_x_4426:
[----:B------:R-:W-:Y:S05]  /*133b0*/  BSYNC B2 ;  /* 0x0000000000027941 */ /* 0x000fea0003800000 */
.L_x_4416:
[----:B------:R-:W-:-:S04]  /*133c0*/  IMAD.MOV.U32 R5, RZ, RZ, 0x0 ;  /* 0x00000000ff057424 */ /* 0x000fc800078e00ff */
[----:B0-----:R-:W-:Y:S05]  /*133d0*/  RET.REL.NODEC R4 `(_ZN2at6native27unrolled_elementwise_kernelIZZZNS0_17acosh_kernel_cudaERNS_18TensorIteratorBaseEENKUlvE_clEvENKUlvE1_clEvEUlN3c107complexINS6_4HalfEEEE_St5arrayIPcLm2EELi4E23TrivialOffsetCalculatorILi1EjESF_NS0_6memory12LoadWithCastILi1EEENSG_13StoreWithCastILi1EEEEEviT_T0_T2_T3_T4_T5_) ;  /* 0xfffffecc04087950 */ /* 0x001fea0003c3ffff */
.L_x_4427:
        /* <DEDUP_REMOVED lines=10> */
.L_x_21013:


//--------------------- .text._ZN2at6native18elementwise_kernelILi128ELi2EZNS0_22gpu_kernel_impl_nocastIZZZNS0_17acosh_kernel_cudaERNS_18TensorIteratorBaseEENKUlvE_clEvENKUlvE1_clEvEUlN3c107complexINS7_4HalfEEEE_EEvS4_RKT_EUliE_EEviT1_ --------------------------
	.section	.text._ZN2at6native18elementwise_kernelILi128ELi2EZNS0_22gpu_kernel_impl_nocastIZZZNS0_17acosh_kernel_cudaERNS_18TensorIteratorBaseEENKUlvE_clEvENKUlvE1_clEvEUlN3c107complexINS7_4HalfEEEE_EEvS4_RKT_EUliE_EEviT1_,"ax",@progbits
	.align	128
        .global         _ZN2at6native18elementwise_kernelILi128ELi2EZNS0_22gpu_kernel_impl_nocastIZZZNS0_17acosh_kernel_cudaERNS_18TensorIteratorBaseEENKUlvE_clEvENKUlvE1_clEvEUlN3c107complexINS7_4HalfEEEE_EEvS4_RKT_EUliE_EEviT1_
        .type           _ZN2at6native18elementwise_kernelILi128ELi2EZNS0_22gpu_kernel_impl_nocastIZZZNS0_17acosh_kernel_cudaERNS_18TensorIteratorBaseEENKUlvE_clEvENKUlvE1_clEvEUlN3c107complexINS7_4HalfEEEE_EEvS4_RKT_EUliE_EEviT1_,@function
        .size           _ZN2at6native18elementwise_kernelILi128ELi2EZNS0_22gpu_kernel_impl_nocastIZZZNS0_17acosh_kernel_cudaERNS_18TensorIteratorBaseEENKUlvE_clEvENKUlvE1_clEvEUlN3c107complexINS7_4HalfEEEE_EEvS4_RKT_EUliE_EEviT1_,(.L_x_21014 - _ZN2at6native18elementwise_kernelILi128ELi2EZNS0_22gpu_kernel_impl_nocastIZZZNS0_17acosh_kernel_cudaERNS_18TensorIteratorBaseEENKUlvE_clEvENKUlvE1_clEvEUlN3c107complexINS7_4HalfEEEE_EEvS4_RKT_EUliE_EEviT1_)
        .other          _ZN2at6native18elementwise_kernelILi128ELi2EZNS0_22gpu_kernel_impl_nocastIZZZNS0_17acosh_kernel_cudaERNS_18TensorIteratorBaseEENKUlvE_clEvENKUlvE1_clEvEUlN3c107complexINS7_4HalfEEEE_EEvS4_RKT_EUliE_EEviT1_,@"STO_CUDA_ENTRY STV_DEFAULT"
_ZN2at6native18elementwise_kernelILi128ELi2EZNS0_22gpu_kernel_impl_nocastIZZZNS0_17acosh_kernel_cudaERNS_18TensorIteratorBaseEENKUlvE_clEvENKUlvE1_clEvEUlN3c107complexINS7_4HalfEEEE_EEvS4_RKT_EUliE_EEviT1_:
.text._ZN2at6native18elementwise_kernelILi128ELi2EZNS0_22gpu_kernel_impl_nocastIZZZNS0_17acosh_kernel_cudaERNS_18TensorIteratorBaseEENKUlvE_clEvENKUlvE1_clEvEUlN3c107complexINS7_4HalfEEEE_EEvS4_RKT_EUliE_EEviT1_:
        /* <DEDUP_REMOVED lines=11> */
[----:B------:R-:W-:Y:S02]  /*00b0*/  MOV R13, RZ ;  /* 0x000000ff000d7202 */ /* 0x000fe40000000f00 */
[----:B0-----:R-:W-:-:S13]  /*00c0*/  ISETP.NE.AND P0, PT, R6, RZ, PT ;  /* 0x000000ff0600720c */ /* 0x001fda0003f05270 */
        /* <DEDUP_REMOVED lines=299> */
.L_x_4430:
[----:B------:R-:W-:Y:S02]  /*1380*/  ULDC.64 UR6, c[0x0][0x418] ;  /* 0x0001060000067ab9 */ /* 0x000fe40000000a00 */
[----:B------:R-:W-:-:S04]  /*1390*/  IADD3 R2, P0, R0, UR6, RZ ;  /* 0x0000000600027c10 */ /* 0x000fc8000ff1e0ff */
[----:B------:R-:W-:-:S05]  /*13a0*/  IADD3.X R3, RZ, UR7, RZ, P0, !PT ;  /* 0x00000007ff037c10 */ /* 0x000fca00087fe4ff */
[----:B------:R-:W2:Y:S01]  /*13b0*/  LDG.E R2, desc[UR4][R2.64] ;  /* 0x0000000402027981 */ /* 0x000ea2000c1e1900 */
[----:B------:R-:W-:Y:S01]  /*13c0*/  BSSY B0, `(.L_x_4431) ;  /* 0x000027e000007945 */ /* 0x000fe20003800000 */
[--C-:B--2---:R-:W-:Y:S02]  /*13d0*/  HADD2.F32 R10, -RZ, R2.reuse.H0_H0 ;  /* 0x20000002ff0a7230 */ /* 0x104fe40000004100 */
[----:B------:R-:W-:-:S03]  /*13e0*/  HADD2.F32 R8, -RZ, R2.H1_H1 ;  /* 0x30000002ff087230 */ /* 0x000fc60000004100 */
        /* <DEDUP_REMOVED lines=17> */
[----:B------:R-:W-:Y:S01]  /*1500*/  FADD.FTZ R3, R7, -1 ;  /* 0xbf80000007037421 */ /* 0x000fe20000010000 */
[----:B------:R-:W-:Y:S01]  /*1510*/  FADD.FTZ R12, |R16|, -RZ ;  /* 0x800000ff100c7221 */ /* 0x000fe20000010200 */
[----:B------:R-:W-:Y:S01]  /*1520*/  BSSY B2, `(.L_x_4436) ;  /* 0x0000096000027945 */ /* 0x000fe20003800000 */
[----:B------:R-:W-:Y:S01]  /*1530*/  FADD.FTZ R5, |R0|, -RZ ;  /* 0x800000ff00057221 */ /* 0x000fe20000010200 */
[----:B------:R-:W-:-:S04]  /*1540*/  FADD.FTZ R17, |R3|, -RZ ;  /* 0x800000ff03117221 */ /* 0x000fc80000010200 */
[CC--:B------:R-:W-:Y:S02]  /*1550*/  VIMNMX R4, R5.reuse, R12.reuse, !PT ;  /* 0x0000000c05047248 */ /* 0x0c0fe40007fe0100 */
[----:B------:R-:W-:Y:S02]  /*1560*/  VIMNMX R2, R12, R17, !PT ;  /* 0x000000110c027248 */ /* 0x000fe40007fe0100 */
[----:B------:R-:W-:Y:S02]  /*1570*/  LOP3.LUT R9, R4, 0xfe000000, RZ, 0xc0, !PT ;  /* 0xfe00000004097812 */ /* 0x000fe400078ec0ff */
[----:B------:R-:W-:Y:S02]  /*1580*/  LOP3.LUT R6, R2, 0xfe000000, RZ, 0xc0, !PT ;  /* 0xfe00000002067812 */ /* 0x000fe400078ec0ff */
[----:B------:R-:W-:Y:S02]  /*1590*/  VIMNMX R5, R5, R12, PT ;  /* 0x0000000c05057248 */ /* 0x000fe40003fe0100 */
[----:B------:R-:W-:-:S02]  /*15a0*/  IADD3 R11, -R9, 0x7e800000, RZ ;  /* 0x7e800000090b7810 */ /* 0x000fc40007ffe1ff */
[----:B------:R-:W-:Y:S02]  /*15b0*/  VIMNMX R17, R12, R17, PT ;  /* 0x000000110c117248 */ /* 0x000fe40003fe0100 */
[----:B------:R-:W-:Y:S01]  /*15c0*/  IADD3 R18, -R6, 0x7e800000, RZ ;  /* 0x7e80000006127810 */ /* 0x000fe20007ffe1ff */
[CC--:B------:R-:W-:Y:S01]  /*15d0*/  FMUL.FTZ R12, R5.reuse, R11.reuse ;  /* 0x0000000b050c7220 */ /* 0x0c0fe20000410000 */
[----:B------:R-:W-:Y:S01]  /*15e0*/  FMUL.FTZ R11, R4, R11 ;  /* 0x0000000b040b7220 */ /* 0x000fe20000410000 */
[----:B------:R-:W-:Y:S02]  /*15f0*/  FSETP.NEU.FTZ.AND P0, PT, R5, RZ, PT ;  /* 0x000000ff0500720b */ /* 0x000fe40003f1d000 */
[C---:B------:R-:W-:Y:S01]  /*1600*/  FMUL.FTZ R19, R17.reuse, R18 ;  /* 0x0000001211137220 */ /* 0x040fe20000410000 */
[----:B------:R-:W-:Y:S01]  /*1610*/  FMUL.FTZ R12, R12, R12 ;  /* 0x0000000c0c0c7220 */ /* 0x000fe20000410000 */
[----:B------:R-:W-:Y:S01]  /*1620*/  FMUL.FTZ R18, R2, R18 ;  /* 0x0000001202127220 */ /* 0x000fe20000410000 */
[----:B------:R-:W-:Y:S01]  /*1630*/  FSETP.NEU.FTZ.AND P2, PT, R17, RZ, PT ;  /* 0x000000ff1100720b */ /* 0x000fe20003f5d000 */
[----:B------:R-:W-:Y:S01]  /*1640*/  FMUL.FTZ R19, R19, R19 ;  /* 0x0000001313137220 */ /* 0x000fe20000410000 */
[----:B------:R-:W-:Y:S01]  /*1650*/  FFMA.FTZ R12, R11, R11, R12 ;  /* 0x0000000b0b0c7223 */ /* 0x000fe2000001000c */
[----:B------:R-:W-:-:S02]  /*1660*/  LOP3.LUT R9, R9, 0x800000, RZ, 0xfc, !PT ;  /* 0x0080000009097812 */ /* 0x000fc400078efcff */
[----:B------:R-:W-:Y:S01]  /*1670*/  FFMA.FTZ R19, R18, R18, R19 ;  /* 0x0000001212137223 */ /* 0x000fe20000010013 */
[----:B------:R-:W-:Y:S02]  /*1680*/  LOP3.LUT R6, R6, 0x800000, RZ, 0xfc, !PT ;  /* 0x0080000006067812 */ /* 0x000fe400078efcff */
[----:B------:R-:W0:Y:S01]  /*1690*/  MUFU.SQRT R12, R12 ;  /* 0x0000000c000c7308 */ /* 0x000e220000002000 */
[----:B------:R-:W-:-:S07]  /*16a0*/  FSETP.NEU.FTZ.AND P1, PT, R5, +INF , PT ;  /* 0x7f8000000500780b */ /* 0x000fce0003f3d000 */
        /* <DEDUP_REMOVED lines=30> */
[----:B------:R-:W-:Y:S01]  /*1890*/  MOV R17, 0x3e800000 ;  /* 0x3e80000000117802 */ /* 0x000fe20000000f00 */
[----:B------:R-:W-:Y:S02]  /*18a0*/  HFMA2.MMA R20, -RZ, RZ, 1.3056640625, -1.8671875 ;  /* 0x3d39bf78ff147435 */ /* 0x000fe400000001ff */
        /* <DEDUP_REMOVED lines=30> */
.L_x_4439:
        /* <DEDUP_REMOVED lines=10> */
.L_x_4441:
[----:B------:R-:W-:-:S04]  /*1b30*/  FADD.FTZ R4, -R0, R5 ;  /* 0x0000000500047221 */ /* 0x000fc80000010100 */
[----:B------:R-:W-:-:S07]  /*1b40*/  FMUL.FTZ R4, R4, 0.5 ;  /* 0x3f00000004047820 */ /* 0x000fce0000410000 */
.L_x_4442:
[----:B------:R-:W-:Y:S05]  /*1b50*/  BSYNC B3 ;  /* 0x0000000000037941 */ /* 0x000fea0003800000 */
.L_x_4440:
        /* <DEDUP_REMOVED lines=11> */
.L_x_4444:
[----:B------:R-:W-:-:S04]  /*1c10*/  FADD.FTZ R6, R2, -R9 ;  /* 0x8000000902067221 */ /* 0x000fc80000010000 */
[----:B------:R-:W-:-:S07]  /*1c20*/  FMUL.FTZ R9, R6, 0.5 ;  /* 0x3f00000006097820 */ /* 0x000fce0000410000 */
.L_x_4445:
[----:B------:R-:W-:Y:S05]  /*1c30*/  BSYNC B3 ;  /* 0x0000000000037941 */ /* 0x000fea0003800000 */
.L_x_4443:
[----:B------:R-:W-:Y:S01]  /*1c40*/  FADD.FTZ R9, R9, R4 ;  /* 0x0000000409097221 */ /* 0x000fe20000010000 */
[----:B------:R-:W-:Y:S01]  /*1c50*/  FADD.FTZ R4, R18, 1 ;  /* 0x3f80000012047421 */ /* 0x000fe20000010000 */
[----:B------:R-:W-:Y:S01]  /*1c60*/  MOV R17, 0x3e800000 ;  /* 0x3e80000000117802 */ /* 0x000fe20000000f00 */
[----:B------:R-:W-:Y:S02]  /*1c70*/  HFMA2.MMA R20, -RZ, RZ, 1.3056640625, -1.8671875 ;  /* 0x3d39bf78ff147435 */ /* 0x000fe400000001ff */
[----:B------:R-:W-:-:S04]  /*1c80*/  FMUL.FTZ R6, R4, R9 ;  /* 0x0000000904067220 */ /* 0x000fc80000410000 */
        /* <DEDUP_REMOVED lines=30> */
.L_x_4438:
[----:B------:R0:W1:Y:S02]  /*1e70*/  MUFU.SQRT R6, R16 ;  /* 0x0000001000067308 */ /* 0x0000640000002000 */
.L_x_4437:
[----:B------:R-:W-:Y:S05]  /*1e80*/  BSYNC B2 ;  /* 0x0000000000027941 */ /* 0x000fea0003800000 */
.L_x_4436:
        /* <DEDUP_REMOVED lines=24> */
.L_x_4452:
[----:B------:R-:W-:-:S04]  /*2010*/  FADD.FTZ R0, -R0, R5 ;  /* 0x0000000500007221 */ /* 0x000fc80000010100 */
[----:B------:R-:W-:-:S07]  /*2020*/  FMUL.FTZ R0, R0, 0.5 ;  /* 0x3f00000000007820 */ /* 0x000fce0000410000 */
.L_x_4453:
[----:B------:R-:W-:Y:S05]  /*2030*/  BSYNC B3 ;  /* 0x0000000000037941 */ /* 0x000fea0003800000 */
.L_x_4451:
        /* <DEDUP_REMOVED lines=10> */
.L_x_4455:
[----:B------:R-:W-:-:S04]  /*20e0*/  FADD.FTZ R2, -R3, R2 ;  /* 0x0000000203027221 */ /* 0x000fc80000010100 */
[----:B------:R-:W-:-:S07]  /*20f0*/  FMUL.FTZ R3, R2, 0.5 ;  /* 0x3f00000002037820 */ /* 0x000fce0000410000 */
.L_x_4456:
[----:B------:R-:W-:Y:S05]  /*2100*/  BSYNC B3 ;  /* 0x0000000000037941 */ /* 0x000fea0003800000 */
.L_x_4454:
[----:B------:R-:W-:Y:S01]  /*2110*/  FADD.FTZ R3, R3, R0 ;  /* 0x0000000003037221 */ /* 0x000fe20000010000 */
[----:B------:R-:W-:Y:S01]  /*2120*/  FADD.FTZ R18, R7, R18 ;  /* 0x0000001207127221 */ /* 0x000fe20000010000 */
[----:B------:R-:W-:-:S03]  /*2130*/  PLOP3.LUT P0, PT, PT, PT, PT, 0x80, 0x0 ;  /* 0x000000000000781c */ /* 0x000fc60003f0f070 */
[----:B------:R-:W-:-:S06]  /*2140*/  FMUL.FTZ R18, R18, R3 ;  /* 0x0000000312127220 */ /* 0x000fcc0000410000 */
[----:B------:R-:W2:Y:S01]  /*2150*/  MUFU.SQRT R18, R18 ;  /* 0x0000001200127308 */ /* 0x000ea20000002000 */
[----:B------:R-:W-:Y:S05]  /*2160*/  BRA `(.L_x_4448) ;  /* 0x0000000000687947 */ /* 0x000fea0003800000 */
.L_x_4450:
        /* <DEDUP_REMOVED lines=15> */
.L_x_4449:
        /* <DEDUP_REMOVED lines=8> */
.L_x_4447:
[----:B------:R-:W-:Y:S01]  /*22e0*/  PLOP3.LUT P0, PT, PT, PT, PT, 0x80, 0x0 ;  /* 0x000000000000781c */ /* 0x000fe20003f0f070 */
[----:B------:R-:W-:Y:S01]  /*22f0*/  FMUL.FTZ R18, R18, 16777216 ;  /* 0x4b80000012127820 */ /* 0x000fe20000410000 */
[----:B------:R-:W-:-:S11]  /*2300*/  FMUL.FTZ R7, R7, 16777216 ;  /* 0x4b80000007077820 */ /* 0x000fd60000410000 */
.L_x_4448:
[----:B------:R-:W-:Y:S05]  /*2310*/  BSYNC B2 ;  /* 0x0000000000027941 */ /* 0x000fea0003800000 */
.L_x_4446:
        /* <DEDUP_REMOVED lines=10> */
[----:B---3--:R-:W3:Y:S02]  /*23c0*/  MUFU.RSQ R5, R2 ;  /* 0x0000000200057308 */ /* 0x008ee40000001400 */
[----:B---3--:R-:W-:Y:S01]  /*23d0*/  FMUL.FTZ R7, R2, R5 ;  /* 0x0000000502077220 */ /* 0x008fe20000410000 */
[----:B------:R-:W-:-:S04]  /*23e0*/  FMUL.FTZ R10, R5, 0.5 ;  /* 0x3f000000050a7820 */ /* 0x000fc80000410000 */
[----:B------:R-:W-:-:S04]  /*23f0*/  FFMA.FTZ R10, -R7, R10, 0.5 ;  /* 0x3f000000070a7423 */ /* 0x000fc8000001010a */
[----:B------:R-:W-:-:S05]  /*2400*/  FFMA.FTZ R10, R7, R10, R7 ;  /* 0x0000000a070a7223 */ /* 0x000fca0000010007 */
[----:B------:R-:W-:Y:S02]  /*2410*/  @P0 FSEL R3, R10, RZ, P1 ;  /* 0x000000ff0a030208 */ /* 0x000fe40000800000 */
[----:B------:R-:W-:Y:S02]  /*2420*/  MOV R10, 0x3d10ecef ;  /* 0x3d10ecef000a7802 */ /* 0x000fe40000000f00 */
[----:B------:R-:W-:Y:S02]  /*2430*/  LOP3.LUT R0, R3, 0x80000000, R0, 0xb8, !PT ;  /* 0x8000000003007812 */ /* 0x000fe400078eb800 */
[----:B------:R-:W-:-:S03]  /*2440*/  FSETP.GEU.FTZ.AND P1, PT, R4, -0.56000000238418579102, PT ;  /* 0xbf0f5c290400780b */ /* 0x000fc60003f3e000 */
        /* <DEDUP_REMOVED lines=8> */
[----:B------:R-:W-:-:S03]  /*24d0*/  HFMA2.MMA R3, -RZ, RZ, 1.9599609375, 20144 ;  /* 0x3fd774ebff037435 */ /* 0x000fc600000001ff */
[----:B------:R-:W-:-:S05]  /*24e0*/  FADD.FTZ R0, -R5, -RZ ;  /* 0x800000ff05007221 */ /* 0x000fca0000010100 */
[----:B------:R-:W-:-:S05]  /*24f0*/  FSEL R0, R5, R0, P0 ;  /* 0x0000000005007208 */ /* 0x000fca0000000000 */
[----:B------:R-:W-:-:S04]  /*2500*/  @P1 FFMA.FTZ R5, R3, 0.93318945169448852539, R0 ;  /* 0x3f6ee58103051823 */ /* 0x000fc80000010000 */
[----:B------:R-:W-:Y:S01]  /*2510*/  @P0 FADD.FTZ R5, R5, R5 ;  /* 0x0000000505050221 */ /* 0x000fe20000010000 */
[----:B------:R-:W-:Y:S06]  /*2520*/  BRA `(.L_x_4460) ;  /* 0x0000000800187947 */ /* 0x000fec0003800000 */
.L_x_4459:
[----:B------:R-:W-:Y:S01]  /*2530*/  MOV R0, 0x3f000000 ;  /* 0x3f00000000007802 */ /* 0x000fe20000000f00 */
[C---:B------:R-:W-:Y:S01]  /*2540*/  FADD.FTZ R3, |R4|.reuse, -RZ ;  /* 0x800000ff04037221 */ /* 0x040fe20000010200 */
[C---:B------:R-:W-:Y:S02]  /*2550*/  FSETP.GT.FTZ.AND P0, PT, |R4|.reuse, 0.56000000238418579102, PT ;  /* 0x3f0f5c290400780b */ /* 0x040fe40003f14200 */
[----:B------:R-:W-:Y:S01]  /*2560*/  FSETP.NEU.FTZ.AND P1, PT, |R4|, 1, PT ;  /* 0x3f8000000400780b */ /* 0x000fe20003f3d200 */
[----:B------:R-:W-:-:S04]  /*2570*/  FFMA.FTZ R0, -R3, R0, 0.5 ;  /* 0x3f00000003007423 */ /* 0x000fc80000010100 */
[----:B---3--:R-:W3:Y:S02]  /*2580*/  MUFU.RSQ R5, R0 ;  /* 0x0000000000057308 */ /* 0x008ee40000001400 */
[----:B---3--:R-:W-:Y:S01]  /*2590*/  FMUL.FTZ R2, R0, R5 ;  /* 0x0000000500027220 */ /* 0x008fe20000410000 */
[----:B------:R-:W-:-:S04]  /*25a0*/  FMUL.FTZ R5, R5, 0.5 ;  /* 0x3f00000005057820 */ /* 0x000fc80000410000 */
[----:B------:R-:W-:-:S04]  /*25b0*/  FFMA.FTZ R5, -R2, R5, 0.5 ;  /* 0x3f00000002057423 */ /* 0x000fc80000010105 */
[----:B------:R-:W-:-:S05]  /*25c0*/  FFMA.FTZ R5, R2, R5, R2 ;  /* 0x0000000502057223 */ /* 0x000fca0000010002 */
[----:B------:R-:W-:Y:S01]  /*25d0*/  @P0 FSEL R3, R5, RZ, P1 ;  /* 0x000000ff05030208 */ /* 0x000fe20000800000 */
[----:B------:R-:W-:Y:S01]  /*25e0*/  HFMA2.MMA R5, -RZ, RZ, 1.265625, -5052 ;  /* 0x3d10ecefff057435 */ /* 0x000fe200000001ff */
        /* <DEDUP_REMOVED lines=10> */
[----:B------:R-:W-:-:S03]  /*2690*/  MOV R3, 0x3fd774eb ;  /* 0x3fd774eb00037802 */ /* 0x000fc60000000f00 */
[----:B------:R-:W-:-:S05]  /*26a0*/  FADD.FTZ R0, -R5, -RZ ;  /* 0x800000ff05007221 */ /* 0x000fca0000010100 */
[----:B------:R-:W-:-:S05]  /*26b0*/  FSEL R0, R5, R0, P0 ;  /* 0x0000000005007208 */ /* 0x000fca0000000000 */
[----:B------:R-:W-:-:S04]  /*26c0*/  @!P1 FFMA.FTZ R5, R3, 0.93318945169448852539, R0 ;  /* 0x3f6ee58103059823 */ /* 0x000fc80000010000 */
[----:B------:R-:W-:Y:S01]  /*26d0*/  @P0 FADD.FTZ R5, R5, R5 ;  /* 0x0000000505050221 */ /* 0x000fe20000010000 */
[----:B------:R-:W-:Y:S06]  /*26e0*/  BRA `(.L_x_4460) ;  /* 0x0000000400a87947 */ /* 0x000fec0003800000 */
.L_x_4458:
        /* <DEDUP_REMOVED lines=17> */
[----:B------:R-:W-:Y:S02]  /*2800*/  MOV R12, R7 ;  /* 0x00000007000c7202 */ /* 0x000fe40000000f00 */
[----:B------:R-:W-:-:S07]  /*2810*/  MOV R2, 0x2830 ;  /* 0x0000283000027802 */ /* 0x000fce0000000f00 */
[----:B01-3--:R-:W-:Y:S05]  /*2820*/  CALL.REL.NOINC `($__internal_9_$__cuda_sm3x_div_rn_ftz_f32_slowpath) ;  /* 0x0000005000587944 */ /* 0x00bfea0003c00000 */
.L_x_4463:
[----:B------:R-:W-:Y:S05]  /*2830*/  BSYNC B5 ;  /* 0x0000000000057941 */ /* 0x000fea0003800000 */
.L_x_4462:
        /* <DEDUP_REMOVED lines=15> */
[----:B------:R-:W-:-:S05]  /*2930*/  MOV R3, 0x3fd774eb ;  /* 0x3fd774eb00037802 */ /* 0x000fca0000000f00 */
[----:B------:R-:W-:Y:S01]  /*2940*/  FFMA.FTZ R0, R3, 1.8663789033889770508, -R0 ;  /* 0x3feee58103007823 */ /* 0x000fe20000010800 */
[----:B------:R-:W-:Y:S06]  /*2950*/  BRA `(.L_x_4466) ;  /* 0x0000000000107947 */ /* 0x000fec0003800000 */
.L_x_4465:
[----:B------:R-:W-:Y:S02]  /*2960*/  ISETP.GE.AND P0, PT, R17, RZ, PT ;  /* 0x000000ff1100720c */ /* 0x000fe40003f06270 */
[----:B------:R-:W-:-:S11]  /*2970*/  MOV R3, 0x3fd774eb ;  /* 0x3fd774eb00037802 */ /* 0x000fd60000000f00 */
[----:B------:R-:W-:-:S04]  /*2980*/  @P0 FFMA.FTZ R0, R3, 0.93318945169448852539, -R0 ;  /* 0x3f6ee58103000823 */ /* 0x000fc80000010800 */
[----:B------:R-:W-:-:S07]  /*2990*/  @!P0 FFMA.FTZ R0, R3, 0.93318945169448852539, R0 ;  /* 0x3f6ee58103008823 */ /* 0x000fce0000010000 */
.L_x_4466:
[----:B------:R-:W-:Y:S05]  /*29a0*/  BSYNC B2 ;  /* 0x0000000000027941 */ /* 0x000fea0003800000 */
.L_x_4464:
[----:B------:R-:W-:Y:S01]  /*29b0*/  FSETP.NEU.FTZ.AND P0, PT, |R17|, |R18|, PT ;  /* 0x400000121100720b */ /* 0x000fe20003f1d200 */
[----:B------:R-:W-:Y:S01]  /*29c0*/  HFMA2.MMA R2, -RZ, RZ, 2.04296875, -15.78125 ;  /* 0x4016cbe4ff027435 */ /* 0x000fe200000001ff */
[----:B------:R-:W-:Y:S01]  /*29d0*/  FSETP.NEU.FTZ.AND P1, PT, R7, RZ, PT ;  /* 0x000000ff0700720b */ /* 0x000fe20003f3d000 */
[C---:B---3--:R-:W-:Y:S01]  /*29e0*/  FADD.FTZ R5, |R17|.reuse, |R18| ;  /* 0x4000001211057221 */ /* 0x048fe20000010200 */
[----:B------:R-:W-:-:S09]  /*29f0*/  ISETP.GE.AND P2, PT, R17, RZ, PT ;  /* 0x000000ff1100720c */ /* 0x000fd20003f46270 */
[----:B------:R-:W-:Y:S02]  /*2a00*/  @!P0 FSEL R0, R2, 0.78539818525314331055, !P2 ;  /* 0x3f490fdb02008808 */ /* 0x000fe40005000000 */
[----:B------:R-:W-:Y:S02]  /*2a10*/  @!P1 FSEL R0, RZ, 3.1415927410125732422, P2 ;  /* 0x40490fdbff009808 */ /* 0x000fe40001000000 */
[----:B------:R-:W-:Y:S02]  /*2a20*/  FSETP.GTU.FTZ.AND P0, PT, |R5|, +INF , PT ;  /* 0x7f8000000500780b */ /* 0x000fe40003f1c200 */
[----:B------:R-:W-:-:S04]  /*2a30*/  LOP3.LUT R0, R0, 0x80000000, R18, 0xb8, !PT ;  /* 0x8000000000007812 */ /* 0x000fc800078eb812 */
[----:B------:R-:W-:Y:S01]  /*2a40*/  FSEL R5, R5, R0, P0 ;  /* 0x0000000005057208 */ /* 0x000fe20000000000 */
[----:B------:R-:W-:Y:S06]  /*2a50*/  BRA `(.L_x_4460) ;  /* 0x0000000000cc7947 */ /* 0x000fec0003800000 */
.L_x_4461:
        /* <DEDUP_REMOVED lines=17> */
.L_x_4468:
[----:B------:R-:W-:Y:S05]  /*2b70*/  BSYNC B5 ;  /* 0x0000000000057941 */ /* 0x000fea0003800000 */
.L_x_4467:
        /* <DEDUP_REMOVED lines=18> */
.L_x_4470:
[----:B------:R-:W-:Y:S02]  /*2ca0*/  ISETP.GE.AND P0, PT, R7, RZ, PT ;  /* 0x000000ff0700720c */ /* 0x000fe40003f06270 */
[----:B------:R-:W-:-:S11]  /*2cb0*/  MOV R3, 0x3fd774eb ;  /* 0x3fd774eb00037802 */ /* 0x000fd60000000f00 */
[----:B------:R-:W-:-:S04]  /*2cc0*/  @P0 FFMA.FTZ R0, R3, 0.93318945169448852539, -R0 ;  /* 0x3f6ee58103000823 */ /* 0x000fc80000010800 */
[----:B------:R-:W-:-:S07]  /*2cd0*/  @!P0 FFMA.FTZ R0, R3, 0.93318945169448852539, R0 ;  /* 0x3f6ee58103008823 */ /* 0x000fce0000010000 */
.L_x_4471:
[----:B------:R-:W-:Y:S05]  /*2ce0*/  BSYNC B2 ;  /* 0x0000000000027941 */ /* 0x000fea0003800000 */
.L_x_4469:
[C---:B------:R-:W-:Y:S01]  /*2cf0*/  FSETP.NEU.FTZ.AND P0, PT, |R7|.reuse, |R18|, PT ;  /* 0x400000120700720b */ /* 0x040fe20003f1d200 */
[----:B------:R-:W-:Y:S01]  /*2d00*/  HFMA2.MMA R2, -RZ, RZ, 2.04296875, -15.78125 ;  /* 0x4016cbe4ff027435 */ /* 0x000fe200000001ff */
[----:B------:R-:W-:Y:S01]  /*2d10*/  FSETP.NEU.FTZ.AND P1, PT, R10, RZ, PT ;  /* 0x000000ff0a00720b */ /* 0x000fe20003f3d000 */
[----:B---3--:R-:W-:Y:S01]  /*2d20*/  FADD.FTZ R5, |R18|, |R7| ;  /* 0x4000000712057221 */ /* 0x008fe20000010200 */
[----:B------:R-:W-:-:S09]  /*2d30*/  ISETP.GE.AND P2, PT, R7, RZ, PT ;  /* 0x000000ff0700720c */ /* 0x000fd20003f46270 */
[----:B------:R-:W-:Y:S02]  /*2d40*/  @!P0 FSEL R0, R2, 0.78539818525314331055, !P2 ;  /* 0x3f490fdb02008808 */ /* 0x000fe40005000000 */
[----:B------:R-:W-:Y:S02]  /*2d50*/  @!P1 FSEL R0, RZ, 3.1415927410125732422, P2 ;  /* 0x40490fdbff009808 */ /* 0x000fe40001000000 */
[----:B------:R-:W-:Y:S02]  /*2d60*/  FSETP.GTU.FTZ.AND P0, PT, |R5|, +INF , PT ;  /* 0x7f8000000500780b */ /* 0x000fe40003f1c200 */
[----:B------:R-:W-:-:S04]  /*2d70*/  LOP3.LUT R0, R0, 0x80000000, R18, 0xb8, !PT ;  /* 0x8000000000007812 */ /* 0x000fc800078eb812 */
[----:B------:R-:W-:-:S07]  /*2d80*/  FSEL R5, R5, R0, P0 ;  /* 0x0000000005057208 */ /* 0x000fce0000000000 */
.L_x_4460:
[----:B------:R-:W-:Y:S05]  /*2d90*/  BSYNC B4 ;  /* 0x0000000000047941 */ /* 0x000fea0003800000 */
.L_x_4457:
[----:B------:R-:W-:-:S04]  /*2da0*/  SHF.R.U32.HI R0, RZ, 0x1f, R8 ;  /* 0x0000001fff007819 */ /* 0x000fc80000011608 */
[----:B------:R-:W-:-:S13]  /*2db0*/  ISETP.NE.AND P0, PT, R0, RZ, PT ;  /* 0x000000ff0000720c */ /* 0x000fda0003f05270 */
[----:B-1----:R-:W-:Y:S01]  /*2dc0*/  @!P0 FADD.FTZ R6, -R6, -RZ ;  /* 0x800000ff06068221 */ /* 0x002fe20000010100 */
[----:B------:R-:W-:Y:S06]  /*2dd0*/  BRA `(.L_x_4472) ;  /* 0x0000000c00707947 */ /* 0x000fec0003800000 */
.L_x_4435:
[----:B------:R-:W-:Y:S01]  /*2de0*/  FADD.FTZ R5, -R10, 6.1232342629258392722e-17 ;  /* 0x248d31320a057421 */ /* 0x000fe20000010100 */
[----:B------:R-:W-:-:S03]  /*2df0*/  FADD.FTZ R6, -R8, -RZ ;  /* 0x800000ff08067221 */ /* 0x000fc60000010100 */
[----:B------:R-:W-:Y:S01]  /*2e00*/  FADD.FTZ R5, R5, 1.5707963705062866211 ;  /* 0x3fc90fdb05057421 */ /* 0x000fe20000010000 */
[----:B------:R-:W-:Y:S06]  /*2e10*/  BRA `(.L_x_4472) ;  /* 0x0000000c00607947 */ /* 0x000fec0003800000 */
.L_x_4434:
[----:B------:R-:W-:Y:S01]  /*2e20*/  FADD.FTZ R6, -R8, -RZ ;  /* 0x800000ff08067221 */ /* 0x000fe20000010100 */
[----:B------:R-:W-:Y:S01]  /*2e30*/  MOV R5, RZ ;  /* 0x000000ff00057202 */ /* 0x000fe20000000f00 */
[----:B------:R-:W-:Y:S06]  /*2e40*/  BRA `(.L_x_4472) ;  /* 0x0000000c00547947 */ /* 0x000fec0003800000 */
.L_x_4433:
        /* <DEDUP_REMOVED lines=21> */
[----:B------:R-:W-:Y:S02]  /*2fa0*/  MOV R12, R6 ;  /* 0x00000006000c7202 */ /* 0x000fe40000000f00 */
[----:B------:R-:W-:-:S07]  /*2fb0*/  MOV R2, 0x2fd0 ;  /* 0x00002fd000027802 */ /* 0x000fce0000000f00 */
[----:B------:R-:W-:Y:S05]  /*2fc0*/  CALL.REL.NOINC `($__internal_9_$__cuda_sm3x_div_rn_ftz_f32_slowpath) ;  /* 0x0000004800707944 */ /* 0x000fea0003c00000 */
.L_x_4477:
[----:B------:R-:W-:Y:S05]  /*2fd0*/  BSYNC B5 ;  /* 0x0000000000057941 */ /* 0x000fea0003800000 */
.L_x_4476:
        /* <DEDUP_REMOVED lines=18> */
.L_x_4479:
[----:B------:R-:W-:Y:S02]  /*3100*/  ISETP.GE.AND P0, PT, R10, RZ, PT ;  /* 0x000000ff0a00720c */ /* 0x000fe40003f06270 */
[----:B------:R-:W-:-:S11]  /*3110*/  MOV R3, 0x3fd774eb ;  /* 0x3fd774eb00037802 */ /* 0x000fd60000000f00 */
[----:B------:R-:W-:-:S04]  /*3120*/  @P0 FFMA.FTZ R0, R3, 0.93318945169448852539, -R0 ;  /* 0x3f6ee58103000823 */ /* 0x000fc80000010800 */
[----:B------:R-:W-:-:S07]  /*3130*/  @!P0 FFMA.FTZ R0, R3, 0.93318945169448852539, R0 ;  /* 0x3f6ee58103008823 */ /* 0x000fce0000010000 */
.L_x_4480:
[----:B------:R-:W-:Y:S05]  /*3140*/  BSYNC B2 ;  /* 0x0000000000027941 */ /* 0x000fea0003800000 */
.L_x_4478:
[----:B------:R-:W-:Y:S01]  /*3150*/  FSETP.NEU.FTZ.AND P0, PT, R7, |R8|, PT ;  /* 0x400000080700720b */ /* 0x000fe20003f1d000 */
[----:B------:R-:W-:Y:S01]  /*3160*/  HFMA2.MMA R2, -RZ, RZ, 2.04296875, -15.78125 ;  /* 0x4016cbe4ff027435 */ /* 0x000fe200000001ff */
[----:B------:R-:W-:Y:S01]  /*3170*/  FSETP.NEU.FTZ.AND P1, PT, R6, RZ, PT ;  /* 0x000000ff0600720b */ /* 0x000fe20003f3d000 */
[----:B------:R-:W0:Y:S01]  /*3180*/  MUFU.LG2 R16, R16 ;  /* 0x0000001000107308 */ /* 0x000e220000000c00 */
[----:B------:R-:W-:Y:S01]  /*3190*/  ISETP.GE.AND P2, PT, R10, RZ, PT ;  /* 0x000000ff0a00720c */ /* 0x000fe20003f46270 */
[----:B------:R-:W-:-:S08]  /*31a0*/  FADD.FTZ R7, |R8|, R7 ;  /* 0x0000000708077221 */ /* 0x000fd00000010200 */
[----:B------:R-:W-:Y:S02]  /*31b0*/  @!P0 FSEL R0, R2, 0.78539818525314331055, !P2 ;  /* 0x3f490fdb02008808 */ /* 0x000fe40005000000 */
[----:B------:R-:W-:Y:S02]  /*31c0*/  @!P1 FSEL R0, RZ, 3.1415927410125732422, P2 ;  /* 0x40490fdbff009808 */ /* 0x000fe40001000000 */
[----:B------:R-:W-:Y:S02]  /*31d0*/  FSETP.GTU.FTZ.AND P0, PT, |R7|, +INF , PT ;  /* 0x7f8000000700780b */ /* 0x000fe40003f1c200 */
[----:B------:R-:W-:Y:S01]  /*31e0*/  LOP3.LUT R0, R0, 0x80000000, R8, 0xb8, !PT ;  /* 0x8000000000007812 */ /* 0x000fe200078eb808 */
[----:B0-----:R-:W-:-:S03]  /*31f0*/  FMUL.FTZ.D2 R17, R16, 0.69314718246459960938 ;  /* 0x3f31721810117820 */ /* 0x001fc60000310000 */
[----:B------:R-:W-:Y:S01]  /*3200*/  FSEL R0, R7, R0, P0 ;  /* 0x0000000007007208 */ /* 0x000fe20000000000 */
[----:B------:R-:W-:Y:S06]  /*3210*/  BRA `(.L_x_4481) ;  /* 0x0000000800087947 */ /* 0x000fec0003800000 */
.L_x_4475:
        /* <DEDUP_REMOVED lines=11> */
[----:B------:R-:W-:Y:S05]  /*32d0*/  CALL.REL.NOINC `($__internal_9_$__cuda_sm3x_div_rn_ftz_f32_slowpath) ;  /* 0x0000004400ac7944 */ /* 0x000fea0003c00000 */
.L_x_4483:
[----:B------:R-:W-:Y:S05]  /*32e0*/  BSYNC B5 ;  /* 0x0000000000057941 */ /* 0x000fea0003800000 */
.L_x_4482:
        /* <DEDUP_REMOVED lines=18> */
.L_x_4485:
[----:B------:R-:W-:Y:S02]  /*3410*/  ISETP.GE.AND P0, PT, R10, RZ, PT ;  /* 0x000000ff0a00720c */ /* 0x000fe40003f06270 */
[----:B------:R-:W-:-:S11]  /*3420*/  MOV R3, 0x3fd774eb ;  /* 0x3fd774eb00037802 */ /* 0x000fd60000000f00 */
[----:B------:R-:W-:-:S04]  /*3430*/  @P0 FFMA.FTZ R0, R3, 0.93318945169448852539, -R0 ;  /* 0x3f6ee58103000823 */ /* 0x000fc80000010800 */
[----:B------:R-:W-:-:S07]  /*3440*/  @!P0 FFMA.FTZ R0, R3, 0.93318945169448852539, R0 ;  /* 0x3f6ee58103008823 */ /* 0x000fce0000010000 */
.L_x_4486:
[----:B------:R-:W-:Y:S05]  /*3450*/  BSYNC B2 ;  /* 0x0000000000027941 */ /* 0x000fea0003800000 */
.L_x_4484:
        /* <DEDUP_REMOVED lines=16> */
[----:B------:R-:W-:-:S03]  /*3560*/  HFMA2.MMA R3, -RZ, RZ, 2.04296875, -15.78125 ;  /* 0x4016cbe4ff037435 */ /* 0x000fc600000001ff */
        /* <DEDUP_REMOVED lines=10> */
.L_x_4474:
[----:B------:R-:W-:Y:S01]  /*3610*/  FMUL.FTZ R0, R10, 0.36787945032119750977 ;  /* 0x3ebc5ab20a007820 */ /* 0x000fe20000410000 */
[----:B------:R-:W-:Y:S01]  /*3620*/  FMUL.FTZ R2, R8, 0.36787945032119750977 ;  /* 0x3ebc5ab208027820 */ /* 0x000fe20000410000 */
[----:B------:R-:W-:Y:S01]  /*3630*/  MOV R17, 0x3f800000 ;  /* 0x3f80000000117802 */ /* 0x000fe20000000f00 */
        /* <DEDUP_REMOVED lines=10> */
[----:B------:R-:W-:Y:S02]  /*36e0*/  FMUL.FTZ R12, R5, R5 ;  /* 0x00000005050c7220 */ /* 0x000fe40000410000 */
[----:B------:R-:W-:Y:S02]  /*36f0*/  MUFU.RCP R5, R6 ;  /* 0x0000000600057308 */ /* 0x000fe40000001000 */
[----:B------:R-:W-:Y:S01]  /*3700*/  FFMA.FTZ R12, R3, R3, R12 ;  /* 0x00000003030c7223 */ /* 0x000fe2000001000c */
[----:B------:R-:W-:-:S05]  /*3710*/  LOP3.LUT R3, R4, 0x800000, RZ, 0xfc, !PT ;  /* 0x0080000004037812 */ /* 0x000fca00078efcff */
[----:B------:R-:W0:Y:S02]  /*3720*/  MUFU.SQRT R12, R12 ;  /* 0x0000000c000c7308 */ /* 0x000e240000002000 */
[----:B0-----:R-:W-:Y:S01]  /*3730*/  @P0 FMUL.FTZ R2, R12, R3 ;  /* 0x000000030c020220 */ /* 0x001fe20000410000 */
[----:B------:R-:W-:Y:S01]  /*3740*/  FSETP.NEU.FTZ.AND P0, PT, R0, +INF , PT ;  /* 0x7f8000000000780b */ /* 0x000fe20003f1d000 */
[----:B------:R-:W-:-:S03]  /*3750*/  FFMA R0, -R6, R5, 1 ;  /* 0x3f80000006007423 */ /* 0x000fc60000000105 */
[----:B------:R-:W-:Y:S01]  /*3760*/  FSEL R2, R2, +INF , P0 ;  /* 0x7f80000002027808 */ /* 0x000fe20000000000 */
[----:B------:R-:W-:-:S04]  /*3770*/  FFMA R0, R5, R0, R5 ;  /* 0x0000000005007223 */ /* 0x000fc80000000005 */
        /* <DEDUP_REMOVED lines=9> */
[----:B------:R-:W-:Y:S05]  /*3810*/  CALL.REL.NOINC `($__internal_9_$__cuda_sm3x_div_rn_ftz_f32_slowpath) ;  /* 0x00000040005c7944 */ /* 0x000fea0003c00000 */
.L_x_4488:
[----:B------:R-:W-:Y:S05]  /*3820*/  BSYNC B5 ;  /* 0x0000000000057941 */ /* 0x000fea0003800000 */
.L_x_4487:
        /* <DEDUP_REMOVED lines=18> */
.L_x_4490:
[----:B------:R-:W-:Y:S02]  /*3950*/  ISETP.GE.AND P0, PT, R10, RZ, PT ;  /* 0x000000ff0a00720c */ /* 0x000fe40003f06270 */
[----:B------:R-:W-:-:S11]  /*3960*/  MOV R3, 0x3fd774eb ;  /* 0x3fd774eb00037802 */ /* 0x000fd60000000f00 */
[----:B------:R-:W-:-:S04]  /*3970*/  @P0 FFMA.FTZ R0, R3, 0.93318945169448852539, -R0 ;  /* 0x3f6ee58103000823 */ /* 0x000fc80000010800 */
[----:B------:R-:W-:-:S07]  /*3980*/  @!P0 FFMA.FTZ R0, R3, 0.93318945169448852539, R0 ;  /* 0x3f6ee58103008823 */ /* 0x000fce0000010000 */
.L_x_4491:
[----:B------:R-:W-:Y:S05]  /*3990*/  BSYNC B2 ;  /* 0x0000000000027941 */ /* 0x000fea0003800000 */
.L_x_4489:
[----:B------:R-:W-:Y:S01]  /*39a0*/  FSETP.NEU.FTZ.AND P1, PT, R7, |R8|, PT ;  /* 0x400000080700720b */ /* 0x000fe20003f3d000 */
[----:B------:R-:W-:Y:S01]  /*39b0*/  HFMA2.MMA R2, -RZ, RZ, 2.04296875, -15.78125 ;  /* 0x4016cbe4ff027435 */ /* 0x000fe200000001ff */
        /* <DEDUP_REMOVED lines=8> */
.L_x_4481:
[----:B------:R-:W-:Y:S05]  /*3a40*/  BSYNC B4 ;  /* 0x0000000000047941 */ /* 0x000fea0003800000 */
.L_x_4473:
[----:B------:R-:W-:Y:S01]  /*3a50*/  SHF.R.U32.HI R2, RZ, 0x1f, R8 ;  /* 0x0000001fff027819 */ /* 0x000fe20000011608 */
[----:B------:R-:W-:Y:S01]  /*3a60*/  FADD.FTZ R6, R17, 0.69314718246459960938 ;  /* 0x3f31721811067421 */ /* 0x000fe20000010000 */
[----:B------:R-:W-:Y:S02]  /*3a70*/  FADD.FTZ R5, |R0|, -RZ ;  /* 0x800000ff00057221 */ /* 0x000fe40000010200 */
[----:B------:R-:W-:-:S13]  /*3a80*/  ISETP.NE.AND P0, PT, R2, RZ, PT ;  /* 0x000000ff0200720c */ /* 0x000fda0003f05270 */
[----:B------:R-:W-:Y:S01]  /*3a90*/  @!P0 FADD.FTZ R6, -R6, -RZ ;  /* 0x800000ff06068221 */ /* 0x000fe20000010100 */
[----:B------:R-:W-:Y:S06]  /*3aa0*/  BRA `(.L_x_4472) ;  /* 0x00000000003c7947 */ /* 0x000fec0003800000 */
.L_x_4432:
        /* <DEDUP_REMOVED lines=14> */
[----:B------:R-:W-:-:S07]  /*3b90*/  @!P0 MOV R5, 0x3fc90fdb ;  /* 0x3fc90fdb00058802 */ /* 0x000fce0000000f00 */
.L_x_4472:
[----:B------:R-:W-:Y:S05]  /*3ba0*/  BSYNC B0 ;  /* 0x0000000000007941 */ /* 0x000fea0003800000 */
.L_x_4431:
[----:B------:R-:W-:Y:S01]  /*3bb0*/  FSETP.GTU.FTZ.AND P0, PT, |R5|, +INF , PT ;  /* 0x7f8000000500780b */ /* 0x000fe20003f1c200 */
[----:B------:R-:W-:Y:S01]  /*3bc0*/  ULDC.64 UR6, c[0x0][0x410] ;  /* 0x0001040000067ab9 */ /* 0x000fe20000000a00 */
[----:B------:R-:W-:Y:S01]  /*3bd0*/  BSSY B0, `(.L_x_4492) ;  /* 0x000000e000007945 */ /* 0x000fe20003800000 */
[----:B------:R-:W-:Y:S01]  /*3be0*/  IADD3 R2, P1, R13, UR6, RZ ;  /* 0x000000060d027c10 */ /* 0x000fe2000ff3e0ff */
[----:B------:R-:W-:-:S03]  /*3bf0*/  FADD.FTZ R0, |R6|, -RZ ;  /* 0x800000ff06007221 */ /* 0x000fc60000010200 */
[----:B------:R-:W-:-:S06]  /*3c00*/  IADD3.X R3, RZ, UR7, RZ, P1, !PT ;  /* 0x00000007ff037c10 */ /* 0x000fcc0008ffe4ff */
[----:B------:R-:W-:Y:S05]  /*3c10*/  @P0 BRA `(.L_x_4493) ;  /* 0x0000000000180947 */ /* 0x000fea0003800000 */
[----:B------:R-:W-:Y:S02]  /*3c20*/  FSETP.GTU.FTZ.AND P0, PT, R0, +INF , PT ;  /* 0x7f8000000000780b */ /* 0x000fe40003f1c000 */
[----:B------:R-:W-:-:S11]  /*3c30*/  MOV R7, R6 ;  /* 0x0000000600077202 */ /* 0x000fd60000000f00 */
[----:B------:R-:W-:Y:S05]  /*3c40*/  @P0 BRA `(.L_x_4494) ;  /* 0x0000000000180947 */ /* 0x000fea0003800000 */
[----:B------:R-:W-:Y:S02]  /*3c50*/  LOP3.LUT R7, R5, 0x80000000, R8, 0xb8, !PT ;  /* 0x8000000005077812 */ /* 0x000fe400078eb808 */
[----:B------:R-:W-:Y:S01]  /*3c60*/  MOV R6, R0 ;  /* 0x0000000000067202 */ /* 0x000fe20000000f00 */
[----:B------:R-:W-:Y:S06]  /*3c70*/  BRA `(.L_x_4494) ;  /* 0x00000000000c7947 */ /* 0x000fec0003800000 */
.L_x_4493:
[----:B------:R-:W-:Y:S02]  /*3c80*/  FSETP.GTU.FTZ.AND P0, PT, R0, +INF , PT ;  /* 0x7f8000000000780b */ /* 0x000fe40003f1c000 */
[----:B------:R-:W-:-:S11]  /*3c90*/  MOV R7, R5 ;  /* 0x0000000500077202 */ /* 0x000fd60000000f00 */
[----:B------:R-:W-:-:S07]  /*3ca0*/  @!P0 MOV R6, R0 ;  /* 0x0000000000068202 */ /* 0x000fce0000000f00 */
.L_x_4494:
[----:B------:R-:W-:Y:S05]  /*3cb0*/  BSYNC B0 ;  /* 0x0000000000007941 */ /* 0x000fea0003800000 */
.L_x_4492:
[----:B------:R-:W-:Y:S02]  /*3cc0*/  F2FP.F16.F32.PACK_AB R7, R7, R6 ;  /* 0x000000060707723e */ /* 0x000fe400000000ff */
[----:B------:R-:W-:-:S03]  /*3cd0*/  LEA R5, R15, R14, 0x8 ;  /* 0x0000000e0f057211 */ /* 0x000fc600078e40ff */
[----:B------:R1:W-:Y:S01]  /*3ce0*/  STG.E desc[UR4][R2.64], R7 ;  /* 0x0000000702007986 */ /* 0x0003e2000c101904 */
[----:B------:R-:W-:-:S07]  /*3cf0*/  IADD3 R5, R5, 0x80, RZ ;  /* 0x0000008005057810 */ /* 0x000fce0007ffe0ff */
.L_x_4429:
[----:B------:R-:W-:Y:S05]  /*3d00*/  BSYNC B1 ;  /* 0x0000000000017941 */ /* 0x000fea0003800000 */
.L_x_4428:
[----:B------:R-:W-:Y:S02]  /*3d10*/  ULDC UR6, c[0x0][0x210] ;  /* 0x0000840000067ab9 */ /* 0x000fe40000000800 */
[----:B------:R-:W-:-:S13]  /*3d20*/  ISETP.GE.AND P0, PT, R5, UR6, PT ;  /* 0x0000000605007c0c */ /* 0x000fda000bf06270 */
[----:B------:R-:W-:Y:S05]  /*3d30*/  @P0 EXIT ;  /* 0x000000000000094d */ /* 0x000fea0003800000 */
[----:B------:R-:W3:Y:S01]  /*3d40*/  LDC R6, c[0x0][0x218] ;  /* 0x00008600ff067b82 */ /* 0x000ee20000000800 */
[----:B------:R-:W-:Y:S01]  /*3d50*/  HFMA2.MMA R0, -RZ, RZ, 0, 0 ;  /* 0x00000000ff007435 */ /* 0x000fe200000001ff */
[----:B------:R-:W-:Y:S02]  /*3d60*/  MOV R17, RZ ;  /* 0x000000ff00117202 */ /* 0x000fe40000000f00 */
[----:B---3--:R-:W-:-:S13]  /*3d70*/  ISETP.NE.AND P0, PT, R6, RZ, PT ;  /* 0x000000ff0600720c */ /* 0x008fda0003f05270 */
[----:B------:R-:W-:Y:S05]  /*3d80*/  @!P0 BRA `(.L_x_4495) ;  /* 0x0000001000a88947 */ /* 0x000fea0003800000 */
[----:B-1----:R-:W-:Y:S01]  /*3d90*/  MOV R2, RZ ;  /* 0x000000ff00027202 */ /* 0x002fe20000000f00 */
        /* <DEDUP_REMOVED lines=282> */
[----:B------:R-:W1:Y:S01]  /*4f40*/  @P0 LDC.64 R8, c[0x0][0x340] ;  /* 0x0000d000ff080b82 */ /* 0x000e620000000a00 */
[----:B------:R-:W-:Y:S01]  /*4f50*/  @P0 MOV R4, RZ ;  /* 0x000000ff00040202 */ /* 0x000fe20000000f00 */
[----:B------:R-:W-:Y:S01]  /*4f60*/  ULDC.64 UR6, c[0x0][0x400] ;  /* 0x0001000000067ab9 */ /* 0x000fe20000000a00 */
[----:B------:R-:W-:-:S05]  /*4f70*/  IADD3 R7, -R5, RZ, RZ ;  /* 0x000000ff05077210 */ /* 0x000fca0007ffe1ff */
[----:B------:R-:W3:Y:S08]  /*4f80*/  @P0 LDC R11, c[0x0][0x33c] ;  /* 0x0000cf00ff0b0b82 */ /* 0x000ef00000000800 */
[----:B------:R-:W5:Y:S01]  /*4f90*/  @P0 LDC.64 R12, c[0x0][0x408] ;  /* 0x00010200ff0c0b82 */ /* 0x000f620000000a00 */
[----:B-1----:R-:W-:-:S05]  /*4fa0*/  @P0 IMAD.HI.U32 R2, R5, R8, R4 ;  /* 0x0000000805020227 */ /* 0x002fca00078e0004 */
[----:B------:R-:W-:Y:S01]  /*4fb0*/  @P0 SHF.R.U32.HI R4, RZ, R9, R2 ;  /* 0x00000009ff040219 */ /* 0x000fe20000011602 */
[----:B------:R-:W-:-:S03]  /*4fc0*/  IMAD R2, R7, UR8, R3 ;  /* 0x0000000807027c24 */ /* 0x000fc6000f8e0203 */
[----:B------:R-:W-:Y:S01]  /*4fd0*/  @P0 IADD3 R4, -R4, RZ, RZ ;  /* 0x000000ff04040210 */ /* 0x000fe20007ffe1ff */
[C---:B------:R-:W-:Y:S02]  /*4fe0*/  IMAD R17, R2.reuse, UR6, R17 ;  /* 0x0000000602117c24 */ /* 0x040fe4000f8e0211 */
[----:B------:R-:W-:Y:S02]  /*4ff0*/  IMAD R0, R2, UR7, R0 ;  /* 0x0000000702007c24 */ /* 0x000fe4000f8e0200 */
[----:B---3--:R-:W-:-:S04]  /*5000*/  @P0 IMAD R4, R11, R4, R5 ;  /* 0x000000040b040224 */ /* 0x008fc800078e0205 */
[C---:B-----5:R-:W-:Y:S02]  /*5010*/  @P0 IMAD R17, R4.reuse, R12, R17 ;  /* 0x0000000c04110224 */ /* 0x060fe400078e0211 */
[----:B------:R-:W-:-:S07]  /*5020*/  @P0 IMAD R0, R4, R13, R0 ;  /* 0x0000000d04000224 */ /* 0x000fce00078e0200 */
.L_x_4495:
[----:B------:R-:W-:Y:S02]  /*5030*/  ULDC.64 UR6, c[0x0][0x418] ;  /* 0x0001060000067ab9 */ /* 0x000fe40000000a00 */
[----:B-1----:R-:W-:-:S04]  /*5040*/  IADD3 R2, P0, R0, UR6, RZ ;  /* 0x0000000600027c10 */ /* 0x002fc8000ff1e0ff */
[----:B------:R-:W-:Y:S01]  /*5050*/  IADD3.X R3, RZ, UR7, RZ, P0, !PT ;  /* 0x00000007ff037c10 */ /* 0x000fe200087fe4ff */
[----:B------:R-:W-:-:S04]  /*5060*/  ULDC.64 UR6, c[0x0][0x410] ;  /* 0x0001040000067ab9 */ /* 0x000fc80000000a00 */
[----:B------:R-:W3:Y:S01]  /*5070*/  LDG.E R2, desc[UR4][R2.64] ;  /* 0x0000000402027981 */ /* 0x000ee2000c1e1900 */
[----:B0-----:R-:W-:Y:S01]  /*5080*/  IADD3 R16, P2, R17, UR6, RZ ;  /* 0x0000000611107c10 */ /* 0x001fe2000ff5e0ff */
[----:B------:R-:W-:Y:S03]  /*5090*/  BSSY B0, `(.L_x_4496) ;  /* 0x000027e000007945 */ /* 0x000fe60003800000 */
[----:B------:R-:W-:Y:S01]  /*50a0*/  IADD3.X R17, RZ, UR7, RZ, P2, !PT ;  /* 0x00000007ff117c10 */ /* 0x000fe200097fe4ff */
[--C-:B---3--:R-:W-:Y:S02]  /*50b0*/  HADD2.F32 R13, -RZ, R2.reuse.H0_H0 ;  /* 0x20000002ff0d7230 */ /* 0x108fe40000004100 */
[----:B------:R-:W-:-:S03]  /*50c0*/  HADD2.F32 R8, -RZ, R2.H1_H1 ;  /* 0x30000002ff087230 */ /* 0x000fc60000004100 */
[C---:B------:R-:W-:Y:S01]  /*50d0*/  FSETP.GTU.FTZ.AND P0, PT, |R13|.reuse, +INF , PT ;  /* 0x7f8000000d00780b */ /* 0x040fe20003f1c200 */
[----:B------:R-:W-:Y:S01]  /*50e0*/  FADD.FTZ R7, |R13|, -RZ ;  /* 0x800000ff0d077221 */ /* 0x000fe20000010200 */
[----:B------:R-:W-:-:S04]  /*50f0*/  FSETP.GTU.FTZ.AND P1, PT, |R8|, +INF , PT ;  /* 0x7f8000000800780b */ /* 0x000fc80003f3c200 */
[----:B------:R-:W-:-:S13]  /*5100*/  PLOP3.LUT P0, PT, P0, P1, PT, 0xa8, 0x0 ;  /* 0x000000000000781c */ /* 0x000fda0000703570 */
[----:B------:R-:W-:Y:S05]  /*5110*/  @P0 BRA `(.L_x_4497) ;  /* 0x0000002400980947 */ /* 0x000fea0003800000 */
[----:B------:R-:W-:Y:S01]  /*5120*/  FSETP.GT.FTZ.AND P0, PT, R7, 8388608, PT ;  /* 0x4b0000000700780b */ /* 0x000fe20003f14000 */
[C---:B--2-4-:R-:W-:Y:S01]  /*5130*/  FADD.FTZ R18, |R8|.reuse, -RZ ;  /* 0x800000ff08127221 */ /* 0x054fe20000010200 */
        /* <DEDUP_REMOVED lines=100> */
.L_x_4504:
        /* <DEDUP_REMOVED lines=10> */
.L_x_4506:
[----:B------:R-:W-:-:S04]  /*5820*/  FADD.FTZ R2, -R0, R5 ;  /* 0x0000000500027221 */ /* 0x000fc80000010100 */
[----:B------:R-:W-:-:S07]  /*5830*/  FMUL.FTZ R2, R2, 0.5 ;  /* 0x3f00000002027820 */ /* 0x000fce0000410000 */
.L_x_4507:
[----:B------:R-:W-:Y:S05]  /*5840*/  BSYNC B2 ;  /* 0x0000000000027941 */ /* 0x000fea0003800000 */
.L_x_4505:
        /* <DEDUP_REMOVED lines=11> */
.L_x_4509:
[----:B------:R-:W-:-:S04]  /*5900*/  FADD.FTZ R9, R4, -R9 ;  /* 0x8000000904097221 */ /* 0x000fc80000010000 */
[----:B------:R-:W-:-:S07]  /*5910*/  FMUL.FTZ R9, R9, 0.5 ;  /* 0x3f00000009097820 */ /* 0x000fce0000410000 */
.L_x_4510:
[----:B------:R-:W-:Y:S05]  /*5920*/  BSYNC B2 ;  /* 0x0000000000027941 */ /* 0x000fea0003800000 */
.L_x_4508:
        /* <DEDUP_REMOVED lines=35> */
.L_x_4503:
[----:B------:R0:W1:Y:S02]  /*5b60*/  MUFU.SQRT R10, R18 ;  /* 0x00000012000a7308 */ /* 0x0000640000002000 */
.L_x_4502:
[----:B------:R-:W-:Y:S05]  /*5b70*/  BSYNC B1 ;  /* 0x0000000000017941 */ /* 0x000fea0003800000 */
.L_x_4501:
        /* <DEDUP_REMOVED lines=24> */
.L_x_4517:
[----:B------:R-:W-:-:S04]  /*5d00*/  FADD.FTZ R0, -R0, R5 ;  /* 0x0000000500007221 */ /* 0x000fc80000010100 */
[----:B------:R-:W-:-:S07]  /*5d10*/  FMUL.FTZ R0, R0, 0.5 ;  /* 0x3f00000000007820 */ /* 0x000fce0000410000 */
.L_x_4518:
[----:B------:R-:W-:Y:S05]  /*5d20*/  BSYNC B2 ;  /* 0x0000000000027941 */ /* 0x000fea0003800000 */
.L_x_4516:
        /* <DEDUP_REMOVED lines=10> */
.L_x_4520:
[----:B------:R-:W-:-:S04]  /*5dd0*/  FADD.FTZ R3, -R3, R4 ;  /* 0x0000000403037221 */ /* 0x000fc80000010100 */
[----:B------:R-:W-:-:S07]  /*5de0*/  FMUL.FTZ R3, R3, 0.5 ;  /* 0x3f00000003037820 */ /* 0x000fce0000410000 */
.L_x_4521:
[----:B------:R-:W-:Y:S05]  /*5df0*/  BSYNC B2 ;  /* 0x0000000000027941 */ /* 0x000fea0003800000 */
.L_x_4519:
[----:B------:R-:W-:Y:S01]  /*5e00*/  FADD.FTZ R3, R3, R0 ;  /* 0x0000000003037221 */ /* 0x000fe20000010000 */
[----:B------:R-:W-:Y:S01]  /*5e10*/  FADD.FTZ R14, R7, R14 ;  /* 0x0000000e070e7221 */ /* 0x000fe20000010000 */
[----:B------:R-:W-:-:S03]  /*5e20*/  PLOP3.LUT P0, PT, PT, PT, PT, 0x80, 0x0 ;  /* 0x000000000000781c */ /* 0x000fc60003f0f070 */
[----:B------:R-:W-:-:S06]  /*5e30*/  FMUL.FTZ R14, R14, R3 ;  /* 0x000000030e0e7220 */ /* 0x000fcc0000410000 */
[----:B------:R-:W2:Y:S01]  /*5e40*/  MUFU.SQRT R14, R14 ;  /* 0x0000000e000e7308 */ /* 0x000ea20000002000 */
[----:B------:R-:W-:Y:S05]  /*5e50*/  BRA `(.L_x_4513) ;  /* 0x0000000000687947 */ /* 0x000fea0003800000 */
.L_x_4515:
        /* <DEDUP_REMOVED lines=8> */
[----:B------:R-:W-:Y:S02]  /*5ee0*/  PLOP3.LUT P0, PT, PT, PT, PT, 0x80, 0x0 ;  /* 0x000000000000781c */ /* 0x000fe40003f0f070 */
[----:B------:R-:W2:Y:S01]  /*5ef0*/  MUFU.SQRT R3, R4 ;  /* 0x0000000400037308 */ /* 0x000ea20000002000 */
[C---:B------:R-:W-:Y:S01]  /*5f00*/  FMUL.FTZ R0, R7.reuse, R0 ;  /* 0x0000000007007220 */ /* 0x040fe20000410000 */
[----:B------:R-:W-:-:S06]  /*5f10*/  FMUL.FTZ R7, R7, 2.81474976710656000000e+14 ;  /* 0x5780000007077820 */ /* 0x000fcc0000410000 */
[----:B--2---:R-:W4:Y:S02]  /*5f20*/  MUFU.RCP R3, R3 ;  /* 0x0000000300037308 */ /* 0x004f240000001000 */
[----:B----4-:R-:W-:Y:S01]  /*5f30*/  FMUL.FTZ R14, R0, R3 ;  /* 0x00000003000e7220 */ /* 0x010fe20000410000 */
[----:B------:R-:W-:Y:S06]  /*5f40*/  BRA `(.L_x_4513) ;  /* 0x00000000002c7947 */ /* 0x000fec0003800000 */
.L_x_4514:
        /* <DEDUP_REMOVED lines=8> */
.L_x_4512:
[----:B------:R-:W-:Y:S01]  /*5fd0*/  PLOP3.LUT P0, PT, PT, PT, PT, 0x80, 0x0 ;  /* 0x000000000000781c */ /* 0x000fe20003f0f070 */
[----:B------:R-:W-:Y:S01]  /*5fe0*/  FMUL.FTZ R14, R14, 16777216 ;  /* 0x4b8000000e0e7820 */ /* 0x000fe20000410000 */
[----:B------:R-:W-:-:S11]  /*5ff0*/  FMUL.FTZ R7, R7, 16777216 ;  /* 0x4b80000007077820 */ /* 0x000fd60000410000 */
.L_x_4513:
[----:B------:R-:W-:Y:S05]  /*6000*/  BSYNC B1 ;  /* 0x0000000000017941 */ /* 0x000fea0003800000 */
.L_x_4511:
        /* <DEDUP_REMOVED lines=12> */
[----:B------:R-:W-:Y:S01]  /*60d0*/  FMUL.FTZ R12, R5, 0.5 ;  /* 0x3f000000050c7820 */ /* 0x000fe20000410000 */
[----:B------:R-:W-:-:S03]  /*60e0*/  HFMA2.MMA R5, -RZ, RZ, 1.9599609375, 20144 ;  /* 0x3fd774ebff057435 */ /* 0x000fc600000001ff */
        /* <DEDUP_REMOVED lines=19> */
.L_x_4524:
        /* <DEDUP_REMOVED lines=21> */
[----:B------:R-:W-:-:S03]  /*6370*/  MOV R5, 0x3fd774eb ;  /* 0x3fd774eb00057802 */ /* 0x000fc60000000f00 */
[----:B------:R-:W-:-:S04]  /*6380*/  FFMA.FTZ R3, R3, R4, R3 ;  /* 0x0000000403037223 */ /* 0x000fc80000010003 */
[----:B------:R-:W-:-:S05]  /*6390*/  FADD.FTZ R0, -R3, -RZ ;  /* 0x800000ff03007221 */ /* 0x000fca0000010100 */
[----:B------:R-:W-:-:S05]  /*63a0*/  FSEL R0, R3, R0, P0 ;  /* 0x0000000003007208 */ /* 0x000fca0000000000 */
[----:B------:R-:W-:-:S04]  /*63b0*/  @!P1 FFMA.FTZ R3, R5, 0.93318945169448852539, R0 ;  /* 0x3f6ee58105039823 */ /* 0x000fc80000010000 */
[----:B------:R-:W-:Y:S01]  /*63c0*/  @P0 FADD.FTZ R3, R3, R3 ;  /* 0x0000000303030221 */ /* 0x000fe20000010000 */
[----:B------:R-:W-:Y:S06]  /*63d0*/  BRA `(.L_x_4525) ;  /* 0x0000000400a87947 */ /* 0x000fec0003800000 */
.L_x_4523:
        /* <DEDUP_REMOVED lines=20> */
.L_x_4528:
[----:B------:R-:W-:Y:S05]  /*6520*/  BSYNC B4 ;  /* 0x0000000000047941 */ /* 0x000fea0003800000 */
.L_x_4527:
        /* <DEDUP_REMOVED lines=18> */
.L_x_4530:
[----:B------:R-:W-:Y:S02]  /*6650*/  ISETP.GE.AND P0, PT, R13, RZ, PT ;  /* 0x000000ff0d00720c */ /* 0x000fe40003f06270 */
[----:B------:R-:W-:-:S11]  /*6660*/  MOV R3, 0x3fd774eb ;  /* 0x3fd774eb00037802 */ /* 0x000fd60000000f00 */
[----:B------:R-:W-:-:S04]  /*6670*/  @P0 FFMA.FTZ R0, R3, 0.93318945169448852539, -R0 ;  /* 0x3f6ee58103000823 */ /* 0x000fc80000010800 */
[----:B------:R-:W-:-:S07]  /*6680*/  @!P0 FFMA.FTZ R0, R3, 0.93318945169448852539, R0 ;  /* 0x3f6ee58103008823 */ /* 0x000fce0000010000 */
.L_x_4531:
[----:B------:R-:W-:Y:S05]  /*6690*/  BSYNC B2 ;  /* 0x0000000000027941 */ /* 0x000fea0003800000 */
.L_x_4529:
[----:B------:R-:W-:Y:S01]  /*66a0*/  FSETP.NEU.FTZ.AND P0, PT, |R13|, |R14|, PT ;  /* 0x4000000e0d00720b */ /* 0x000fe20003f1d200 */
[----:B------:R-:W-:Y:S01]  /*66b0*/  HFMA2.MMA R2, -RZ, RZ, 2.04296875, -15.78125 ;  /* 0x4016cbe4ff027435 */ /* 0x000fe200000001ff */
        /* <DEDUP_REMOVED lines=9> */
.L_x_4526:
        /* <DEDUP_REMOVED lines=17> */
.L_x_4533:
[----:B------:R-:W-:Y:S05]  /*6860*/  BSYNC B4 ;  /* 0x0000000000047941 */ /* 0x000fea0003800000 */
.L_x_4532:
        /* <DEDUP_REMOVED lines=18> */
.L_x_4535:
[----:B------:R-:W-:Y:S02]  /*6990*/  ISETP.GE.AND P0, PT, R7, RZ, PT ;  /* 0x000000ff0700720c */ /* 0x000fe40003f06270 */
[----:B------:R-:W-:-:S11]  /*69a0*/  MOV R3, 0x3fd774eb ;  /* 0x3fd774eb00037802 */ /* 0x000fd60000000f00 */
[----:B------:R-:W-:-:S04]  /*69b0*/  @P0 FFMA.FTZ R0, R3, 0.93318945169448852539, -R0 ;  /* 0x3f6ee58103000823 */ /* 0x000fc80000010800 */
[----:B------:R-:W-:-:S07]  /*69c0*/  @!P0 FFMA.FTZ R0, R3, 0.93318945169448852539, R0 ;  /* 0x3f6ee58103008823 */ /* 0x000fce0000010000 */
.L_x_4536:
[----:B------:R-:W-:Y:S05]  /*69d0*/  BSYNC B2 ;  /* 0x0000000000027941 */ /* 0x000fea0003800000 */
.L_x_4534:
        /* <DEDUP_REMOVED lines=10> */
.L_x_4525:
[----:B------:R-:W-:Y:S05]  /*6a80*/  BSYNC B1 ;  /* 0x0000000000017941 */ /* 0x000fea0003800000 */
.L_x_4522:
[----:B------:R-:W-:-:S13]  /*6a90*/  ISETP.NE.AND P0, PT, R6, RZ, PT ;  /* 0x000000ff0600720c */ /* 0x000fda0003f05270 */
[----:B-1----:R-:W-:Y:S01]  /*6aa0*/  @!P0 FADD.FTZ R10, -R10, -RZ ;  /* 0x800000ff0a0a8221 */ /* 0x002fe20000010100 */
[----:B------:R-:W-:Y:S06]  /*6ab0*/  BRA `(.L_x_4537) ;  /* 0x0000000c006c7947 */ /* 0x000fec0003800000 */
.L_x_4500:
[----:B------:R-:W-:Y:S01]  /*6ac0*/  FADD.FTZ R3, -R13, 6.1232342629258392722e-17 ;  /* 0x248d31320d037421 */ /* 0x000fe20000010100 */
[----:B------:R-:W-:-:S03]  /*6ad0*/  FADD.FTZ R10, -R8, -RZ ;  /* 0x800000ff080a7221 */ /* 0x000fc60000010100 */
[----:B------:R-:W-:Y:S01]  /*6ae0*/  FADD.FTZ R3, R3, 1.5707963705062866211 ;  /* 0x3fc90fdb03037421 */ /* 0x000fe20000010000 */
[----:B------:R-:W-:Y:S06]  /*6af0*/  BRA `(.L_x_4537) ;  /* 0x0000000c005c7947 */ /* 0x000fec0003800000 */
.L_x_4499:
[----:B------:R-:W-:Y:S01]  /*6b00*/  FADD.FTZ R10, -R8, -RZ ;  /* 0x800000ff080a7221 */ /* 0x000fe20000010100 */
[----:B------:R-:W-:Y:S01]  /*6b10*/  MOV R3, RZ ;  /* 0x000000ff00037202 */ /* 0x000fe20000000f00 */
[----:B------:R-:W-:Y:S06]  /*6b20*/  BRA `(.L_x_4537) ;  /* 0x0000000c00507947 */ /* 0x000fec0003800000 */
.L_x_4498:
        /* <DEDUP_REMOVED lines=24> */
.L_x_4542:
[----:B------:R-:W-:Y:S05]  /*6cb0*/  BSYNC B4 ;  /* 0x0000000000047941 */ /* 0x000fea0003800000 */
.L_x_4541:
        /* <DEDUP_REMOVED lines=18> */
.L_x_4544:
[----:B------:R-:W-:Y:S02]  /*6de0*/  ISETP.GE.AND P0, PT, R13, RZ, PT ;  /* 0x000000ff0d00720c */ /* 0x000fe40003f06270 */
[----:B------:R-:W-:-:S11]  /*6df0*/  MOV R3, 0x3fd774eb ;  /* 0x3fd774eb00037802 */ /* 0x000fd60000000f00 */
[----:B------:R-:W-:-:S04]  /*6e00*/  @P0 FFMA.FTZ R0, R3, 0.93318945169448852539, -R0 ;  /* 0x3f6ee58103000823 */ /* 0x000fc80000010800 */
[----:B------:R-:W-:-:S07]  /*6e10*/  @!P0 FFMA.FTZ R0, R3, 0.93318945169448852539, R0 ;  /* 0x3f6ee58103008823 */ /* 0x000fce0000010000 */
.L_x_4545:
[----:B------:R-:W-:Y:S05]  /*6e20*/  BSYNC B2 ;  /* 0x0000000000027941 */ /* 0x000fea0003800000 */
.L_x_4543:
        /* <DEDUP_REMOVED lines=13> */
.L_x_4540:
        /* <DEDUP_REMOVED lines=12> */
.L_x_4548:
[----:B------:R-:W-:Y:S05]  /*6fc0*/  BSYNC B4 ;  /* 0x0000000000047941 */ /* 0x000fea0003800000 */
.L_x_4547:
        /* <DEDUP_REMOVED lines=18> */
.L_x_4550:
[----:B------:R-:W-:Y:S02]  /*70f0*/  ISETP.GE.AND P0, PT, R13, RZ, PT ;  /* 0x000000ff0d00720c */ /* 0x000fe40003f06270 */
[----:B------:R-:W-:-:S11]  /*7100*/  MOV R3, 0x3fd774eb ;  /* 0x3fd774eb00037802 */ /* 0x000fd60000000f00 */
[----:B------:R-:W-:-:S04]  /*7110*/  @P0 FFMA.FTZ R0, R3, 0.93318945169448852539, -R0 ;  /* 0x3f6ee58103000823 */ /* 0x000fc80000010800 */
[----:B------:R-:W-:-:S07]  /*7120*/  @!P0 FFMA.FTZ R0, R3, 0.93318945169448852539, R0 ;  /* 0x3f6ee58103008823 */ /* 0x000fce0000010000 */
.L_x_4551:
[----:B------:R-:W-:Y:S05]  /*7130*/  BSYNC B2 ;  /* 0x0000000000027941 */ /* 0x000fea0003800000 */
.L_x_4549:
        /* <DEDUP_REMOVED lines=27> */
.L_x_4539:
        /* <DEDUP_REMOVED lines=33> */
.L_x_4553:
[----:B------:R-:W-:Y:S05]  /*7500*/  BSYNC B4 ;  /* 0x0000000000047941 */ /* 0x000fea0003800000 */
.L_x_4552:
        /* <DEDUP_REMOVED lines=18> */
.L_x_4555:
[----:B------:R-:W-:Y:S02]  /*7630*/  ISETP.GE.AND P0, PT, R13, RZ, PT ;  /* 0x000000ff0d00720c */ /* 0x000fe40003f06270 */
[----:B------:R-:W-:-:S11]  /*7640*/  MOV R3, 0x3fd774eb ;  /* 0x3fd774eb00037802 */ /* 0x000fd60000000f00 */
[----:B------:R-:W-:-:S04]  /*7650*/  @P0 FFMA.FTZ R0, R3, 0.93318945169448852539, -R0 ;  /* 0x3f6ee58103000823 */ /* 0x000fc80000010800 */
[----:B------:R-:W-:-:S07]  /*7660*/  @!P0 FFMA.FTZ R0, R3, 0.93318945169448852539, R0 ;  /* 0x3f6ee58103008823 */ /* 0x000fce0000010000 */
.L_x_4556:
[----:B------:R-:W-:Y:S05]  /*7670*/  BSYNC B2 ;  /* 0x0000000000027941 */ /* 0x000fea0003800000 */
.L_x_4554:
        /* <DEDUP_REMOVED lines=10> */
.L_x_4546:
[----:B------:R-:W-:Y:S05]  /*7720*/  BSYNC B1 ;  /* 0x0000000000017941 */ /* 0x000fea0003800000 */
.L_x_4538:
[----:B------:R-:W-:Y:S01]  /*7730*/  ISETP.NE.AND P0, PT, R6, RZ, PT ;  /* 0x000000ff0600720c */ /* 0x000fe20003f05270 */
[----:B------:R-:W-:Y:S01]  /*7740*/  FADD.FTZ R10, R15, 0.69314718246459960938 ;  /* 0x3f3172180f0a7421 */ /* 0x000fe20000010000 */
[----:B------:R-:W-:-:S11]  /*7750*/  FADD.FTZ R3, |R0|, -RZ ;  /* 0x800000ff00037221 */ /* 0x000fd60000010200 */
[----:B------:R-:W-:Y:S01]  /*7760*/  @!P0 FADD.FTZ R10, -R10, -RZ ;  /* 0x800000ff0a0a8221 */ /* 0x000fe20000010100 */
[----:B------:R-:W-:Y:S06]  /*7770*/  BRA `(.L_x_4537) ;  /* 0x00000000003c7947 */ /* 0x000fec0003800000 */
.L_x_4497:
        /* <DEDUP_REMOVED lines=15> */
.L_x_4537:
[----:B------:R-:W-:Y:S05]  /*7870*/  BSYNC B0 ;  /* 0x0000000000007941 */ /* 0x000fea0003800000 */
.L_x_4496:
[----:B------:R-:W-:Y:S01]  /*7880*/  FSETP.GTU.FTZ.AND P0, PT, |R3|, +INF , PT ;  /* 0x7f8000000300780b */ /* 0x000fe20003f1c200 */
[----:B------:R-:W-:Y:S01]  /*7890*/  BSSY B0, `(.L_x_4557) ;  /* 0x000000c000007945 */ /* 0x000fe20003800000 */
[----:B------:R-:W-:-:S11]  /*78a0*/  FADD.FTZ R0, |R10|, -RZ ;  /* 0x800000ff0a007221 */ /* 0x000fd60000010200 */
[----:B------:R-:W-:Y:S05]  /*78b0*/  @P0 BRA `(.L_x_4558) ;  /* 0x0000000000180947 */ /* 0x000fea0003800000 */
[----:B------:R-:W-:Y:S02]  /*78c0*/  FSETP.GTU.FTZ.AND P0, PT, R0, +INF , PT ;  /* 0x7f8000000000780b */ /* 0x000fe40003f1c000 */
[----:B---3--:R-:W-:-:S11]  /*78d0*/  MOV R5, R10 ;  /* 0x0000000a00057202 */ /* 0x008fd60000000f00 */
[----:B------:R-:W-:Y:S05]  /*78e0*/  @P0 BRA `(.L_x_4559) ;  /* 0x0000000000180947 */ /* 0x000fea0003800000 */
[----:B------:R-:W-:Y:S02]  /*78f0*/  LOP3.LUT R5, R3, 0x80000000, R8, 0xb8, !PT ;  /* 0x8000000003057812 */ /* 0x000fe400078eb808 */
[----:B------:R-:W-:Y:S01]  /*7900*/  MOV R10, R0 ;  /* 0x00000000000a7202 */ /* 0x000fe20000000f00 */
[----:B------:R-:W-:Y:S06]  /*7910*/  BRA `(.L_x_4559) ;  /* 0x00000000000c7947 */ /* 0x000fec0003800000 */
.L_x_4558:
[----:B------:R-:W-:Y:S02]  /*7920*/  FSETP.GTU.FTZ.AND P0, PT, R0, +INF , PT ;  /* 0x7f8000000000780b */ /* 0x000fe40003f1c000 */
[----:B---3--:R-:W-:-:S11]  /*7930*/  MOV R5, R3 ;  /* 0x0000000300057202 */ /* 0x008fd60000000f00 */
[----:B------:R-:W-:-:S07]  /*7940*/  @!P0 MOV R10, R0 ;  /* 0x00000000000a8202 */ /* 0x000fce0000000f00 */
.L_x_4559:
[----:B------:R-:W-:Y:S05]  /*7950*/  BSYNC B0 ;  /* 0x0000000000007941 */ /* 0x000fea0003800000 */
.L_x_4557:
[----:B------:R-:W-:-:S05]  /*7960*/  F2FP.F16.F32.PACK_AB R3, R5, R10 ;  /* 0x0000000a0503723e */ /* 0x000fca00000000ff */
[----:B------:R-:W-:Y:S01]  /*7970*/  STG.E desc[UR4][R16.64], R3 ;  /* 0x0000000310007986 */ /* 0x000fe2000c101904 */
[----:B------:R-:W-:Y:S05]  /*7980*/  EXIT ;  /* 0x000000000000794d */ /* 0x000fea0003800000 */
        .weak           $__internal_9_$__cuda_sm3x_div_rn_ftz_f32_slowpath
        .type           $__internal_9_$__cuda_sm3x_div_rn_ftz_f32_slowpath,@function
        .size           $__internal_9_$__cuda_sm3x_div_rn_ftz_f32_slowpath,(.L_x_21014 - $__internal_9_$__cuda_sm3x_div_rn_ftz_f32_slowpath)
$__internal_9_$__cuda_sm3x_div_rn_ftz_f32_slowpath:
[----:B------:R-:W-:Y:S01]  /*7990*/  SHF.R.U32.HI R3, RZ, 0x17, R12 ;  /* 0x00000017ff037819 */ /* 0x000fe2000001160c */
[----:B------:R-:W-:Y:S01]  /*79a0*/  BSSY B2, `(.L_x_4560) ;  /* 0x0000046000027945 */ /* 0x000fe20003800000 */
[----:B------:R-:W-:-:S03]  /*79b0*/  SHF.R.U32.HI R4, RZ, 0x17, R11 ;  /* 0x00000017ff047819 */ /* 0x000fc6000001160b */
[----:B------:R-:W-:Y:S01]  /*79c0*/  BSSY B3, `(.L_x_4561) ;  /* 0x000001d000037945 */ /* 0x000fe20003800000 */
[----:B------:R-:W-:Y:S02]  /*79d0*/  LOP3.LUT R3, R3, 0xff, RZ, 0xc0, !PT ;  /* 0x000000ff03037812 */ /* 0x000fe400078ec0ff */
[----:B------:R-:W-:Y:S02]  /*79e0*/  LOP3.LUT R4, R4, 0xff, RZ, 0xc0, !PT ;  /* 0x000000ff04047812 */ /* 0x000fe400078ec0ff */
[----:B------:R-:W-:Y:S02]  /*79f0*/  IADD3 R0, R3, -0x1, RZ ;  /* 0xffffffff03007810 */ /* 0x000fe40007ffe0ff */
[----:B------:R-:W-:Y:S02]  /*7a00*/  IADD3 R5, R4, -0x1, RZ ;  /* 0xffffffff04057810 */ /* 0x000fe40007ffe0ff */
        /* <DEDUP_REMOVED lines=24> */
.L_x_4562:
[----:B------:R-:W-:Y:S05]  /*7b90*/  BSYNC B3 ;  /* 0x0000000000037941 */ /* 0x000fea0003800000 */
.L_x_4561:
[----:B------:R-:W-:Y:S01]  /*7ba0*/  IADD3 R3, R3, -0x7f, RZ ;  /* 0xffffff8103037810 */ /* 0x000fe20007ffe0ff */
[----:B------:R-:W-:Y:S01]  /*7bb0*/  BSSY B3, `(.L_x_4567) ;  /* 0x000001b000037945 */ /* 0x000fe20003800000 */
[----:B------:R-:W-:-:S03]  /*7bc0*/  IADD3 R4, R4, -0x7f, RZ ;  /* 0xffffff8104047810 */ /* 0x000fc60007ffe0ff */
[----:B------:R-:W-:Y:S01]  /*7bd0*/  IMAD R19, R3, -0x800000, R12 ;  /* 0xff80000003137824 */ /* 0x000fe200078e020c */
[C---:B------:R-:W-:Y:S01]  /*7be0*/  IADD3 R3, R4.reuse, -R3, RZ ;  /* 0x8000000304037210 */ /* 0x040fe20007ffe0ff */
[----:B------:R-:W-:Y:S02]  /*7bf0*/  IMAD R0, R4, -0x800000, R11 ;  /* 0xff80000004007824 */ /* 0x000fe400078e020b */
        /* <DEDUP_REMOVED lines=10> */
[----:B------:R-:W-:-:S04]  /*7ca0*/  LOP3.LUT R4, R5, 0xff, RZ, 0xc0, !PT ;  /* 0x000000ff05047812 */ /* 0x000fc800078ec0ff */
[----:B------:R-:W-:-:S04]  /*7cb0*/  IADD3 R4, R4, R3, RZ ;  /* 0x0000000304047210 */ /* 0x000fc80007ffe0ff */
        /* <DEDUP_REMOVED lines=9> */
.L_x_4568:
[----:B------:R-:W-:-:S07]  /*7d50*/  LEA R0, R3, R0, 0x17 ;  /* 0x0000000003007211 */ /* 0x000fce00078eb8ff */
.L_x_4569:
[----:B------:R-:W-:Y:S05]  /*7d60*/  BSYNC B3 ;  /* 0x0000000000037941 */ /* 0x000fea0003800000 */
.L_x_4567:
[----:B------:R-:W-:Y:S05]  /*7d70*/  BRA `(.L_x_4570) ;  /* 0x0000000000207947 */ /* 0x000fea0003800000 */
.L_x_4566:
[----:B------:R-:W-:-:S04]  /*7d80*/  LOP3.LUT R11, R12, 0x80000000, R11, 0x48, !PT ;  /* 0x800000000c0b7812 */ /* 0x000fc800078e480b */
[----:B------:R-:W-:Y:S01]  /*7d90*/  LOP3.LUT R0, R11, 0x7f800000, RZ, 0xfc, !PT ;  /* 0x7f8000000b007812 */ /* 0x000fe200078efcff */
[----:B------:R-:W-:Y:S06]  /*7da0*/  BRA `(.L_x_4570) ;  /* 0x0000000000147947 */ /* 0x000fec0003800000 */
.L_x_4565:
[----:B------:R-:W-:Y:S01]  /*7db0*/  LOP3.LUT R0, R12, 0x80000000, R11, 0x48, !PT ;  /* 0x800000000c007812 */ /* 0x000fe200078e480b */
[----:B------:R-:W-:Y:S06]  /*7dc0*/  BRA `(.L_x_4570) ;  /* 0x00000000000c7947 */ /* 0x000fec0003800000 */
.L_x_4564:
[----:B------:R-:W0:Y:S01]  /*7dd0*/  MUFU.RSQ R0, -QNAN ;  /* 0xffc0000000007908 */ /* 0x000e220000001400 */
[----:B------:R-:W-:Y:S05]  /*7de0*/  BRA `(.L_x_4570) ;  /* 0x0000000000047947 */ /* 0x000fea0003800000 */
.L_x_4563:
[----:B------:R-:W-:-:S07]  /*7df0*/  FADD.FTZ R0, R11, R12 ;  /* 0x0000000c0b007221 */ /* 0x000fce0000010000 */
.L_x_4570:
[----:B------:R-:W-:Y:S05]  /*7e00*/  BSYNC B2 ;  /* 0x0000000000027941 */ /* 0x000fea0003800000 */
.L_x_4560:
[----:B------:R-:W-:Y:S01]  /*7e10*/  HFMA2.MMA R5, -RZ, RZ, 0, 0 ;  /* 0x00000000ff057435 */ /* 0x000fe200000001ff */
[----:B------:R-:W-:-:S05]  /*7e20*/  MOV R4, R2 ;  /* 0x0000000200047202 */ /* 0x000fca0000000f00 */
[----:B0-----:R-:W-:Y:S05]  /*7e30*/  RET.REL.NODEC R4 `(_ZN2at6native18elementwise_kernelILi128ELi2EZNS0_22gpu_kernel_impl_nocastIZZZNS0_17acosh_kernel_cudaERNS_18TensorIteratorBaseEENKUlvE_clEvENKUlvE1_clEvEUlN3c107complexINS7_4HalfEEEE_EEvS4_RKT_EUliE_EEviT1_) ;  /* 0xffffff8004707950 */ /* 0x001fea0003c3ffff */
.L_x_4571:
        /* <DEDUP_REMOVED lines=12> */
.L_x_21014:


//--------------------- .text._ZN2at6native27unrolled_elementwise_kernelIZZZNS0_17acosh_kernel_cudaERNS_18TensorIteratorBaseEENKUlvE_clEvENKUlvE1_clEvEUlN3c107complexINS6_4HalfEEEE_St5arrayIPcLm2EELi4E23TrivialOffsetCalculatorILi1EjESF_NS0_6memory15LoadWithoutCastENSG_16StoreWithoutCastEEEviT_T0_T2_T3_T4_T5_ --------------------------
	.section	.text._ZN2at6native27unrolled_elementwise_kernelIZZZNS0_17acosh_kernel_cudaERNS_18TensorIteratorBaseEENKUlvE_clEvENKUlvE1_clEvEUlN3c107complexINS6_4HalfEEEE_St5arrayIPcLm2EELi4E23TrivialOffsetCalculatorILi1EjESF_NS0_6memory15LoadWithoutCastENSG_16StoreWithoutCastEEEviT_T0_T2_T3_T4_T5_,"ax",@progbits
	.align	128
        .global         _ZN2at6native27unrolled_elementwise_kernelIZZZNS0_17acosh_kernel_cudaERNS_18TensorIteratorBaseEENKUlvE_clEvENKUlvE1_clEvEUlN3c107complexINS6_4HalfEEEE_St5arrayIPcLm2EELi4E23TrivialOffsetCalculatorILi1EjESF_NS0_6memory15LoadWithoutCastENSG_16StoreWithoutCastEEEviT_T0_T2_T3_T4_T5_
        .type           _ZN2at6native27unrolled_elementwise_kernelIZZZNS0_17acosh_kernel_cudaERNS_18TensorIteratorBaseEENKUlvE_clEvENKUlvE1_clEvEUlN3c107complexINS6_4HalfEEEE_St5arrayIPcLm2EELi4E23TrivialOffsetCalculatorILi1EjESF_NS0_6memory15LoadWithoutCastENSG_16StoreWithoutCastEEEviT_T0_T2_T3_T4_T5_,@function
        .size           _ZN2at6native27unrolled_elementwise_kernelIZZZNS0_17acosh_kernel_cudaERNS_18TensorIteratorBaseEENKUlvE_clEvENKUlvE1_clEvEUlN3c107complexINS6_4HalfEEEE_St5arrayIPcLm2EELi4E23TrivialOffsetCalculatorILi1EjESF_NS0_6memory15LoadWithoutCastENSG_16StoreWithoutCastEEEviT_T0_T2_T3_T4_T5_,(.L_x_21015 - _ZN2at6native27unrolled_elementwise_kernelIZZZNS0_17acosh_kernel_cudaERNS_18TensorIteratorBaseEENKUlvE_clEvENKUlvE1_clEvEUlN3c107complexINS6_4HalfEEEE_St5arrayIPcLm2EELi4E23TrivialOffsetCalculatorILi1EjESF_NS0_6memory15LoadWithoutCastENSG_16StoreWithoutCastEEEviT_T0_T2_T3_T4_T5_)
        .other          _ZN2at6native27unrolled_elementwise_kernelIZZZNS0_17acosh_kernel_cudaERNS_18TensorIteratorBaseEENKUlvE_clEvENKUlvE1_clEvEUlN3c107complexINS6_4HalfEEEE_St5arrayIPcLm2EELi4E23TrivialOffsetCalculatorILi1EjESF_NS0_6memory15LoadWithoutCastENSG_16StoreWithoutCastEEEviT_T0_T2_T3_T4_T5_,@"STO_CUDA_ENTRY STV_DEFAULT"
_ZN2at6native27unrolled_elementwise_kernelIZZZNS0_17acosh_kernel_cudaERNS_18TensorIteratorBaseEENKUlvE_clEvENKUlvE1_clEvEUlN3c107complexINS6_4HalfEEEE_St5arrayIPcLm2EELi4E23TrivialOffsetCalculatorILi1EjESF_NS0_6memory15LoadWithoutCastENSG_16StoreWithoutCastEEEviT_T0_T2_T3_T4_T5_:
.text._ZN2at6native27unrolled_elementwise_kernelIZZZNS0_17acosh_kernel_cudaERNS_18TensorIteratorBaseEENKUlvE_clEvENKUlvE1_clEvEUlN3c107complexINS6_4HalfEEEE_St5arrayIPcLm2EELi4E23TrivialOffsetCalculatorILi1EjESF_NS0_6memory15LoadWithoutCastENSG_16StoreWithoutCastEEEviT_T0_T2_T3_T4_T5_:
[----:B------:R-:W-:Y:S01]  /*0000*/  LDC R1, c[0x0][0x28] ;  /* 0x00000a00ff017b82 */ /* 0x000fe20000000800 */
[----:B------:R-:W0:Y:S07]  /*0010*/  S2R R2, SR_CTAID.X ;  /* 0x0000000000027919 */ /* 0x000e2e0000002500 */
[----:B------:R-:W0:Y:S01]  /*0020*/  LDC R3, c[0x0][0x210] ;  /* 0x00008400ff037b82 */ /* 0x000e220000000800 */
[----:B------:R-:W-:Y:S01]  /*0030*/  ULDC.64 UR4, c[0x0][0x208] ;  /* 0x0000820000047ab9 */ /* 0x000fe20000000a00 */
[----:B------:R-:W1:Y:S01]  /*0040*/  S2R R0, SR_TID.X ;  /* 0x0000000000007919 */ /* 0x000e620000002100 */
[----:B0-----:R-:W-:-:S05]  /*0050*/  IMAD R3, R2, -0x200, R3 ;  /* 0xfffffe0002037824 */ /* 0x001fca00078e0203 */
[----:B-1----:R-:W-:-:S13]  /*0060*/  ISETP.GE.AND P2, PT, R0, R3, PT ;  /* 0x000000030000720c */ /* 0x002fda0003f46270 */
        /* <DEDUP_REMOVED lines=8> */
[----:B0-----:R-:W-:-:S06]  /*00f0*/  @!P2 IMAD.WIDE.U32 R8, R13, 0x4, R8 ;  /* 0x000000040d08a825 */ /* 0x001fcc00078e0008 */
[----:B------:R-:W2:Y:S06]  /*0100*/  @!P2 LDG.E R8, desc[UR4][R8.64] ;  /* 0x000000040808a981 */ /* 0x000eac000c1e1900 */
[----:B------:R-:W-:Y:S01]  /*0110*/  @!P3 LEA R17, R2, R0, 0x9 ;  /* 0x000000000211b211 */ /* 0x000fe200078e48ff */
[----:B------:R-:W0:Y:S01]  /*0120*/  @!P3 LDC.64 R6, c[0x0][0x220] ;  /* 0x00008800ff06bb82 */ /* 0x000e220000000a00 */
[----:B------:R-:W-:-:S04]  /*0130*/  @!P3 IADD3 R0, R0, 0x80, RZ ;  /* 0x000000800000b810 */ /* 0x000fc80007ffe0ff */
[----:B------:R-:W-:Y:S01]  /*0140*/  ISETP.GE.AND P1, PT, R0, R3, PT ;  /* 0x000000030000720c */ /* 0x000fe20003f26270 */
[----:B-1----:R-:W-:-:S06]  /*0150*/  @!P0 IMAD.WIDE.U32 R12, R15, 0x4, R10 ;  /* 0x000000040f0c8825 */ /* 0x002fcc00078e000a */
[----:B------:R-:W3:Y:S06]  /*0160*/  @!P0 LDG.E R12, desc[UR4][R12.64] ;  /* 0x000000040c0c8981 */ /* 0x000eec000c1e1900 */
[----:B------:R-:W1:Y:S01]  /*0170*/  @!P1 LDC.64 R4, c[0x0][0x220] ;  /* 0x00008800ff049b82 */ /* 0x000e620000000a00 */
[----:B------:R-:W-:Y:S01]  /*0180*/  @!P1 LEA R11, R2, R0, 0x9 ;  /* 0x00000000020b9211 */ /* 0x000fe200078e48ff */
[----:B0-----:R-:W-:-:S06]  /*0190*/  @!P3 IMAD.WIDE.U32 R6, R17, 0x4, R6 ;  /* 0x000000041106b825 */ /* 0x001fcc00078e0006 */
[----:B------:R-:W4:Y:S01]  /*01a0*/  @!P3 LDG.E R6, desc[UR4][R6.64] ;  /* 0x000000040606b981 */ /* 0x000f22000c1e1900 */
[----:B-1----:R-:W-:-:S06]  /*01b0*/  @!P1 IMAD.WIDE.U32 R4, R11, 0x4, R4 ;  /* 0x000000040b049825 */ /* 0x002fcc00078e0004 */
[----:B------:R0:W5:Y:S01]  /*01c0*/  @!P1 LDG.E R4, desc[UR4][R4.64] ;  /* 0x0000000404049981 */ /* 0x000162000c1e1900 */
[----:B------:R-:W-:Y:S02]  /*01d0*/  PRMT R11, RZ, 0x5410, RZ ;  /* 0x00005410ff0b7816 */ /* 0x000fe400000000ff */
[----:B------:R-:W-:Y:S02]  /*01e0*/  PRMT R14, RZ, 0x5410, RZ ;  /* 0x00005410ff0e7816 */ /* 0x000fe400000000ff */
[----:B------:R-:W-:Y:S01]  /*01f0*/  PRMT R22, RZ, 0x5410, RZ ;  /* 0x00005410ff167816 */ /* 0x000fe200000000ff */
[----:B------:R-:W-:Y:S01]  /*0200*/  BSSY B1, `(.L_x_4572) ;  /* 0x000029e000017945 */ /* 0x000fe20003800000 */
[----:B------:R-:W-:Y:S02]  /*0210*/  PRMT R0, RZ, 0x7610, R0 ;  /* 0x00007610ff007816 */ /* 0x000fe40000000000 */
[----:B0-----:R-:W-:-:S04]  /*0220*/  PRMT R5, RZ, 0x7610, R5 ;  /* 0x00007610ff057816 */ /* 0x001fc80000000005 */
[C---:B--2---:R-:W-:Y:S02]  /*0230*/  @!P2 PRMT R5, R8.reuse, 0x7610, R5 ;  /* 0x000076100805a816 */ /* 0x044fe40000000005 */
[----:B------:R-:W-:Y:S02]  /*0240*/  @!P2 PRMT R0, R8, 0x7632, R0 ;  /* 0x000076320800a816 */ /* 0x000fe40000000000 */
[----:B---3--:R-:W-:-:S04]  /*0250*/  @!P0 PRMT R11, R11, 0x5410, R12 ;  /* 0x000054100b0b8816 */ /* 0x008fc8000000000c */
[----:B------:R-:W-:Y:S02]  /*0260*/  @!P0 PRMT R11, R12, 0x7632, R11 ;  /* 0x000076320c0b8816 */ /* 0x000fe4000000000b */
[----:B----4-:R-:W-:-:S04]  /*0270*/  @!P3 PRMT R14, R14, 0x5410, R6 ;  /* 0x000054100e0eb816 */ /* 0x010fc80000000006 */
[----:B------:R-:W-:Y:S02]  /*0280*/  @!P3 PRMT R14, R6, 0x7632, R14 ;  /* 0x00007632060eb816 */ /* 0x000fe4000000000e */
[----:B-----5:R-:W-:-:S04]  /*0290*/  @!P1 PRMT R22, R22, 0x5410, R4 ;  /* 0x0000541016169816 */ /* 0x020fc80000000004 */
[----:B------:R-:W-:Y:S01]  /*02a0*/  @!P1 PRMT R22, R4, 0x7632, R22 ;  /* 0x0000763204169816 */ /* 0x000fe20000000016 */
[----:B------:R-:W-:Y:S06]  /*02b0*/  @P2 BRA `(.L_x_4573) ;  /* 0x0000002800482947 */ /* 0x000fec0003800000 */
        /* <DEDUP_REMOVED lines=36> */
[-C--:B------:R-:W-:Y:S01]  /*0500*/  FMUL.FTZ R20, R16, R19.reuse ;  /* 0x0000001310147220 */ /* 0x080fe20000410000 */
        /* <DEDUP_REMOVED lines=41> */
[----:B------:R-:W-:Y:S02]  /*07a0*/  MOV R21, 0x3d39bf78 ;  /* 0x3d39bf7800157802 */ /* 0x000fe40000000f00 */
        /* <DEDUP_REMOVED lines=30> */
.L_x_4582:
        /* <DEDUP_REMOVED lines=10> */
.L_x_4584:
[----:B------:R-:W-:-:S04]  /*0a30*/  FADD.FTZ R8, -R0, R13 ;  /* 0x0000000d00087221 */ /* 0x000fc80000010100 */
[----:B------:R-:W-:-:S07]  /*0a40*/  FMUL.FTZ R8, R8, 0.5 ;  /* 0x3f00000008087820 */ /* 0x000fce0000410000 */
.L_x_4585:
[----:B------:R-:W-:Y:S05]  /*0a50*/  BSYNC B3 ;  /* 0x0000000000037941 */ /* 0x000fea0003800000 */
.L_x_4583:
        /* <DEDUP_REMOVED lines=11> */
.L_x_4587:
[----:B------:R-:W-:-:S04]  /*0b10*/  FADD.FTZ R15, R10, -R15 ;  /* 0x8000000f0a0f7221 */ /* 0x000fc80000010000 */
[----:B------:R-:W-:-:S07]  /*0b20*/  FMUL.FTZ R15, R15, 0.5 ;  /* 0x3f0000000f0f7820 */ /* 0x000fce0000410000 */
.L_x_4588:
[----:B------:R-:W-:Y:S05]  /*0b30*/  BSYNC B3 ;  /* 0x0000000000037941 */ /* 0x000fea0003800000 */
.L_x_4586:
[----:B------:R-:W-:Y:S01]  /*0b40*/  FADD.FTZ R15, R15, R8 ;  /* 0x000000080f0f7221 */ /* 0x000fe20000010000 */
[----:B------:R-:W-:Y:S01]  /*0b50*/  FADD.FTZ R8, R12, 1 ;  /* 0x3f8000000c087421 */ /* 0x000fe20000010000 */
[----:B------:R-:W-:Y:S01]  /*0b60*/  HFMA2.MMA R19, -RZ, RZ, 1.625, 0 ;  /* 0x3e800000ff137435 */ /* 0x000fe200000001ff */
[----:B------:R-:W-:Y:S02]  /*0b70*/  MOV R21, 0x3d39bf78 ;  /* 0x3d39bf7800157802 */ /* 0x000fe40000000f00 */
        /* <DEDUP_REMOVED lines=31> */
.L_x_4581:
[----:B------:R0:W1:Y:S02]  /*0d70*/  MUFU.SQRT R15, R4 ;  /* 0x00000004000f7308 */ /* 0x0000640000002000 */
.L_x_4580:
[----:B------:R-:W-:Y:S05]  /*0d80*/  BSYNC B2 ;  /* 0x0000000000027941 */ /* 0x000fea0003800000 */
.L_x_4579:
[----:B------:R-:W-:Y:S01]  /*0d90*/  FSETP.GEU.FTZ.AND P0, PT, R7, 4.336808689942017736e-19, PT ;  /* 0x210000000700780b */ /* 0x000fe20003f1e000 */
[----:B------:R-:W-:Y:S01]  /*0da0*/  BSSY B2, `(.L_x_4589) ;  /* 0x0000048000027945 */ /* 0x000fe20003800000 */
[----:B-1----:R-:W-:-:S11]  /*0db0*/  MOV R8, R15 ;  /* 0x0000000f00087202 */ /* 0x002fd60000000f00 */
[----:B------:R-:W-:Y:S05]  /*0dc0*/  @!P0 BRA `(.L_x_4590) ;  /* 0x0000000400088947 */ /* 0x000fea0003800000 */
[----:B------:R-:W1:Y:S01]  /*0dd0*/  MUFU.RCP R16, R12 ;  /* 0x0000000c00107308 */ /* 0x000e620000001000 */
[----:B------:R-:W-:Y:S01]  /*0de0*/  PLOP3.LUT P0, PT, PT, PT, PT, 0x8, 0x0 ;  /* 0x000000000000781c */ /* 0x000fe20003f0e170 */
[----:B-1----:R-:W-:-:S05]  /*0df0*/  FMUL.FTZ R15, R7, R16 ;  /* 0x00000010070f7220 */ /* 0x002fca0000410000 */
        /* <DEDUP_REMOVED lines=14> */
[----:B------:R-:W1:Y:S02]  /*0ee0*/  @P0 MUFU.RCP R13, R13 ;  /* 0x0000000d000d0308 */ /* 0x000e640000001000 */
[----:B-1----:R-:W-:Y:S01]  /*0ef0*/  @P0 FMUL.FTZ.D2 R0, R0, R13 ;  /* 0x0000000d00000220 */ /* 0x002fe20000310000 */
[----:B------:R-:W-:Y:S01]  /*0f00*/  @!P0 FMUL.FTZ R0, |R6|, 0.5 ;  /* 0x3f00000006008820 */ /* 0x000fe20000410200 */
[----:B------:R-:W-:Y:S06]  /*0f10*/  BRA `(.L_x_4596) ;  /* 0x0000000000087947 */ /* 0x000fec0003800000 */
.L_x_4595:
[----:B------:R-:W-:-:S04]  /*0f20*/  FADD.FTZ R0, -R0, R13 ;  /* 0x0000000d00007221 */ /* 0x000fc80000010100 */
[----:B------:R-:W-:-:S07]  /*0f30*/  FMUL.FTZ R0, R0, 0.5 ;  /* 0x3f00000000007820 */ /* 0x000fce0000410000 */
.L_x_4596:
[----:B------:R-:W-:Y:S05]  /*0f40*/  BSYNC B3 ;  /* 0x0000000000037941 */ /* 0x000fea0003800000 */
.L_x_4594:
        /* <DEDUP_REMOVED lines=10> */
.L_x_4598:
[----:B------:R-:W-:-:S04]  /*0ff0*/  FADD.FTZ R9, -R9, R10 ;  /* 0x0000000a09097221 */ /* 0x000fc80000010100 */
[----:B------:R-:W-:-:S07]  /*1000*/  FMUL.FTZ R9, R9, 0.5 ;  /* 0x3f00000009097820 */ /* 0x000fce0000410000 */
.L_x_4599:
[----:B------:R-:W-:Y:S05]  /*1010*/  BSYNC B3 ;  /* 0x0000000000037941 */ /* 0x000fea0003800000 */
.L_x_4597:
[----:B------:R-:W-:Y:S01]  /*1020*/  FADD.FTZ R9, R9, R0 ;  /* 0x0000000009097221 */ /* 0x000fe20000010000 */
[----:B------:R-:W-:Y:S01]  /*1030*/  FADD.FTZ R12, R7, R12 ;  /* 0x0000000c070c7221 */ /* 0x000fe20000010000 */
[----:B------:R-:W-:-:S03]  /*1040*/  PLOP3.LUT P0, PT, PT, PT, PT, 0x80, 0x0 ;  /* 0x000000000000781c */ /* 0x000fc60003f0f070 */
[----:B------:R-:W-:-:S04]  /*1050*/  FMUL.FTZ R9, R12, R9 ;  /* 0x000000090c097220 */ /* 0x000fc80000410000 */
[----:B------:R1:W2:Y:S01]  /*1060*/  MUFU.SQRT R10, R9 ;  /* 0x00000009000a7308 */ /* 0x0002a20000002000 */
[----:B------:R-:W-:Y:S05]  /*1070*/  BRA `(.L_x_4591) ;  /* 0x0000000000687947 */ /* 0x000fea0003800000 */
.L_x_4593:
[----:B------:R-:W-:-:S13]  /*1080*/  FSETP.GT.FTZ.AND P1, PT, R7, 1, PT ;  /* 0x3f8000000700780b */ /* 0x000fda0003f34000 */
[----:B------:R-:W-:Y:S01]  /*1090*/  @!P1 FADD.FTZ R13, -R7, 1 ;  /* 0x3f800000070d9421 */ /* 0x000fe20000010100 */
[----:B------:R-:W-:-:S03]  /*10a0*/  @!P1 PLOP3.LUT P0, PT, PT, PT, PT, 0x80, 0x0 ;  /* 0x000000000000981c */ /* 0x000fc60003f0f070 */
[----:B------:R-:W-:-:S04]  /*10b0*/  @!P1 FMUL.FTZ R13, R0, R13 ;  /* 0x0000000d000d9220 */ /* 0x000fc80000410000 */
[----:B------:R3:W4:Y:S01]  /*10c0*/  @!P1 MUFU.SQRT R10, R13 ;  /* 0x0000000d000a9308 */ /* 0x0007220000002000 */
[----:B------:R-:W-:Y:S05]  /*10d0*/  @!P1 BRA `(.L_x_4591) ;  /* 0x0000000000509947 */ /* 0x000fea0003800000 */
[----:B0-----:R-:W-:Y:S01]  /*10e0*/  FMUL.FTZ R4, R0, R9 ;  /* 0x0000000900047220 */ /* 0x001fe20000410000 */
[----:B------:R-:W-:Y:S01]  /*10f0*/  FMUL.FTZ R0, |R6|, 2.81474976710656000000e+14 ;  /* 0x5780000006007820 */ /* 0x000fe20000410200 */
[----:B------:R-:W-:-:S03]  /*1100*/  PLOP3.LUT P0, PT, PT, PT, PT, 0x80, 0x0 ;  /* 0x000000000000781c */ /* 0x000fc60003f0f070 */
[C---:B------:R-:W-:Y:S01]  /*1110*/  FMUL.FTZ R0, R7.reuse, R0 ;  /* 0x0000000007007220 */ /* 0x040fe20000410000 */
[----:B------:R-:W0:Y:S01]  /*1120*/  MUFU.SQRT R4, R4 ;  /* 0x0000000400047308 */ /* 0x000e220000002000 */
[----:B------:R-:W-:-:S07]  /*1130*/  FMUL.FTZ R7, R7, 2.81474976710656000000e+14 ;  /* 0x5780000007077820 */ /* 0x000fce0000410000 */
[----:B0-----:R-:W4:Y:S02]  /*1140*/  MUFU.RCP R9, R4 ;  /* 0x0000000400097308 */ /* 0x001f240000001000 */
[----:B----4-:R-:W-:Y:S01]  /*1150*/  FMUL.FTZ R10, R0, R9 ;  /* 0x00000009000a7220 */ /* 0x010fe20000410000 */
[----:B------:R-:W-:Y:S06]  /*1160*/  BRA `(.L_x_4591) ;  /* 0x00000000002c7947 */ /* 0x000fec0003800000 */
.L_x_4592:
[----:B------:R-:W-:Y:S01]  /*1170*/  FADD.FTZ R0, R12, 1 ;  /* 0x3f8000000c007421 */ /* 0x000fe20000010000 */
[----:B------:R-:W-:Y:S01]  /*1180*/  MUFU.SQRT R9, R4 ;  /* 0x0000000400097308 */ /* 0x000fe20000002000 */
[----:B------:R-:W-:Y:S01]  /*1190*/  HFMA2.MMA R7, -RZ, RZ, 1.875, 0 ;  /* 0x3f800000ff077435 */ /* 0x000fe200000001ff */
[----:B------:R-:W-:Y:S01]  /*11a0*/  PLOP3.LUT P0, PT, PT, PT, PT, 0x80, 0x0 ;  /* 0x000000000000781c */ /* 0x000fe20003f0f070 */
[----:B------:R-:W-:-:S06]  /*11b0*/  FMUL.FTZ R0, R0, 0.5 ;  /* 0x3f00000000007820 */ /* 0x000fcc0000410000 */
[----:B------:R-:W1:Y:S02]  /*11c0*/  MUFU.SQRT R0, R0 ;  /* 0x0000000000007308 */ /* 0x000e640000002000 */
[----:B-1----:R-:W-:Y:S01]  /*11d0*/  FMUL.FTZ R10, R9, R0 ;  /* 0x00000000090a7220 */ /* 0x002fe20000410000 */
[----:B------:R-:W-:Y:S06]  /*11e0*/  BRA `(.L_x_4591) ;  /* 0x00000000000c7947 */ /* 0x000fec0003800000 */
.L_x_4590:
[----:B------:R-:W-:Y:S01]  /*11f0*/  PLOP3.LUT P0, PT, PT, PT, PT, 0x80, 0x0 ;  /* 0x000000000000781c */ /* 0x000fe20003f0f070 */
[----:B------:R-:W-:Y:S01]  /*1200*/  FMUL.FTZ R10, R12, 16777216 ;  /* 0x4b8000000c0a7820 */ /* 0x000fe20000410000 */
[----:B------:R-:W-:-:S11]  /*1210*/  FMUL.FTZ R7, R7, 16777216 ;  /* 0x4b80000007077820 */ /* 0x000fd60000410000 */
.L_x_4591:
[----:B------:R-:W-:Y:S05]  /*1220*/  BSYNC B2 ;  /* 0x0000000000027941 */ /* 0x000fea0003800000 */
.L_x_4589:
[----:B------:R-:W-:Y:S04]  /*1230*/  BSSY B4, `(.L_x_4600) ;  /* 0x00000a9000047945 */ /* 0x000fe80003800000 */
[----:B------:R-:W-:Y:S05]  /*1240*/  @P0 BRA `(.L_x_4601) ;  /* 0x0000000000ec0947 */ /* 0x000fea0003800000 */
[----:B------:R-:W-:-:S13]  /*1250*/  ISETP.GT.AND P0, PT, R5, -0x1, PT ;  /* 0xffffffff0500780c */ /* 0x000fda0003f04270 */
[----:B------:R-:W-:Y:S05]  /*1260*/  @P0 BRA `(.L_x_4602) ;  /* 0x0000000000740947 */ /* 0x000fea0003800000 */
[----:B0-----:R-:W-:Y:S01]  /*1270*/  HFMA2.MMA R4, -RZ, RZ, 1.75, 0 ;  /* 0x3f000000ff047435 */ /* 0x001fe200000001ff */
[----:B------:R-:W-:-:S04]  /*1280*/  FADD.FTZ R0, -R15, -RZ ;  /* 0x800000ff0f007221 */ /* 0x000fc80000010100 */
[C---:B------:R-:W-:Y:S01]  /*1290*/  FADD.FTZ R5, |R0|.reuse, -RZ ;  /* 0x800000ff00057221 */ /* 0x040fe20000010200 */
[C---:B------:R-:W-:Y:S02]  /*12a0*/  FSETP.GT.FTZ.AND P0, PT, |R0|.reuse, 0.56000000238418579102, PT ;  /* 0x3f0f5c290000780b */ /* 0x040fe40003f14200 */
[----:B------:R-:W-:Y:S02]  /*12b0*/  FSETP.NEU.FTZ.AND P1, PT, |R0|, 1, PT ;  /* 0x3f8000000000780b */ /* 0x000fe40003f3d200 */
[----:B------:R-:W-:-:S04]  /*12c0*/  FFMA.FTZ R4, -R5, R4, 0.5 ;  /* 0x3f00000005047423 */ /* 0x000fc80000010104 */
[----:B------:R-:W1:Y:S02]  /*12d0*/  MUFU.RSQ R7, R4 ;  /* 0x0000000400077308 */ /* 0x000e640000001400 */
[----:B-1----:R-:W-:Y:S01]  /*12e0*/  FMUL.FTZ R9, R4, R7 ;  /* 0x0000000704097220 */ /* 0x002fe20000410000 */
[----:B--2-4-:R-:W-:-:S04]  /*12f0*/  FMUL.FTZ R10, R7, 0.5 ;  /* 0x3f000000070a7820 */ /* 0x014fc80000410000 */
        /* <DEDUP_REMOVED lines=20> */
.L_x_4602:
[----:B------:R-:W-:Y:S01]  /*1440*/  MOV R5, 0x3f000000 ;  /* 0x3f00000000057802 */ /* 0x000fe20000000f00 */
[C---:B------:R-:W-:Y:S01]  /*1450*/  FADD.FTZ R0, |R15|.reuse, -RZ ;  /* 0x800000ff0f007221 */ /* 0x040fe20000010200 */
[C---:B------:R-:W-:Y:S02]  /*1460*/  FSETP.GT.FTZ.AND P0, PT, |R15|.reuse, 0.56000000238418579102, PT ;  /* 0x3f0f5c290f00780b */ /* 0x040fe40003f14200 */
[----:B------:R-:W-:Y:S01]  /*1470*/  FSETP.NEU.FTZ.AND P1, PT, |R15|, 1, PT ;  /* 0x3f8000000f00780b */ /* 0x000fe20003f3d200 */
[----:B0-----:R-:W-:-:S04]  /*1480*/  FFMA.FTZ R4, -R0, R5, 0.5 ;  /* 0x3f00000000047423 */ /* 0x001fc80000010105 */
[----:B------:R-:W0:Y:S02]  /*1490*/  MUFU.RSQ R5, R4 ;  /* 0x0000000400057308 */ /* 0x000e240000001400 */
[----:B0-----:R-:W-:Y:S01]  /*14a0*/  FMUL.FTZ R7, R4, R5 ;  /* 0x0000000504077220 */ /* 0x001fe20000410000 */
[----:B--2-4-:R-:W-:-:S04]  /*14b0*/  FMUL.FTZ R10, R5, 0.5 ;  /* 0x3f000000050a7820 */ /* 0x014fc80000410000 */
        /* <DEDUP_REMOVED lines=20> */
.L_x_4601:
[----:B------:R-:W-:-:S13]  /*1600*/  ISETP.GT.AND P0, PT, R5, -0x1, PT ;  /* 0xffffffff0500780c */ /* 0x000fda0003f04270 */
[----:B------:R-:W-:Y:S05]  /*1610*/  @P0 BRA `(.L_x_4604) ;  /* 0x0000000000d80947 */ /* 0x000fea0003800000 */
[----:B------:R-:W-:Y:S01]  /*1620*/  FADD.FTZ R7, -R7, -RZ ;  /* 0x800000ff07077221 */ /* 0x000fe20000010100 */
[C---:B--2-4-:R-:W-:Y:S01]  /*1630*/  FADD.FTZ R5, |R10|.reuse, -RZ ;  /* 0x800000ff0a057221 */ /* 0x054fe20000010200 */
[----:B------:R-:W-:Y:S02]  /*1640*/  BSSY B5, `(.L_x_4605) ;  /* 0x0000011000057945 */ /* 0x000fe40003800000 */
[----:B------:R-:W-:Y:S01]  /*1650*/  FADD.FTZ R0, |R7|, -RZ ;  /* 0x800000ff07007221 */ /* 0x000fe20000010200 */
[----:B------:R-:W-:-:S04]  /*1660*/  FSETP.GT.FTZ.AND P6, PT, |R10|, |R7|, PT ;  /* 0x400000070a00720b */ /* 0x000fc80003fd4200 */
[----:B0-----:R-:W-:Y:S02]  /*1670*/  FSEL R4, R5, R0, P6 ;  /* 0x0000000005047208 */ /* 0x001fe40003000000 */
[----:B------:R-:W-:Y:S02]  /*1680*/  FSEL R0, R0, R5, P6 ;  /* 0x0000000500007208 */ /* 0x000fe40003000000 */
[----:B-1----:R-:W0:Y:S08]  /*1690*/  MUFU.RCP R9, R4 ;  /* 0x0000000400097308 */ /* 0x002e300000001000 */
        /* <DEDUP_REMOVED lines=9> */
[----:B---3--:R-:W-:Y:S05]  /*1730*/  CALL.REL.NOINC `($__internal_10_$__cuda_sm3x_div_rn_ftz_f32_slowpath) ;  /* 0x0000009000cc7944 */ /* 0x008fea0003c00000 */
[----:B------:R-:W-:-:S07]  /*1740*/  MOV R5, R0 ;  /* 0x0000000000057202 */ /* 0x000fce0000000f00 */
.L_x_4606:
[----:B------:R-:W-:Y:S05]  /*1750*/  BSYNC B5 ;  /* 0x0000000000057941 */ /* 0x000fea0003800000 */
.L_x_4605:
        /* <DEDUP_REMOVED lines=18> */
.L_x_4608:
[----:B------:R-:W-:Y:S02]  /*1880*/  ISETP.GE.AND P0, PT, R7, RZ, PT ;  /* 0x000000ff0700720c */ /* 0x000fe40003f06270 */
[----:B------:R-:W-:-:S11]  /*1890*/  MOV R5, 0x3fd774eb ;  /* 0x3fd774eb00057802 */ /* 0x000fd60000000f00 */
[----:B------:R-:W-:-:S04]  /*18a0*/  @P0 FFMA.FTZ R0, R5, 0.93318945169448852539, -R0 ;  /* 0x3f6ee58105000823 */ /* 0x000fc80000010800 */
[----:B------:R-:W-:-:S07]  /*18b0*/  @!P0 FFMA.FTZ R0, R5, 0.93318945169448852539, R0 ;  /* 0x3f6ee58105008823 */ /* 0x000fce0000010000 */
.L_x_4609:
[----:B------:R-:W-:Y:S05]  /*18c0*/  BSYNC B2 ;  /* 0x0000000000027941 */ /* 0x000fea0003800000 */
.L_x_4607:
[C---:B------:R-:W-:Y:S02]  /*18d0*/  FSETP.NEU.FTZ.AND P0, PT, |R7|.reuse, |R10|, PT ;  /* 0x4000000a0700720b */ /* 0x040fe40003f1d200 */
[----:B------:R-:W-:Y:S01]  /*18e0*/  FSETP.NEU.FTZ.AND P1, PT, R4, RZ, PT ;  /* 0x000000ff0400720b */ /* 0x000fe20003f3d000 */
[----:B------:R-:W-:Y:S01]  /*18f0*/  HFMA2.MMA R4, -RZ, RZ, 2.04296875, -15.78125 ;  /* 0x4016cbe4ff047435 */ /* 0x000fe200000001ff */
[C---:B------:R-:W-:Y:S01]  /*1900*/  ISETP.GE.AND P2, PT, R7.reuse, RZ, PT ;  /* 0x000000ff0700720c */ /* 0x040fe20003f46270 */
[----:B------:R-:W-:-:S08]  /*1910*/  FADD.FTZ R7, |R7|, |R10| ;  /* 0x4000000a07077221 */ /* 0x000fd00000010200 */
[----:B------:R-:W-:Y:S02]  /*1920*/  @!P0 FSEL R0, R4, 0.78539818525314331055, !P2 ;  /* 0x3f490fdb04008808 */ /* 0x000fe40005000000 */
[----:B------:R-:W-:Y:S02]  /*1930*/  @!P1 FSEL R0, RZ, 3.1415927410125732422, P2 ;  /* 0x40490fdbff009808 */ /* 0x000fe40001000000 */
[----:B------:R-:W-:Y:S02]  /*1940*/  FSETP.GTU.FTZ.AND P0, PT, |R7|, +INF , PT ;  /* 0x7f8000000700780b */ /* 0x000fe40003f1c200 */
[----:B------:R-:W-:-:S04]  /*1950*/  LOP3.LUT R0, R0, 0x80000000, R10, 0xb8, !PT ;  /* 0x8000000000007812 */ /* 0x000fc800078eb80a */
[----:B------:R-:W-:Y:S01]  /*1960*/  FSEL R7, R7, R0, P0 ;  /* 0x0000000007077208 */ /* 0x000fe20000000000 */
[----:B------:R-:W-:Y:S06]  /*1970*/  BRA `(.L_x_4603) ;  /* 0x0000000000d07947 */ /* 0x000fec0003800000 */
.L_x_4604:
[----:B------:R-:W-:Y:S01]  /*1980*/  FADD.FTZ R0, |R7|, -RZ ;  /* 0x800000ff07007221 */ /* 0x000fe20000010200 */
[C---:B-12-4-:R-:W-:Y:S01]  /*1990*/  FADD.FTZ R9, |R10|.reuse, -RZ ;  /* 0x800000ff0a097221 */ /* 0x056fe20000010200 */
[----:B------:R-:W-:Y:S01]  /*19a0*/  FSETP.GT.FTZ.AND P6, PT, |R10|, |R7|, PT ;  /* 0x400000070a00720b */ /* 0x000fe20003fd4200 */
[----:B------:R-:W-:Y:S03]  /*19b0*/  BSSY B5, `(.L_x_4610) ;  /* 0x000000f000057945 */ /* 0x000fe60003800000 */
[----:B0-----:R-:W-:Y:S02]  /*19c0*/  FSEL R4, R9, R0, P6 ;  /* 0x0000000009047208 */ /* 0x001fe40003000000 */
[----:B------:R-:W-:Y:S02]  /*19d0*/  FSEL R0, R0, R9, P6 ;  /* 0x0000000900007208 */ /* 0x000fe40003000000 */
[----:B------:R-:W0:Y:S08]  /*19e0*/  MUFU.RCP R5, R4 ;  /* 0x0000000400057308 */ /* 0x000e300000001000 */
        /* <DEDUP_REMOVED lines=11> */
.L_x_4611:
[----:B------:R-:W-:Y:S05]  /*1aa0*/  BSYNC B5 ;  /* 0x0000000000057941 */ /* 0x000fea0003800000 */
.L_x_4610:
        /* <DEDUP_REMOVED lines=18> */
.L_x_4613:
[----:B------:R-:W-:Y:S02]  /*1bd0*/  ISETP.GE.AND P0, PT, R7, RZ, PT ;  /* 0x000000ff0700720c */ /* 0x000fe40003f06270 */
[----:B------:R-:W-:-:S11]  /*1be0*/  MOV R5, 0x3fd774eb ;  /* 0x3fd774eb00057802 */ /* 0x000fd60000000f00 */
[----:B------:R-:W-:-:S04]  /*1bf0*/  @P0 FFMA.FTZ R0, R5, 0.93318945169448852539, -R0 ;  /* 0x3f6ee58105000823 */ /* 0x000fc80000010800 */
[----:B------:R-:W-:-:S07]  /*1c00*/  @!P0 FFMA.FTZ R0, R5, 0.93318945169448852539, R0 ;  /* 0x3f6ee58105008823 */ /* 0x000fce0000010000 */
.L_x_4614:
[----:B------:R-:W-:Y:S05]  /*1c10*/  BSYNC B2 ;  /* 0x0000000000027941 */ /* 0x000fea0003800000 */
.L_x_4612:
[C---:B------:R-:W-:Y:S02]  /*1c20*/  FSETP.NEU.FTZ.AND P0, PT, |R7|.reuse, |R10|, PT ;  /* 0x4000000a0700720b */ /* 0x040fe40003f1d200 */
[----:B------:R-:W-:Y:S01]  /*1c30*/  FSETP.NEU.FTZ.AND P1, PT, R4, RZ, PT ;  /* 0x000000ff0400720b */ /* 0x000fe20003f3d000 */
[----:B------:R-:W-:Y:S01]  /*1c40*/  HFMA2.MMA R4, -RZ, RZ, 2.04296875, -15.78125 ;  /* 0x4016cbe4ff047435 */ /* 0x000fe200000001ff */
[----:B------:R-:W-:Y:S01]  /*1c50*/  ISETP.GE.AND P2, PT, R7, RZ, PT ;  /* 0x000000ff0700720c */ /* 0x000fe20003f46270 */
[----:B------:R-:W-:-:S08]  /*1c60*/  FADD.FTZ R7, |R10|, |R7| ;  /* 0x400000070a077221 */ /* 0x000fd00000010200 */
[----:B------:R-:W-:Y:S02]  /*1c70*/  @!P0 FSEL R0, R4, 0.78539818525314331055, !P2 ;  /* 0x3f490fdb04008808 */ /* 0x000fe40005000000 */
[----:B------:R-:W-:Y:S02]  /*1c80*/  @!P1 FSEL R0, RZ, 3.1415927410125732422, P2 ;  /* 0x40490fdbff009808 */ /* 0x000fe40001000000 */
[----:B------:R-:W-:Y:S02]  /*1c90*/  FSETP.GTU.FTZ.AND P0, PT, |R7|, +INF , PT ;  /* 0x7f8000000700780b */ /* 0x000fe40003f1c200 */
[----:B------:R-:W-:-:S04]  /*1ca0*/  LOP3.LUT R0, R0, 0x80000000, R10, 0xb8, !PT ;  /* 0x8000000000007812 */ /* 0x000fc800078eb80a */
[----:B------:R-:W-:-:S07]  /*1cb0*/  FSEL R7, R7, R0, P0 ;  /* 0x0000000007077208 */ /* 0x000fce0000000000 */
.L_x_4603:
[----:B------:R-:W-:Y:S05]  /*1cc0*/  BSYNC B4 ;  /* 0x0000000000047941 */ /* 0x000fea0003800000 */
.L_x_4600:
[----:B------:R-:W-:-:S04]  /*1cd0*/  SHF.R.U32.HI R0, RZ, 0x1f, R6 ;  /* 0x0000001fff007819 */ /* 0x000fc80000011606 */
[----:B------:R-:W-:-:S13]  /*1ce0*/  ISETP.NE.AND P0, PT, R0, RZ, PT ;  /* 0x000000ff0000720c */ /* 0x000fda0003f05270 */
[----:B------:R-:W-:-:S05]  /*1cf0*/  @!P0 FADD.FTZ R8, -R8, -RZ ;  /* 0x800000ff08088221 */ /* 0x000fca0000010100 */
[----:B------:R-:W-:Y:S01]  /*1d00*/  MOV R4, R8 ;  /* 0x0000000800047202 */ /* 0x000fe20000000f00 */
[----:B------:R-:W-:Y:S06]  /*1d10*/  BRA `(.L_x_4615) ;  /* 0x0000000c007c7947 */ /* 0x000fec0003800000 */
.L_x_4578:
[----:B------:R-:W-:Y:S01]  /*1d20*/  FADD.FTZ R5, -R5, 6.1232342629258392722e-17 ;  /* 0x248d313205057421 */ /* 0x000fe20000010100 */
[----:B------:R-:W-:-:S03]  /*1d30*/  FADD.FTZ R4, -R6, -RZ ;  /* 0x800000ff06047221 */ /* 0x000fc60000010100 */
[----:B------:R-:W-:Y:S01]  /*1d40*/  FADD.FTZ R7, R5, 1.5707963705062866211 ;  /* 0x3fc90fdb05077421 */ /* 0x000fe20000010000 */
[----:B------:R-:W-:Y:S06]  /*1d50*/  BRA `(.L_x_4615) ;  /* 0x0000000c006c7947 */ /* 0x000fec0003800000 */
.L_x_4577:
[----:B------:R-:W-:Y:S01]  /*1d60*/  HFMA2.MMA R7, -RZ, RZ, 0, 0 ;  /* 0x00000000ff077435 */ /* 0x000fe200000001ff */
[----:B------:R-:W-:Y:S01]  /*1d70*/  FADD.FTZ R4, -R6, -RZ ;  /* 0x800000ff06047221 */ /* 0x000fe20000010100 */
[----:B------:R-:W-:Y:S09]  /*1d80*/  BRA `(.L_x_4615) ;  /* 0x0000000c00607947 */ /* 0x000ff20003800000 */
.L_x_4576:
        /* <DEDUP_REMOVED lines=23> */
[----:B------:R-:W-:Y:S05]  /*1f00*/  CALL.REL.NOINC `($__internal_10_$__cuda_sm3x_div_rn_ftz_f32_slowpath) ;  /* 0x0000008800d87944 */ /* 0x000fea0003c00000 */
[----:B------:R-:W-:-:S07]  /*1f10*/  MOV R10, R0 ;  /* 0x00000000000a7202 */ /* 0x000fce0000000f00 */
.L_x_4620:
[----:B------:R-:W-:Y:S05]  /*1f20*/  BSYNC B5 ;  /* 0x0000000000057941 */ /* 0x000fea0003800000 */
.L_x_4619:
        /* <DEDUP_REMOVED lines=18> */
.L_x_4622:
[----:B------:R-:W-:Y:S02]  /*2050*/  ISETP.GE.AND P0, PT, R5, RZ, PT ;  /* 0x000000ff0500720c */ /* 0x000fe40003f06270 */
[----:B------:R-:W-:-:S11]  /*2060*/  MOV R0, 0x3fd774eb ;  /* 0x3fd774eb00007802 */ /* 0x000fd60000000f00 */
[----:B------:R-:W-:-:S04]  /*2070*/  @P0 FFMA.FTZ R9, R0, 0.93318945169448852539, -R9 ;  /* 0x3f6ee58100090823 */ /* 0x000fc80000010809 */
[----:B------:R-:W-:-:S07]  /*2080*/  @!P0 FFMA.FTZ R9, R0, 0.93318945169448852539, R9 ;  /* 0x3f6ee58100098823 */ /* 0x000fce0000010009 */
.L_x_4623:
[----:B------:R-:W-:Y:S05]  /*2090*/  BSYNC B2 ;  /* 0x0000000000027941 */ /* 0x000fea0003800000 */
.L_x_4621:
        /* <DEDUP_REMOVED lines=13> */
.L_x_4618:
        /* <DEDUP_REMOVED lines=11> */
[----:B------:R-:W-:Y:S05]  /*2220*/  CALL.REL.NOINC `($__internal_10_$__cuda_sm3x_div_rn_ftz_f32_slowpath) ;  /* 0x0000008800107944 */ /* 0x000fea0003c00000 */
[----:B------:R-:W-:-:S07]  /*2230*/  MOV R9, R0 ;  /* 0x0000000000097202 */ /* 0x000fce0000000f00 */
.L_x_4626:
[----:B------:R-:W-:Y:S05]  /*2240*/  BSYNC B5 ;  /* 0x0000000000057941 */ /* 0x000fea0003800000 */
.L_x_4625:
        /* <DEDUP_REMOVED lines=18> */
.L_x_4628:
[----:B------:R-:W-:Y:S02]  /*2370*/  ISETP.GE.AND P0, PT, R5, RZ, PT ;  /* 0x000000ff0500720c */ /* 0x000fe40003f06270 */
[----:B------:R-:W-:-:S11]  /*2380*/  MOV R9, 0x3fd774eb ;  /* 0x3fd774eb00097802 */ /* 0x000fd60000000f00 */
[----:B------:R-:W-:-:S04]  /*2390*/  @P0 FFMA.FTZ R0, R9, 0.93318945169448852539, -R0 ;  /* 0x3f6ee58109000823 */ /* 0x000fc80000010800 */
[----:B------:R-:W-:-:S07]  /*23a0*/  @!P0 FFMA.FTZ R0, R9, 0.93318945169448852539, R0 ;  /* 0x3f6ee58109008823 */ /* 0x000fce0000010000 */
.L_x_4629:
[----:B------:R-:W-:Y:S05]  /*23b0*/  BSYNC B2 ;  /* 0x0000000000027941 */ /* 0x000fea0003800000 */
.L_x_4627:
        /* <DEDUP_REMOVED lines=16> */
[----:B------:R-:W-:Y:S02]  /*24c0*/  FSEL R4, R9, +INF , P0 ;  /* 0x7f80000009047808 */ /* 0x000fe40000000000 */
[----:B------:R-:W-:Y:S01]  /*24d0*/  ISETP.GE.AND P0, PT, R5, RZ, PT ;  /* 0x000000ff0500720c */ /* 0x000fe20003f06270 */
[----:B------:R-:W-:-:S03]  /*24e0*/  HFMA2.MMA R5, -RZ, RZ, 2.04296875, -15.78125 ;  /* 0x4016cbe4ff057435 */ /* 0x000fc600000001ff */
[----:B------:R-:W0:Y:S07]  /*24f0*/  MUFU.LG2 R4, R4 ;  /* 0x0000000400047308 */ /* 0x000e2e0000000c00 */
[----:B------:R-:W-:Y:S02]  /*2500*/  @!P1 FSEL R0, R5, 0.78539818525314331055, !P0 ;  /* 0x3f490fdb05009808 */ /* 0x000fe40004000000 */
[----:B------:R-:W-:Y:S02]  /*2510*/  @!P2 FSEL R0, RZ, 3.1415927410125732422, P0 ;  /* 0x40490fdbff00a808 */ /* 0x000fe40000000000 */
[----:B------:R-:W-:-:S02]  /*2520*/  FSETP.GTU.FTZ.AND P0, PT, |R7|, +INF , PT ;  /* 0x7f8000000700780b */ /* 0x000fc40003f1c200 */
[----:B------:R-:W-:-:S04]  /*2530*/  LOP3.LUT R0, R0, 0x80000000, R6, 0xb8, !PT ;  /* 0x8000000000007812 */ /* 0x000fc800078eb806 */
[----:B------:R-:W-:Y:S01]  /*2540*/  FSEL R7, R7, R0, P0 ;  /* 0x0000000007077208 */ /* 0x000fe20000000000 */
[----:B0-----:R-:W-:Y:S01]  /*2550*/  FMUL.FTZ R9, R4, 0.69314718246459960938 ;  /* 0x3f31721804097820 */ /* 0x001fe20000410000 */
[----:B------:R-:W-:Y:S06]  /*2560*/  BRA `(.L_x_4624) ;  /* 0x0000000400107947 */ /* 0x000fec0003800000 */
.L_x_4617:
[----:B------:R-:W-:Y:S01]  /*2570*/  FMUL.FTZ R4, R5, 0.36787945032119750977 ;  /* 0x3ebc5ab205047820 */ /* 0x000fe20000410000 */
[----:B------:R-:W-:Y:S01]  /*2580*/  FMUL.FTZ R9, R6, 0.36787945032119750977 ;  /* 0x3ebc5ab206097820 */ /* 0x000fe20000410000 */
[----:B------:R-:W-:Y:S02]  /*2590*/  BSSY B5, `(.L_x_4630) ;  /* 0x0000020000057945 */ /* 0x000fe40003800000 */
        /* <DEDUP_REMOVED lines=16> */
[----:B------:R-:W-:Y:S01]  /*26a0*/  FFMA R4, -R8, R13, 1 ;  /* 0x3f80000008047423 */ /* 0x000fe2000000010d */
[----:B------:R-:W-:Y:S02]  /*26b0*/  MOV R9, 0x3f800000 ;  /* 0x3f80000000097802 */ /* 0x000fe40000000f00 */
        /* <DEDUP_REMOVED lines=11> */
[----:B------:R-:W-:Y:S05]  /*2770*/  CALL.REL.NOINC `($__internal_10_$__cuda_sm3x_div_rn_ftz_f32_slowpath) ;  /* 0x0000008000bc7944 */ /* 0x000fea0003c00000 */
[----:B------:R-:W-:-:S07]  /*2780*/  MOV R4, R0 ;  /* 0x0000000000047202 */ /* 0x000fce0000000f00 */
.L_x_4631:
[----:B------:R-:W-:Y:S05]  /*2790*/  BSYNC B5 ;  /* 0x0000000000057941 */ /* 0x000fea0003800000 */
.L_x_4630:
        /* <DEDUP_REMOVED lines=18> */
.L_x_4633:
[----:B------:R-:W-:Y:S02]  /*28c0*/  ISETP.GE.AND P0, PT, R5, RZ, PT ;  /* 0x000000ff0500720c */ /* 0x000fe40003f06270 */
[----:B------:R-:W-:-:S11]  /*28d0*/  MOV R13, 0x3fd774eb ;  /* 0x3fd774eb000d7802 */ /* 0x000fd60000000f00 */
[----:B------:R-:W-:-:S04]  /*28e0*/  @P0 FFMA.FTZ R4, R13, 0.93318945169448852539, -R4 ;  /* 0x3f6ee5810d040823 */ /* 0x000fc80000010804 */
[----:B------:R-:W-:-:S07]  /*28f0*/  @!P0 FFMA.FTZ R4, R13, 0.93318945169448852539, R4 ;  /* 0x3f6ee5810d048823 */ /* 0x000fce0000010004 */
.L_x_4634:
[----:B------:R-:W-:Y:S05]  /*2900*/  BSYNC B2 ;  /* 0x0000000000027941 */ /* 0x000fea0003800000 */
.L_x_4632:
        /* <DEDUP_REMOVED lines=10> */
.L_x_4624:
[----:B------:R-:W-:Y:S05]  /*29b0*/  BSYNC B4 ;  /* 0x0000000000047941 */ /* 0x000fea0003800000 */
.L_x_4616:
[----:B------:R-:W-:Y:S01]  /*29c0*/  SHF.R.U32.HI R0, RZ, 0x1f, R6 ;  /* 0x0000001fff007819 */ /* 0x000fe20000011606 */
[----:B------:R-:W-:Y:S01]  /*29d0*/  FADD.FTZ R4, R9, 0.69314718246459960938 ;  /* 0x3f31721809047421 */ /* 0x000fe20000010000 */
[----:B------:R-:W-:Y:S02]  /*29e0*/  FADD.FTZ R7, |R7|, -RZ ;  /* 0x800000ff07077221 */ /* 0x000fe40000010200 */
[----:B------:R-:W-:-:S13]  /*29f0*/  ISETP.NE.AND P0, PT, R0, RZ, PT ;  /* 0x000000ff0000720c */ /* 0x000fda0003f05270 */
[----:B------:R-:W-:Y:S01]  /*2a00*/  @!P0 FADD.FTZ R4, -R4, -RZ ;  /* 0x800000ff04048221 */ /* 0x000fe20000010100 */
[----:B------:R-:W-:Y:S06]  /*2a10*/  BRA `(.L_x_4615) ;  /* 0x00000000003c7947 */ /* 0x000fec0003800000 */
.L_x_4575:
        /* <DEDUP_REMOVED lines=15> */
.L_x_4615:
[----:B------:R-:W-:Y:S05]  /*2b10*/  BSYNC B0 ;  /* 0x0000000000007941 */ /* 0x000fea0003800000 */
.L_x_4574:
[----:B------:R-:W-:Y:S01]  /*2b20*/  FSETP.GTU.FTZ.AND P0, PT, |R7|, +INF , PT ;  /* 0x7f8000000700780b */ /* 0x000fe20003f1c200 */
[----:B------:R-:W-:-:S12]  /*2b30*/  FADD.FTZ R0, |R4|, -RZ ;  /* 0x800000ff04007221 */ /* 0x000fd80000010200 */
[----:B------:R-:W-:Y:S05]  /*2b40*/  @P0 BRA `(.L_x_4635) ;  /* 0x0000000000180947 */ /* 0x000fea0003800000 */
[----:B------:R-:W-:Y:S02]  /*2b50*/  FSETP.GTU.FTZ.AND P0, PT, R0, +INF , PT ;  /* 0x7f8000000000780b */ /* 0x000fe40003f1c000 */
[----:B------:R-:W-:-:S11]  /*2b60*/  MOV R5, R4 ;  /* 0x0000000400057202 */ /* 0x000fd60000000f00 */
[----:B------:R-:W-:Y:S05]  /*2b70*/  @P0 BRA `(.L_x_4573) ;  /* 0x0000000000180947 */ /* 0x000fea0003800000 */
[----:B------:R-:W-:Y:S02]  /*2b80*/  LOP3.LUT R5, R7, 0x80000000, R6, 0xb8, !PT ;  /* 0x8000000007057812 */ /* 0x000fe400078eb806 */
[----:B------:R-:W-:Y:S01]  /*2b90*/  MOV R4, R0 ;  /* 0x0000000000047202 */ /* 0x000fe20000000f00 */
[----:B------:R-:W-:Y:S06]  /*2ba0*/  BRA `(.L_x_4573) ;  /* 0x00000000000c7947 */ /* 0x000fec0003800000 */
.L_x_4635:
[----:B------:R-:W-:Y:S02]  /*2bb0*/  FSETP.GTU.FTZ.AND P0, PT, R0, +INF , PT ;  /* 0x7f8000000000780b */ /* 0x000fe40003f1c000 */
[----:B------:R-:W-:-:S11]  /*2bc0*/  MOV R5, R7 ;  /* 0x0000000700057202 */ /* 0x000fd60000000f00 */
[----:B------:R-:W-:-:S07]  /*2bd0*/  @!P0 MOV R4, R0 ;  /* 0x0000000000048202 */ /* 0x000fce0000000f00 */
.L_x_4573:
[----:B------:R-:W-:Y:S05]  /*2be0*/  BSYNC B1 ;  /* 0x0000000000017941 */ /* 0x000fea0003800000 */
.L_x_4572:
[----:B------:R-:W0:Y:S01]  /*2bf0*/  S2R R6, SR_TID.X ;  /* 0x0000000000067919 */ /* 0x000e220000002100 */
[----:B------:R-:W-:Y:S01]  /*2c00*/  BSSY B1, `(.L_x_4636) ;  /* 0x0000295000017945 */ /* 0x000fe20003800000 */
[----:B0-----:R-:W-:-:S04]  /*2c10*/  IADD3 R0, R6, 0x80, RZ ;  /* 0x0000008006007810 */ /* 0x001fc80007ffe0ff */
[----:B------:R-:W-:-:S13]  /*2c20*/  ISETP.GE.AND P0, PT, R0, R3, PT ;  /* 0x000000030000720c */ /* 0x000fda0003f06270 */
[----:B------:R-:W-:Y:S05]  /*2c30*/  @P0 BRA `(.L_x_4637) ;  /* 0x0000002800440947 */ /* 0x000fea0003800000 */
[--C-:B------:R-:W-:Y:S01]  /*2c40*/  HADD2.F32 R8, -RZ, R11.reuse.H1_H1 ;  /* 0x3000000bff087230 */ /* 0x100fe20000004100 */
[----:B------:R-:W-:Y:S01]  /*2c50*/  BSSY B0, `(.L_x_4638) ;  /* 0x0000283000007945 */ /* 0x000fe20003800000 */
[----:B-1----:R-:W-:-:S03]  /*2c60*/  HADD2.F32 R9, -RZ, R11.H0_H0 ;  /* 0x2000000bff097230 */ /* 0x002fc60000004100 */
        /* <DEDUP_REMOVED lines=23> */
[-C--:B---3--:R-:W-:Y:S02]  /*2de0*/  VIMNMX R13, R17, R20.reuse, !PT ;  /* 0x00000014110d7248 */ /* 0x088fe40007fe0100 */
        /* <DEDUP_REMOVED lines=83> */
.L_x_4646:
        /* <DEDUP_REMOVED lines=10> */
.L_x_4648:
[----:B------:R-:W-:-:S04]  /*33c0*/  FADD.FTZ R10, -R0, R13 ;  /* 0x0000000d000a7221 */ /* 0x000fc80000010100 */
[----:B------:R-:W-:-:S07]  /*33d0*/  FMUL.FTZ R10, R10, 0.5 ;  /* 0x3f0000000a0a7820 */ /* 0x000fce0000410000 */
.L_x_4649:
[----:B------:R-:W-:Y:S05]  /*33e0*/  BSYNC B3 ;  /* 0x0000000000037941 */ /* 0x000fea0003800000 */
.L_x_4647:
        /* <DEDUP_REMOVED lines=11> */
.L_x_4651:
[----:B------:R-:W-:-:S04]  /*34a0*/  FADD.FTZ R18, R16, -R19 ;  /* 0x8000001310127221 */ /* 0x000fc80000010000 */
[----:B------:R-:W-:-:S07]  /*34b0*/  FMUL.FTZ R19, R18, 0.5 ;  /* 0x3f00000012137820 */ /* 0x000fce0000410000 */
.L_x_4652:
[----:B------:R-:W-:Y:S05]  /*34c0*/  BSYNC B3 ;  /* 0x0000000000037941 */ /* 0x000fea0003800000 */
.L_x_4650:
        /* <DEDUP_REMOVED lines=35> */
.L_x_4645:
[----:B------:R0:W1:Y:S02]  /*3700*/  MUFU.SQRT R18, R7 ;  /* 0x0000000700127308 */ /* 0x0000640000002000 */
.L_x_4644:
[----:B------:R-:W-:Y:S05]  /*3710*/  BSYNC B2 ;  /* 0x0000000000027941 */ /* 0x000fea0003800000 */
.L_x_4643:
        /* <DEDUP_REMOVED lines=25> */
.L_x_4659:
[----:B------:R-:W-:-:S04]  /*38b0*/  FADD.FTZ R0, -R0, R13 ;  /* 0x0000000d00007221 */ /* 0x000fc80000010100 */
[----:B------:R-:W-:-:S07]  /*38c0*/  FMUL.FTZ R0, R0, 0.5 ;  /* 0x3f00000000007820 */ /* 0x000fce0000410000 */
.L_x_4660:
[----:B------:R-:W-:Y:S05]  /*38d0*/  BSYNC B3 ;  /* 0x0000000000037941 */ /* 0x000fea0003800000 */
.L_x_4658:
        /* <DEDUP_REMOVED lines=10> */
.L_x_4662:
[----:B------:R-:W-:-:S04]  /*3980*/  FADD.FTZ R15, -R15, R16 ;  /* 0x000000100f0f7221 */ /* 0x000fc80000010100 */
[----:B------:R-:W-:-:S07]  /*3990*/  FMUL.FTZ R15, R15, 0.5 ;  /* 0x3f0000000f0f7820 */ /* 0x000fce0000410000 */
.L_x_4663:
[----:B------:R-:W-:Y:S05]  /*39a0*/  BSYNC B3 ;  /* 0x0000000000037941 */ /* 0x000fea0003800000 */
.L_x_4661:
[----:B------:R-:W-:Y:S01]  /*39b0*/  FADD.FTZ R0, R15, R0 ;  /* 0x000000000f007221 */ /* 0x000fe20000010000 */
[----:B------:R-:W-:Y:S01]  /*39c0*/  FADD.FTZ R17, R12, R17 ;  /* 0x000000110c117221 */ /* 0x000fe20000010000 */
[----:B------:R-:W-:-:S03]  /*39d0*/  PLOP3.LUT P0, PT, PT, PT, PT, 0x80, 0x0 ;  /* 0x000000000000781c */ /* 0x000fc60003f0f070 */
[----:B------:R-:W-:-:S04]  /*39e0*/  FMUL.FTZ R0, R17, R0 ;  /* 0x0000000011007220 */ /* 0x000fc80000410000 */
[----:B------:R3:W4:Y:S01]  /*39f0*/  MUFU.SQRT R13, R0 ;  /* 0x00000000000d7308 */ /* 0x0007220000002000 */
[----:B------:R-:W-:Y:S05]  /*3a00*/  BRA `(.L_x_4655) ;  /* 0x0000000000687947 */ /* 0x000fea0003800000 */
.L_x_4657:
[----:B------:R-:W-:-:S13]  /*3a10*/  FSETP.GT.FTZ.AND P1, PT, R12, 1, PT ;  /* 0x3f8000000c00780b */ /* 0x000fda0003f34000 */
[----:B0-----:R-:W-:Y:S01]  /*3a20*/  @!P1 FADD.FTZ R7, -R12, 1 ;  /* 0x3f8000000c079421 */ /* 0x001fe20000010100 */
[----:B------:R-:W-:-:S03]  /*3a30*/  @!P1 PLOP3.LUT P0, PT, PT, PT, PT, 0x80, 0x0 ;  /* 0x000000000000981c */ /* 0x000fc60003f0f070 */
[----:B------:R-:W-:-:S04]  /*3a40*/  @!P1 FMUL.FTZ R7, R0, R7 ;  /* 0x0000000700079220 */ /* 0x000fc80000410000 */
[----:B------:R1:W2:Y:S01]  /*3a50*/  @!P1 MUFU.SQRT R13, R7 ;  /* 0x00000007000d9308 */ /* 0x0002a20000002000 */
[----:B------:R-:W-:Y:S05]  /*3a60*/  @!P1 BRA `(.L_x_4655) ;  /* 0x0000000000509947 */ /* 0x000fea0003800000 */
[----:B------:R-:W-:Y:S01]  /*3a70*/  FMUL.FTZ R15, R0, R15 ;  /* 0x0000000f000f7220 */ /* 0x000fe20000410000 */
[----:B-1----:R-:W-:Y:S01]  /*3a80*/  FMUL.FTZ R7, |R9|, 2.81474976710656000000e+14 ;  /* 0x5780000009077820 */ /* 0x002fe20000410200 */
[----:B------:R-:W-:Y:S02]  /*3a90*/  PLOP3.LUT P0, PT, PT, PT, PT, 0x80, 0x0 ;  /* 0x000000000000781c */ /* 0x000fe40003f0f070 */
[----:B------:R-:W0:Y:S01]  /*3aa0*/  MUFU.SQRT R0, R15 ;  /* 0x0000000f00007308 */ /* 0x000e220000002000 */
[C---:B------:R-:W-:Y:S01]  /*3ab0*/  FMUL.FTZ R7, R12.reuse, R7 ;  /* 0x000000070c077220 */ /* 0x040fe20000410000 */
[----:B------:R-:W-:-:S06]  /*3ac0*/  FMUL.FTZ R12, R12, 2.81474976710656000000e+14 ;  /* 0x578000000c0c7820 */ /* 0x000fcc0000410000 */
[----:B0-----:R-:W2:Y:S02]  /*3ad0*/  MUFU.RCP R0, R0 ;  /* 0x0000000000007308 */ /* 0x001ea40000001000 */
[----:B--2---:R-:W-:Y:S01]  /*3ae0*/  FMUL.FTZ R13, R7, R0 ;  /* 0x00000000070d7220 */ /* 0x004fe20000410000 */
[----:B------:R-:W-:Y:S06]  /*3af0*/  BRA `(.L_x_4655) ;  /* 0x00000000002c7947 */ /* 0x000fec0003800000 */
.L_x_4656:
[----:B------:R-:W-:Y:S01]  /*3b00*/  FADD.FTZ R0, R17, 1 ;  /* 0x3f80000011007421 */ /* 0x000fe20000010000 */
[----:B0-----:R-:W-:Y:S01]  /*3b10*/  MUFU.SQRT R7, R7 ;  /* 0x0000000700077308 */ /* 0x001fe20000002000 */
[----:B------:R-:W-:Y:S01]  /*3b20*/  HFMA2.MMA R12, -RZ, RZ, 1.875, 0 ;  /* 0x3f800000ff0c7435 */ /* 0x000fe200000001ff */
[----:B------:R-:W-:Y:S01]  /*3b30*/  PLOP3.LUT P0, PT, PT, PT, PT, 0x80, 0x0 ;  /* 0x000000000000781c */ /* 0x000fe20003f0f070 */
[----:B------:R-:W-:-:S06]  /*3b40*/  FMUL.FTZ R0, R0, 0.5 ;  /* 0x3f00000000007820 */ /* 0x000fcc0000410000 */
[----:B------:R-:W0:Y:S02]  /*3b50*/  MUFU.SQRT R0, R0 ;  /* 0x0000000000007308 */ /* 0x000e240000002000 */
[----:B0-----:R-:W-:Y:S01]  /*3b60*/  FMUL.FTZ R13, R7, R0 ;  /* 0x00000000070d7220 */ /* 0x001fe20000410000 */
[----:B------:R-:W-:Y:S06]  /*3b70*/  BRA `(.L_x_4655) ;  /* 0x00000000000c7947 */ /* 0x000fec0003800000 */
.L_x_4654:
[----:B------:R-:W-:Y:S01]  /*3b80*/  PLOP3.LUT P0, PT, PT, PT, PT, 0x80, 0x0 ;  /* 0x000000000000781c */ /* 0x000fe20003f0f070 */
[----:B------:R-:W-:Y:S01]  /*3b90*/  FMUL.FTZ R13, R17, 16777216 ;  /* 0x4b800000110d7820 */ /* 0x000fe20000410000 */
[----:B------:R-:W-:-:S11]  /*3ba0*/  FMUL.FTZ R12, R12, 16777216 ;  /* 0x4b8000000c0c7820 */ /* 0x000fd60000410000 */
.L_x_4655:
[----:B------:R-:W-:Y:S05]  /*3bb0*/  BSYNC B2 ;  /* 0x0000000000027941 */ /* 0x000fea0003800000 */
.L_x_4653:
[----:B------:R-:W-:Y:S04]  /*3bc0*/  BSSY B4, `(.L_x_4664) ;  /* 0x00000a9000047945 */ /* 0x000fe80003800000 */
[----:B------:R-:W-:Y:S05]  /*3bd0*/  @P0 BRA `(.L_x_4665) ;  /* 0x0000000000ec0947 */ /* 0x000fea0003800000 */
[----:B------:R-:W-:-:S13]  /*3be0*/  ISETP.GT.AND P0, PT, R8, -0x1, PT ;  /* 0xffffffff0800780c */ /* 0x000fda0003f04270 */
[----:B------:R-:W-:Y:S05]  /*3bf0*/  @P0 BRA `(.L_x_4666) ;  /* 0x0000000000740947 */ /* 0x000fea0003800000 */
[----:B------:R-:W-:Y:S01]  /*3c00*/  HFMA2.MMA R8, -RZ, RZ, 1.75, 0 ;  /* 0x3f000000ff087435 */ /* 0x000fe200000001ff */
[----:B---3--:R-:W-:-:S04]  /*3c10*/  FADD.FTZ R0, -R18, -RZ ;  /* 0x800000ff12007221 */ /* 0x008fc80000010100 */
[C---:B01----:R-:W-:Y:S01]  /*3c20*/  FADD.FTZ R7, |R0|.reuse, -RZ ;  /* 0x800000ff00077221 */ /* 0x043fe20000010200 */
[C---:B------:R-:W-:Y:S02]  /*3c30*/  FSETP.GT.FTZ.AND P0, PT, |R0|.reuse, 0.56000000238418579102, PT ;  /* 0x3f0f5c290000780b */ /* 0x040fe40003f14200 */
[----:B------:R-:W-:Y:S02]  /*3c40*/  FSETP.NEU.FTZ.AND P1, PT, |R0|, 1, PT ;  /* 0x3f8000000000780b */ /* 0x000fe40003f3d200 */
[----:B------:R-:W-:-:S04]  /*3c50*/  FFMA.FTZ R8, -R7, R8, 0.5 ;  /* 0x3f00000007087423 */ /* 0x000fc80000010108 */
[----:B--2-4-:R-:W0:Y:S02]  /*3c60*/  MUFU.RSQ R13, R8 ;  /* 0x00000008000d7308 */ /* 0x014e240000001400 */
[----:B0-----:R-:W-:Y:S01]  /*3c70*/  FMUL.FTZ R12, R8, R13 ;  /* 0x0000000d080c7220 */ /* 0x001fe20000410000 */
[----:B------:R-:W-:-:S04]  /*3c80*/  FMUL.FTZ R13, R13, 0.5 ;  /* 0x3f0000000d0d7820 */ /* 0x000fc80000410000 */
[----:B------:R-:W-:-:S04]  /*3c90*/  FFMA.FTZ R13, -R12, R13, 0.5 ;  /* 0x3f0000000c0d7423 */ /* 0x000fc8000001010d */
[----:B------:R-:W-:Y:S01]  /*3ca0*/  FFMA.FTZ R13, R12, R13, R12 ;  /* 0x0000000d0c0d7223 */ /* 0x000fe2000001000c */
[----:B------:R-:W-:-:S04]  /*3cb0*/  MOV R12, 0x3d10ecef ;  /* 0x3d10ecef000c7802 */ /* 0x000fc80000000f00 */
        /* <DEDUP_REMOVED lines=10> */
[----:B------:R-:W-:-:S03]  /*3d60*/  HFMA2.MMA R8, -RZ, RZ, 1.9599609375, 20144 ;  /* 0x3fd774ebff087435 */ /* 0x000fc600000001ff */
[----:B------:R-:W-:-:S04]  /*3d70*/  FFMA.FTZ R0, R0, R7, R0 ;  /* 0x0000000700007223 */ /* 0x000fc80000010000 */
[----:B------:R-:W-:-:S05]  /*3d80*/  FADD.FTZ R7, -R0, -RZ ;  /* 0x800000ff00077221 */ /* 0x000fca0000010100 */
[----:B------:R-:W-:-:S05]  /*3d90*/  FSEL R7, R0, R7, P0 ;  /* 0x0000000700077208 */ /* 0x000fca0000000000 */
[----:B------:R-:W-:-:S04]  /*3da0*/  @P1 FFMA.FTZ R0, R8, 0.93318945169448852539, R7 ;  /* 0x3f6ee58108001823 */ /* 0x000fc80000010007 */
[----:B------:R-:W-:Y:S01]  /*3db0*/  @P0 FADD.FTZ R0, R0, R0 ;  /* 0x0000000000000221 */ /* 0x000fe20000010000 */
[----:B------:R-:W-:Y:S06]  /*3dc0*/  BRA `(.L_x_4667) ;  /* 0x0000000800207947 */ /* 0x000fec0003800000 */
.L_x_4666:
[----:B---3--:R-:W-:Y:S01]  /*3dd0*/  MOV R0, 0x3f000000 ;  /* 0x3f00000000007802 */ /* 0x008fe20000000f00 */
[C---:B01----:R-:W-:Y:S01]  /*3de0*/  FADD.FTZ R7, |R18|.reuse, -RZ ;  /* 0x800000ff12077221 */ /* 0x043fe20000010200 */
[C---:B------:R-:W-:Y:S02]  /*3df0*/  FSETP.GT.FTZ.AND P0, PT, |R18|.reuse, 0.56000000238418579102, PT ;  /* 0x3f0f5c291200780b */ /* 0x040fe40003f14200 */
[----:B------:R-:W-:Y:S01]  /*3e00*/  FSETP.NEU.FTZ.AND P1, PT, |R18|, 1, PT ;  /* 0x3f8000001200780b */ /* 0x000fe20003f3d200 */
[----:B------:R-:W-:-:S04]  /*3e10*/  FFMA.FTZ R0, -R7, R0, 0.5 ;  /* 0x3f00000007007423 */ /* 0x000fc80000010100 */
[----:B--2-4-:R-:W0:Y:S02]  /*3e20*/  MUFU.RSQ R13, R0 ;  /* 0x00000000000d7308 */ /* 0x014e240000001400 */
[----:B0-----:R-:W-:Y:S01]  /*3e30*/  FMUL.FTZ R8, R0, R13 ;  /* 0x0000000d00087220 */ /* 0x001fe20000410000 */
        /* <DEDUP_REMOVED lines=21> */
.L_x_4665:
[----:B------:R-:W-:-:S13]  /*3f90*/  ISETP.GT.AND P0, PT, R8, -0x1, PT ;  /* 0xffffffff0800780c */ /* 0x000fda0003f04270 */
[----:B------:R-:W-:Y:S05]  /*3fa0*/  @P0 BRA `(.L_x_4668) ;  /* 0x0000000000d80947 */ /* 0x000fea0003800000 */
[----:B------:R-:W-:Y:S01]  /*3fb0*/  FADD.FTZ R12, -R12, -RZ ;  /* 0x800000ff0c0c7221 */ /* 0x000fe20000010100 */
[C---:B--2-4-:R-:W-:Y:S01]  /*3fc0*/  FADD.FTZ R15, |R13|.reuse, -RZ ;  /* 0x800000ff0d0f7221 */ /* 0x054fe20000010200 */
[----:B------:R-:W-:Y:S02]  /*3fd0*/  BSSY B5, `(.L_x_4669) ;  /* 0x0000011000057945 */ /* 0x000fe40003800000 */
[----:B---3--:R-:W-:Y:S01]  /*3fe0*/  FADD.FTZ R0, |R12|, -RZ ;  /* 0x800000ff0c007221 */ /* 0x008fe20000010200 */
[----:B------:R-:W-:-:S04]  /*3ff0*/  FSETP.GT.FTZ.AND P6, PT, |R13|, |R12|, PT ;  /* 0x4000000c0d00720b */ /* 0x000fc80003fd4200 */
[----:B01----:R-:W-:Y:S02]  /*4000*/  FSEL R7, R15, R0, P6 ;  /* 0x000000000f077208 */ /* 0x003fe40003000000 */
        /* <DEDUP_REMOVED lines=13> */
.L_x_4670:
[----:B------:R-:W-:Y:S05]  /*40e0*/  BSYNC B5 ;  /* 0x0000000000057941 */ /* 0x000fea0003800000 */
.L_x_4669:
        /* <DEDUP_REMOVED lines=18> */
.L_x_4672:
[----:B------:R-:W-:Y:S02]  /*4210*/  ISETP.GE.AND P0, PT, R12, RZ, PT ;  /* 0x000000ff0c00720c */ /* 0x000fe40003f06270 */
[----:B------:R-:W-:-:S11]  /*4220*/  MOV R15, 0x3fd774eb ;  /* 0x3fd774eb000f7802 */ /* 0x000fd60000000f00 */
[----:B------:R-:W-:-:S04]  /*4230*/  @P0 FFMA.FTZ R8, R15, 0.93318945169448852539, -R8 ;  /* 0x3f6ee5810f080823 */ /* 0x000fc80000010808 */
[----:B------:R-:W-:-:S07]  /*4240*/  @!P0 FFMA.FTZ R8, R15, 0.93318945169448852539, R8 ;  /* 0x3f6ee5810f088823 */ /* 0x000fce0000010008 */
.L_x_4673:
[----:B------:R-:W-:Y:S05]  /*4250*/  BSYNC B2 ;  /* 0x0000000000027941 */ /* 0x000fea0003800000 */
.L_x_4671:
[C---:B------:R-:W-:Y:S01]  /*4260*/  FSETP.NEU.FTZ.AND P0, PT, |R12|.reuse, |R13|, PT ;  /* 0x4000000d0c00720b */ /* 0x040fe20003f1d200 */
[----:B------:R-:W-:Y:S01]  /*4270*/  HFMA2.MMA R0, -RZ, RZ, 2.04296875, -15.78125 ;  /* 0x4016cbe4ff007435 */ /* 0x000fe200000001ff */
        /* <DEDUP_REMOVED lines=9> */
.L_x_4668:
[----:B---3--:R-:W-:Y:S01]  /*4310*/  FADD.FTZ R0, |R12|, -RZ ;  /* 0x800000ff0c007221 */ /* 0x008fe20000010200 */
[C---:B--2-4-:R-:W-:Y:S01]  /*4320*/  FADD.FTZ R17, |R13|.reuse, -RZ ;  /* 0x800000ff0d117221 */ /* 0x054fe20000010200 */
[----:B------:R-:W-:Y:S01]  /*4330*/  FSETP.GT.FTZ.AND P6, PT, |R13|, |R12|, PT ;  /* 0x4000000c0d00720b */ /* 0x000fe20003fd4200 */
[----:B------:R-:W-:Y:S03]  /*4340*/  BSSY B5, `(.L_x_4674) ;  /* 0x000000f000057945 */ /* 0x000fe60003800000 */
        /* <DEDUP_REMOVED lines=14> */
.L_x_4675:
[----:B------:R-:W-:Y:S05]  /*4430*/  BSYNC B5 ;  /* 0x0000000000057941 */ /* 0x000fea0003800000 */
.L_x_4674:
        /* <DEDUP_REMOVED lines=18> */
.L_x_4677:
[----:B------:R-:W-:Y:S02]  /*4560*/  ISETP.GE.AND P0, PT, R12, RZ, PT ;  /* 0x000000ff0c00720c */ /* 0x000fe40003f06270 */
[----:B------:R-:W-:-:S11]  /*4570*/  MOV R15, 0x3fd774eb ;  /* 0x3fd774eb000f7802 */ /* 0x000fd60000000f00 */
[----:B------:R-:W-:-:S04]  /*4580*/  @P0 FFMA.FTZ R8, R15, 0.93318945169448852539, -R8 ;  /* 0x3f6ee5810f080823 */ /* 0x000fc80000010808 */
[----:B------:R-:W-:-:S07]  /*4590*/  @!P0 FFMA.FTZ R8, R15, 0.93318945169448852539, R8 ;  /* 0x3f6ee5810f088823 */ /* 0x000fce0000010008 */
.L_x_4678:
[----:B------:R-:W-:Y:S05]  /*45a0*/  BSYNC B2 ;  /* 0x0000000000027941 */ /* 0x000fea0003800000 */
.L_x_4676:
        /* <DEDUP_REMOVED lines=10> */
.L_x_4667:
[----:B------:R-:W-:Y:S05]  /*4650*/  BSYNC B4 ;  /* 0x0000000000047941 */ /* 0x000fea0003800000 */
.L_x_4664:
[----:B------:R-:W-:-:S13]  /*4660*/  ISETP.NE.AND P0, PT, R11, RZ, PT ;  /* 0x000000ff0b00720c */ /* 0x000fda0003f05270 */
[----:B------:R-:W-:-:S05]  /*4670*/  @!P0 FADD.FTZ R10, -R10, -RZ ;  /* 0x800000ff0a0a8221 */ /* 0x000fca0000010100 */
[----:B------:R-:W-:Y:S01]  /*4680*/  MOV R7, R10 ;  /* 0x0000000a00077202 */ /* 0x000fe20000000f00 */
[----:B------:R-:W-:Y:S06]  /*4690*/  BRA `(.L_x_4679) ;  /* 0x0000000c00787947 */ /* 0x000fec0003800000 */
.L_x_4642:
[----:B------:R-:W-:Y:S01]  /*46a0*/  FADD.FTZ R0, -R8, 6.1232342629258392722e-17 ;  /* 0x248d313208007421 */ /* 0x000fe20000010100 */
[----:B------:R-:W-:-:S03]  /*46b0*/  FADD.FTZ R7, -R9, -RZ ;  /* 0x800000ff09077221 */ /* 0x000fc60000010100 */
[----:B------:R-:W-:Y:S01]  /*46c0*/  FADD.FTZ R0, R0, 1.5707963705062866211 ;  /* 0x3fc90fdb00007421 */ /* 0x000fe20000010000 */
[----:B------:R-:W-:Y:S06]  /*46d0*/  BRA `(.L_x_4679) ;  /* 0x0000000c00687947 */ /* 0x000fec0003800000 */
.L_x_4641:
[----:B------:R-:W-:Y:S01]  /*46e0*/  HFMA2.MMA R0, -RZ, RZ, 0, 0 ;  /* 0x00000000ff007435 */ /* 0x000fe200000001ff */
[----:B------:R-:W-:Y:S01]  /*46f0*/  FADD.FTZ R7, -R9, -RZ ;  /* 0x800000ff09077221 */ /* 0x000fe20000010100 */
[----:B------:R-:W-:Y:S09]  /*4700*/  BRA `(.L_x_4679) ;  /* 0x0000000c005c7947 */ /* 0x000ff20003800000 */
.L_x_4640:
        /* <DEDUP_REMOVED lines=14> */
[----:B---3--:R-:W-:Y:S01]  /*47f0*/  FFMA R13, R7, R16, R7 ;  /* 0x00000010070d7223 */ /* 0x008fe20000000007 */
        /* <DEDUP_REMOVED lines=10> */
.L_x_4684:
[----:B------:R-:W-:Y:S05]  /*48a0*/  BSYNC B5 ;  /* 0x0000000000057941 */ /* 0x000fea0003800000 */
.L_x_4683:
        /* <DEDUP_REMOVED lines=18> */
.L_x_4686:
[----:B------:R-:W-:Y:S02]  /*49d0*/  ISETP.GE.AND P0, PT, R8, RZ, PT ;  /* 0x000000ff0800720c */ /* 0x000fe40003f06270 */
[----:B------:R-:W-:-:S11]  /*49e0*/  MOV R13, 0x3fd774eb ;  /* 0x3fd774eb000d7802 */ /* 0x000fd60000000f00 */
[----:B------:R-:W-:-:S04]  /*49f0*/  @P0 FFMA.FTZ R0, R13, 0.93318945169448852539, -R0 ;  /* 0x3f6ee5810d000823 */ /* 0x000fc80000010800 */
[----:B------:R-:W-:-:S07]  /*4a00*/  @!P0 FFMA.FTZ R0, R13, 0.93318945169448852539, R0 ;  /* 0x3f6ee5810d008823 */ /* 0x000fce0000010000 */
.L_x_4687:
[----:B------:R-:W-:Y:S05]  /*4a10*/  BSYNC B2 ;  /* 0x0000000000027941 */ /* 0x000fea0003800000 */
.L_x_4685:
[----:B------:R-:W-:Y:S01]  /*4a20*/  FSETP.NEU.FTZ.AND P0, PT, R12, |R9|, PT ;  /* 0x400000090c00720b */ /* 0x000fe20003f1d000 */
[----:B------:R-:W0:Y:S01]  /*4a30*/  MUFU.LG2 R7, R7 ;  /* 0x0000000700077308 */ /* 0x000e220000000c00 */
[----:B------:R-:W-:Y:S01]  /*4a40*/  FSETP.NEU.FTZ.AND P1, PT, R10, RZ, PT ;  /* 0x000000ff0a00720b */ /* 0x000fe20003f3d000 */
[----:B------:R-:W-:Y:S01]  /*4a50*/  FADD.FTZ R12, |R9|, R12 ;  /* 0x0000000c090c7221 */ /* 0x000fe20000010200 */
[----:B------:R-:W-:Y:S01]  /*4a60*/  ISETP.GE.AND P2, PT, R8, RZ, PT ;  /* 0x000000ff0800720c */ /* 0x000fe20003f46270 */
[----:B------:R-:W-:-:S10]  /*4a70*/  HFMA2.MMA R8, -RZ, RZ, 2.04296875, -15.78125 ;  /* 0x4016cbe4ff087435 */ /* 0x000fd400000001ff */
[----:B------:R-:W-:Y:S02]  /*4a80*/  @!P0 FSEL R0, R8, 0.78539818525314331055, !P2 ;  /* 0x3f490fdb08008808 */ /* 0x000fe40005000000 */
[----:B------:R-:W-:Y:S01]  /*4a90*/  @!P1 FSEL R0, RZ, 3.1415927410125732422, P2 ;  /* 0x40490fdbff009808 */ /* 0x000fe20001000000 */
[----:B0-----:R-:W-:Y:S01]  /*4aa0*/  FMUL.FTZ.D2 R13, R7, 0.69314718246459960938 ;  /* 0x3f317218070d7820 */ /* 0x001fe20000310000 */
[----:B------:R-:W-:Y:S02]  /*4ab0*/  FSETP.GTU.FTZ.AND P0, PT, |R12|, +INF , PT ;  /* 0x7f8000000c00780b */ /* 0x000fe40003f1c200 */
[----:B------:R-:W-:-:S04]  /*4ac0*/  LOP3.LUT R15, R0, 0x80000000, R9, 0xb8, !PT ;  /* 0x80000000000f7812 */ /* 0x000fc800078eb809 */
[----:B------:R-:W-:Y:S01]  /*4ad0*/  FSEL R0, R12, R15, P0 ;  /* 0x0000000f0c007208 */ /* 0x000fe20000000000 */
[----:B------:R-:W-:Y:S06]  /*4ae0*/  BRA `(.L_x_4688) ;  /* 0x0000000800107947 */ /* 0x000fec0003800000 */
.L_x_4682:
[----:B---3--:R-:W0:Y:S01]  /*4af0*/  MUFU.RCP R13, R10 ;  /* 0x0000000a000d7308 */ /* 0x008e220000001000 */
        /* <DEDUP_REMOVED lines=12> */
.L_x_4690:
[----:B------:R-:W-:Y:S05]  /*4bc0*/  BSYNC B5 ;  /* 0x0000000000057941 */ /* 0x000fea0003800000 */
.L_x_4689:
        /* <DEDUP_REMOVED lines=18> */
.L_x_4692:
[----:B------:R-:W-:Y:S02]  /*4cf0*/  ISETP.GE.AND P0, PT, R8, RZ, PT ;  /* 0x000000ff0800720c */ /* 0x000fe40003f06270 */
[----:B------:R-:W-:-:S11]  /*4d00*/  MOV R13, 0x3fd774eb ;  /* 0x3fd774eb000d7802 */ /* 0x000fd60000000f00 */
[----:B------:R-:W-:-:S04]  /*4d10*/  @P0 FFMA.FTZ R0, R13, 0.93318945169448852539, -R0 ;  /* 0x3f6ee5810d000823 */ /* 0x000fc80000010800 */
[----:B------:R-:W-:-:S07]  /*4d20*/  @!P0 FFMA.FTZ R0, R13, 0.93318945169448852539, R0 ;  /* 0x3f6ee5810d008823 */ /* 0x000fce0000010000 */
.L_x_4693:
[----:B------:R-:W-:Y:S05]  /*4d30*/  BSYNC B2 ;  /* 0x0000000000027941 */ /* 0x000fea0003800000 */
.L_x_4691:
        /* <DEDUP_REMOVED lines=11> */
[----:B------:R-:W-:-:S04]  /*4df0*/  FFMA.FTZ R17, R16, R16, R17 ;  /* 0x0000001010117223 */ /* 0x000fc80000010011 */
[----:B------:R-:W0:Y:S02]  /*4e00*/  MUFU.SQRT R16, R17 ;  /* 0x0000001100107308 */ /* 0x000e240000002000 */
[----:B0-----:R-:W-:Y:S01]  /*4e10*/  @P0 FMUL.FTZ R13, R15, R16 ;  /* 0x000000100f0d0220 */ /* 0x001fe20000410000 */
[----:B------:R-:W-:-:S04]  /*4e20*/  FSETP.NEU.FTZ.AND P0, PT, R7, +INF , PT ;  /* 0x7f8000000700780b */ /* 0x000fc80003f1d000 */
[----:B------:R-:W-:Y:S01]  /*4e30*/  FSEL R7, R13, +INF , P0 ;  /* 0x7f8000000d077808 */ /* 0x000fe20000000000 */
[----:B------:R-:W-:Y:S01]  /*4e40*/  FADD.FTZ R13, |R9|, R12 ;  /* 0x0000000c090d7221 */ /* 0x000fe20000010200 */
        /* <DEDUP_REMOVED lines=10> */
.L_x_4681:
[----:B------:R-:W-:Y:S01]  /*4ef0*/  FMUL.FTZ R7, R8, 0.36787945032119750977 ;  /* 0x3ebc5ab208077820 */ /* 0x000fe20000410000 */
[----:B---3--:R-:W-:Y:S01]  /*4f00*/  FMUL.FTZ R13, R9, 0.36787945032119750977 ;  /* 0x3ebc5ab2090d7820 */ /* 0x008fe20000410000 */
        /* <DEDUP_REMOVED lines=32> */
.L_x_4695:
[----:B------:R-:W-:Y:S05]  /*5110*/  BSYNC B5 ;  /* 0x0000000000057941 */ /* 0x000fea0003800000 */
.L_x_4694:
        /* <DEDUP_REMOVED lines=18> */
.L_x_4697:
[----:B------:R-:W-:Y:S02]  /*5240*/  ISETP.GE.AND P0, PT, R8, RZ, PT ;  /* 0x000000ff0800720c */ /* 0x000fe40003f06270 */
[----:B------:R-:W-:-:S11]  /*5250*/  MOV R7, 0x3fd774eb ;  /* 0x3fd774eb00077802 */ /* 0x000fd60000000f00 */
[----:B------:R-:W-:-:S04]  /*5260*/  @P0 FFMA.FTZ R0, R7, 0.93318945169448852539, -R0 ;  /* 0x3f6ee58107000823 */ /* 0x000fc80000010800 */
[----:B------:R-:W-:-:S07]  /*5270*/  @!P0 FFMA.FTZ R0, R7, 0.93318945169448852539, R0 ;  /* 0x3f6ee58107008823 */ /* 0x000fce0000010000 */
.L_x_4698:
[----:B------:R-:W-:Y:S05]  /*5280*/  BSYNC B2 ;  /* 0x0000000000027941 */ /* 0x000fea0003800000 */
.L_x_4696:
[----:B------:R-:W-:Y:S01]  /*5290*/  FSETP.NEU.FTZ.AND P1, PT, R12, |R9|, PT ;  /* 0x400000090c00720b */ /* 0x000fe20003f3d000 */
[----:B------:R-:W-:Y:S01]  /*52a0*/  HFMA2.MMA R7, -RZ, RZ, 2.04296875, -15.78125 ;  /* 0x4016cbe4ff077435 */ /* 0x000fe200000001ff */
[----:B------:R-:W-:Y:S02]  /*52b0*/  FSETP.NEU.FTZ.AND P2, PT, R10, RZ, PT ;  /* 0x000000ff0a00720b */ /* 0x000fe40003f5d000 */
[----:B------:R-:W-:-:S09]  /*52c0*/  ISETP.GE.AND P0, PT, R8, RZ, PT ;  /* 0x000000ff0800720c */ /* 0x000fd20003f06270 */
[----:B------:R-:W-:Y:S01]  /*52d0*/  @!P1 FSEL R0, R7, 0.78539818525314331055, !P0 ;  /* 0x3f490fdb07009808 */ /* 0x000fe20004000000 */
[----:B------:R-:W-:Y:S01]  /*52e0*/  FADD.FTZ R7, |R9|, R12 ;  /* 0x0000000c09077221 */ /* 0x000fe20000010200 */
[----:B------:R-:W-:-:S04]  /*52f0*/  @!P2 FSEL R0, RZ, 3.1415927410125732422, P0 ;  /* 0x40490fdbff00a808 */ /* 0x000fc80000000000 */
[----:B------:R-:W-:Y:S02]  /*5300*/  FSETP.GTU.FTZ.AND P0, PT, |R7|, +INF , PT ;  /* 0x7f8000000700780b */ /* 0x000fe40003f1c200 */
[----:B------:R-:W-:-:S04]  /*5310*/  LOP3.LUT R0, R0, 0x80000000, R9, 0xb8, !PT ;  /* 0x8000000000007812 */ /* 0x000fc800078eb809 */
[----:B------:R-:W-:-:S07]  /*5320*/  FSEL R0, R7, R0, P0 ;  /* 0x0000000007007208 */ /* 0x000fce0000000000 */
.L_x_4688:
[----:B------:R-:W-:Y:S05]  /*5330*/  BSYNC B4 ;  /* 0x0000000000047941 */ /* 0x000fea0003800000 */
.L_x_4680:
[----:B------:R-:W-:Y:S01]  /*5340*/  ISETP.NE.AND P0, PT, R11, RZ, PT ;  /* 0x000000ff0b00720c */ /* 0x000fe20003f05270 */
[----:B------:R-:W-:Y:S01]  /*5350*/  FADD.FTZ R7, R13, 0.69314718246459960938 ;  /* 0x3f3172180d077421 */ /* 0x000fe20000010000 */
[----:B------:R-:W-:-:S11]  /*5360*/  FADD.FTZ R0, |R0|, -RZ ;  /* 0x800000ff00007221 */ /* 0x000fd60000010200 */
[----:B------:R-:W-:Y:S01]  /*5370*/  @!P0 FADD.FTZ R7, -R7, -RZ ;  /* 0x800000ff07078221 */ /* 0x000fe20000010100 */
[----:B------:R-:W-:Y:S06]  /*5380*/  BRA `(.L_x_4679) ;  /* 0x00000000003c7947 */ /* 0x000fec0003800000 */
.L_x_4639:
        /* <DEDUP_REMOVED lines=15> */
.L_x_4679:
[----:B------:R-:W-:Y:S05]  /*5480*/  BSYNC B0 ;  /* 0x0000000000007941 */ /* 0x000fea0003800000 */
.L_x_4638:
        /* <DEDUP_REMOVED lines=9> */
.L_x_4699:
[----:B------:R-:W-:Y:S02]  /*5520*/  FSETP.GTU.FTZ.AND P0, PT, R10, +INF , PT ;  /* 0x7f8000000a00780b */ /* 0x000fe40003f1c000 */
[----:B------:R-:W-:-:S11]  /*5530*/  MOV R8, R0 ;  /* 0x0000000000087202 */ /* 0x000fd60000000f00 */
[----:B------:R-:W-:-:S07]  /*5540*/  @!P0 MOV R7, R10 ;  /* 0x0000000a00078202 */ /* 0x000fce0000000f00 */
.L_x_4637:
[----:B------:R-:W-:Y:S05]  /*5550*/  BSYNC B1 ;  /* 0x0000000000017941 */ /* 0x000fea0003800000 */
.L_x_4636:
[----:B------:R-:W-:Y:S01]  /*5560*/  IADD3 R0, R6, 0x100, RZ ;  /* 0x0000010006007810 */ /* 0x000fe20007ffe0ff */
[----:B------:R-:W-:Y:S03]  /*5570*/  BSSY B1, `(.L_x_4700) ;  /* 0x0000294000017945 */ /* 0x000fe60003800000 */
[----:B------:R-:W-:-:S13]  /*5580*/  ISETP.GE.AND P0, PT, R0, R3, PT ;  /* 0x000000030000720c */ /* 0x000fda0003f06270 */
[----:B------:R-:W-:Y:S05]  /*5590*/  @P0 BRA `(.L_x_4701) ;  /* 0x0000002800440947 */ /* 0x000fea0003800000 */
[--C-:B------:R-:W-:Y:S01]  /*55a0*/  HADD2.F32 R10, -RZ, R14.reuse.H1_H1 ;  /* 0x3000000eff0a7230 */ /* 0x100fe20000004100 */
        /* <DEDUP_REMOVED lines=8> */
[C---:B-1----:R-:W-:Y:S01]  /*5630*/  FADD.FTZ R9, |R11|.reuse, -RZ ;  /* 0x800000ff0b097221 */ /* 0x042fe20000010200 */
[----:B------:R-:W-:Y:S02]  /*5640*/  FSETP.GT.FTZ.AND P1, PT, |R11|, 8388608, PT ;  /* 0x4b0000000b00780b */ /* 0x000fe40003f34200 */
[----:B---3--:R-:W-:Y:S02]  /*5650*/  SHF.R.U32.HI R13, RZ, 0x1f, R11 ;  /* 0x0000001fff0d7819 */ /* 0x008fe4000001160b */
        /* <DEDUP_REMOVED lines=98> */
.L_x_4710:
        /* <DEDUP_REMOVED lines=10> */
.L_x_4712:
[----:B------:R-:W-:-:S04]  /*5d20*/  FADD.FTZ R12, -R0, R17 ;  /* 0x00000011000c7221 */ /* 0x000fc80000010100 */
[----:B------:R-:W-:-:S07]  /*5d30*/  FMUL.FTZ R12, R12, 0.5 ;  /* 0x3f0000000c0c7820 */ /* 0x000fce0000410000 */
.L_x_4713:
[----:B------:R-:W-:Y:S05]  /*5d40*/  BSYNC B3 ;  /* 0x0000000000037941 */ /* 0x000fea0003800000 */
.L_x_4711:
        /* <DEDUP_REMOVED lines=11> */
.L_x_4715:
[----:B------:R-:W-:-:S04]  /*5e00*/  FADD.FTZ R18, R16, -R19 ;  /* 0x8000001310127221 */ /* 0x000fc80000010000 */
[----:B------:R-:W-:-:S07]  /*5e10*/  FMUL.FTZ R19, R18, 0.5 ;  /* 0x3f00000012137820 */ /* 0x000fce0000410000 */
.L_x_4716:
[----:B------:R-:W-:Y:S05]  /*5e20*/  BSYNC B3 ;  /* 0x0000000000037941 */ /* 0x000fea0003800000 */
.L_x_4714:
        /* <DEDUP_REMOVED lines=35> */
.L_x_4709:
[----:B------:R0:W1:Y:S02]  /*6060*/  MUFU.SQRT R18, R9 ;  /* 0x0000000900127308 */ /* 0x0000640000002000 */
.L_x_4708:
[----:B------:R-:W-:Y:S05]  /*6070*/  BSYNC B2 ;  /* 0x0000000000027941 */ /* 0x000fea0003800000 */
.L_x_4707:
        /* <DEDUP_REMOVED lines=25> */
.L_x_4723:
[----:B------:R-:W-:-:S04]  /*6210*/  FADD.FTZ R0, -R0, R17 ;  /* 0x0000001100007221 */ /* 0x000fc80000010100 */
[----:B------:R-:W-:-:S07]  /*6220*/  FMUL.FTZ R0, R0, 0.5 ;  /* 0x3f00000000007820 */ /* 0x000fce0000410000 */
.L_x_4724:
[----:B------:R-:W-:Y:S05]  /*6230*/  BSYNC B3 ;  /* 0x0000000000037941 */ /* 0x000fea0003800000 */
.L_x_4722:
        /* <DEDUP_REMOVED lines=10> */
.L_x_4726:
[----:B------:R-:W-:-:S04]  /*62e0*/  FADD.FTZ R15, -R15, R16 ;  /* 0x000000100f0f7221 */ /* 0x000fc80000010100 */
[----:B------:R-:W-:-:S07]  /*62f0*/  FMUL.FTZ R15, R15, 0.5 ;  /* 0x3f0000000f0f7820 */ /* 0x000fce0000410000 */
.L_x_4727:
[----:B------:R-:W-:Y:S05]  /*6300*/  BSYNC B3 ;  /* 0x0000000000037941 */ /* 0x000fea0003800000 */
.L_x_4725:
[----:B------:R-:W-:Y:S01]  /*6310*/  FADD.FTZ R0, R15, R0 ;  /* 0x000000000f007221 */ /* 0x000fe20000010000 */
[----:B------:R-:W-:Y:S01]  /*6320*/  FADD.FTZ R23, R14, R23 ;  /* 0x000000170e177221 */ /* 0x000fe20000010000 */
[----:B------:R-:W-:-:S03]  /*6330*/  PLOP3.LUT P0, PT, PT, PT, PT, 0x80, 0x0 ;  /* 0x000000000000781c */ /* 0x000fc60003f0f070 */
[----:B------:R-:W-:-:S06]  /*6340*/  FMUL.FTZ R23, R23, R0 ;  /* 0x0000000017177220 */ /* 0x000fcc0000410000 */
[----:B------:R-:W1:Y:S01]  /*6350*/  MUFU.SQRT R23, R23 ;  /* 0x0000001700177308 */ /* 0x000e620000002000 */
[----:B------:R-:W-:Y:S05]  /*6360*/  BRA `(.L_x_4719) ;  /* 0x0000000000687947 */ /* 0x000fea0003800000 */
.L_x_4721:
[----:B------:R-:W-:-:S13]  /*6370*/  FSETP.GT.FTZ.AND P1, PT, R14, 1, PT ;  /* 0x3f8000000e00780b */ /* 0x000fda0003f34000 */
[----:B0-----:R-:W-:Y:S01]  /*6380*/  @!P1 FADD.FTZ R9, -R14, 1 ;  /* 0x3f8000000e099421 */ /* 0x001fe20000010100 */
[----:B------:R-:W-:-:S03]  /*6390*/  @!P1 PLOP3.LUT P0, PT, PT, PT, PT, 0x80, 0x0 ;  /* 0x000000000000981c */ /* 0x000fc60003f0f070 */
[----:B------:R-:W-:-:S04]  /*63a0*/  @!P1 FMUL.FTZ R9, R0, R9 ;  /* 0x0000000900099220 */ /* 0x000fc80000410000 */
[----:B------:R2:W3:Y:S01]  /*63b0*/  @!P1 MUFU.SQRT R23, R9 ;  /* 0x0000000900179308 */ /* 0x0004e20000002000 */
[----:B------:R-:W-:Y:S05]  /*63c0*/  @!P1 BRA `(.L_x_4719) ;  /* 0x0000000000509947 */ /* 0x000fea0003800000 */
[----:B------:R-:W-:Y:S01]  /*63d0*/  FMUL.FTZ R15, R0, R15 ;  /* 0x0000000f000f7220 */ /* 0x000fe20000410000 */
[----:B--2---:R-:W-:Y:S01]  /*63e0*/  FMUL.FTZ R9, |R11|, 2.81474976710656000000e+14 ;  /* 0x578000000b097820 */ /* 0x004fe20000410200 */
[----:B------:R-:W-:Y:S02]  /*63f0*/  PLOP3.LUT P0, PT, PT, PT, PT, 0x80, 0x0 ;  /* 0x000000000000781c */ /* 0x000fe40003f0f070 */
[----:B------:R-:W0:Y:S01]  /*6400*/  MUFU.SQRT R0, R15 ;  /* 0x0000000f00007308 */ /* 0x000e220000002000 */
[C---:B------:R-:W-:Y:S01]  /*6410*/  FMUL.FTZ R9, R14.reuse, R9 ;  /* 0x000000090e097220 */ /* 0x040fe20000410000 */
[----:B------:R-:W-:-:S06]  /*6420*/  FMUL.FTZ R14, R14, 2.81474976710656000000e+14 ;  /* 0x578000000e0e7820 */ /* 0x000fcc0000410000 */
[----:B0-----:R-:W3:Y:S02]  /*6430*/  MUFU.RCP R0, R0 ;  /* 0x0000000000007308 */ /* 0x001ee40000001000 */
[----:B---3--:R-:W-:Y:S01]  /*6440*/  FMUL.FTZ R23, R9, R0 ;  /* 0x0000000009177220 */ /* 0x008fe20000410000 */
[----:B------:R-:W-:Y:S06]  /*6450*/  BRA `(.L_x_4719) ;  /* 0x00000000002c7947 */ /* 0x000fec0003800000 */
.L_x_4720:
        /* <DEDUP_REMOVED lines=8> */
.L_x_4718:
[----:B------:R-:W-:Y:S01]  /*64e0*/  PLOP3.LUT P0, PT, PT, PT, PT, 0x80, 0x0 ;  /* 0x000000000000781c */ /* 0x000fe20003f0f070 */
[----:B------:R-:W-:Y:S01]  /*64f0*/  FMUL.FTZ R23, R23, 16777216 ;  /* 0x4b80000017177820 */ /* 0x000fe20000410000 */
[----:B------:R-:W-:-:S11]  /*6500*/  FMUL.FTZ R14, R14, 16777216 ;  /* 0x4b8000000e0e7820 */ /* 0x000fd60000410000 */
.L_x_4719:
[----:B------:R-:W-:Y:S05]  /*6510*/  BSYNC B2 ;  /* 0x0000000000027941 */ /* 0x000fea0003800000 */
.L_x_4717:
[----:B------:R-:W-:Y:S04]  /*6520*/  BSSY B4, `(.L_x_4728) ;  /* 0x00000a9000047945 */ /* 0x000fe80003800000 */
[----:B------:R-:W-:Y:S05]  /*6530*/  @P0 BRA `(.L_x_4729) ;  /* 0x0000000000ec0947 */ /* 0x000fea0003800000 */
[----:B------:R-:W-:-:S13]  /*6540*/  ISETP.GT.AND P0, PT, R10, -0x1, PT ;  /* 0xffffffff0a00780c */ /* 0x000fda0003f04270 */
[----:B------:R-:W-:Y:S05]  /*6550*/  @P0 BRA `(.L_x_4730) ;  /* 0x0000000000740947 */ /* 0x000fea0003800000 */
[----:B------:R-:W-:Y:S01]  /*6560*/  HFMA2.MMA R10, -RZ, RZ, 1.75, 0 ;  /* 0x3f000000ff0a7435 */ /* 0x000fe200000001ff */
[----:B------:R-:W-:-:S04]  /*6570*/  FADD.FTZ R0, -R18, -RZ ;  /* 0x800000ff12007221 */ /* 0x000fc80000010100 */
[C---:B0-2---:R-:W-:Y:S01]  /*6580*/  FADD.FTZ R9, |R0|.reuse, -RZ ;  /* 0x800000ff00097221 */ /* 0x045fe20000010200 */
        /* <DEDUP_REMOVED lines=26> */
.L_x_4730:
[----:B------:R-:W-:Y:S01]  /*6730*/  MOV R0, 0x3f000000 ;  /* 0x3f00000000007802 */ /* 0x000fe20000000f00 */
[C---:B0-2---:R-:W-:Y:S01]  /*6740*/  FADD.FTZ R9, |R18|.reuse, -RZ ;  /* 0x800000ff12097221 */ /* 0x045fe20000010200 */
[C---:B------:R-:W-:Y:S02]  /*6750*/  FSETP.GT.FTZ.AND P0, PT, |R18|.reuse, 0.56000000238418579102, PT ;  /* 0x3f0f5c291200780b */ /* 0x040fe40003f14200 */
[----:B------:R-:W-:Y:S01]  /*6760*/  FSETP.NEU.FTZ.AND P1, PT, |R18|, 1, PT ;  /* 0x3f8000001200780b */ /* 0x000fe20003f3d200 */
[----:B------:R-:W-:-:S04]  /*6770*/  FFMA.FTZ R0, -R9, R0, 0.5 ;  /* 0x3f00000009007423 */ /* 0x000fc80000010100 */
[----:B------:R-:W0:Y:S02]  /*6780*/  MUFU.RSQ R15, R0 ;  /* 0x00000000000f7308 */ /* 0x000e240000001400 */
        /* <DEDUP_REMOVED lines=22> */
.L_x_4729:
[----:B------:R-:W-:-:S13]  /*68f0*/  ISETP.GT.AND P0, PT, R10, -0x1, PT ;  /* 0xffffffff0a00780c */ /* 0x000fda0003f04270 */
[----:B------:R-:W-:Y:S05]  /*6900*/  @P0 BRA `(.L_x_4732) ;  /* 0x0000000000d80947 */ /* 0x000fea0003800000 */
[----:B------:R-:W-:Y:S01]  /*6910*/  FADD.FTZ R14, -R14, -RZ ;  /* 0x800000ff0e0e7221 */ /* 0x000fe20000010100 */
[C---:B-1-3--:R-:W-:Y:S01]  /*6920*/  FADD.FTZ R15, |R23|.reuse, -RZ ;  /* 0x800000ff170f7221 */ /* 0x04afe20000010200 */
[----:B------:R-:W-:Y:S02]  /*6930*/  BSSY B5, `(.L_x_4733) ;  /* 0x0000011000057945 */ /* 0x000fe40003800000 */
[----:B------:R-:W-:Y:S01]  /*6940*/  FADD.FTZ R0, |R14|, -RZ ;  /* 0x800000ff0e007221 */ /* 0x000fe20000010200 */
[----:B------:R-:W-:-:S04]  /*6950*/  FSETP.GT.FTZ.AND P6, PT, |R23|, |R14|, PT ;  /* 0x4000000e1700720b */ /* 0x000fc80003fd4200 */
[----:B0-2---:R-:W-:Y:S02]  /*6960*/  FSEL R9, R15, R0, P6 ;  /* 0x000000000f097208 */ /* 0x005fe40003000000 */
        /* <DEDUP_REMOVED lines=13> */
.L_x_4734:
[----:B------:R-:W-:Y:S05]  /*6a40*/  BSYNC B5 ;  /* 0x0000000000057941 */ /* 0x000fea0003800000 */
.L_x_4733:
        /* <DEDUP_REMOVED lines=18> */
.L_x_4736:
[----:B------:R-:W-:Y:S02]  /*6b70*/  ISETP.GE.AND P0, PT, R14, RZ, PT ;  /* 0x000000ff0e00720c */ /* 0x000fe40003f06270 */
[----:B------:R-:W-:-:S11]  /*6b80*/  MOV R15, 0x3fd774eb ;  /* 0x3fd774eb000f7802 */ /* 0x000fd60000000f00 */
[----:B------:R-:W-:-:S04]  /*6b90*/  @P0 FFMA.FTZ R10, R15, 0.93318945169448852539, -R10 ;  /* 0x3f6ee5810f0a0823 */ /* 0x000fc8000001080a */
[----:B------:R-:W-:-:S07]  /*6ba0*/  @!P0 FFMA.FTZ R10, R15, 0.93318945169448852539, R10 ;  /* 0x3f6ee5810f0a8823 */ /* 0x000fce000001000a */
.L_x_4737:
[----:B------:R-:W-:Y:S05]  /*6bb0*/  BSYNC B2 ;  /* 0x0000000000027941 */ /* 0x000fea0003800000 */
.L_x_4735:
        /* <DEDUP_REMOVED lines=11> */
.L_x_4732:
[----:B------:R-:W-:Y:S01]  /*6c70*/  FADD.FTZ R0, |R14|, -RZ ;  /* 0x800000ff0e007221 */ /* 0x000fe20000010200 */
[C---:B-1-3--:R-:W-:Y:S01]  /*6c80*/  FADD.FTZ R17, |R23|.reuse, -RZ ;  /* 0x800000ff17117221 */ /* 0x04afe20000010200 */
[----:B------:R-:W-:Y:S01]  /*6c90*/  FSETP.GT.FTZ.AND P6, PT, |R23|, |R14|, PT ;  /* 0x4000000e1700720b */ /* 0x000fe20003fd4200 */
[----:B------:R-:W-:Y:S03]  /*6ca0*/  BSSY B5, `(.L_x_4738) ;  /* 0x000000f000057945 */ /* 0x000fe60003800000 */
        /* <DEDUP_REMOVED lines=14> */
.L_x_4739:
[----:B------:R-:W-:Y:S05]  /*6d90*/  BSYNC B5 ;  /* 0x0000000000057941 */ /* 0x000fea0003800000 */
.L_x_4738:
        /* <DEDUP_REMOVED lines=18> */
.L_x_4741:
[----:B------:R-:W-:Y:S02]  /*6ec0*/  ISETP.GE.AND P0, PT, R14, RZ, PT ;  /* 0x000000ff0e00720c */ /* 0x000fe40003f06270 */
[----:B------:R-:W-:-:S11]  /*6ed0*/  MOV R15, 0x3fd774eb ;  /* 0x3fd774eb000f7802 */ /* 0x000fd60000000f00 */
[----:B------:R-:W-:-:S04]  /*6ee0*/  @P0 FFMA.FTZ R10, R15, 0.93318945169448852539, -R10 ;  /* 0x3f6ee5810f0a0823 */ /* 0x000fc8000001080a */
[----:B------:R-:W-:-:S07]  /*6ef0*/  @!P0 FFMA.FTZ R10, R15, 0.93318945169448852539, R10 ;  /* 0x3f6ee5810f0a8823 */ /* 0x000fce000001000a */
.L_x_4742:
[----:B------:R-:W-:Y:S05]  /*6f00*/  BSYNC B2 ;  /* 0x0000000000027941 */ /* 0x000fea0003800000 */
.L_x_4740:
        /* <DEDUP_REMOVED lines=10> */
.L_x_4731:
[----:B------:R-:W-:Y:S05]  /*6fb0*/  BSYNC B4 ;  /* 0x0000000000047941 */ /* 0x000fea0003800000 */
.L_x_4728:
[----:B------:R-:W-:-:S13]  /*6fc0*/  ISETP.NE.AND P0, PT, R13, RZ, PT ;  /* 0x000000ff0d00720c */ /* 0x000fda0003f05270 */
[----:B------:R-:W-:-:S05]  /*6fd0*/  @!P0 FADD.FTZ R12, -R12, -RZ ;  /* 0x800000ff0c0c8221 */ /* 0x000fca0000010100 */
[----:B------:R-:W-:Y:S01]  /*6fe0*/  MOV R9, R12 ;  /* 0x0000000c00097202 */ /* 0x000fe20000000f00 */
[----:B------:R-:W-:Y:S06]  /*6ff0*/  BRA `(.L_x_4743) ;  /* 0x0000000c00787947 */ /* 0x000fec0003800000 */
.L_x_4706:
[----:B------:R-:W-:Y:S01]  /*7000*/  FADD.FTZ R0, -R10, 6.1232342629258392722e-17 ;  /* 0x248d31320a007421 */ /* 0x000fe20000010100 */
[----:B------:R-:W-:-:S03]  /*7010*/  FADD.FTZ R9, -R11, -RZ ;  /* 0x800000ff0b097221 */ /* 0x000fc60000010100 */
[----:B------:R-:W-:Y:S01]  /*7020*/  FADD.FTZ R0, R0, 1.5707963705062866211 ;  /* 0x3fc90fdb00007421 */ /* 0x000fe20000010000 */
[----:B------:R-:W-:Y:S06]  /*7030*/  BRA `(.L_x_4743) ;  /* 0x0000000c00687947 */ /* 0x000fec0003800000 */
.L_x_4705:
[----:B------:R-:W-:Y:S01]  /*7040*/  HFMA2.MMA R0, -RZ, RZ, 0, 0 ;  /* 0x00000000ff007435 */ /* 0x000fe200000001ff */
[----:B------:R-:W-:Y:S01]  /*7050*/  FADD.FTZ R9, -R11, -RZ ;  /* 0x800000ff0b097221 */ /* 0x000fe20000010100 */
[----:B------:R-:W-:Y:S09]  /*7060*/  BRA `(.L_x_4743) ;  /* 0x0000000c005c7947 */ /* 0x000ff20003800000 */
.L_x_4704:
        /* <DEDUP_REMOVED lines=25> */
.L_x_4748:
[----:B------:R-:W-:Y:S05]  /*7200*/  BSYNC B5 ;  /* 0x0000000000057941 */ /* 0x000fea0003800000 */
.L_x_4747:
        /* <DEDUP_REMOVED lines=18> */
.L_x_4750:
[----:B------:R-:W-:Y:S02]  /*7330*/  ISETP.GE.AND P0, PT, R10, RZ, PT ;  /* 0x000000ff0a00720c */ /* 0x000fe40003f06270 */
[----:B------:R-:W-:-:S11]  /*7340*/  MOV R15, 0x3fd774eb ;  /* 0x3fd774eb000f7802 */ /* 0x000fd60000000f00 */
[----:B------:R-:W-:-:S04]  /*7350*/  @P0 FFMA.FTZ R0, R15, 0.93318945169448852539, -R0 ;  /* 0x3f6ee5810f000823 */ /* 0x000fc80000010800 */
[----:B------:R-:W-:-:S07]  /*7360*/  @!P0 FFMA.FTZ R0, R15, 0.93318945169448852539, R0 ;  /* 0x3f6ee5810f008823 */ /* 0x000fce0000010000 */
.L_x_4751:
[----:B------:R-:W-:Y:S05]  /*7370*/  BSYNC B2 ;  /* 0x0000000000027941 */ /* 0x000fea0003800000 */
.L_x_4749:
        /* <DEDUP_REMOVED lines=13> */
.L_x_4746:
        /* <DEDUP_REMOVED lines=13> */
.L_x_4754:
[----:B------:R-:W-:Y:S05]  /*7520*/  BSYNC B5 ;  /* 0x0000000000057941 */ /* 0x000fea0003800000 */
.L_x_4753:
        /* <DEDUP_REMOVED lines=18> */
.L_x_4756:
[----:B------:R-:W-:Y:S02]  /*7650*/  ISETP.GE.AND P0, PT, R10, RZ, PT ;  /* 0x000000ff0a00720c */ /* 0x000fe40003f06270 */
[----:B------:R-:W-:-:S11]  /*7660*/  MOV R15, 0x3fd774eb ;  /* 0x3fd774eb000f7802 */ /* 0x000fd60000000f00 */
[----:B------:R-:W-:-:S04]  /*7670*/  @P0 FFMA.FTZ R0, R15, 0.93318945169448852539, -R0 ;  /* 0x3f6ee5810f000823 */ /* 0x000fc80000010800 */
[----:B------:R-:W-:-:S07]  /*7680*/  @!P0 FFMA.FTZ R0, R15, 0.93318945169448852539, R0 ;  /* 0x3f6ee5810f008823 */ /* 0x000fce0000010000 */
.L_x_4757:
[----:B------:R-:W-:Y:S05]  /*7690*/  BSYNC B2 ;  /* 0x0000000000027941 */ /* 0x000fea0003800000 */
.L_x_4755:
        /* <DEDUP_REMOVED lines=19> */
[----:B------:R-:W-:Y:S01]  /*77d0*/  @!P1 FSEL R0, R9, 0.78539818525314331055, !P0 ;  /* 0x3f490fdb09009808 */ /* 0x000fe20004000000 */
[----:B------:R-:W-:Y:S01]  /*77e0*/  FADD.FTZ R9, |R11|, R14 ;  /* 0x0000000e0b097221 */ /* 0x000fe20000010200 */
[----:B------:R-:W-:-:S04]  /*77f0*/  @!P2 FSEL R0, RZ, 3.1415927410125732422, P0 ;  /* 0x40490fdbff00a808 */ /* 0x000fc80000000000 */
[----:B------:R-:W-:Y:S02]  /*7800*/  FSETP.GTU.FTZ.AND P0, PT, |R9|, +INF , PT ;  /* 0x7f8000000900780b */ /* 0x000fe40003f1c200 */
[----:B------:R-:W-:-:S04]  /*7810*/  LOP3.LUT R0, R0, 0x80000000, R11, 0xb8, !PT ;  /* 0x8000000000007812 */ /* 0x000fc800078eb80b */
[----:B------:R-:W-:Y:S01]  /*7820*/  FSEL R0, R9, R0, P0 ;  /* 0x0000000009007208 */ /* 0x000fe20000000000 */
[----:B0-----:R-:W-:Y:S01]  /*7830*/  FMUL.FTZ R18, R15, 0.69314718246459960938 ;  /* 0x3f3172180f127820 */ /* 0x001fe20000410000 */
[----:B------:R-:W-:Y:S06]  /*7840*/  BRA `(.L_x_4752) ;  /* 0x0000000400107947 */ /* 0x000fec0003800000 */
.L_x_4745:
        /* <DEDUP_REMOVED lines=13> */
[----:B------:R-:W-:Y:S01]  /*7920*/  FMUL.FTZ R19, R18, R18 ;  /* 0x0000001212137220 */ /* 0x000fe20000410000 */
[----:B------:R-:W-:-:S03]  /*7930*/  MOV R18, 0x3f800000 ;  /* 0x3f80000000127802 */ /* 0x000fc60000000f00 */
        /* <DEDUP_REMOVED lines=19> */
.L_x_4759:
[----:B------:R-:W-:Y:S05]  /*7a70*/  BSYNC B5 ;  /* 0x0000000000057941 */ /* 0x000fea0003800000 */
.L_x_4758:
        /* <DEDUP_REMOVED lines=18> */
.L_x_4761:
[----:B------:R-:W-:Y:S02]  /*7ba0*/  ISETP.GE.AND P0, PT, R10, RZ, PT ;  /* 0x000000ff0a00720c */ /* 0x000fe40003f06270 */
[----:B------:R-:W-:-:S11]  /*7bb0*/  MOV R9, 0x3fd774eb ;  /* 0x3fd774eb00097802 */ /* 0x000fd60000000f00 */
[----:B------:R-:W-:-:S04]  /*7bc0*/  @P0 FFMA.FTZ R0, R9, 0.93318945169448852539, -R0 ;  /* 0x3f6ee58109000823 */ /* 0x000fc80000010800 */
[----:B------:R-:W-:-:S07]  /*7bd0*/  @!P0 FFMA.FTZ R0, R9, 0.93318945169448852539, R0 ;  /* 0x3f6ee58109008823 */ /* 0x000fce0000010000 */
.L_x_4762:
[----:B------:R-:W-:Y:S05]  /*7be0*/  BSYNC B2 ;  /* 0x0000000000027941 */ /* 0x000fea0003800000 */
.L_x_4760:
        /* <DEDUP_REMOVED lines=10> */
.L_x_4752:
[----:B------:R-:W-:Y:S05]  /*7c90*/  BSYNC B4 ;  /* 0x0000000000047941 */ /* 0x000fea0003800000 */
.L_x_4744:
[----:B------:R-:W-:Y:S01]  /*7ca0*/  ISETP.NE.AND P0, PT, R13, RZ, PT ;  /* 0x000000ff0d00720c */ /* 0x000fe20003f05270 */
[----:B------:R-:W-:Y:S01]  /*7cb0*/  FADD.FTZ R9, R18, 0.69314718246459960938 ;  /* 0x3f31721812097421 */ /* 0x000fe20000010000 */
[----:B------:R-:W-:-:S11]  /*7cc0*/  FADD.FTZ R0, |R0|, -RZ ;  /* 0x800000ff00007221 */ /* 0x000fd60000010200 */
[----:B------:R-:W-:Y:S01]  /*7cd0*/  @!P0 FADD.FTZ R9, -R9, -RZ ;  /* 0x800000ff09098221 */ /* 0x000fe20000010100 */
[----:B------:R-:W-:Y:S06]  /*7ce0*/  BRA `(.L_x_4743) ;  /* 0x00000000003c7947 */ /* 0x000fec0003800000 */
.L_x_4703:
[----:B------:R-:W-:-:S13]  /*7cf0*/  FSETP.NEU.FTZ.AND P0, PT, R14, +INF , PT ;  /* 0x7f8000000e00780b */ /* 0x000fda0003f1d000 */
[----:B------:R-:W-:Y:S01]  /*7d00*/  @!P0 FADD.FTZ R0, R11, R11 ;  /* 0x0000000b0b008221 */ /* 0x000fe20000010000 */
[----:B-1----:R-:W-:Y:S01]  /*7d10*/  @!P0 MOV R9, 0xff800000 ;  /* 0xff80000000098802 */ /* 0x002fe20000000f00 */
        /* <DEDUP_REMOVED lines=12> */
.L_x_4743:
[----:B------:R-:W-:Y:S05]  /*7de0*/  BSYNC B0 ;  /* 0x0000000000007941 */ /* 0x000fea0003800000 */
.L_x_4702:
        /* <DEDUP_REMOVED lines=9> */
.L_x_4763:
[----:B------:R-:W-:Y:S02]  /*7e80*/  FSETP.GTU.FTZ.AND P0, PT, R12, +INF , PT ;  /* 0x7f8000000c00780b */ /* 0x000fe40003f1c000 */
[----:B------:R-:W-:-:S11]  /*7e90*/  MOV R10, R0 ;  /* 0x00000000000a7202 */ /* 0x000fd60000000f00 */
[----:B------:R-:W-:-:S07]  /*7ea0*/  @!P0 MOV R9, R12 ;  /* 0x0000000c00098202 */ /* 0x000fce0000000f00 */
.L_x_4701:
[----:B------:R-:W-:Y:S05]  /*7eb0*/  BSYNC B1 ;  /* 0x0000000000017941 */ /* 0x000fea0003800000 */
.L_x_4700:
        /* <DEDUP_REMOVED lines=8> */
[----:B---3--:R-:W-:Y:S01]  /*7f40*/  FADD.FTZ R13, |R11|, -RZ ;  /* 0x800000ff0b0d7221 */ /* 0x008fe20000010200 */
        /* <DEDUP_REMOVED lines=21> */
[CC--:B------:R-:W-:Y:S02]  /*80a0*/  VIMNMX R17, R19.reuse, R20.reuse, !PT ;  /* 0x0000001413117248 */ /* 0x0c0fe40007fe0100 */
[----:B------:R-:W-:Y:S02]  /*80b0*/  VIMNMX R19, R19, R20, PT ;  /* 0x0000001413137248 */ /* 0x000fe40003fe0100 */
[----:B------:R-:W-:Y:S02]  /*80c0*/  LOP3.LUT R18, R17, 0xfe000000, RZ, 0xc0, !PT ;  /* 0xfe00000011127812 */ /* 0x000fe400078ec0ff */
[-C--:B------:R-:W-:Y:S02]  /*80d0*/  VIMNMX R16, R20, R21.reuse, !PT ;  /* 0x0000001514107248 */ /* 0x080fe40007fe0100 */
[----:B------:R-:W-:Y:S02]  /*80e0*/  IADD3 R22, -R18, 0x7e800000, RZ ;  /* 0x7e80000012167810 */ /* 0x000fe40007ffe1ff */
[----:B------:R-:W-:-:S02]  /*80f0*/  VIMNMX R20, R20, R21, PT ;  /* 0x0000001514147248 */ /* 0x000fc40003fe0100 */
[----:B------:R-:W-:Y:S01]  /*8100*/  LOP3.LUT R21, R16, 0xfe000000, RZ, 0xc0, !PT ;  /* 0xfe00000010157812 */ /* 0x000fe200078ec0ff */
[-C--:B-1----:R-:W-:Y:S01]  /*8110*/  FMUL.FTZ R23, R19, R22.reuse ;  /* 0x0000001613177220 */ /* 0x082fe20000410000 */
[----:B------:R-:W-:Y:S01]  /*8120*/  FMUL.FTZ R22, R17, R22 ;  /* 0x0000001611167220 */ /* 0x000fe20000410000 */
[----:B------:R-:W-:Y:S02]  /*8130*/  FSETP.NEU.FTZ.AND P0, PT, R19, RZ, PT ;  /* 0x000000ff1300720b */ /* 0x000fe40003f1d000 */
[----:B------:R-:W-:Y:S01]  /*8140*/  FMUL.FTZ R23, R23, R23 ;  /* 0x0000001717177220 */ /* 0x000fe20000410000 */
[C---:B------:R-:W-:Y:S02]  /*8150*/  IADD3 R25, -R21.reuse, 0x7e800000, RZ ;  /* 0x7e80000015197810 */ /* 0x040fe40007ffe1ff */
[----:B------:R-:W-:Y:S01]  /*8160*/  FSETP.NEU.FTZ.AND P2, PT, R20, RZ, PT ;  /* 0x000000ff1400720b */ /* 0x000fe20003f5d000 */
[----:B------:R-:W-:Y:S01]  /*8170*/  FFMA.FTZ R23, R22, R22, R23 ;  /* 0x0000001616177223 */ /* 0x000fe20000010017 */
[----:B------:R-:W-:Y:S01]  /*8180*/  LOP3.LUT R18, R18, 0x800000, RZ, 0xfc, !PT ;  /* 0x0080000012127812 */ /* 0x000fe200078efcff */
[-C--:B------:R-:W-:Y:S01]  /*8190*/  FMUL.FTZ R22, R20, R25.reuse ;  /* 0x0000001914167220 */ /* 0x080fe20000410000 */
[----:B------:R-:W-:Y:S01]  /*81a0*/  FMUL.FTZ R25, R16, R25 ;  /* 0x0000001910197220 */ /* 0x000fe20000410000 */
[----:B------:R-:W-:-:S02]  /*81b0*/  LOP3.LUT R21, R21, 0x800000, RZ, 0xfc, !PT ;  /* 0x0080000015157812 */ /* 0x000fc400078efcff */
[----:B------:R-:W-:Y:S01]  /*81c0*/  FMUL.FTZ R22, R22, R22 ;  /* 0x0000001616167220 */ /* 0x000fe20000410000 */
[----:B------:R-:W0:Y:S01]  /*81d0*/  MUFU.SQRT R23, R23 ;  /* 0x0000001700177308 */ /* 0x000e220000002000 */
[----:B------:R-:W-:Y:S02]  /*81e0*/  FSETP.NEU.FTZ.AND P1, PT, R19, +INF , PT ;  /* 0x7f8000001300780b */ /* 0x000fe40003f3d000 */
[----:B------:R-:W-:-:S06]  /*81f0*/  FFMA.FTZ R22, R25, R25, R22 ;  /* 0x0000001919167223 */ /* 0x000fcc0000010016 */
        /* <DEDUP_REMOVED lines=62> */
.L_x_4774:
        /* <DEDUP_REMOVED lines=10> */
.L_x_4776:
[----:B------:R-:W-:-:S04]  /*8680*/  FADD.FTZ R18, -R0, R17 ;  /* 0x0000001100127221 */ /* 0x000fc80000010100 */
[----:B------:R-:W-:-:S07]  /*8690*/  FMUL.FTZ R18, R18, 0.5 ;  /* 0x3f00000012127820 */ /* 0x000fce0000410000 */
.L_x_4777:
[----:B------:R-:W-:Y:S05]  /*86a0*/  BSYNC B3 ;  /* 0x0000000000037941 */ /* 0x000fea0003800000 */
.L_x_4775:
        /* <DEDUP_REMOVED lines=11> */
.L_x_4779:
[----:B------:R-:W-:-:S04]  /*8760*/  FADD.FTZ R19, R16, -R19 ;  /* 0x8000001310137221 */ /* 0x000fc80000010000 */
[----:B------:R-:W-:-:S07]  /*8770*/  FMUL.FTZ R19, R19, 0.5 ;  /* 0x3f00000013137820 */ /* 0x000fce0000410000 */
.L_x_4780:
[----:B------:R-:W-:Y:S05]  /*8780*/  BSYNC B3 ;  /* 0x0000000000037941 */ /* 0x000fea0003800000 */
.L_x_4778:
        /* <DEDUP_REMOVED lines=35> */
.L_x_4773:
[----:B------:R0:W1:Y:S02]  /*89c0*/  MUFU.SQRT R19, R26 ;  /* 0x0000001a00137308 */ /* 0x0000640000002000 */
.L_x_4772:
[----:B------:R-:W-:Y:S05]  /*89d0*/  BSYNC B2 ;  /* 0x0000000000027941 */ /* 0x000fea0003800000 */
.L_x_4771:
        /* <DEDUP_REMOVED lines=25> */
.L_x_4787:
[----:B------:R-:W-:-:S04]  /*8b70*/  FADD.FTZ R0, -R0, R17 ;  /* 0x0000001100007221 */ /* 0x000fc80000010100 */
[----:B------:R-:W-:-:S07]  /*8b80*/  FMUL.FTZ R0, R0, 0.5 ;  /* 0x3f00000000007820 */ /* 0x000fce0000410000 */
.L_x_4788:
[----:B------:R-:W-:Y:S05]  /*8b90*/  BSYNC B3 ;  /* 0x0000000000037941 */ /* 0x000fea0003800000 */
.L_x_4786:
        /* <DEDUP_REMOVED lines=10> */
.L_x_4790:
[----:B------:R-:W-:-:S04]  /*8c40*/  FADD.FTZ R15, -R15, R16 ;  /* 0x000000100f0f7221 */ /* 0x000fc80000010100 */
[----:B------:R-:W-:-:S07]  /*8c50*/  FMUL.FTZ R15, R15, 0.5 ;  /* 0x3f0000000f0f7820 */ /* 0x000fce0000410000 */
.L_x_4791:
[----:B------:R-:W-:Y:S05]  /*8c60*/  BSYNC B3 ;  /* 0x0000000000037941 */ /* 0x000fea0003800000 */
.L_x_4789:
[----:B------:R-:W-:Y:S01]  /*8c70*/  FADD.FTZ R15, R15, R0 ;  /* 0x000000000f0f7221 */ /* 0x000fe20000010000 */
[----:B------:R-:W-:Y:S01]  /*8c80*/  FADD.FTZ R22, R13, R22 ;  /* 0x000000160d167221 */ /* 0x000fe20000010000 */
[----:B------:R-:W-:-:S03]  /*8c90*/  PLOP3.LUT P0, PT, PT, PT, PT, 0x80, 0x0 ;  /* 0x000000000000781c */ /* 0x000fc60003f0f070 */
[----:B------:R-:W-:-:S06]  /*8ca0*/  FMUL.FTZ R22, R22, R15 ;  /* 0x0000000f16167220 */ /* 0x000fcc0000410000 */
[----:B------:R-:W1:Y:S01]  /*8cb0*/  MUFU.SQRT R22, R22 ;  /* 0x0000001600167308 */ /* 0x000e620000002000 */
[----:B------:R-:W-:Y:S05]  /*8cc0*/  BRA `(.L_x_4783) ;  /* 0x0000000000687947 */ /* 0x000fea0003800000 */
.L_x_4785:
        /* <DEDUP_REMOVED lines=9> */
[----:B------:R-:W1:Y:S01]  /*8d60*/  MUFU.SQRT R15, R16 ;  /* 0x00000010000f7308 */ /* 0x000e620000002000 */
[C---:B------:R-:W-:Y:S01]  /*8d70*/  FMUL.FTZ R0, R13.reuse, R0 ;  /* 0x000000000d007220 */ /* 0x040fe20000410000 */
[----:B------:R-:W-:-:S06]  /*8d80*/  FMUL.FTZ R13, R13, 2.81474976710656000000e+14 ;  /* 0x578000000d0d7820 */ /* 0x000fcc0000410000 */
[----:B-1----:R-:W3:Y:S02]  /*8d90*/  MUFU.RCP R15, R15 ;  /* 0x0000000f000f7308 */ /* 0x002ee40000001000 */
[----:B---3--:R-:W-:Y:S01]  /*8da0*/  FMUL.FTZ R22, R0, R15 ;  /* 0x0000000f00167220 */ /* 0x008fe20000410000 */
[----:B------:R-:W-:Y:S06]  /*8db0*/  BRA `(.L_x_4783) ;  /* 0x00000000002c7947 */ /* 0x000fec0003800000 */
.L_x_4784:
        /* <DEDUP_REMOVED lines=8> */
.L_x_4782:
[----:B------:R-:W-:Y:S01]  /*8e40*/  PLOP3.LUT P0, PT, PT, PT, PT, 0x80, 0x0 ;  /* 0x000000000000781c */ /* 0x000fe20003f0f070 */
[----:B------:R-:W-:Y:S01]  /*8e50*/  FMUL.FTZ R22, R22, 16777216 ;  /* 0x4b80000016167820 */ /* 0x000fe20000410000 */
[----:B------:R-:W-:-:S11]  /*8e60*/  FMUL.FTZ R13, R13, 16777216 ;  /* 0x4b8000000d0d7820 */ /* 0x000fd60000410000 */
.L_x_4783:
[----:B------:R-:W-:Y:S05]  /*8e70*/  BSYNC B2 ;  /* 0x0000000000027941 */ /* 0x000fea0003800000 */
.L_x_4781:
        /* <DEDUP_REMOVED lines=10> */
[----:B------:R-:W4:Y:S02]  /*8f20*/  MUFU.RSQ R16, R13 ;  /* 0x0000000d00107308 */ /* 0x000f240000001400 */
[----:B----4-:R-:W-:Y:S01]  /*8f30*/  FMUL.FTZ R15, R13, R16 ;  /* 0x000000100d0f7220 */ /* 0x010fe20000410000 */
        /* <DEDUP_REMOVED lines=21> */
.L_x_4794:
[----:B------:R-:W-:Y:S01]  /*9090*/  MOV R0, 0x3f000000 ;  /* 0x3f00000000007802 */ /* 0x000fe20000000f00 */
[C---:B------:R-:W-:Y:S01]  /*90a0*/  FADD.FTZ R11, |R20|.reuse, -RZ ;  /* 0x800000ff140b7221 */ /* 0x040fe20000010200 */
[C---:B------:R-:W-:Y:S02]  /*90b0*/  FSETP.GT.FTZ.AND P0, PT, |R20|.reuse, 0.56000000238418579102, PT ;  /* 0x3f0f5c291400780b */ /* 0x040fe40003f14200 */
[----:B------:R-:W-:Y:S01]  /*90c0*/  FSETP.NEU.FTZ.AND P1, PT, |R20|, 1, PT ;  /* 0x3f8000001400780b */ /* 0x000fe20003f3d200 */
[----:B------:R-:W-:-:S04]  /*90d0*/  FFMA.FTZ R0, -R11, R0, 0.5 ;  /* 0x3f0000000b007423 */ /* 0x000fc80000010100 */
[----:B------:R-:W4:Y:S02]  /*90e0*/  MUFU.RSQ R13, R0 ;  /* 0x00000000000d7308 */ /* 0x000f240000001400 */
[----:B----4-:R-:W-:Y:S01]  /*90f0*/  FMUL.FTZ R15, R0, R13 ;  /* 0x0000000d000f7220 */ /* 0x010fe20000410000 */
        /* <DEDUP_REMOVED lines=21> */
.L_x_4793:
[----:B------:R-:W-:-:S13]  /*9250*/  ISETP.GT.AND P0, PT, R11, -0x1, PT ;  /* 0xffffffff0b00780c */ /* 0x000fda0003f04270 */
[----:B------:R-:W-:Y:S05]  /*9260*/  @P0 BRA `(.L_x_4796) ;  /* 0x0000000000d80947 */ /* 0x000fea0003800000 */
[----:B------:R-:W-:Y:S01]  /*9270*/  FADD.FTZ R13, -R13, -RZ ;  /* 0x800000ff0d0d7221 */ /* 0x000fe20000010100 */
[C---:B-1-3--:R-:W-:Y:S01]  /*9280*/  FADD.FTZ R15, |R22|.reuse, -RZ ;  /* 0x800000ff160f7221 */ /* 0x04afe20000010200 */
[----:B------:R-:W-:Y:S02]  /*9290*/  BSSY B5, `(.L_x_4797) ;  /* 0x0000011000057945 */ /* 0x000fe40003800000 */
[----:B------:R-:W-:Y:S01]  /*92a0*/  FADD.FTZ R0, |R13|, -RZ ;  /* 0x800000ff0d007221 */ /* 0x000fe20000010200 */
[----:B------:R-:W-:-:S04]  /*92b0*/  FSETP.GT.FTZ.AND P6, PT, |R22|, |R13|, PT ;  /* 0x4000000d1600720b */ /* 0x000fc80003fd4200 */
[----:B------:R-:W-:Y:S02]  /*92c0*/  FSEL R11, R15, R0, P6 ;  /* 0x000000000f0b7208 */ /* 0x000fe40003000000 */
[----:B------:R-:W-:Y:S02]  /*92d0*/  FSEL R0, R0, R15, P6 ;  /* 0x0000000f00007208 */ /* 0x000fe40003000000 */
[----:B------:R-:W2:Y:S08]  /*92e0*/  MUFU.RCP R16, R11 ;  /* 0x0000000b00107308 */ /* 0x000eb00000001000 */
[----:B------:R-:W1:Y:S01]  /*92f0*/  FCHK P0, R0, R11 ;  /* 0x0000000b00007302 */ /* 0x000e620000000000 */
[----:B--2---:R-:W-:-:S04]  /*9300*/  FFMA R17, -R11, R16, 1 ;  /* 0x3f8000000b117423 */ /* 0x004fc80000000110 */
[----:B------:R-:W-:-:S04]  /*9310*/  FFMA R17, R16, R17, R16 ;  /* 0x0000001110117223 */ /* 0x000fc80000000010 */
[----:B------:R-:W-:-:S04]  /*9320*/  FFMA R16, R0, R17, RZ ;  /* 0x0000001100107223 */ /* 0x000fc800000000ff */
[----:B------:R-:W-:-:S04]  /*9330*/  FFMA R15, -R11, R16, R0 ;  /* 0x000000100b0f7223 */ /* 0x000fc80000000100 */
[----:B------:R-:W-:Y:S01]  /*9340*/  FFMA R15, R17, R15, R16 ;  /* 0x0000000f110f7223 */ /* 0x000fe20000000010 */
[----:B-1----:R-:W-:Y:S06]  /*9350*/  @!P0 BRA `(.L_x_4798) ;  /* 0x0000000000108947 */ /* 0x002fec0003800000 */
[----:B------:R-:W-:Y:S02]  /*9360*/  MOV R19, R11 ;  /* 0x0000000b00137202 */ /* 0x000fe40000000f00 */
[----:B------:R-:W-:-:S07]  /*9370*/  MOV R20, 0x9390 ;  /* 0x0000939000147802 */ /* 0x000fce0000000f00 */
[----:B0-----:R-:W-:Y:S05]  /*9380*/  CALL.REL.NOINC `($__internal_10_$__cuda_sm3x_div_rn_ftz_f32_slowpath) ;  /* 0x0000001400b87944 */ /* 0x001fea0003c00000 */
[----:B------:R-:W-:-:S07]  /*9390*/  MOV R15, R0 ;  /* 0x00000000000f7202 */ /* 0x000fce0000000f00 */
.L_x_4798:
[----:B------:R-:W-:Y:S05]  /*93a0*/  BSYNC B5 ;  /* 0x0000000000057941 */ /* 0x000fea0003800000 */
.L_x_4797:
        /* <DEDUP_REMOVED lines=18> */
.L_x_4800:
[----:B------:R-:W-:Y:S02]  /*94d0*/  ISETP.GE.AND P0, PT, R13, RZ, PT ;  /* 0x000000ff0d00720c */ /* 0x000fe40003f06270 */
[----:B------:R-:W-:-:S11]  /*94e0*/  MOV R15, 0x3fd774eb ;  /* 0x3fd774eb000f7802 */ /* 0x000fd60000000f00 */
[----:B------:R-:W-:-:S04]  /*94f0*/  @P0 FFMA.FTZ R0, R15, 0.93318945169448852539, -R0 ;  /* 0x3f6ee5810f000823 */ /* 0x000fc80000010800 */
[----:B------:R-:W-:-:S07]  /*9500*/  @!P0 FFMA.FTZ R0, R15, 0.93318945169448852539, R0 ;  /* 0x3f6ee5810f008823 */ /* 0x000fce0000010000 */
.L_x_4801:
[----:B------:R-:W-:Y:S05]  /*9510*/  BSYNC B2 ;  /* 0x0000000000027941 */ /* 0x000fea0003800000 */
.L_x_4799:
[----:B------:R-:W-:Y:S02]  /*9520*/  FSETP.NEU.FTZ.AND P0, PT, |R13|, |R22|, PT ;  /* 0x400000160d00720b */ /* 0x000fe40003f1d200 */
        /* <DEDUP_REMOVED lines=10> */
.L_x_4796:
[----:B------:R-:W-:Y:S01]  /*95d0*/  FADD.FTZ R0, |R13|, -RZ ;  /* 0x800000ff0d007221 */ /* 0x000fe20000010200 */
[C---:B-123--:R-:W-:Y:S01]  /*95e0*/  FADD.FTZ R17, |R22|.reuse, -RZ ;  /* 0x800000ff16117221 */ /* 0x04efe20000010200 */
[----:B------:R-:W-:Y:S01]  /*95f0*/  FSETP.GT.FTZ.AND P6, PT, |R22|, |R13|, PT ;  /* 0x4000000d1600720b */ /* 0x000fe20003fd4200 */
[----:B------:R-:W-:Y:S03]  /*9600*/  BSSY B5, `(.L_x_4802) ;  /* 0x000000f000057945 */ /* 0x000fe60003800000 */
[----:B------:R-:W-:Y:S02]  /*9610*/  FSEL R11, R17, R0, P6 ;  /* 0x00000000110b7208 */ /* 0x000fe40003000000 */
[----:B------:R-:W-:Y:S02]  /*9620*/  FSEL R0, R0, R17, P6 ;  /* 0x0000001100007208 */ /* 0x000fe40003000000 */
[----:B------:R-:W1:Y:S08]  /*9630*/  MUFU.RCP R16, R11 ;  /* 0x0000000b00107308 */ /* 0x000e700000001000 */
[----:B------:R-:W2:Y:S01]  /*9640*/  FCHK P0, R0, R11 ;  /* 0x0000000b00007302 */ /* 0x000ea20000000000 */
[----:B-1----:R-:W-:-:S04]  /*9650*/  FFMA R15, -R11, R16, 1 ;  /* 0x3f8000000b0f7423 */ /* 0x002fc80000000110 */
[----:B------:R-:W-:-:S04]  /*9660*/  FFMA R15, R16, R15, R16 ;  /* 0x0000000f100f7223 */ /* 0x000fc80000000010 */
[----:B------:R-:W-:-:S04]  /*9670*/  FFMA R16, R0, R15, RZ ;  /* 0x0000000f00107223 */ /* 0x000fc800000000ff */
[----:B------:R-:W-:-:S04]  /*9680*/  FFMA R17, -R11, R16, R0 ;  /* 0x000000100b117223 */ /* 0x000fc80000000100 */
[----:B------:R-:W-:Y:S01]  /*9690*/  FFMA R15, R15, R17, R16 ;  /* 0x000000110f0f7223 */ /* 0x000fe20000000010 */
[----:B--2---:R-:W-:Y:S06]  /*96a0*/  @!P0 BRA `(.L_x_4803) ;  /* 0x0000000000108947 */ /* 0x004fec0003800000 */
[----:B------:R-:W-:Y:S02]  /*96b0*/  MOV R19, R11 ;  /* 0x0000000b00137202 */ /* 0x000fe40000000f00 */
[----:B------:R-:W-:-:S07]  /*96c0*/  MOV R20, 0x96e0 ;  /* 0x000096e000147802 */ /* 0x000fce0000000f00 */
[----:B0-----:R-:W-:Y:S05]  /*96d0*/  CALL.REL.NOINC `($__internal_10_$__cuda_sm3x_div_rn_ftz_f32_slowpath) ;  /* 0x0000001000e47944 */ /* 0x001fea0003c00000 */
[----:B------:R-:W-:-:S07]  /*96e0*/  MOV R15, R0 ;  /* 0x00000000000f7202 */ /* 0x000fce0000000f00 */
.L_x_4803:
[----:B------:R-:W-:Y:S05]  /*96f0*/  BSYNC B5 ;  /* 0x0000000000057941 */ /* 0x000fea0003800000 */
.L_x_4802:
        /* <DEDUP_REMOVED lines=18> */
.L_x_4805:
[----:B------:R-:W-:Y:S02]  /*9820*/  ISETP.GE.AND P0, PT, R13, RZ, PT ;  /* 0x000000ff0d00720c */ /* 0x000fe40003f06270 */
[----:B------:R-:W-:-:S11]  /*9830*/  MOV R15, 0x3fd774eb ;  /* 0x3fd774eb000f7802 */ /* 0x000fd60000000f00 */
[----:B------:R-:W-:-:S04]  /*9840*/  @P0 FFMA.FTZ R0, R15, 0.93318945169448852539, -R0 ;  /* 0x3f6ee5810f000823 */ /* 0x000fc80000010800 */
[----:B------:R-:W-:-:S07]  /*9850*/  @!P0 FFMA.FTZ R0, R15, 0.93318945169448852539, R0 ;  /* 0x3f6ee5810f008823 */ /* 0x000fce0000010000 */
.L_x_4806:
[----:B------:R-:W-:Y:S05]  /*9860*/  BSYNC B2 ;  /* 0x0000000000027941 */ /* 0x000fea0003800000 */
.L_x_4804:
[----:B------:R-:W-:Y:S02]  /*9870*/  FSETP.NEU.FTZ.AND P0, PT, |R13|, |R22|, PT ;  /* 0x400000160d00720b */ /* 0x000fe40003f1d200 */
        /* <DEDUP_REMOVED lines=9> */
.L_x_4795:
[----:B------:R-:W-:Y:S05]  /*9910*/  BSYNC B4 ;  /* 0x0000000000047941 */ /* 0x000fea0003800000 */
.L_x_4792:
[----:B------:R-:W-:-:S13]  /*9920*/  ISETP.NE.AND P0, PT, R14, RZ, PT ;  /* 0x000000ff0e00720c */ /* 0x000fda0003f05270 */
[----:B------:R-:W-:Y:S01]  /*9930*/  @!P0 FADD.FTZ R18, -R18, -RZ ;  /* 0x800000ff12128221 */ /* 0x000fe20000010100 */
[----:B------:R-:W-:Y:S06]  /*9940*/  BRA `(.L_x_4807) ;  /* 0x0000000c00787947 */ /* 0x000fec0003800000 */
.L_x_4770:
[----:B------:R-:W-:Y:S01]  /*9950*/  FADD.FTZ R11, -R11, 6.1232342629258392722e-17 ;  /* 0x248d31320b0b7421 */ /* 0x000fe20000010100 */
[----:B------:R-:W-:-:S03]  /*9960*/  FADD.FTZ R18, -R12, -RZ ;  /* 0x800000ff0c127221 */ /* 0x000fc60000010100 */
[----:B------:R-:W-:Y:S01]  /*9970*/  FADD.FTZ R13, R11, 1.5707963705062866211 ;  /* 0x3fc90fdb0b0d7421 */ /* 0x000fe20000010000 */
[----:B------:R-:W-:Y:S06]  /*9980*/  BRA `(.L_x_4807) ;  /* 0x0000000c00687947 */ /* 0x000fec0003800000 */
.L_x_4769:
[----:B------:R-:W-:Y:S01]  /*9990*/  FADD.FTZ R18, -R12, -RZ ;  /* 0x800000ff0c127221 */ /* 0x000fe20000010100 */
[----:B------:R-:W-:Y:S01]  /*99a0*/  MOV R13, RZ ;  /* 0x000000ff000d7202 */ /* 0x000fe20000000f00 */
[----:B------:R-:W-:Y:S06]  /*99b0*/  BRA `(.L_x_4807) ;  /* 0x0000000c005c7947 */ /* 0x000fec0003800000 */
.L_x_4768:
        /* <DEDUP_REMOVED lines=12> */
[----:B------:R-:W2:Y:S01]  /*9a80*/  FCHK P0, R0, R18 ;  /* 0x0000001200007302 */ /* 0x000ea20000000000 */
[----:B0-----:R-:W-:-:S04]  /*9a90*/  FFMA R16, -R18, R15, 1 ;  /* 0x3f80000012107423 */ /* 0x001fc8000000010f */
[----:B------:R-:W-:Y:S01]  /*9aa0*/  FFMA R17, R15, R16, R15 ;  /* 0x000000100f117223 */ /* 0x000fe2000000000f */
[----:B------:R-:W-:-:S03]  /*9ab0*/  FMUL.FTZ R15, R0, R0 ;  /* 0x00000000000f7220 */ /* 0x000fc60000410000 */
[----:B------:R-:W-:Y:S01]  /*9ac0*/  FFMA R16, R0, R17, RZ ;  /* 0x0000001100107223 */ /* 0x000fe200000000ff */
[----:B------:R-:W-:-:S03]  /*9ad0*/  FFMA.FTZ R22, R18, R18, R15 ;  /* 0x0000001212167223 */ /* 0x000fc6000001000f */
[----:B------:R-:W-:-:S04]  /*9ae0*/  FFMA R19, -R18, R16, R0 ;  /* 0x0000001012137223 */ /* 0x000fc80000000100 */
[----:B------:R-:W-:Y:S01]  /*9af0*/  FFMA R16, R17, R19, R16 ;  /* 0x0000001311107223 */ /* 0x000fe20000000010 */
[----:B--2---:R-:W-:Y:S06]  /*9b00*/  @!P0 BRA `(.L_x_4812) ;  /* 0x0000000000108947 */ /* 0x004fec0003800000 */
[----:B------:R-:W-:Y:S02]  /*9b10*/  MOV R19, R18 ;  /* 0x0000001200137202 */ /* 0x000fe40000000f00 */
[----:B------:R-:W-:-:S07]  /*9b20*/  MOV R20, 0x9b40 ;  /* 0x00009b4000147802 */ /* 0x000fce0000000f00 */
[----:B-1----:R-:W-:Y:S05]  /*9b30*/  CALL.REL.NOINC `($__internal_10_$__cuda_sm3x_div_rn_ftz_f32_slowpath) ;  /* 0x0000000c00cc7944 */ /* 0x002fea0003c00000 */
[----:B------:R-:W-:-:S07]  /*9b40*/  MOV R16, R0 ;  /* 0x0000000000107202 */ /* 0x000fce0000000f00 */
.L_x_4812:
[----:B------:R-:W-:Y:S05]  /*9b50*/  BSYNC B5 ;  /* 0x0000000000057941 */ /* 0x000fea0003800000 */
.L_x_4811:
        /* <DEDUP_REMOVED lines=18> */
.L_x_4814:
[----:B------:R-:W-:Y:S02]  /*9c80*/  ISETP.GE.AND P0, PT, R11, RZ, PT ;  /* 0x000000ff0b00720c */ /* 0x000fe40003f06270 */
[----:B------:R-:W-:-:S11]  /*9c90*/  MOV R0, 0x3fd774eb ;  /* 0x3fd774eb00007802 */ /* 0x000fd60000000f00 */
[----:B------:R-:W-:-:S04]  /*9ca0*/  @P0 FFMA.FTZ R15, R0, 0.93318945169448852539, -R15 ;  /* 0x3f6ee581000f0823 */ /* 0x000fc8000001080f */
[----:B------:R-:W-:-:S07]  /*9cb0*/  @!P0 FFMA.FTZ R15, R0, 0.93318945169448852539, R15 ;  /* 0x3f6ee581000f8823 */ /* 0x000fce000001000f */
.L_x_4815:
[----:B------:R-:W-:Y:S05]  /*9cc0*/  BSYNC B2 ;  /* 0x0000000000027941 */ /* 0x000fea0003800000 */
.L_x_4813:
[----:B------:R-:W-:Y:S01]  /*9cd0*/  FSETP.NEU.FTZ.AND P0, PT, R13, |R12|, PT ;  /* 0x4000000c0d00720b */ /* 0x000fe20003f1d000 */
[----:B------:R-:W-:Y:S01]  /*9ce0*/  HFMA2.MMA R0, -RZ, RZ, 2.04296875, -15.78125 ;  /* 0x4016cbe4ff007435 */ /* 0x000fe200000001ff */
[----:B------:R-:W-:Y:S01]  /*9cf0*/  FSETP.NEU.FTZ.AND P1, PT, R18, RZ, PT ;  /* 0x000000ff1200720b */ /* 0x000fe20003f3d000 */
[----:B------:R-:W1:Y:S01]  /*9d00*/  MUFU.LG2 R22, R22 ;  /* 0x0000001600167308 */ /* 0x000e620000000c00 */
[----:B------:R-:W-:-:S09]  /*9d10*/  ISETP.GE.AND P2, PT, R11, RZ, PT ;  /* 0x000000ff0b00720c */ /* 0x000fd20003f46270 */
[----:B------:R-:W-:Y:S01]  /*9d20*/  @!P0 FSEL R15, R0, 0.78539818525314331055, !P2 ;  /* 0x3f490fdb000f8808 */ /* 0x000fe20005000000 */
[----:B------:R-:W-:Y:S01]  /*9d30*/  FADD.FTZ R0, |R12|, R13 ;  /* 0x0000000d0c007221 */ /* 0x000fe20000010200 */
[----:B------:R-:W-:-:S04]  /*9d40*/  @!P1 FSEL R15, RZ, 3.1415927410125732422, P2 ;  /* 0x40490fdbff0f9808 */ /* 0x000fc80001000000 */
[----:B------:R-:W-:Y:S01]  /*9d50*/  FSETP.GTU.FTZ.AND P0, PT, |R0|, +INF , PT ;  /* 0x7f8000000000780b */ /* 0x000fe20003f1c200 */
[----:B-1----:R-:W-:Y:S01]  /*9d60*/  FMUL.FTZ.D2 R23, R22, 0.69314718246459960938 ;  /* 0x3f31721816177820 */ /* 0x002fe20000310000 */
[----:B------:R-:W-:-:S04]  /*9d70*/  LOP3.LUT R15, R15, 0x80000000, R12, 0xb8, !PT ;  /* 0x800000000f0f7812 */ /* 0x000fc800078eb80c */
[----:B------:R-:W-:Y:S01]  /*9d80*/  FSEL R0, R0, R15, P0 ;  /* 0x0000000f00007208 */ /* 0x000fe20000000000 */
[----:B------:R-:W-:Y:S06]  /*9d90*/  BRA `(.L_x_4816) ;  /* 0x0000000800107947 */ /* 0x000fec0003800000 */
.L_x_4810:
[----:B------:R-:W0:Y:S01]  /*9da0*/  MUFU.RCP R15, R18 ;  /* 0x00000012000f7308 */ /* 0x000e220000001000 */
[----:B------:R-:W-:Y:S07]  /*9db0*/  BSSY B5, `(.L_x_4817) ;  /* 0x000000c000057945 */ /* 0x000fee0003800000 */
[----:B------:R-:W2:Y:S01]  /*9dc0*/  FCHK P0, R0, R18 ;  /* 0x0000001200007302 */ /* 0x000ea20000000000 */
[----:B0-----:R-:W-:-:S04]  /*9dd0*/  FFMA R16, -R18, R15, 1 ;  /* 0x3f80000012107423 */ /* 0x001fc8000000010f */
[----:B------:R-:W-:-:S04]  /*9de0*/  FFMA R15, R15, R16, R15 ;  /* 0x000000100f0f7223 */ /* 0x000fc8000000000f */
[----:B------:R-:W-:-:S04]  /*9df0*/  FFMA R16, R0, R15, RZ ;  /* 0x0000000f00107223 */ /* 0x000fc800000000ff */
[----:B------:R-:W-:-:S04]  /*9e00*/  FFMA R17, -R18, R16, R0 ;  /* 0x0000001012117223 */ /* 0x000fc80000000100 */
[----:B------:R-:W-:Y:S01]  /*9e10*/  FFMA R15, R15, R17, R16 ;  /* 0x000000110f0f7223 */ /* 0x000fe20000000010 */
[----:B--2---:R-:W-:Y:S06]  /*9e20*/  @!P0 BRA `(.L_x_4818) ;  /* 0x0000000000108947 */ /* 0x004fec0003800000 */
[----:B------:R-:W-:Y:S02]  /*9e30*/  MOV R19, R18 ;  /* 0x0000001200137202 */ /* 0x000fe40000000f00 */
[----:B------:R-:W-:-:S07]  /*9e40*/  MOV R20, 0x9e60 ;  /* 0x00009e6000147802 */ /* 0x000fce0000000f00 */
[----:B-1----:R-:W-:Y:S05]  /*9e50*/  CALL.REL.NOINC `($__internal_10_$__cuda_sm3x_div_rn_ftz_f32_slowpath) ;  /* 0x0000000c00047944 */ /* 0x002fea0003c00000 */
[----:B------:R-:W-:-:S07]  /*9e60*/  MOV R15, R0 ;  /* 0x00000000000f7202 */ /* 0x000fce0000000f00 */
.L_x_4818:
[----:B------:R-:W-:Y:S05]  /*9e70*/  BSYNC B5 ;  /* 0x0000000000057941 */ /* 0x000fea0003800000 */
.L_x_4817:
        /* <DEDUP_REMOVED lines=18> */
.L_x_4820:
[----:B------:R-:W-:Y:S02]  /*9fa0*/  ISETP.GE.AND P0, PT, R11, RZ, PT ;  /* 0x000000ff0b00720c */ /* 0x000fe40003f06270 */
[----:B------:R-:W-:-:S11]  /*9fb0*/  MOV R15, 0x3fd774eb ;  /* 0x3fd774eb000f7802 */ /* 0x000fd60000000f00 */
[----:B------:R-:W-:-:S04]  /*9fc0*/  @P0 FFMA.FTZ R0, R15, 0.93318945169448852539, -R0 ;  /* 0x3f6ee5810f000823 */ /* 0x000fc80000010800 */
[----:B------:R-:W-:-:S07]  /*9fd0*/  @!P0 FFMA.FTZ R0, R15, 0.93318945169448852539, R0 ;  /* 0x3f6ee5810f008823 */ /* 0x000fce0000010000 */
.L_x_4821:
[----:B------:R-:W-:Y:S05]  /*9fe0*/  BSYNC B2 ;  /* 0x0000000000027941 */ /* 0x000fea0003800000 */
.L_x_4819:
        /* <DEDUP_REMOVED lines=12> */
[----:B------:R-:W-:-:S04]  /*a0b0*/  FFMA.FTZ R20, R17, R17, R20 ;  /* 0x0000001111147223 */ /* 0x000fc80000010014 */
[----:B------:R-:W0:Y:S02]  /*a0c0*/  MUFU.SQRT R17, R20 ;  /* 0x0000001400117308 */ /* 0x000e240000002000 */
[----:B0-----:R-:W-:Y:S01]  /*a0d0*/  @P0 FMUL.FTZ R15, R16, R17 ;  /* 0x00000011100f0220 */ /* 0x001fe20000410000 */
[----:B------:R-:W-:-:S04]  /*a0e0*/  FSETP.NEU.FTZ.AND P0, PT, R26, +INF , PT ;  /* 0x7f8000001a00780b */ /* 0x000fc80003f1d000 */
[----:B------:R-:W-:Y:S02]  /*a0f0*/  FSEL R15, R15, +INF , P0 ;  /* 0x7f8000000f0f7808 */ /* 0x000fe40000000000 */
[----:B------:R-:W-:Y:S01]  /*a100*/  ISETP.GE.AND P0, PT, R11, RZ, PT ;  /* 0x000000ff0b00720c */ /* 0x000fe20003f06270 */
[----:B------:R-:W-:-:S03]  /*a110*/  HFMA2.MMA R11, -RZ, RZ, 2.04296875, -15.78125 ;  /* 0x4016cbe4ff0b7435 */ /* 0x000fc600000001ff */
[----:B------:R-:W1:Y:S07]  /*a120*/  MUFU.LG2 R15, R15 ;  /* 0x0000000f000f7308 */ /* 0x000e6e0000000c00 */
[----:B------:R-:W-:Y:S02]  /*a130*/  @!P1 FSEL R0, R11, 0.78539818525314331055, !P0 ;  /* 0x3f490fdb0b009808 */ /* 0x000fe40004000000 */
[----:B------:R-:W-:Y:S02]  /*a140*/  @!P2 FSEL R0, RZ, 3.1415927410125732422, P0 ;  /* 0x40490fdbff00a808 */ /* 0x000fe40000000000 */
[----:B------:R-:W-:-:S02]  /*a150*/  FSETP.GTU.FTZ.AND P0, PT, |R13|, +INF , PT ;  /* 0x7f8000000d00780b */ /* 0x000fc40003f1c200 */
[----:B------:R-:W-:-:S04]  /*a160*/  LOP3.LUT R0, R0, 0x80000000, R12, 0xb8, !PT ;  /* 0x8000000000007812 */ /* 0x000fc800078eb80c */
[----:B------:R-:W-:Y:S01]  /*a170*/  FSEL R0, R13, R0, P0 ;  /* 0x000000000d007208 */ /* 0x000fe20000000000 */
[----:B-1----:R-:W-:Y:S01]  /*a180*/  FMUL.FTZ R23, R15, 0.69314718246459960938 ;  /* 0x3f3172180f177820 */ /* 0x002fe20000410000 */
[----:B------:R-:W-:Y:S06]  /*a190*/  BRA `(.L_x_4816) ;  /* 0x0000000400107947 */ /* 0x000fec0003800000 */
.L_x_4809:
[----:B------:R-:W-:Y:S01]  /*a1a0*/  FMUL.FTZ R15, R11, 0.36787945032119750977 ;  /* 0x3ebc5ab20b0f7820 */ /* 0x000fe20000410000 */
[----:B------:R-:W-:Y:S01]  /*a1b0*/  FMUL.FTZ R16, R12, 0.36787945032119750977 ;  /* 0x3ebc5ab20c107820 */ /* 0x000fe20000410000 */
[----:B-1----:R-:W-:Y:S01]  /*a1c0*/  MUFU.RCP R23, R18 ;  /* 0x0000001200177308 */ /* 0x002fe20000001000 */
        /* <DEDUP_REMOVED lines=31> */
.L_x_4823:
[----:B------:R-:W-:Y:S05]  /*a3c0*/  BSYNC B5 ;  /* 0x0000000000057941 */ /* 0x000fea0003800000 */
.L_x_4822:
        /* <DEDUP_REMOVED lines=18> */
.L_x_4825:
[----:B------:R-:W-:Y:S02]  /*a4f0*/  ISETP.GE.AND P0, PT, R11, RZ, PT ;  /* 0x000000ff0b00720c */ /* 0x000fe40003f06270 */
[----:B------:R-:W-:-:S11]  /*a500*/  MOV R15, 0x3fd774eb ;  /* 0x3fd774eb000f7802 */ /* 0x000fd60000000f00 */
[----:B------:R-:W-:-:S04]  /*a510*/  @P0 FFMA.FTZ R0, R15, 0.93318945169448852539, -R0 ;  /* 0x3f6ee5810f000823 */ /* 0x000fc80000010800 */
[----:B------:R-:W-:-:S07]  /*a520*/  @!P0 FFMA.FTZ R0, R15, 0.93318945169448852539, R0 ;  /* 0x3f6ee5810f008823 */ /* 0x000fce0000010000 */
.L_x_4826:
[----:B------:R-:W-:Y:S05]  /*a530*/  BSYNC B2 ;  /* 0x0000000000027941 */ /* 0x000fea0003800000 */
.L_x_4824:
[----:B------:R-:W-:Y:S01]  /*a540*/  FSETP.NEU.FTZ.AND P1, PT, R13, |R12|, PT ;  /* 0x4000000c0d00720b */ /* 0x000fe20003f3d000 */
[----:B------:R-:W-:Y:S01]  /*a550*/  FADD.FTZ R13, |R12|, R13 ;  /* 0x0000000d0c0d7221 */ /* 0x000fe20000010200 */
[----:B------:R-:W-:Y:S02]  /*a560*/  FSETP.NEU.FTZ.AND P2, PT, R18, RZ, PT ;  /* 0x000000ff1200720b */ /* 0x000fe40003f5d000 */
[----:B------:R-:W-:Y:S01]  /*a570*/  ISETP.GE.AND P0, PT, R11, RZ, PT ;  /* 0x000000ff0b00720c */ /* 0x000fe20003f06270 */
[----:B------:R-:W-:-:S10]  /*a580*/  HFMA2.MMA R11, -RZ, RZ, 2.04296875, -15.78125 ;  /* 0x4016cbe4ff0b7435 */ /* 0x000fd400000001ff */
[----:B------:R-:W-:Y:S02]  /*a590*/  @!P1 FSEL R0, R11, 0.78539818525314331055, !P0 ;  /* 0x3f490fdb0b009808 */ /* 0x000fe40004000000 */
[----:B------:R-:W-:Y:S02]  /*a5a0*/  @!P2 FSEL R0, RZ, 3.1415927410125732422, P0 ;  /* 0x40490fdbff00a808 */ /* 0x000fe40000000000 */
[----:B------:R-:W-:Y:S02]  /*a5b0*/  FSETP.GTU.FTZ.AND P0, PT, |R13|, +INF , PT ;  /* 0x7f8000000d00780b */ /* 0x000fe40003f1c200 */
[----:B------:R-:W-:-:S04]  /*a5c0*/  LOP3.LUT R0, R0, 0x80000000, R12, 0xb8, !PT ;  /* 0x8000000000007812 */ /* 0x000fc800078eb80c */
[----:B------:R-:W-:-:S07]  /*a5d0*/  FSEL R0, R13, R0, P0 ;  /* 0x000000000d007208 */ /* 0x000fce0000000000 */
.L_x_4816:
[----:B------:R-:W-:Y:S05]  /*a5e0*/  BSYNC B4 ;  /* 0x0000000000047941 */ /* 0x000fea0003800000 */
.L_x_4808:
[----:B------:R-:W-:Y:S01]  /*a5f0*/  ISETP.NE.AND P0, PT, R14, RZ, PT ;  /* 0x000000ff0e00720c */ /* 0x000fe20003f05270 */
[----:B------:R-:W-:Y:S01]  /*a600*/  FADD.FTZ R18, R23, 0.69314718246459960938 ;  /* 0x3f31721817127421 */ /* 0x000fe20000010000 */
[----:B------:R-:W-:-:S11]  /*a610*/  FADD.FTZ R13, |R0|, -RZ ;  /* 0x800000ff000d7221 */ /* 0x000fd60000010200 */
[----:B------:R-:W-:Y:S01]  /*a620*/  @!P0 FADD.FTZ R18, -R18, -RZ ;  /* 0x800000ff12128221 */ /* 0x000fe20000010100 */
[----:B------:R-:W-:Y:S06]  /*a630*/  BRA `(.L_x_4807) ;  /* 0x00000000003c7947 */ /* 0x000fec0003800000 */
.L_x_4767:
        /* <DEDUP_REMOVED lines=15> */
.L_x_4807:
[----:B------:R-:W-:Y:S05]  /*a730*/  BSYNC B0 ;  /* 0x0000000000007941 */ /* 0x000fea0003800000 */
.L_x_4766:
        /* <DEDUP_REMOVED lines=9> */
.L_x_4827:
[----:B------:R-:W-:Y:S02]  /*a7d0*/  FSETP.GTU.FTZ.AND P0, PT, R0, +INF , PT ;  /* 0x7f8000000000780b */ /* 0x000fe40003f1c000 */
[----:B------:R-:W-:-:S11]  /*a7e0*/  MOV R11, R13 ;  /* 0x0000000d000b7202 */ /* 0x000fd60000000f00 */
[----:B------:R-:W-:-:S07]  /*a7f0*/  @!P0 MOV R18, R0 ;  /* 0x0000000000128202 */ /* 0x000fce0000000f00 */
.L_x_4765:
[----:B------:R-:W-:Y:S05]  /*a800*/  BSYNC B1 ;  /* 0x0000000000017941 */ /* 0x000fea0003800000 */
.L_x_4764:
[----:B------:R-:W-:Y:S01]  /*a810*/  ISETP.GE.AND P0, PT, R6, R3, PT ;  /* 0x000000030600720c */ /* 0x000fe20003f06270 */
[----:B------:R-:W-:Y:S04]  /*a820*/  BSSY B0, `(.L_x_4828) ;  /* 0x000001b000007945 */ /* 0x000fe80003800000 */
[----:B------:R-:W-:Y:S08]  /*a830*/  BSSY B1, `(.L_x_4829) ;  /* 0x0000012000017945 */ /* 0x000ff00003800000 */
[----:B------:R-:W-:Y:S05]  /*a840*/  @P0 BRA `(.L_x_4830) ;  /* 0x0000000000400947 */ /* 0x000fea0003800000 */
[----:B------:R-:W4:Y:S01]  /*a850*/  S2R R19, SR_TID.X ;  /* 0x0000000000137919 */ /* 0x000f220000002100 */
[----:B---3--:R-:W3:Y:S01]  /*a860*/  LDC.64 R12, c[0x0][0x218] ;  /* 0x00008600ff0c7b82 */ /* 0x008ee20000000a00 */
[----:B--2---:R-:W-:Y:S02]  /*a870*/  F2FP.F16.F32.PACK_AB R17, R5, R4 ;  /* 0x000000040511723e */ /* 0x004fe400000000ff */
[----:B----4-:R-:W-:Y:S02]  /*a880*/  LEA R15, R2, R19, 0x9 ;  /* 0x00000013020f7211 */ /* 0x010fe400078e48ff */
[----:B------:R-:W-:-:S03]  /*a890*/  IADD3 R6, R19, 0x80, RZ ;  /* 0x0000008013067810 */ /* 0x000fc60007ffe0ff */
[----:B---3--:R-:W-:Y:S01]  /*a8a0*/  IMAD.WIDE.U32 R4, R15, 0x4, R12 ;  /* 0x000000040f047825 */ /* 0x008fe200078e000c */
[----:B------:R-:W-:-:S04]  /*a8b0*/  ISETP.GE.AND P0, PT, R6, R3, PT ;  /* 0x000000030600720c */ /* 0x000fc80003f06270 */
[----:B------:R2:W-:Y:S09]  /*a8c0*/  STG.E desc[UR4][R4.64], R17 ;  /* 0x0000001104007986 */ /* 0x0005f2000c101904 */
[----:B------:R-:W-:Y:S05]  /*a8d0*/  @P0 BREAK B1 ;  /* 0x0000000000010942 */ /* 0x000fea0003800000 */
[----:B------:R-:W-:Y:S05]  /*a8e0*/  @P0 BRA `(.L_x_4831) ;  /* 0x0000000000380947 */ /* 0x000fea0003800000 */
[----:B--2---:R-:W2:Y:S01]  /*a8f0*/  LDC.64 R4, c[0x0][0x218] ;  /* 0x00008600ff047b82 */ /* 0x004ea20000000a00 */
[----:B------:R-:W-:Y:S02]  /*a900*/  LEA R13, R2, R6, 0x9 ;  /* 0x00000006020d7211 */ /* 0x000fe400078e48ff */
[----:B------:R-:W-:Y:S02]  /*a910*/  F2FP.F16.F32.PACK_AB R7, R8, R7 ;  /* 0x000000070807723e */ /* 0x000fe400000000ff */
[----:B------:R-:W-:Y:S01]  /*a920*/  IADD3 R6, R6, 0x80, RZ ;  /* 0x0000008006067810 */ /* 0x000fe20007ffe0ff */
[----:B--2---:R-:W-:-:S05]  /*a930*/  IMAD.WIDE.U32 R4, R13, 0x4, R4 ;  /* 0x000000040d047825 */ /* 0x004fca00078e0004 */
[----:B------:R4:W-:Y:S02]  /*a940*/  STG.E desc[UR4][R4.64], R7 ;  /* 0x0000000704007986 */ /* 0x0009e4000c101904 */
.L_x_4830:
[----:B------:R-:W-:Y:S05]  /*a950*/  BSYNC B1 ;  /* 0x0000000000017941 */ /* 0x000fea0003800000 */
.L_x_4829:
[----:B------:R-:W-:-:S13]  /*a960*/  ISETP.GE.AND P0, PT, R6, R3, PT ;  /* 0x000000030600720c */ /* 0x000fda0003f06270 */
[----:B----4-:R-:W4:Y:S01]  /*a970*/  @!P0 LDC.64 R4, c[0x0][0x218] ;  /* 0x00008600ff048b82 */ /* 0x010f220000000a00 */
[----:B------:R-:W-:Y:S02]  /*a980*/  @!P0 LEA R7, R2, R6, 0x9 ;  /* 0x0000000602078211 */ /* 0x000fe400078e48ff */
[----:B-1----:R-:W-:Y:S02]  /*a990*/  @!P0 F2FP.F16.F32.PACK_AB R9, R10, R9 ;  /* 0x000000090a09823e */ /* 0x002fe400000000ff */
[----:B------:R-:W-:Y:S01]  /*a9a0*/  @!P0 IADD3 R6, R6, 0x80, RZ ;  /* 0x0000008006068810 */ /* 0x000fe20007ffe0ff */
[----:B----4-:R-:W-:-:S05]  /*a9b0*/  @!P0 IMAD.WIDE.U32 R4, R7, 0x4, R4 ;  /* 0x0000000407048825 */ /* 0x010fca00078e0004 */
[----:B------:R4:W-:Y:S02]  /*a9c0*/  @!P0 STG.E desc[UR4][R4.64], R9 ;  /* 0x0000000904008986 */ /* 0x0009e4000c101904 */
.L_x_4831:
[----:B------:R-:W-:Y:S05]  /*a9d0*/  BSYNC B0 ;  /* 0x0000000000007941 */ /* 0x000fea0003800000 */
.L_x_4828:
[----:B------:R-:W-:Y:S05]  /*a9e0*/  WARPSYNC.ALL ;  /* 0x0000000000007948 */ /* 0x000fea0003800000 */
[----:B------:R-:W-:-:S13]  /*a9f0*/  ISETP.GE.AND P0, PT, R6, R3, PT ;  /* 0x000000030600720c */ /* 0x000fda0003f06270 */
[----:B------:R-:W-:Y:S05]  /*aa00*/  @P0 EXIT ;  /* 0x000000000000094d */ /* 0x000fea0003800000 */
[----:B--2-4-:R-:W2:Y:S01]  /*aa10*/  LDC.64 R4, c[0x0][0x218] ;  /* 0x00008600ff047b82 */ /* 0x014ea20000000a00 */
[----:B------:R-:W-:Y:S02]  /*aa20*/  LEA R3, R2, R6, 0x9 ;  /* 0x0000000602037211 */ /* 0x000fe400078e48ff */
[----:B------:R-:W-:-:S03]  /*aa30*/  F2FP.F16.F32.PACK_AB R7, R11, R18 ;  /* 0x000000120b07723e */ /* 0x000fc600000000ff */
[----:B--2---:R-:W-:-:S05]  /*aa40*/  IMAD.WIDE.U32 R2, R3, 0x4, R4 ;  /* 0x0000000403027825 */ /* 0x004fca00078e0004 */
[----:B------:R-:W-:Y:S01]  /*aa50*/  STG.E desc[UR4][R2.64], R7 ;  /* 0x0000000702007986 */ /* 0x000fe2000c101904 */
[----:B------:R-:W-:Y:S05]  /*aa60*/  EXIT ;  /* 0x000000000000794d */ /* 0x000fea0003800000 */
        .weak           $__internal_10_$__cuda_sm3x_div_rn_ftz_f32_slowpath
        .type           $__internal_10_$__cuda_sm3x_div_rn_ftz_f32_slowpath,@function
        .size           $__internal_10_$__cuda_sm3x_div_rn_ftz_f32_slowpath,(.L_x_21015 - $__internal_10_$__cuda_sm3x_div_rn_ftz_f32_slowpath)
$__internal_10_$__cuda_sm3x_div_rn_ftz_f32_slowpath:
[----:B------:R-:W-:Y:S01]  /*aa70*/  SHF.R.U32.HI R16, RZ, 0x17, R19 ;  /* 0x00000017ff107819 */ /* 0x000fe20000011613 */
[----:B------:R-:W-:Y:S01]  /*aa80*/  BSSY B2, `(.L_x_4832) ;  /* 0x0000046000027945 */ /* 0x000fe20003800000 */
[----:B------:R-:W-:-:S03]  /*aa90*/  SHF.R.U32.HI R15, RZ, 0x17, R0 ;  /* 0x00000017ff0f7819 */ /* 0x000fc60000011600 */
[----:B------:R-:W-:Y:S01]  /*aaa0*/  BSSY B3, `(.L_x_4833) ;  /* 0x000001d000037945 */ /* 0x000fe20003800000 */
[----:B------:R-:W-:Y:S02]  /*aab0*/  LOP3.LUT R16, R16, 0xff, RZ, 0xc0, !PT ;  /* 0x000000ff10107812 */ /* 0x000fe400078ec0ff */
[----:B------:R-:W-:Y:S02]  /*aac0*/  LOP3.LUT R15, R15, 0xff, RZ, 0xc0, !PT ;  /* 0x000000ff0f0f7812 */ /* 0x000fe400078ec0ff */
[----:B------:R-:W-:-:S04]  /*aad0*/  IADD3 R17, R16, -0x1, RZ ;  /* 0xffffffff10117810 */ /* 0x000fc80007ffe0ff */
[----:B------:R-:W-:Y:S02]  /*aae0*/  ISETP.GT.U32.AND P0, PT, R17, 0xfd, PT ;  /* 0x000000fd1100780c */ /* 0x000fe40003f04070 */
[----:B------:R-:W-:-:S04]  /*aaf0*/  IADD3 R17, R15, -0x1, RZ ;  /* 0xffffffff0f117810 */ /* 0x000fc80007ffe0ff */
        /* <DEDUP_REMOVED lines=23> */
.L_x_4834:
[----:B------:R-:W-:Y:S05]  /*ac70*/  BSYNC B3 ;  /* 0x0000000000037941 */ /* 0x000fea0003800000 */
.L_x_4833:
[----:B------:R-:W-:Y:S01]  /*ac80*/  IADD3 R16, R16, -0x7f, RZ ;  /* 0xffffff8110107810 */ /* 0x000fe20007ffe0ff */
[----:B------:R-:W-:Y:S01]  /*ac90*/  BSSY B3, `(.L_x_4839) ;  /* 0x000001b000037945 */ /* 0x000fe20003800000 */
[----:B------:R-:W-:-:S03]  /*aca0*/  IADD3 R15, R15, -0x7f, RZ ;  /* 0xffffff810f0f7810 */ /* 0x000fc60007ffe0ff */
        /* <DEDUP_REMOVED lines=24> */
.L_x_4840:
[----:B------:R-:W-:-:S07]  /*ae30*/  LEA R0, R15, R0, 0x17 ;  /* 0x000000000f007211 */ /* 0x000fce00078eb8ff */
.L_x_4841:
[----:B------:R-:W-:Y:S05]  /*ae40*/  BSYNC B3 ;  /* 0x0000000000037941 */ /* 0x000fea0003800000 */
.L_x_4839:
[----:B------:R-:W-:Y:S05]  /*ae50*/  BRA `(.L_x_4842) ;  /* 0x0000000000207947 */ /* 0x000fea0003800000 */
.L_x_4838:
[----:B------:R-:W-:-:S04]  /*ae60*/  LOP3.LUT R0, R19, 0x80000000, R0, 0x48, !PT ;  /* 0x8000000013007812 */ /* 0x000fc800078e4800 */
[----:B------:R-:W-:Y:S01]  /*ae70*/  LOP3.LUT R0, R0, 0x7f800000, RZ, 0xfc, !PT ;  /* 0x7f80000000007812 */ /* 0x000fe200078efcff */
[----:B------:R-:W-:Y:S06]  /*ae80*/  BRA `(.L_x_4842) ;  /* 0x0000000000147947 */ /* 0x000fec0003800000 */
.L_x_4837:
[----:B------:R-:W-:Y:S01]  /*ae90*/  LOP3.LUT R0, R19, 0x80000000, R0, 0x48, !PT ;  /* 0x8000000013007812 */ /* 0x000fe200078e4800 */
[----:B------:R-:W-:Y:S06]  /*aea0*/  BRA `(.L_x_4842) ;  /* 0x00000000000c7947 */ /* 0x000fec0003800000 */
.L_x_4836:
[----:B------:R-:W0:Y:S01]  /*aeb0*/  MUFU.RSQ R0, -QNAN ;  /* 0xffc0000000007908 */ /* 0x000e220000001400 */
[----:B------:R-:W-:Y:S05]  /*aec0*/  BRA `(.L_x_4842) ;  /* 0x0000000000047947 */ /* 0x000fea0003800000 */
.L_x_4835:
[----:B------:R-:W-:-:S07]  /*aed0*/  FADD.FTZ R0, R0, R19 ;  /* 0x0000001300007221 */ /* 0x000fce0000010000 */
.L_x_4842:
[----:B------:R-:W-:Y:S05]  /*aee0*/  BSYNC B2 ;  /* 0x0000000000027941 */ /* 0x000fea0003800000 */
.L_x_4832:
[----:B------:R-:W-:Y:S01]  /*aef0*/  HFMA2.MMA R17, -RZ, RZ, 0, 0 ;  /* 0x00000000ff117435 */ /* 0x000fe200000001ff */
[----:B------:R-:W-:-:S05]  /*af00*/  MOV R16, R20 ;  /* 0x0000001400107202 */ /* 0x000fca0000000f00 */
[----:B0-----:R-:W-:Y:S05]  /*af10*/  RET.REL.NODEC R16 `(_ZN2at6native27unrolled_elementwise_kernelIZZZNS0_17acosh_kernel_cudaERNS_18TensorIteratorBaseEENKUlvE_clEvENKUlvE1_clEvEUlN3c107complexINS6_4HalfEEEE_St5arrayIPcLm2EELi4E23TrivialOffsetCalculatorILi1EjESF_NS0_6memory15LoadWithoutCastENSG_16StoreWithoutCastEEEviT_T0_T2_T3_T4_T5_) ;  /* 0xffffff5010387950 */ /* 0x001fea0003c3ffff */
.L_x_4843:
        /* <DEDUP_REMOVED lines=14> */
.L_x_21015:


//--------------------- .text._ZN2at6native29vectorized_elementwise_kernelILi2EZZZNS0_17acosh_kernel_cudaERNS_18TensorIteratorBaseEENKUlvE_clEvENKUlvE1_clEvEUlN3c107complexINS6_4HalfEEEE_St5arrayIPcLm2EEEEviT0_T1_ --------------------------
	.section	.text._ZN2at6native29vectorized_elementwise_kernelILi2EZZZNS0_17acosh_kernel_cudaERNS_18TensorIteratorBaseEENKUlvE_clEvENKUlvE1_clEvEUlN3c107complexINS6_4HalfEEEE_St5arrayIPcLm2EEEEviT0_T1_,"ax",@progbits
	.align	128
        .global         _ZN2at6native29vectorized_elementwise_kernelILi2EZZZNS0_17acosh_kernel_cudaERNS_18TensorIteratorBaseEENKUlvE_clEvENKUlvE1_clEvEUlN3c107complexINS6_4HalfEEEE_St5arrayIPcLm2EEEEviT0_T1_
        .type           _ZN2at6native29vectorized_elementwise_kernelILi2EZZZNS0_17acosh_kernel_cudaERNS_18TensorIteratorBaseEENKUlvE_clEvENKUlvE1_clEvEUlN3c107complexINS6_4HalfEEEE_St5arrayIPcLm2EEEEviT0_T1_,@function
        .size           _ZN2at6native29vectorized_elementwise_kernelILi2EZZZNS0_17acosh_kernel_cudaERNS_18TensorIteratorBaseEENKUlvE_clEvENKUlvE1_clEvEUlN3c107complexINS6_4HalfEEEE_St5arrayIPcLm2EEEEviT0_T1_,(.L_x_21016 - _ZN2at6native29vectorized_elementwise_kernelILi2EZZZNS0_17acosh_kernel_cudaERNS_18TensorIteratorBaseEENKUlvE_clEvENKUlvE1_clEvEUlN3c107complexINS6_4HalfEEEE_St5arrayIPcLm2EEEEviT0_T1_)
        .other          _ZN2at6native29vectorized_elementwise_kernelILi2EZZZNS0_17acosh_kernel_cudaERNS_18TensorIteratorBaseEENKUlvE_clEvENKUlvE1_clEvEUlN3c107complexINS6_4HalfEEEE_St5arrayIPcLm2EEEEviT0_T1_,@"STO_CUDA_ENTRY STV_DEFAULT"
_ZN2at6native29vectorized_elementwise_kernelILi2EZZZNS0_17acosh_kernel_cudaERNS_18TensorIteratorBaseEENKUlvE_clEvENKUlvE1_clEvEUlN3c107complexINS6_4HalfEEEE_St5arrayIPcLm2EEEEviT0_T1_:
.text._ZN2at6native29vectorized_elementwise_kernelILi2EZZZNS0_17acosh_kernel_cudaERNS_18TensorIteratorBaseEENKUlvE_clEvENKUlvE1_clEvEUlN3c107complexINS6_4HalfEEEE_St5arrayIPcLm2EEEEviT0_T1_:
        /* <DEDUP_REMOVED lines=13> */
[----:B------:R0:W5:Y:S04]  /*00d0*/  LDG.E.64 R10, desc[UR4][R18.64+0x400] ;  /* 0x00040004120a7981 */ /* 0x000168000c1e1b00 */
[----:B------:R0:W5:Y:S04]  /*00e0*/  LDG.E.64 R8, desc[UR4][R18.64+0x800] ;  /* 0x0008000412087981 */ /* 0x000168000c1e1b00 */
[----:B------:R0:W5:Y:S01]  /*00f0*/  LDG.E.64 R6, desc[UR4][R18.64+0xc00] ;  /* 0x000c000412067981 */ /* 0x000162000c1e1b00 */
[----:B------:R-:W-:Y:S01]  /*0100*/  BSSY B2, `(.L_x_4845) ;  /* 0x000027d000027945 */ /* 0x000fe20003800000 */
[----:B--2---:R-:W-:-:S02]  /*0110*/  HADD2.F32 R13, -RZ, R4.H0_H0 ;  /* 0x20000004ff0d7230 */ /* 0x004fc40000004100 */
[----:B------:R-:W-:-:S03]  /*0120*/  HADD2.F32 R15, -RZ, R4.H1_H1 ;  /* 0x30000004ff0f7230 */ /* 0x000fc60000004100 */
[C---:B------:R-:W-:Y:S01]  /*0130*/  FSETP.GTU.FTZ.AND P0, PT, |R13|.reuse, +INF , PT ;  /* 0x7f8000000d00780b */ /* 0x040fe20003f1c200 */
[----:B------:R-:W-:Y:S01]  /*0140*/  FADD.FTZ R16, |R13|, -RZ ;  /* 0x800000ff0d107221 */ /* 0x000fe20000010200 */
[----:B------:R-:W-:-:S04]  /*0150*/  FSETP.GTU.FTZ.AND P1, PT, |R15|, +INF , PT ;  /* 0x7f8000000f00780b */ /* 0x000fc80003f3c200 */
[----:B------:R-:W-:-:S13]  /*0160*/  PLOP3.LUT P0, PT, P0, P1, PT, 0xa8, 0x0 ;  /* 0x000000000000781c */ /* 0x000fda0000703570 */
[----:B0-----:R-:W-:Y:S05]  /*0170*/  @P0 BRA `(.L_x_4846) ;  /* 0x0000002400980947 */ /* 0x001fea0003800000 */
        /* <DEDUP_REMOVED lines=18> */
[-C--:B------:R-:W-:Y:S02]  /*02a0*/  VIMNMX R14, R4, R21.reuse, !PT ;  /* 0x00000015040e7248 */ /* 0x080fe40007fe0100 */
[CC--:B------:R-:W-:Y:S02]  /*02b0*/  VIMNMX R24, R21.reuse, R20.reuse, !PT ;  /* 0x0000001415187248 */ /* 0x0c0fe40007fe0100 */
[----:B------:R-:W-:Y:S02]  /*02c0*/  LOP3.LUT R18, R14, 0xfe000000, RZ, 0xc0, !PT ;  /* 0xfe0000000e127812 */ /* 0x000fe400078ec0ff */
[----:B------:R-:W-:Y:S02]  /*02d0*/  LOP3.LUT R25, R24, 0xfe000000, RZ, 0xc0, !PT ;  /* 0xfe00000018197812 */ /* 0x000fe400078ec0ff */
[----:B------:R-:W-:Y:S02]  /*02e0*/  VIMNMX R4, R4, R21, PT ;  /* 0x0000001504047248 */ /* 0x000fe40003fe0100 */
[----:B------:R-:W-:-:S02]  /*02f0*/  VIMNMX R22, R21, R20, PT ;  /* 0x0000001415167248 */ /* 0x000fc40003fe0100 */
[----:B------:R-:W-:Y:S02]  /*0300*/  IADD3 R23, -R18, 0x7e800000, RZ ;  /* 0x7e80000012177810 */ /* 0x000fe40007ffe1ff */
[C---:B------:R-:W-:Y:S02]  /*0310*/  IADD3 R21, -R25.reuse, 0x7e800000, RZ ;  /* 0x7e80000019157810 */ /* 0x040fe40007ffe1ff */
[C---:B------:R-:W-:Y:S01]  /*0320*/  FSETP.NEU.FTZ.AND P0, PT, R4.reuse, RZ, PT ;  /* 0x000000ff0400720b */ /* 0x040fe20003f1d000 */
[-C--:B------:R-:W-:Y:S01]  /*0330*/  FMUL.FTZ R20, R4, R23.reuse ;  /* 0x0000001704147220 */ /* 0x080fe20000410000 */
[----:B------:R-:W-:Y:S01]  /*0340*/  FMUL.FTZ R23, R14, R23 ;  /* 0x000000170e177220 */ /* 0x000fe20000410000 */
[-C--:B------:R-:W-:Y:S01]  /*0350*/  FMUL.FTZ R26, R22, R21.reuse ;  /* 0x00000015161a7220 */ /* 0x080fe20000410000 */
[----:B------:R-:W-:Y:S01]  /*0360*/  FMUL.FTZ R21, R24, R21 ;  /* 0x0000001518157220 */ /* 0x000fe20000410000 */
[----:B------:R-:W-:Y:S01]  /*0370*/  FMUL.FTZ R20, R20, R20 ;  /* 0x0000001414147220 */ /* 0x000fe20000410000 */
[----:B------:R-:W-:Y:S01]  /*0380*/  FSETP.NEU.FTZ.AND P2, PT, R22, RZ, PT ;  /* 0x000000ff1600720b */ /* 0x000fe20003f5d000 */
[----:B------:R-:W-:Y:S01]  /*0390*/  FMUL.FTZ R26, R26, R26 ;  /* 0x0000001a1a1a7220 */ /* 0x000fe20000410000 */
[----:B------:R-:W-:Y:S01]  /*03a0*/  LOP3.LUT R25, R25, 0x800000, RZ, 0xfc, !PT ;  /* 0x0080000019197812 */ /* 0x000fe200078efcff */
[----:B------:R-:W-:Y:S01]  /*03b0*/  FFMA.FTZ R20, R23, R23, R20 ;  /* 0x0000001717147223 */ /* 0x000fe20000010014 */
[----:B------:R-:W-:Y:S01]  /*03c0*/  FSETP.NEU.FTZ.AND P1, PT, R4, +INF , PT ;  /* 0x7f8000000400780b */ /* 0x000fe20003f3d000 */
[----:B------:R-:W-:Y:S01]  /*03d0*/  FFMA.FTZ R26, R21, R21, R26 ;  /* 0x00000015151a7223 */ /* 0x000fe2000001001a */
[----:B------:R-:W-:-:S03]  /*03e0*/  LOP3.LUT R21, R18, 0x800000, RZ, 0xfc, !PT ;  /* 0x0080000012157812 */ /* 0x000fc600078efcff */
        /* <DEDUP_REMOVED lines=32> */
[----:B------:R-:W-:-:S04]  /*05f0*/  MOV R27, 0x3d39bf78 ;  /* 0x3d39bf78001b7802 */ /* 0x000fc80000000f00 */
        /* <DEDUP_REMOVED lines=30> */
.L_x_4853:
        /* <DEDUP_REMOVED lines=10> */
.L_x_4855:
[----:B------:R-:W-:-:S04]  /*0880*/  FADD.FTZ R14, -R0, R21 ;  /* 0x00000015000e7221 */ /* 0x000fc80000010100 */
[----:B------:R-:W-:-:S07]  /*0890*/  FMUL.FTZ R14, R14, 0.5 ;  /* 0x3f0000000e0e7820 */ /* 0x000fce0000410000 */
.L_x_4856:
[----:B------:R-:W-:Y:S05]  /*08a0*/  BSYNC B1 ;  /* 0x0000000000017941 */ /* 0x000fea0003800000 */
.L_x_4854:
        /* <DEDUP_REMOVED lines=11> */
.L_x_4858:
[----:B------:R-:W-:-:S04]  /*0960*/  FADD.FTZ R18, R4, -R25 ;  /* 0x8000001904127221 */ /* 0x000fc80000010000 */
[----:B------:R-:W-:-:S07]  /*0970*/  FMUL.FTZ R25, R18, 0.5 ;  /* 0x3f00000012197820 */ /* 0x000fce0000410000 */
.L_x_4859:
[----:B------:R-:W-:Y:S05]  /*0980*/  BSYNC B1 ;  /* 0x0000000000017941 */ /* 0x000fea0003800000 */
.L_x_4857:
[----:B------:R-:W-:Y:S01]  /*0990*/  FADD.FTZ R25, R25, R14 ;  /* 0x0000000e19197221 */ /* 0x000fe20000010000 */
[----:B------:R-:W-:Y:S01]  /*09a0*/  FADD.FTZ R14, R23, 1 ;  /* 0x3f800000170e7421 */ /* 0x000fe20000010000 */
[----:B------:R-:W-:-:S03]  /*09b0*/  MOV R29, 0x3d39bf78 ;  /* 0x3d39bf78001d7802 */ /* 0x000fc60000000f00 */
[----:B------:R-:W-:-:S06]  /*09c0*/  FMUL.FTZ R14, R14, R25 ;  /* 0x000000190e0e7220 */ /* 0x000fcc0000410000 */
[----:B------:R-:W0:Y:S02]  /*09d0*/  MUFU.SQRT R14, R14 ;  /* 0x0000000e000e7308 */ /* 0x000e240000002000 */
[----:B0-----:R-:W-:Y:S01]  /*09e0*/  FADD.FTZ R27, R25, R14 ;  /* 0x0000000e191b7221 */ /* 0x001fe20000010000 */
        /* <DEDUP_REMOVED lines=29> */
.L_x_4852:
[----:B------:R0:W1:Y:S02]  /*0bc0*/  MUFU.SQRT R14, R19 ;  /* 0x00000013000e7308 */ /* 0x0000640000002000 */
.L_x_4851:
[----:B------:R-:W-:Y:S05]  /*0bd0*/  BSYNC B0 ;  /* 0x0000000000007941 */ /* 0x000fea0003800000 */
.L_x_4850:
        /* <DEDUP_REMOVED lines=24> */
.L_x_4866:
[----:B------:R-:W-:-:S04]  /*0d60*/  FADD.FTZ R0, -R0, R21 ;  /* 0x0000001500007221 */ /* 0x000fc80000010100 */
[----:B------:R-:W-:-:S07]  /*0d70*/  FMUL.FTZ R0, R0, 0.5 ;  /* 0x3f00000000007820 */ /* 0x000fce0000410000 */
.L_x_4867:
[----:B------:R-:W-:Y:S05]  /*0d80*/  BSYNC B1 ;  /* 0x0000000000017941 */ /* 0x000fea0003800000 */
.L_x_4865:
        /* <DEDUP_REMOVED lines=10> */
.L_x_4869:
[----:B------:R-:W-:-:S04]  /*0e30*/  FADD.FTZ R3, -R3, R4 ;  /* 0x0000000403037221 */ /* 0x000fc80000010100 */
[----:B------:R-:W-:-:S07]  /*0e40*/  FMUL.FTZ R3, R3, 0.5 ;  /* 0x3f00000003037820 */ /* 0x000fce0000410000 */
.L_x_4870:
[----:B------:R-:W-:Y:S05]  /*0e50*/  BSYNC B1 ;  /* 0x0000000000017941 */ /* 0x000fea0003800000 */
.L_x_4868:
[----:B------:R-:W-:Y:S01]  /*0e60*/  FADD.FTZ R0, R3, R0 ;  /* 0x0000000003007221 */ /* 0x000fe20000010000 */
[----:B------:R-:W-:Y:S01]  /*0e70*/  FADD.FTZ R23, R16, R23 ;  /* 0x0000001710177221 */ /* 0x000fe20000010000 */
[----:B------:R-:W-:-:S03]  /*0e80*/  PLOP3.LUT P0, PT, PT, PT, PT, 0x80, 0x0 ;  /* 0x000000000000781c */ /* 0x000fc60003f0f070 */
[----:B------:R-:W-:-:S04]  /*0e90*/  FMUL.FTZ R0, R23, R0 ;  /* 0x0000000017007220 */ /* 0x000fc80000410000 */
[----:B------:R2:W3:Y:S01]  /*0ea0*/  MUFU.SQRT R21, R0 ;  /* 0x0000000000157308 */ /* 0x0004e20000002000 */
[----:B------:R-:W-:Y:S05]  /*0eb0*/  BRA `(.L_x_4862) ;  /* 0x0000000000687947 */ /* 0x000fea0003800000 */
.L_x_4864:
[----:B------:R-:W-:-:S13]  /*0ec0*/  FSETP.GT.FTZ.AND P1, PT, R16, 1, PT ;  /* 0x3f8000001000780b */ /* 0x000fda0003f34000 */
[----:B0-----:R-:W-:Y:S01]  /*0ed0*/  @!P1 FADD.FTZ R19, -R16, 1 ;  /* 0x3f80000010139421 */ /* 0x001fe20000010100 */
[----:B------:R-:W-:-:S03]  /*0ee0*/  @!P1 PLOP3.LUT P0, PT, PT, PT, PT, 0x80, 0x0 ;  /* 0x000000000000981c */ /* 0x000fc60003f0f070 */
[----:B------:R-:W-:-:S04]  /*0ef0*/  @!P1 FMUL.FTZ R19, R0, R19 ;  /* 0x0000001300139220 */ /* 0x000fc80000410000 */
[----:B------:R4:W0:Y:S01]  /*0f00*/  @!P1 MUFU.SQRT R21, R19 ;  /* 0x0000001300159308 */ /* 0x0008220000002000 */
[----:B------:R-:W-:Y:S05]  /*0f10*/  @!P1 BRA `(.L_x_4862) ;  /* 0x0000000000509947 */ /* 0x000fea0003800000 */
[----:B------:R-:W-:Y:S01]  /*0f20*/  FMUL.FTZ R4, R0, R3 ;  /* 0x0000000300047220 */ /* 0x000fe20000410000 */
[----:B------:R-:W-:Y:S01]  /*0f30*/  FMUL.FTZ R3, |R15|, 2.81474976710656000000e+14 ;  /* 0x578000000f037820 */ /* 0x000fe20000410200 */
[----:B------:R-:W-:Y:S02]  /*0f40*/  PLOP3.LUT P0, PT, PT, PT, PT, 0x80, 0x0 ;  /* 0x000000000000781c */ /* 0x000fe40003f0f070 */
[----:B------:R-:W2:Y:S01]  /*0f50*/  MUFU.SQRT R0, R4 ;  /* 0x0000000400007308 */ /* 0x000ea20000002000 */
[C---:B------:R-:W-:Y:S01]  /*0f60*/  FMUL.FTZ R3, R16.reuse, R3 ;  /* 0x0000000310037220 */ /* 0x040fe20000410000 */
[----:B------:R-:W-:-:S06]  /*0f70*/  FMUL.FTZ R16, R16, 2.81474976710656000000e+14 ;  /* 0x5780000010107820 */ /* 0x000fcc0000410000 */
[----:B--2---:R-:W0:Y:S02]  /*0f80*/  MUFU.RCP R0, R0 ;  /* 0x0000000000007308 */ /* 0x004e240000001000 */
[----:B0-----:R-:W-:Y:S01]  /*0f90*/  FMUL.FTZ R21, R3, R0 ;  /* 0x0000000003157220 */ /* 0x001fe20000410000 */
[----:B------:R-:W-:Y:S06]  /*0fa0*/  BRA `(.L_x_4862) ;  /* 0x00000000002c7947 */ /* 0x000fec0003800000 */
.L_x_4863:
        /* <DEDUP_REMOVED lines=8> */
.L_x_4861:
[----:B------:R-:W-:Y:S01]  /*1030*/  PLOP3.LUT P0, PT, PT, PT, PT, 0x80, 0x0 ;  /* 0x000000000000781c */ /* 0x000fe20003f0f070 */
[----:B------:R-:W-:Y:S01]  /*1040*/  FMUL.FTZ R21, R23, 16777216 ;  /* 0x4b80000017157820 */ /* 0x000fe20000410000 */
[----:B------:R-:W-:-:S11]  /*1050*/  FMUL.FTZ R16, R16, 16777216 ;  /* 0x4b80000010107820 */ /* 0x000fd60000410000 */
.L_x_4862:
[----:B------:R-:W-:Y:S05]  /*1060*/  BSYNC B0 ;  /* 0x0000000000007941 */ /* 0x000fea0003800000 */
.L_x_4860:
[----:B------:R-:W-:Y:S04]  /*1070*/  BSSY B3, `(.L_x_4871) ;  /* 0x00000a7000037945 */ /* 0x000fe80003800000 */
[----:B------:R-:W-:Y:S05]  /*1080*/  @P0 BRA `(.L_x_4872) ;  /* 0x0000000000ec0947 */ /* 0x000fea0003800000 */
[----:B------:R-:W-:-:S13]  /*1090*/  ISETP.GT.AND P0, PT, R13, -0x1, PT ;  /* 0xffffffff0d00780c */ /* 0x000fda0003f04270 */
[----:B------:R-:W-:Y:S05]  /*10a0*/  @P0 BRA `(.L_x_4873) ;  /* 0x0000000000740947 */ /* 0x000fea0003800000 */
[----:B------:R-:W-:Y:S01]  /*10b0*/  HFMA2.MMA R4, -RZ, RZ, 1.75, 0 ;  /* 0x3f000000ff047435 */ /* 0x000fe200000001ff */
[----:B--2---:R-:W-:-:S04]  /*10c0*/  FADD.FTZ R0, -R18, -RZ ;  /* 0x800000ff12007221 */ /* 0x004fc80000010100 */
[C---:B------:R-:W-:Y:S01]  /*10d0*/  FADD.FTZ R3, |R0|.reuse, -RZ ;  /* 0x800000ff00037221 */ /* 0x040fe20000010200 */
[C---:B------:R-:W-:Y:S02]  /*10e0*/  FSETP.GT.FTZ.AND P0, PT, |R0|.reuse, 0.56000000238418579102, PT ;  /* 0x3f0f5c290000780b */ /* 0x040fe40003f14200 */
[----:B------:R-:W-:Y:S02]  /*10f0*/  FSETP.NEU.FTZ.AND P1, PT, |R0|, 1, PT ;  /* 0x3f8000000000780b */ /* 0x000fe40003f3d200 */
[----:B------:R-:W-:-:S04]  /*1100*/  FFMA.FTZ R4, -R3, R4, 0.5 ;  /* 0x3f00000003047423 */ /* 0x000fc80000010104 */
[----:B------:R-:W2:Y:S02]  /*1110*/  MUFU.RSQ R13, R4 ;  /* 0x00000004000d7308 */ /* 0x000ea40000001400 */
[----:B--2---:R-:W-:Y:S01]  /*1120*/  FMUL.FTZ R16, R4, R13 ;  /* 0x0000000d04107220 */ /* 0x004fe20000410000 */
        /* <DEDUP_REMOVED lines=21> */
.L_x_4873:
[----:B--2---:R-:W-:Y:S01]  /*1280*/  MOV R0, 0x3f000000 ;  /* 0x3f00000000007802 */ /* 0x004fe20000000f00 */
        /* <DEDUP_REMOVED lines=27> */
.L_x_4872:
[----:B------:R-:W-:-:S13]  /*1440*/  ISETP.GT.AND P0, PT, R13, -0x1, PT ;  /* 0xffffffff0d00780c */ /* 0x000fda0003f04270 */
[----:B------:R-:W-:Y:S05]  /*1450*/  @P0 BRA `(.L_x_4875) ;  /* 0x0000000000d40947 */ /* 0x000fea0003800000 */
[----:B------:R-:W-:Y:S01]  /*1460*/  FADD.FTZ R16, -R16, -RZ ;  /* 0x800000ff10107221 */ /* 0x000fe20000010100 */
[C---:B0-23--:R-:W-:Y:S01]  /*1470*/  FADD.FTZ R0, |R21|.reuse, -RZ ;  /* 0x800000ff15007221 */ /* 0x04dfe20000010200 */
[----:B------:R-:W-:Y:S02]  /*1480*/  BSSY B4, `(.L_x_4876) ;  /* 0x0000010000047945 */ /* 0x000fe40003800000 */
[----:B------:R-:W-:Y:S01]  /*1490*/  FADD.FTZ R31, |R16|, -RZ ;  /* 0x800000ff101f7221 */ /* 0x000fe20000010200 */
[----:B------:R-:W-:-:S04]  /*14a0*/  FSETP.GT.FTZ.AND P6, PT, |R21|, |R16|, PT ;  /* 0x400000101500720b */ /* 0x000fc80003fd4200 */
[----:B------:R-:W-:Y:S02]  /*14b0*/  FSEL R18, R0, R31, P6 ;  /* 0x0000001f00127208 */ /* 0x000fe40003000000 */
[----:B------:R-:W-:Y:S02]  /*14c0*/  FSEL R31, R31, R0, P6 ;  /* 0x000000001f1f7208 */ /* 0x000fe40003000000 */
[----:B------:R-:W0:Y:S08]  /*14d0*/  MUFU.RCP R3, R18 ;  /* 0x0000001200037308 */ /* 0x000e300000001000 */
        /* <DEDUP_REMOVED lines=9> */
[----:B-1--45:R-:W-:Y:S05]  /*1570*/  CALL.REL.NOINC `($__internal_11_$__cuda_sm3x_div_rn_ftz_f32_slowpath) ;  /* 0x0000028000d87944 */ /* 0x032fea0003c00000 */
.L_x_4877:
[----:B------:R-:W-:Y:S05]  /*1580*/  BSYNC B4 ;  /* 0x0000000000047941 */ /* 0x000fea0003800000 */
.L_x_4876:
        /* <DEDUP_REMOVED lines=18> */
.L_x_4879:
[----:B------:R-:W-:Y:S02]  /*16b0*/  ISETP.GE.AND P0, PT, R16, RZ, PT ;  /* 0x000000ff1000720c */ /* 0x000fe40003f06270 */
[----:B------:R-:W-:-:S11]  /*16c0*/  MOV R3, 0x3fd774eb ;  /* 0x3fd774eb00037802 */ /* 0x000fd60000000f00 */
[----:B------:R-:W-:-:S04]  /*16d0*/  @P0 FFMA.FTZ R0, R3, 0.93318945169448852539, -R0 ;  /* 0x3f6ee58103000823 */ /* 0x000fc80000010800 */
[----:B------:R-:W-:-:S07]  /*16e0*/  @!P0 FFMA.FTZ R0, R3, 0.93318945169448852539, R0 ;  /* 0x3f6ee58103008823 */ /* 0x000fce0000010000 */
.L_x_4880:
[----:B------:R-:W-:Y:S05]  /*16f0*/  BSYNC B0 ;  /* 0x0000000000007941 */ /* 0x000fea0003800000 */
.L_x_4878:
[----:B------:R-:W-:Y:S01]  /*1700*/  FSETP.NEU.FTZ.AND P0, PT, |R16|, |R21|, PT ;  /* 0x400000151000720b */ /* 0x000fe20003f1d200 */
[----:B------:R-:W-:Y:S01]  /*1710*/  HFMA2.MMA R3, -RZ, RZ, 2.04296875, -15.78125 ;  /* 0x4016cbe4ff037435 */ /* 0x000fe200000001ff */
[----:B------:R-:W-:Y:S02]  /*1720*/  FSETP.NEU.FTZ.AND P1, PT, R18, RZ, PT ;  /* 0x000000ff1200720b */ /* 0x000fe40003f3d000 */
        /* <DEDUP_REMOVED lines=8> */
.L_x_4875:
[----:B------:R-:W-:Y:S01]  /*17b0*/  FADD.FTZ R31, |R16|, -RZ ;  /* 0x800000ff101f7221 */ /* 0x000fe20000010200 */
[C---:B0--3--:R-:W-:Y:S01]  /*17c0*/  FADD.FTZ R4, |R21|.reuse, -RZ ;  /* 0x800000ff15047221 */ /* 0x049fe20000010200 */
[----:B------:R-:W-:Y:S01]  /*17d0*/  FSETP.GT.FTZ.AND P6, PT, |R21|, |R16|, PT ;  /* 0x400000101500720b */ /* 0x000fe20003fd4200 */
[----:B------:R-:W-:Y:S03]  /*17e0*/  BSSY B4, `(.L_x_4881) ;  /* 0x000000e000047945 */ /* 0x000fe60003800000 */
[----:B------:R-:W-:Y:S02]  /*17f0*/  FSEL R18, R4, R31, P6 ;  /* 0x0000001f04127208 */ /* 0x000fe40003000000 */
[----:B------:R-:W-:Y:S02]  /*1800*/  FSEL R31, R31, R4, P6 ;  /* 0x000000041f1f7208 */ /* 0x000fe40003000000 */
[----:B------:R-:W2:Y:S08]  /*1810*/  MUFU.RCP R3, R18 ;  /* 0x0000001200037308 */ /* 0x000eb00000001000 */
[----:B------:R-:W0:Y:S01]  /*1820*/  FCHK P0, R31, R18 ;  /* 0x000000121f007302 */ /* 0x000e220000000000 */
[----:B--2---:R-:W-:-:S04]  /*1830*/  FFMA R0, -R18, R3, 1 ;  /* 0x3f80000012007423 */ /* 0x004fc80000000103 */
[----:B------:R-:W-:-:S04]  /*1840*/  FFMA R0, R3, R0, R3 ;  /* 0x0000000003007223 */ /* 0x000fc80000000003 */
[----:B------:R-:W-:-:S04]  /*1850*/  FFMA R3, R31, R0, RZ ;  /* 0x000000001f037223 */ /* 0x000fc800000000ff */
[----:B------:R-:W-:-:S04]  /*1860*/  FFMA R4, -R18, R3, R31 ;  /* 0x0000000312047223 */ /* 0x000fc8000000011f */
[----:B------:R-:W-:Y:S01]  /*1870*/  FFMA R0, R0, R4, R3 ;  /* 0x0000000400007223 */ /* 0x000fe20000000003 */
[----:B0-----:R-:W-:Y:S06]  /*1880*/  @!P0 BRA `(.L_x_4882) ;  /* 0x00000000000c8947 */ /* 0x001fec0003800000 */
[----:B------:R-:W-:Y:S02]  /*1890*/  MOV R30, R18 ;  /* 0x00000012001e7202 */ /* 0x000fe40000000f00 */
[----:B------:R-:W-:-:S07]  /*18a0*/  MOV R4, 0x18c0 ;  /* 0x000018c000047802 */ /* 0x000fce0000000f00 */
[----:B-1--45:R-:W-:Y:S05]  /*18b0*/  CALL.REL.NOINC `($__internal_11_$__cuda_sm3x_div_rn_ftz_f32_slowpath) ;  /* 0x0000028000087944 */ /* 0x032fea0003c00000 */
.L_x_4882:
[----:B------:R-:W-:Y:S05]  /*18c0*/  BSYNC B4 ;  /* 0x0000000000047941 */ /* 0x000fea0003800000 */
.L_x_4881:
        /* <DEDUP_REMOVED lines=18> */
.L_x_4884:
[----:B------:R-:W-:Y:S02]  /*19f0*/  ISETP.GE.AND P0, PT, R16, RZ, PT ;  /* 0x000000ff1000720c */ /* 0x000fe40003f06270 */
[----:B------:R-:W-:-:S11]  /*1a00*/  MOV R3, 0x3fd774eb ;  /* 0x3fd774eb00037802 */ /* 0x000fd60000000f00 */
[----:B------:R-:W-:-:S04]  /*1a10*/  @P0 FFMA.FTZ R0, R3, 0.93318945169448852539, -R0 ;  /* 0x3f6ee58103000823 */ /* 0x000fc80000010800 */
[----:B------:R-:W-:-:S07]  /*1a20*/  @!P0 FFMA.FTZ R0, R3, 0.93318945169448852539, R0 ;  /* 0x3f6ee58103008823 */ /* 0x000fce0000010000 */
.L_x_4885:
[----:B------:R-:W-:Y:S05]  /*1a30*/  BSYNC B0 ;  /* 0x0000000000007941 */ /* 0x000fea0003800000 */
.L_x_4883:
[----:B------:R-:W-:Y:S01]  /*1a40*/  FSETP.NEU.FTZ.AND P0, PT, |R16|, |R21|, PT ;  /* 0x400000151000720b */ /* 0x000fe20003f1d200 */
[----:B------:R-:W-:Y:S01]  /*1a50*/  HFMA2.MMA R3, -RZ, RZ, 2.04296875, -15.78125 ;  /* 0x4016cbe4ff037435 */ /* 0x000fe200000001ff */
[----:B------:R-:W-:Y:S02]  /*1a60*/  FSETP.NEU.FTZ.AND P1, PT, R18, RZ, PT ;  /* 0x000000ff1200720b */ /* 0x000fe40003f3d000 */
[----:B------:R-:W-:Y:S01]  /*1a70*/  ISETP.GE.AND P2, PT, R16, RZ, PT ;  /* 0x000000ff1000720c */ /* 0x000fe20003f46270 */
[----:B------:R-:W-:-:S08]  /*1a80*/  FADD.FTZ R16, |R21|, |R16| ;  /* 0x4000001015107221 */ /* 0x000fd00000010200 */
[----:B------:R-:W-:Y:S02]  /*1a90*/  @!P0 FSEL R0, R3, 0.78539818525314331055, !P2 ;  /* 0x3f490fdb03008808 */ /* 0x000fe40005000000 */
[----:B------:R-:W-:Y:S02]  /*1aa0*/  @!P1 FSEL R0, RZ, 3.1415927410125732422, P2 ;  /* 0x40490fdbff009808 */ /* 0x000fe40001000000 */
[----:B------:R-:W-:Y:S02]  /*1ab0*/  FSETP.GTU.FTZ.AND P0, PT, |R16|, +INF , PT ;  /* 0x7f8000001000780b */ /* 0x000fe40003f1c200 */
[----:B------:R-:W-:-:S04]  /*1ac0*/  LOP3.LUT R21, R0, 0x80000000, R21, 0xb8, !PT ;  /* 0x8000000000157812 */ /* 0x000fc800078eb815 */
[----:B------:R-:W-:-:S07]  /*1ad0*/  FSEL R0, R16, R21, P0 ;  /* 0x0000001510007208 */ /* 0x000fce0000000000 */
.L_x_4874:
[----:B------:R-:W-:Y:S05]  /*1ae0*/  BSYNC B3 ;  /* 0x0000000000037941 */ /* 0x000fea0003800000 */
.L_x_4871:
[----:B------:R-:W-:-:S13]  /*1af0*/  ISETP.NE.AND P0, PT, R17, RZ, PT ;  /* 0x000000ff1100720c */ /* 0x000fda0003f05270 */
[----:B-1----:R-:W-:Y:S01]  /*1b00*/  @!P0 FADD.FTZ R14, -R14, -RZ ;  /* 0x800000ff0e0e8221 */ /* 0x002fe20000010100 */
[----:B------:R-:W-:Y:S06]  /*1b10*/  BRA `(.L_x_4886) ;  /* 0x0000000c006c7947 */ /* 0x000fec0003800000 */
.L_x_4849:
[----:B------:R-:W-:Y:S01]  /*1b20*/  FADD.FTZ R0, -R13, 6.1232342629258392722e-17 ;  /* 0x248d31320d007421 */ /* 0x000fe20000010100 */
[----:B------:R-:W-:-:S03]  /*1b30*/  FADD.FTZ R14, -R15, -RZ ;  /* 0x800000ff0f0e7221 */ /* 0x000fc60000010100 */
[----:B------:R-:W-:Y:S01]  /*1b40*/  FADD.FTZ R0, R0, 1.5707963705062866211 ;  /* 0x3fc90fdb00007421 */ /* 0x000fe20000010000 */
[----:B------:R-:W-:Y:S06]  /*1b50*/  BRA `(.L_x_4886) ;  /* 0x0000000c005c7947 */ /* 0x000fec0003800000 */
.L_x_4848:
[----:B------:R-:W-:Y:S01]  /*1b60*/  FADD.FTZ R14, -R15, -RZ ;  /* 0x800000ff0f0e7221 */ /* 0x000fe20000010100 */
[----:B------:R-:W-:Y:S01]  /*1b70*/  MOV R0, RZ ;  /* 0x000000ff00007202 */ /* 0x000fe20000000f00 */
[----:B------:R-:W-:Y:S06]  /*1b80*/  BRA `(.L_x_4886) ;  /* 0x0000000c00507947 */ /* 0x000fec0003800000 */
.L_x_4847:
        /* <DEDUP_REMOVED lines=23> */
[----:B-----5:R-:W-:Y:S05]  /*1d00*/  CALL.REL.NOINC `($__internal_11_$__cuda_sm3x_div_rn_ftz_f32_slowpath) ;  /* 0x0000027800f47944 */ /* 0x020fea0003c00000 */
.L_x_4891:
[----:B------:R-:W-:Y:S05]  /*1d10*/  BSYNC B4 ;  /* 0x0000000000047941 */ /* 0x000fea0003800000 */
.L_x_4890:
        /* <DEDUP_REMOVED lines=18> */
.L_x_4893:
[----:B------:R-:W-:Y:S02]  /*1e40*/  ISETP.GE.AND P0, PT, R13, RZ, PT ;  /* 0x000000ff0d00720c */ /* 0x000fe40003f06270 */
[----:B------:R-:W-:-:S11]  /*1e50*/  MOV R3, 0x3fd774eb ;  /* 0x3fd774eb00037802 */ /* 0x000fd60000000f00 */
[----:B------:R-:W-:-:S04]  /*1e60*/  @P0 FFMA.FTZ R0, R3, 0.93318945169448852539, -R0 ;  /* 0x3f6ee58103000823 */ /* 0x000fc80000010800 */
[----:B------:R-:W-:-:S07]  /*1e70*/  @!P0 FFMA.FTZ R0, R3, 0.93318945169448852539, R0 ;  /* 0x3f6ee58103008823 */ /* 0x000fce0000010000 */
.L_x_4894:
[----:B------:R-:W-:Y:S05]  /*1e80*/  BSYNC B0 ;  /* 0x0000000000007941 */ /* 0x000fea0003800000 */
.L_x_4892:
        /* <DEDUP_REMOVED lines=13> */
.L_x_4889:
        /* <DEDUP_REMOVED lines=12> */
.L_x_4897:
[----:B------:R-:W-:Y:S05]  /*2020*/  BSYNC B4 ;  /* 0x0000000000047941 */ /* 0x000fea0003800000 */
.L_x_4896:
        /* <DEDUP_REMOVED lines=18> */
.L_x_4899:
[----:B------:R-:W-:Y:S02]  /*2150*/  ISETP.GE.AND P0, PT, R13, RZ, PT ;  /* 0x000000ff0d00720c */ /* 0x000fe40003f06270 */
[----:B------:R-:W-:-:S11]  /*2160*/  MOV R3, 0x3fd774eb ;  /* 0x3fd774eb00037802 */ /* 0x000fd60000000f00 */
[----:B------:R-:W-:-:S04]  /*2170*/  @P0 FFMA.FTZ R0, R3, 0.93318945169448852539, -R0 ;  /* 0x3f6ee58103000823 */ /* 0x000fc80000010800 */
[----:B------:R-:W-:-:S07]  /*2180*/  @!P0 FFMA.FTZ R0, R3, 0.93318945169448852539, R0 ;  /* 0x3f6ee58103008823 */ /* 0x000fce0000010000 */
.L_x_4900:
[----:B------:R-:W-:Y:S05]  /*2190*/  BSYNC B0 ;  /* 0x0000000000007941 */ /* 0x000fea0003800000 */
.L_x_4898:
        /* <DEDUP_REMOVED lines=17> */
[----:B------:R-:W-:Y:S01]  /*22b0*/  ISETP.GE.AND P0, PT, R13, RZ, PT ;  /* 0x000000ff0d00720c */ /* 0x000fe20003f06270 */
[----:B------:R-:W-:-:S03]  /*22c0*/  FADD.FTZ R13, |R15|, R16 ;  /* 0x000000100f0d7221 */ /* 0x000fc60000010200 */
        /* <DEDUP_REMOVED lines=8> */
.L_x_4888:
        /* <DEDUP_REMOVED lines=32> */
[----:B-----5:R-:W-:Y:S05]  /*2550*/  CALL.REL.NOINC `($__internal_11_$__cuda_sm3x_div_rn_ftz_f32_slowpath) ;  /* 0x0000027000e07944 */ /* 0x020fea0003c00000 */
.L_x_4902:
[----:B------:R-:W-:Y:S05]  /*2560*/  BSYNC B4 ;  /* 0x0000000000047941 */ /* 0x000fea0003800000 */
.L_x_4901:
        /* <DEDUP_REMOVED lines=18> */
.L_x_4904:
[----:B------:R-:W-:Y:S02]  /*2690*/  ISETP.GE.AND P0, PT, R13, RZ, PT ;  /* 0x000000ff0d00720c */ /* 0x000fe40003f06270 */
[----:B------:R-:W-:-:S11]  /*26a0*/  MOV R3, 0x3fd774eb ;  /* 0x3fd774eb00037802 */ /* 0x000fd60000000f00 */
[----:B------:R-:W-:-:S04]  /*26b0*/  @P0 FFMA.FTZ R0, R3, 0.93318945169448852539, -R0 ;  /* 0x3f6ee58103000823 */ /* 0x000fc80000010800 */
[----:B------:R-:W-:-:S07]  /*26c0*/  @!P0 FFMA.FTZ R0, R3, 0.93318945169448852539, R0 ;  /* 0x3f6ee58103008823 */ /* 0x000fce0000010000 */
.L_x_4905:
[----:B------:R-:W-:Y:S05]  /*26d0*/  BSYNC B0 ;  /* 0x0000000000007941 */ /* 0x000fea0003800000 */
.L_x_4903:
        /* <DEDUP_REMOVED lines=10> */
.L_x_4895:
[----:B------:R-:W-:Y:S05]  /*2780*/  BSYNC B3 ;  /* 0x0000000000037941 */ /* 0x000fea0003800000 */
.L_x_4887:
[----:B------:R-:W-:Y:S01]  /*2790*/  ISETP.NE.AND P0, PT, R17, RZ, PT ;  /* 0x000000ff1100720c */ /* 0x000fe20003f05270 */
[----:B------:R-:W-:Y:S01]  /*27a0*/  FADD.FTZ R14, R18, 0.69314718246459960938 ;  /* 0x3f317218120e7421 */ /* 0x000fe20000010000 */
[----:B------:R-:W-:-:S11]  /*27b0*/  FADD.FTZ R0, |R0|, -RZ ;  /* 0x800000ff00007221 */ /* 0x000fd60000010200 */
[----:B------:R-:W-:Y:S01]  /*27c0*/  @!P0 FADD.FTZ R14, -R14, -RZ ;  /* 0x800000ff0e0e8221 */ /* 0x000fe20000010100 */
[----:B------:R-:W-:Y:S06]  /*27d0*/  BRA `(.L_x_4886) ;  /* 0x00000000003c7947 */ /* 0x000fec0003800000 */
.L_x_4846:
        /* <DEDUP_REMOVED lines=15> */
.L_x_4886:
[----:B------:R-:W-:Y:S05]  /*28d0*/  BSYNC B2 ;  /* 0x0000000000027941 */ /* 0x000fea0003800000 */
.L_x_4845:
[----:B------:R-:W-:Y:S01]  /*28e0*/  FSETP.GTU.FTZ.AND P0, PT, |R0|, +INF , PT ;  /* 0x7f8000000000780b */ /* 0x000fe20003f1c200 */
[----:B------:R-:W-:Y:S01]  /*28f0*/  BSSY B0, `(.L_x_4906) ;  /* 0x000000c000007945 */ /* 0x000fe20003800000 */
[----:B------:R-:W-:-:S11]  /*2900*/  FADD.FTZ R3, |R14|, -RZ ;  /* 0x800000ff0e037221 */ /* 0x000fd60000010200 */
[----:B------:R-:W-:Y:S05]  /*2910*/  @P0 BRA `(.L_x_4907) ;  /* 0x0000000000180947 */ /* 0x000fea0003800000 */
[----:B------:R-:W-:Y:S02]  /*2920*/  FSETP.GTU.FTZ.AND P0, PT, R3, +INF , PT ;  /* 0x7f8000000300780b */ /* 0x000fe40003f1c000 */
[----:B------:R-:W-:-:S11]  /*2930*/  MOV R13, R14 ;  /* 0x0000000e000d7202 */ /* 0x000fd60000000f00 */
[----:B------:R-:W-:Y:S05]  /*2940*/  @P0 BRA `(.L_x_4908) ;  /* 0x0000000000180947 */ /* 0x000fea0003800000 */
[----:B------:R-:W-:Y:S02]  /*2950*/  LOP3.LUT R13, R0, 0x80000000, R15, 0xb8, !PT ;  /* 0x80000000000d7812 */ /* 0x000fe400078eb80f */
[----:B------:R-:W-:Y:S01]  /*2960*/  MOV R14, R3 ;  /* 0x00000003000e7202 */ /* 0x000fe20000000f00 */
[----:B------:R-:W-:Y:S06]  /*2970*/  BRA `(.L_x_4908) ;  /* 0x00000000000c7947 */ /* 0x000fec0003800000 */
.L_x_4907:
[----:B------:R-:W-:Y:S02]  /*2980*/  FSETP.GTU.FTZ.AND P0, PT, R3, +INF , PT ;  /* 0x7f8000000300780b */ /* 0x000fe40003f1c000 */
[----:B------:R-:W-:-:S11]  /*2990*/  MOV R13, R0 ;  /* 0x00000000000d7202 */ /* 0x000fd60000000f00 */
[----:B------:R-:W-:-:S07]  /*29a0*/  @!P0 MOV R14, R3 ;  /* 0x00000003000e8202 */ /* 0x000fce0000000f00 */
.L_x_4908:
[----:B------:R-:W-:Y:S05]  /*29b0*/  BSYNC B0 ;  /* 0x0000000000007941 */ /* 0x000fea0003800000 */
.L_x_4906:
[--C-:B------:R-:W-:Y:S01]  /*29c0*/  HADD2.F32 R17, -RZ, R5.reuse.H0_H0 ;  /* 0x20000005ff117230 */ /* 0x100fe20000004100 */
[----:B------:R-:W-:Y:S01]  /*29d0*/  BSSY B2, `(.L_x_4909) ;  /* 0x000027c000027945 */ /* 0x000fe20003800000 */
[----:B------:R-:W-:-:S03]  /*29e0*/  HADD2.F32 R15, -RZ, R5.H1_H1 ;  /* 0x30000005ff0f7230 */ /* 0x000fc60000004100 */
[C---:B------:R-:W-:Y:S01]  /*29f0*/  FSETP.GTU.FTZ.AND P0, PT, |R17|.reuse, +INF , PT ;  /* 0x7f8000001100780b */ /* 0x040fe20003f1c200 */
[----:B------:R-:W-:Y:S01]  /*2a00*/  FADD.FTZ R20, |R17|, -RZ ;  /* 0x800000ff11147221 */ /* 0x000fe20000010200 */
[----:B------:R-:W-:-:S04]  /*2a10*/  FSETP.GTU.FTZ.AND P1, PT, |R15|, +INF , PT ;  /* 0x7f8000000f00780b */ /* 0x000fc80003f3c200 */
[----:B------:R-:W-:-:S13]  /*2a20*/  PLOP3.LUT P0, PT, P0, P1, PT, 0xa8, 0x0 ;  /* 0x000000000000781c */ /* 0x000fda0000703570 */
[----:B------:R-:W-:Y:S05]  /*2a30*/  @P0 BRA `(.L_x_4910) ;  /* 0x0000002400980947 */ /* 0x000fea0003800000 */
[----:B------:R-:W-:Y:S01]  /*2a40*/  FSETP.GT.FTZ.AND P0, PT, R20, 8388608, PT ;  /* 0x4b0000001400780b */ /* 0x000fe20003f14000 */
[C---:B0---4-:R-:W-:Y:S01]  /*2a50*/  FADD.FTZ R19, |R15|.reuse, -RZ ;  /* 0x800000ff0f137221 */ /* 0x051fe20000010200 */
        /* <DEDUP_REMOVED lines=18> */
[----:B---3--:R-:W-:Y:S02]  /*2b80*/  LOP3.LUT R21, R16, 0xfe000000, RZ, 0xc0, !PT ;  /* 0xfe00000010157812 */ /* 0x008fe400078ec0ff */
        /* <DEDUP_REMOVED lines=21> */
[----:B------:R-:W-:Y:S01]  /*2ce0*/  FSETP.NEU.FTZ.AND P0, PT, R24, +INF , PT ;  /* 0x7f8000001800780b */ /* 0x000fe20003f1d000 */
[----:B-1----:R-:W-:-:S03]  /*2cf0*/  @P2 FMUL.FTZ R25, R28, R5 ;  /* 0x000000051c192220 */ /* 0x002fc60000410000 */
[----:B------:R-:W-:Y:S02]  /*2d00*/  FSEL R5, R16, +INF , P1 ;  /* 0x7f80000010057808 */ /* 0x000fe40000800000 */
        /* <DEDUP_REMOVED lines=57> */
.L_x_4917:
        /* <DEDUP_REMOVED lines=10> */
.L_x_4919:
[----:B------:R-:W-:-:S04]  /*3140*/  FADD.FTZ R4, -R0, R5 ;  /* 0x0000000500047221 */ /* 0x000fc80000010100 */
[----:B------:R-:W-:-:S07]  /*3150*/  FMUL.FTZ R4, R4, 0.5 ;  /* 0x3f00000004047820 */ /* 0x000fce0000410000 */
.L_x_4920:
[----:B------:R-:W-:Y:S05]  /*3160*/  BSYNC B1 ;  /* 0x0000000000017941 */ /* 0x000fea0003800000 */
.L_x_4918:
        /* <DEDUP_REMOVED lines=11> */
.L_x_4922:
[----:B------:R-:W-:-:S04]  /*3220*/  FADD.FTZ R16, R22, -R23 ;  /* 0x8000001716107221 */ /* 0x000fc80000010000 */
[----:B------:R-:W-:-:S07]  /*3230*/  FMUL.FTZ R23, R16, 0.5 ;  /* 0x3f00000010177820 */ /* 0x000fce0000410000 */
.L_x_4923:
[----:B------:R-:W-:Y:S05]  /*3240*/  BSYNC B1 ;  /* 0x0000000000017941 */ /* 0x000fea0003800000 */
.L_x_4921:
        /* <DEDUP_REMOVED lines=35> */
.L_x_4916:
[----:B------:R0:W1:Y:S02]  /*3480*/  MUFU.SQRT R16, R19 ;  /* 0x0000001300107308 */ /* 0x0000640000002000 */
.L_x_4915:
[----:B------:R-:W-:Y:S05]  /*3490*/  BSYNC B0 ;  /* 0x0000000000007941 */ /* 0x000fea0003800000 */
.L_x_4914:
        /* <DEDUP_REMOVED lines=24> */
.L_x_4930:
[----:B------:R-:W-:-:S04]  /*3620*/  FADD.FTZ R0, -R0, R5 ;  /* 0x0000000500007221 */ /* 0x000fc80000010100 */
[----:B------:R-:W-:-:S07]  /*3630*/  FMUL.FTZ R0, R0, 0.5 ;  /* 0x3f00000000007820 */ /* 0x000fce0000410000 */
.L_x_4931:
[----:B------:R-:W-:Y:S05]  /*3640*/  BSYNC B1 ;  /* 0x0000000000017941 */ /* 0x000fea0003800000 */
.L_x_4929:
        /* <DEDUP_REMOVED lines=10> */
.L_x_4933:
[----:B------:R-:W-:-:S04]  /*36f0*/  FADD.FTZ R3, -R3, R22 ;  /* 0x0000001603037221 */ /* 0x000fc80000010100 */
[----:B------:R-:W-:-:S07]  /*3700*/  FMUL.FTZ R3, R3, 0.5 ;  /* 0x3f00000003037820 */ /* 0x000fce0000410000 */
.L_x_4934:
[----:B------:R-:W-:Y:S05]  /*3710*/  BSYNC B1 ;  /* 0x0000000000017941 */ /* 0x000fea0003800000 */
.L_x_4932:
[----:B------:R-:W-:Y:S01]  /*3720*/  FADD.FTZ R0, R3, R0 ;  /* 0x0000000003007221 */ /* 0x000fe20000010000 */
[----:B------:R-:W-:Y:S01]  /*3730*/  FADD.FTZ R21, R20, R21 ;  /* 0x0000001514157221 */ /* 0x000fe20000010000 */
[----:B------:R-:W-:-:S03]  /*3740*/  PLOP3.LUT P0, PT, PT, PT, PT, 0x80, 0x0 ;  /* 0x000000000000781c */ /* 0x000fc60003f0f070 */
[----:B------:R-:W-:-:S04]  /*3750*/  FMUL.FTZ R0, R21, R0 ;  /* 0x0000000015007220 */ /* 0x000fc80000410000 */
[----:B------:R2:W3:Y:S01]  /*3760*/  MUFU.SQRT R5, R0 ;  /* 0x0000000000057308 */ /* 0x0004e20000002000 */
[----:B------:R-:W-:Y:S05]  /*3770*/  BRA `(.L_x_4926) ;  /* 0x0000000000687947 */ /* 0x000fea0003800000 */
.L_x_4928:
[----:B------:R-:W-:-:S13]  /*3780*/  FSETP.GT.FTZ.AND P1, PT, R20, 1, PT ;  /* 0x3f8000001400780b */ /* 0x000fda0003f34000 */
[----:B------:R-:W-:Y:S01]  /*3790*/  @!P1 FADD.FTZ R5, -R20, 1 ;  /* 0x3f80000014059421 */ /* 0x000fe20000010100 */
[----:B------:R-:W-:-:S03]  /*37a0*/  @!P1 PLOP3.LUT P0, PT, PT, PT, PT, 0x80, 0x0 ;  /* 0x000000000000981c */ /* 0x000fc60003f0f070 */
[----:B------:R-:W-:-:S06]  /*37b0*/  @!P1 FMUL.FTZ R5, R0, R5 ;  /* 0x0000000500059220 */ /* 0x000fcc0000410000 */
[----:B------:R-:W4:Y:S01]  /*37c0*/  @!P1 MUFU.SQRT R5, R5 ;  /* 0x0000000500059308 */ /* 0x000f220000002000 */
[----:B------:R-:W-:Y:S05]  /*37d0*/  @!P1 BRA `(.L_x_4926) ;  /* 0x0000000000509947 */ /* 0x000fea0003800000 */
[----:B0-----:R-:W-:Y:S01]  /*37e0*/  FMUL.FTZ R19, R0, R3 ;  /* 0x0000000300137220 */ /* 0x001fe20000410000 */
[----:B------:R-:W-:Y:S01]  /*37f0*/  FMUL.FTZ R3, |R15|, 2.81474976710656000000e+14 ;  /* 0x578000000f037820 */ /* 0x000fe20000410200 */
[----:B------:R-:W-:Y:S02]  /*3800*/  PLOP3.LUT P0, PT, PT, PT, PT, 0x80, 0x0 ;  /* 0x000000000000781c */ /* 0x000fe40003f0f070 */
[----:B------:R-:W0:Y:S01]  /*3810*/  MUFU.SQRT R0, R19 ;  /* 0x0000001300007308 */ /* 0x000e220000002000 */
[C---:B------:R-:W-:Y:S01]  /*3820*/  FMUL.FTZ R3, R20.reuse, R3 ;  /* 0x0000000314037220 */ /* 0x040fe20000410000 */
[----:B------:R-:W-:-:S06]  /*3830*/  FMUL.FTZ R20, R20, 2.81474976710656000000e+14 ;  /* 0x5780000014147820 */ /* 0x000fcc0000410000 */
[----:B0-----:R-:W4:Y:S02]  /*3840*/  MUFU.RCP R0, R0 ;  /* 0x0000000000007308 */ /* 0x001f240000001000 */
[----:B----4-:R-:W-:Y:S01]  /*3850*/  FMUL.FTZ R5, R3, R0 ;  /* 0x0000000003057220 */ /* 0x010fe20000410000 */
[----:B------:R-:W-:Y:S06]  /*3860*/  BRA `(.L_x_4926) ;  /* 0x00000000002c7947 */ /* 0x000fec0003800000 */
.L_x_4927:
        /* <DEDUP_REMOVED lines=8> */
.L_x_4925:
[----:B------:R-:W-:Y:S01]  /*38f0*/  PLOP3.LUT P0, PT, PT, PT, PT, 0x80, 0x0 ;  /* 0x000000000000781c */ /* 0x000fe20003f0f070 */
[----:B------:R-:W-:Y:S01]  /*3900*/  FMUL.FTZ R5, R21, 16777216 ;  /* 0x4b80000015057820 */ /* 0x000fe20000410000 */
[----:B------:R-:W-:-:S11]  /*3910*/  FMUL.FTZ R20, R20, 16777216 ;  /* 0x4b80000014147820 */ /* 0x000fd60000410000 */
.L_x_4926:
[----:B------:R-:W-:Y:S05]  /*3920*/  BSYNC B0 ;  /* 0x0000000000007941 */ /* 0x000fea0003800000 */
.L_x_4924:
        /* <DEDUP_REMOVED lines=9> */
[----:B---34-:R-:W-:-:S04]  /*39c0*/  FFMA.FTZ R5, -R3, R20, 0.5 ;  /* 0x3f00000003057423 */ /* 0x018fc80000010114 */
[----:B------:R-:W2:Y:S02]  /*39d0*/  MUFU.RSQ R20, R5 ;  /* 0x0000000500147308 */ /* 0x000ea40000001400 */
[----:B--2---:R-:W-:Y:S01]  /*39e0*/  FMUL.FTZ R17, R5, R20 ;  /* 0x0000001405117220 */ /* 0x004fe20000410000 */
[----:B------:R-:W-:-:S04]  /*39f0*/  FMUL.FTZ R20, R20, 0.5 ;  /* 0x3f00000014147820 */ /* 0x000fc80000410000 */
[----:B------:R-:W-:-:S04]  /*3a00*/  FFMA.FTZ R20, -R17, R20, 0.5 ;  /* 0x3f00000011147423 */ /* 0x000fc80000010114 */
[----:B------:R-:W-:-:S05]  /*3a10*/  FFMA.FTZ R20, R17, R20, R17 ;  /* 0x0000001411147223 */ /* 0x000fca0000010011 */
[----:B------:R-:W-:Y:S02]  /*3a20*/  @P0 FSEL R3, R20, RZ, P1 ;  /* 0x000000ff14030208 */ /* 0x000fe40000800000 */
[----:B------:R-:W-:Y:S02]  /*3a30*/  MOV R20, 0x3d10ecef ;  /* 0x3d10ecef00147802 */ /* 0x000fe40000000f00 */
[----:B------:R-:W-:Y:S02]  /*3a40*/  LOP3.LUT R0, R3, 0x80000000, R0, 0xb8, !PT ;  /* 0x8000000003007812 */ /* 0x000fe400078eb800 */
[----:B------:R-:W-:Y:S01]  /*3a50*/  FSETP.GEU.FTZ.AND P1, PT, R4, -0.56000000238418579102, PT ;  /* 0xbf0f5c290400780b */ /* 0x000fe20003f3e000 */
[----:B------:R-:W-:Y:S02]  /*3a60*/  HFMA2.MMA R4, -RZ, RZ, 1.9599609375, 20144 ;  /* 0x3fd774ebff047435 */ /* 0x000fe400000001ff */
        /* <DEDUP_REMOVED lines=13> */
.L_x_4937:
[----:B--2---:R-:W-:Y:S01]  /*3b40*/  MOV R0, 0x3f000000 ;  /* 0x3f00000000007802 */ /* 0x004fe20000000f00 */
[C---:B------:R-:W-:Y:S01]  /*3b50*/  FADD.FTZ R3, |R4|.reuse, -RZ ;  /* 0x800000ff04037221 */ /* 0x040fe20000010200 */
[C---:B------:R-:W-:Y:S02]  /*3b60*/  FSETP.GT.FTZ.AND P0, PT, |R4|.reuse, 0.56000000238418579102, PT ;  /* 0x3f0f5c290400780b */ /* 0x040fe40003f14200 */
[----:B------:R-:W-:Y:S01]  /*3b70*/  FSETP.NEU.FTZ.AND P1, PT, |R4|, 1, PT ;  /* 0x3f8000000400780b */ /* 0x000fe20003f3d200 */
[----:B------:R-:W-:-:S04]  /*3b80*/  FFMA.FTZ R0, -R3, R0, 0.5 ;  /* 0x3f00000003007423 */ /* 0x000fc80000010100 */
[----:B---34-:R-:W2:Y:S02]  /*3b90*/  MUFU.RSQ R5, R0 ;  /* 0x0000000000057308 */ /* 0x018ea40000001400 */
[----:B--2---:R-:W-:Y:S01]  /*3ba0*/  FMUL.FTZ R17, R0, R5 ;  /* 0x0000000500117220 */ /* 0x004fe20000410000 */
[----:B------:R-:W-:-:S04]  /*3bb0*/  FMUL.FTZ R20, R5, 0.5 ;  /* 0x3f00000005147820 */ /* 0x000fc80000410000 */
[----:B------:R-:W-:-:S04]  /*3bc0*/  FFMA.FTZ R20, -R17, R20, 0.5 ;  /* 0x3f00000011147423 */ /* 0x000fc80000010114 */
[----:B------:R-:W-:-:S05]  /*3bd0*/  FFMA.FTZ R20, R17, R20, R17 ;  /* 0x0000001411147223 */ /* 0x000fca0000010011 */
[----:B------:R-:W-:Y:S01]  /*3be0*/  @P0 FSEL R3, R20, RZ, P1 ;  /* 0x000000ff14030208 */ /* 0x000fe20000800000 */
[----:B------:R-:W-:Y:S01]  /*3bf0*/  HFMA2.MMA R20, -RZ, RZ, 1.265625, -5052 ;  /* 0x3d10ecefff147435 */ /* 0x000fe200000001ff */
[----:B------:R-:W-:Y:S02]  /*3c00*/  FSETP.GT.FTZ.AND P1, PT, R4, 0.56000000238418579102, PT ;  /* 0x3f0f5c290400780b */ /* 0x000fe40003f34000 */
[----:B------:R-:W-:Y:S02]  /*3c10*/  LOP3.LUT R3, R3, 0x80000000, R4, 0xb8, !PT ;  /* 0x8000000003037812 */ /* 0x000fe400078eb804 */
[----:B------:R-:W-:-:S03]  /*3c20*/  MOV R4, 0x3fd774eb ;  /* 0x3fd774eb00047802 */ /* 0x000fc60000000f00 */
        /* <DEDUP_REMOVED lines=13> */
.L_x_4936:
[----:B------:R-:W-:-:S13]  /*3d00*/  ISETP.GT.AND P0, PT, R17, -0x1, PT ;  /* 0xffffffff1100780c */ /* 0x000fda0003f04270 */
[----:B------:R-:W-:Y:S05]  /*3d10*/  @P0 BRA `(.L_x_4939) ;  /* 0x0000000000d40947 */ /* 0x000fea0003800000 */
[----:B------:R-:W-:Y:S01]  /*3d20*/  FADD.FTZ R20, -R20, -RZ ;  /* 0x800000ff14147221 */ /* 0x000fe20000010100 */
[C---:B--234-:R-:W-:Y:S01]  /*3d30*/  FADD.FTZ R0, |R5|.reuse, -RZ ;  /* 0x800000ff05007221 */ /* 0x05cfe20000010200 */
        /* <DEDUP_REMOVED lines=15> */
[----:B01---5:R-:W-:Y:S05]  /*3e30*/  CALL.REL.NOINC `($__internal_11_$__cuda_sm3x_div_rn_ftz_f32_slowpath) ;  /* 0x0000025800a87944 */ /* 0x023fea0003c00000 */
.L_x_4941:
[----:B------:R-:W-:Y:S05]  /*3e40*/  BSYNC B4 ;  /* 0x0000000000047941 */ /* 0x000fea0003800000 */
.L_x_4940:
        /* <DEDUP_REMOVED lines=18> */
.L_x_4943:
[----:B------:R-:W-:Y:S02]  /*3f70*/  ISETP.GE.AND P0, PT, R20, RZ, PT ;  /* 0x000000ff1400720c */ /* 0x000fe40003f06270 */
[----:B------:R-:W-:-:S11]  /*3f80*/  MOV R3, 0x3fd774eb ;  /* 0x3fd774eb00037802 */ /* 0x000fd60000000f00 */
[----:B------:R-:W-:-:S04]  /*3f90*/  @P0 FFMA.FTZ R0, R3, 0.93318945169448852539, -R0 ;  /* 0x3f6ee58103000823 */ /* 0x000fc80000010800 */
[----:B------:R-:W-:-:S07]  /*3fa0*/  @!P0 FFMA.FTZ R0, R3, 0.93318945169448852539, R0 ;  /* 0x3f6ee58103008823 */ /* 0x000fce0000010000 */
.L_x_4944:
[----:B------:R-:W-:Y:S05]  /*3fb0*/  BSYNC B0 ;  /* 0x0000000000007941 */ /* 0x000fea0003800000 */
.L_x_4942:
        /* <DEDUP_REMOVED lines=11> */
.L_x_4939:
[----:B------:R-:W-:Y:S01]  /*4070*/  FADD.FTZ R31, |R20|, -RZ ;  /* 0x800000ff141f7221 */ /* 0x000fe20000010200 */
[C---:B---34-:R-:W-:Y:S01]  /*4080*/  FADD.FTZ R4, |R5|.reuse, -RZ ;  /* 0x800000ff05047221 */ /* 0x058fe20000010200 */
        /* <DEDUP_REMOVED lines=15> */
.L_x_4946:
[----:B------:R-:W-:Y:S05]  /*4180*/  BSYNC B4 ;  /* 0x0000000000047941 */ /* 0x000fea0003800000 */
.L_x_4945:
        /* <DEDUP_REMOVED lines=18> */
.L_x_4948:
[----:B------:R-:W-:Y:S02]  /*42b0*/  ISETP.GE.AND P0, PT, R20, RZ, PT ;  /* 0x000000ff1400720c */ /* 0x000fe40003f06270 */
[----:B------:R-:W-:-:S11]  /*42c0*/  MOV R3, 0x3fd774eb ;  /* 0x3fd774eb00037802 */ /* 0x000fd60000000f00 */
[----:B------:R-:W-:-:S04]  /*42d0*/  @P0 FFMA.FTZ R0, R3, 0.93318945169448852539, -R0 ;  /* 0x3f6ee58103000823 */ /* 0x000fc80000010800 */
[----:B------:R-:W-:-:S07]  /*42e0*/  @!P0 FFMA.FTZ R0, R3, 0.93318945169448852539, R0 ;  /* 0x3f6ee58103008823 */ /* 0x000fce0000010000 */
.L_x_4949:
[----:B------:R-:W-:Y:S05]  /*42f0*/  BSYNC B0 ;  /* 0x0000000000007941 */ /* 0x000fea0003800000 */
.L_x_4947:
        /* <DEDUP_REMOVED lines=10> */
.L_x_4938:
[----:B------:R-:W-:Y:S05]  /*43a0*/  BSYNC B3 ;  /* 0x0000000000037941 */ /* 0x000fea0003800000 */
.L_x_4935:
[----:B------:R-:W-:-:S13]  /*43b0*/  ISETP.NE.AND P0, PT, R18, RZ, PT ;  /* 0x000000ff1200720c */ /* 0x000fda0003f05270 */
[----:B-1----:R-:W-:Y:S01]  /*43c0*/  @!P0 FADD.FTZ R16, -R16, -RZ ;  /* 0x800000ff10108221 */ /* 0x002fe20000010100 */
[----:B------:R-:W-:Y:S06]  /*43d0*/  BRA `(.L_x_4950) ;  /* 0x0000000c006c7947 */ /* 0x000fec0003800000 */
.L_x_4913:
[----:B------:R-:W-:Y:S01]  /*43e0*/  FADD.FTZ R0, -R17, 6.1232342629258392722e-17 ;  /* 0x248d313211007421 */ /* 0x000fe20000010100 */
[----:B------:R-:W-:-:S03]  /*43f0*/  FADD.FTZ R16, -R15, -RZ ;  /* 0x800000ff0f107221 */ /* 0x000fc60000010100 */
[----:B------:R-:W-:Y:S01]  /*4400*/  FADD.FTZ R0, R0, 1.5707963705062866211 ;  /* 0x3fc90fdb00007421 */ /* 0x000fe20000010000 */
[----:B------:R-:W-:Y:S06]  /*4410*/  BRA `(.L_x_4950) ;  /* 0x0000000c005c7947 */ /* 0x000fec0003800000 */
.L_x_4912:
[----:B------:R-:W-:Y:S01]  /*4420*/  FADD.FTZ R16, -R15, -RZ ;  /* 0x800000ff0f107221 */ /* 0x000fe20000010100 */
[----:B------:R-:W-:Y:S01]  /*4430*/  MOV R0, RZ ;  /* 0x000000ff00007202 */ /* 0x000fe20000000f00 */
[----:B------:R-:W-:Y:S06]  /*4440*/  BRA `(.L_x_4950) ;  /* 0x0000000c00507947 */ /* 0x000fec0003800000 */
.L_x_4911:
        /* <DEDUP_REMOVED lines=23> */
[----:B---3-5:R-:W-:Y:S05]  /*45c0*/  CALL.REL.NOINC `($__internal_11_$__cuda_sm3x_div_rn_ftz_f32_slowpath) ;  /* 0x0000025000c47944 */ /* 0x028fea0003c00000 */
.L_x_4955:
[----:B------:R-:W-:Y:S05]  /*45d0*/  BSYNC B4 ;  /* 0x0000000000047941 */ /* 0x000fea0003800000 */
.L_x_4954:
        /* <DEDUP_REMOVED lines=18> */
.L_x_4957:
[----:B------:R-:W-:Y:S02]  /*4700*/  ISETP.GE.AND P0, PT, R17, RZ, PT ;  /* 0x000000ff1100720c */ /* 0x000fe40003f06270 */
[----:B------:R-:W-:-:S11]  /*4710*/  MOV R3, 0x3fd774eb ;  /* 0x3fd774eb00037802 */ /* 0x000fd60000000f00 */
[----:B------:R-:W-:-:S04]  /*4720*/  @P0 FFMA.FTZ R0, R3, 0.93318945169448852539, -R0 ;  /* 0x3f6ee58103000823 */ /* 0x000fc80000010800 */
[----:B------:R-:W-:-:S07]  /*4730*/  @!P0 FFMA.FTZ R0, R3, 0.93318945169448852539, R0 ;  /* 0x3f6ee58103008823 */ /* 0x000fce0000010000 */
.L_x_4958:
[----:B------:R-:W-:Y:S05]  /*4740*/  BSYNC B0 ;  /* 0x0000000000007941 */ /* 0x000fea0003800000 */
.L_x_4956:
        /* <DEDUP_REMOVED lines=13> */
.L_x_4953:
        /* <DEDUP_REMOVED lines=12> */
.L_x_4961:
[----:B------:R-:W-:Y:S05]  /*48e0*/  BSYNC B4 ;  /* 0x0000000000047941 */ /* 0x000fea0003800000 */
.L_x_4960:
        /* <DEDUP_REMOVED lines=18> */
.L_x_4963:
[----:B------:R-:W-:Y:S02]  /*4a10*/  ISETP.GE.AND P0, PT, R17, RZ, PT ;  /* 0x000000ff1100720c */ /* 0x000fe40003f06270 */
[----:B------:R-:W-:-:S11]  /*4a20*/  MOV R3, 0x3fd774eb ;  /* 0x3fd774eb00037802 */ /* 0x000fd60000000f00 */
[----:B------:R-:W-:-:S04]  /*4a30*/  @P0 FFMA.FTZ R0, R3, 0.93318945169448852539, -R0 ;  /* 0x3f6ee58103000823 */ /* 0x000fc80000010800 */
[----:B------:R-:W-:-:S07]  /*4a40*/  @!P0 FFMA.FTZ R0, R3, 0.93318945169448852539, R0 ;  /* 0x3f6ee58103008823 */ /* 0x000fce0000010000 */
.L_x_4964:
[----:B------:R-:W-:Y:S05]  /*4a50*/  BSYNC B0 ;  /* 0x0000000000007941 */ /* 0x000fea0003800000 */
.L_x_4962:
        /* <DEDUP_REMOVED lines=15> */
[----:B------:R-:W-:Y:S01]  /*4b50*/  HFMA2.MMA R4, -RZ, RZ, 2.04296875, -15.78125 ;  /* 0x4016cbe4ff047435 */ /* 0x000fe200000001ff */
[----:B------:R-:W-:Y:S02]  /*4b60*/  FADD.FTZ R5, |R15|, R20 ;  /* 0x000000140f057221 */ /* 0x000fe40000010200 */
        /* <DEDUP_REMOVED lines=10> */
.L_x_4952:
        /* <DEDUP_REMOVED lines=14> */
[----:B------:R-:W-:Y:S02]  /*4cf0*/  FFMA.FTZ R22, R3, R3, R22 ;  /* 0x0000000303167223 */ /* 0x000fe40000010016 */
[----:B------:R-:W-:Y:S08]  /*4d00*/  MUFU.RCP R3, R16 ;  /* 0x0000001000037308 */ /* 0x000ff00000001000 */
[----:B------:R-:W0:Y:S02]  /*4d10*/  MUFU.SQRT R22, R22 ;  /* 0x0000001600167308 */ /* 0x000e240000002000 */
[----:B0-----:R-:W-:Y:S01]  /*4d20*/  @P0 FMUL.FTZ R4, R22, R5 ;  /* 0x0000000516040220 */ /* 0x001fe20000410000 */
[----:B------:R-:W-:Y:S01]  /*4d30*/  FSETP.NEU.FTZ.AND P0, PT, R0, +INF , PT ;  /* 0x7f8000000000780b */ /* 0x000fe20003f1d000 */
[----:B------:R-:W-:Y:S01]  /*4d40*/  FFMA R0, -R16, R3, 1 ;  /* 0x3f80000010007423 */ /* 0x000fe20000000103 */
[----:B------:R-:W-:-:S02]  /*4d50*/  MOV R5, 0x3f800000 ;  /* 0x3f80000000057802 */ /* 0x000fc40000000f00 */
        /* <DEDUP_REMOVED lines=11> */
[----:B---3-5:R-:W-:Y:S05]  /*4e10*/  CALL.REL.NOINC `($__internal_11_$__cuda_sm3x_div_rn_ftz_f32_slowpath) ;  /* 0x0000024800b07944 */ /* 0x028fea0003c00000 */
.L_x_4966:
[----:B------:R-:W-:Y:S05]  /*4e20*/  BSYNC B4 ;  /* 0x0000000000047941 */ /* 0x000fea0003800000 */
.L_x_4965:
        /* <DEDUP_REMOVED lines=18> */
.L_x_4968:
[----:B------:R-:W-:Y:S02]  /*4f50*/  ISETP.GE.AND P0, PT, R17, RZ, PT ;  /* 0x000000ff1100720c */ /* 0x000fe40003f06270 */
[----:B------:R-:W-:-:S11]  /*4f60*/  MOV R3, 0x3fd774eb ;  /* 0x3fd774eb00037802 */ /* 0x000fd60000000f00 */
[----:B------:R-:W-:-:S04]  /*4f70*/  @P0 FFMA.FTZ R0, R3, 0.93318945169448852539, -R0 ;  /* 0x3f6ee58103000823 */ /* 0x000fc80000010800 */
[----:B------:R-:W-:-:S07]  /*4f80*/  @!P0 FFMA.FTZ R0, R3, 0.93318945169448852539, R0 ;  /* 0x3f6ee58103008823 */ /* 0x000fce0000010000 */
.L_x_4969:
[----:B------:R-:W-:Y:S05]  /*4f90*/  BSYNC B0 ;  /* 0x0000000000007941 */ /* 0x000fea0003800000 */
.L_x_4967:
        /* <DEDUP_REMOVED lines=10> */
.L_x_4959:
[----:B------:R-:W-:Y:S05]  /*5040*/  BSYNC B3 ;  /* 0x0000000000037941 */ /* 0x000fea0003800000 */
.L_x_4951:
[----:B------:R-:W-:Y:S01]  /*5050*/  ISETP.NE.AND P0, PT, R18, RZ, PT ;  /* 0x000000ff1200720c */ /* 0x000fe20003f05270 */
[----:B------:R-:W-:Y:S01]  /*5060*/  FADD.FTZ R16, R5, 0.69314718246459960938 ;  /* 0x3f31721805107421 */ /* 0x000fe20000010000 */
[----:B------:R-:W-:-:S11]  /*5070*/  FADD.FTZ R0, |R0|, -RZ ;  /* 0x800000ff00007221 */ /* 0x000fd60000010200 */
[----:B------:R-:W-:Y:S01]  /*5080*/  @!P0 FADD.FTZ R16, -R16, -RZ ;  /* 0x800000ff10108221 */ /* 0x000fe20000010100 */
[----:B------:R-:W-:Y:S06]  /*5090*/  BRA `(.L_x_4950) ;  /* 0x00000000003c7947 */ /* 0x000fec0003800000 */
.L_x_4910:
        /* <DEDUP_REMOVED lines=15> */
.L_x_4950:
[----:B------:R-:W-:Y:S05]  /*5190*/  BSYNC B2 ;  /* 0x0000000000027941 */ /* 0x000fea0003800000 */
.L_x_4909:
        /* <DEDUP_REMOVED lines=10> */
.L_x_4971:
[----:B------:R-:W-:Y:S02]  /*5240*/  FSETP.GTU.FTZ.AND P0, PT, R3, +INF , PT ;  /* 0x7f8000000300780b */ /* 0x000fe40003f1c000 */
[----:B------:R-:W-:-:S11]  /*5250*/  MOV R5, R0 ;  /* 0x0000000000057202 */ /* 0x000fd60000000f00 */
[----:B------:R-:W-:-:S07]  /*5260*/  @!P0 MOV R16, R3 ;  /* 0x0000000300108202 */ /* 0x000fce0000000f00 */
.L_x_4972:
[----:B------:R-:W-:Y:S05]  /*5270*/  BSYNC B0 ;  /* 0x0000000000007941 */ /* 0x000fea0003800000 */
.L_x_4970:
[--C-:B-----5:R-:W-:Y:S01]  /*5280*/  HADD2.F32 R18, -RZ, R10.reuse.H0_H0 ;  /* 0x2000000aff127230 */ /* 0x120fe20000004100 */
        /* <DEDUP_REMOVED lines=25> */
[CC--:B---3--:R-:W-:Y:S02]  /*5420*/  VIMNMX R21, R4.reuse, R15.reuse, !PT ;  /* 0x0000000f04157248 */ /* 0x0c8fe40007fe0100 */
[----:B------:R-:W-:Y:S02]  /*5430*/  VIMNMX R26, R15, R24, !PT ;  /* 0x000000180f1a7248 */ /* 0x000fe40007fe0100 */
[----:B------:R-:W-:Y:S02]  /*5440*/  LOP3.LUT R22, R21, 0xfe000000, RZ, 0xc0, !PT ;  /* 0xfe00000015167812 */ /* 0x000fe400078ec0ff */
[----:B------:R-:W-:Y:S02]  /*5450*/  VIMNMX R4, R4, R15, PT ;  /* 0x0000000f04047248 */ /* 0x000fe40003fe0100 */
[----:B------:R-:W-:Y:S02]  /*5460*/  IADD3 R23, -R22, 0x7e800000, RZ ;  /* 0x7e80000016177810 */ /* 0x000fe40007ffe1ff */
[----:B------:R-:W-:-:S02]  /*5470*/  LOP3.LUT R27, R26, 0xfe000000, RZ, 0xc0, !PT ;  /* 0xfe0000001a1b7812 */ /* 0x000fc400078ec0ff */
[----:B------:R-:W-:Y:S01]  /*5480*/  VIMNMX R25, R15, R24, PT ;  /* 0x000000180f197248 */ /* 0x000fe20003fe0100 */
[CC--:B------:R-:W-:Y:S01]  /*5490*/  FMUL.FTZ R15, R4.reuse, R23.reuse ;  /* 0x00000017040f7220 */ /* 0x0c0fe20000410000 */
        /* <DEDUP_REMOVED lines=76> */
.L_x_4981:
        /* <DEDUP_REMOVED lines=10> */
.L_x_4983:
[----:B------:R-:W-:-:S04]  /*5a00*/  FADD.FTZ R4, -R0, R21 ;  /* 0x0000001500047221 */ /* 0x000fc80000010100 */
[----:B------:R-:W-:-:S07]  /*5a10*/  FMUL.FTZ R4, R4, 0.5 ;  /* 0x3f00000004047820 */ /* 0x000fce0000410000 */
.L_x_4984:
[----:B------:R-:W-:Y:S05]  /*5a20*/  BSYNC B1 ;  /* 0x0000000000017941 */ /* 0x000fea0003800000 */
.L_x_4982:
        /* <DEDUP_REMOVED lines=11> */
.L_x_4986:
[----:B------:R-:W-:-:S04]  /*5ae0*/  FADD.FTZ R15, R22, -R15 ;  /* 0x8000000f160f7221 */ /* 0x000fc80000010000 */
[----:B------:R-:W-:-:S07]  /*5af0*/  FMUL.FTZ R15, R15, 0.5 ;  /* 0x3f0000000f0f7820 */ /* 0x000fce0000410000 */
.L_x_4987:
[----:B------:R-:W-:Y:S05]  /*5b00*/  BSYNC B1 ;  /* 0x0000000000017941 */ /* 0x000fea0003800000 */
.L_x_4985:
        /* <DEDUP_REMOVED lines=35> */
.L_x_4980:
[----:B------:R0:W1:Y:S02]  /*5d40*/  MUFU.SQRT R15, R19 ;  /* 0x00000013000f7308 */ /* 0x0000640000002000 */
.L_x_4979:
[----:B------:R-:W-:Y:S05]  /*5d50*/  BSYNC B0 ;  /* 0x0000000000007941 */ /* 0x000fea0003800000 */
.L_x_4978:
        /* <DEDUP_REMOVED lines=24> */
.L_x_4994:
[----:B------:R-:W-:-:S04]  /*5ee0*/  FADD.FTZ R0, -R0, R21 ;  /* 0x0000001500007221 */ /* 0x000fc80000010100 */
[----:B------:R-:W-:-:S07]  /*5ef0*/  FMUL.FTZ R0, R0, 0.5 ;  /* 0x3f00000000007820 */ /* 0x000fce0000410000 */
.L_x_4995:
[----:B------:R-:W-:Y:S05]  /*5f00*/  BSYNC B1 ;  /* 0x0000000000017941 */ /* 0x000fea0003800000 */
.L_x_4993:
        /* <DEDUP_REMOVED lines=10> */
.L_x_4997:
[----:B------:R-:W-:-:S04]  /*5fb0*/  FADD.FTZ R3, -R3, R22 ;  /* 0x0000001603037221 */ /* 0x000fc80000010100 */
[----:B------:R-:W-:-:S07]  /*5fc0*/  FMUL.FTZ R3, R3, 0.5 ;  /* 0x3f00000003037820 */ /* 0x000fce0000410000 */
.L_x_4998:
[----:B------:R-:W-:Y:S05]  /*5fd0*/  BSYNC B1 ;  /* 0x0000000000017941 */ /* 0x000fea0003800000 */
.L_x_4996:
[----:B------:R-:W-:Y:S01]  /*5fe0*/  FADD.FTZ R0, R3, R0 ;  /* 0x0000000003007221 */ /* 0x000fe20000010000 */
[----:B------:R-:W-:Y:S01]  /*5ff0*/  FADD.FTZ R23, R10, R23 ;  /* 0x000000170a177221 */ /* 0x000fe20000010000 */
[----:B------:R-:W-:-:S03]  /*6000*/  PLOP3.LUT P0, PT, PT, PT, PT, 0x80, 0x0 ;  /* 0x000000000000781c */ /* 0x000fc60003f0f070 */
[----:B------:R-:W-:-:S04]  /*6010*/  FMUL.FTZ R0, R23, R0 ;  /* 0x0000000017007220 */ /* 0x000fc80000410000 */
[----:B------:R4:W2:Y:S01]  /*6020*/  MUFU.SQRT R21, R0 ;  /* 0x0000000000157308 */ /* 0x0008a20000002000 */
[----:B------:R-:W-:Y:S05]  /*6030*/  BRA `(.L_x_4990) ;  /* 0x0000000000687947 */ /* 0x000fea0003800000 */
.L_x_4992:
[----:B------:R-:W-:-:S13]  /*6040*/  FSETP.GT.FTZ.AND P1, PT, R10, 1, PT ;  /* 0x3f8000000a00780b */ /* 0x000fda0003f34000 */
[----:B0-----:R-:W-:Y:S01]  /*6050*/  @!P1 FADD.FTZ R19, -R10, 1 ;  /* 0x3f8000000a139421 */ /* 0x001fe20000010100 */
[----:B------:R-:W-:-:S03]  /*6060*/  @!P1 PLOP3.LUT P0, PT, PT, PT, PT, 0x80, 0x0 ;  /* 0x000000000000981c */ /* 0x000fc60003f0f070 */
[----:B------:R-:W-:-:S04]  /*6070*/  @!P1 FMUL.FTZ R19, R0, R19 ;  /* 0x0000001300139220 */ /* 0x000fc80000410000 */
[----:B------:R2:W3:Y:S01]  /*6080*/  @!P1 MUFU.SQRT R21, R19 ;  /* 0x0000001300159308 */ /* 0x0004e20000002000 */
[----:B------:R-:W-:Y:S05]  /*6090*/  @!P1 BRA `(.L_x_4990) ;  /* 0x0000000000509947 */ /* 0x000fea0003800000 */
[----:B--2---:R-:W-:Y:S01]  /*60a0*/  FMUL.FTZ R19, R0, R3 ;  /* 0x0000000300137220 */ /* 0x004fe20000410000 */
[----:B------:R-:W-:Y:S01]  /*60b0*/  FMUL.FTZ R3, |R17|, 2.81474976710656000000e+14 ;  /* 0x5780000011037820 */ /* 0x000fe20000410200 */
[----:B------:R-:W-:Y:S02]  /*60c0*/  PLOP3.LUT P0, PT, PT, PT, PT, 0x80, 0x0 ;  /* 0x000000000000781c */ /* 0x000fe40003f0f070 */
[----:B------:R-:W0:Y:S01]  /*60d0*/  MUFU.SQRT R0, R19 ;  /* 0x0000001300007308 */ /* 0x000e220000002000 */
[C---:B------:R-:W-:Y:S01]  /*60e0*/  FMUL.FTZ R3, R10.reuse, R3 ;  /* 0x000000030a037220 */ /* 0x040fe20000410000 */
[----:B------:R-:W-:-:S06]  /*60f0*/  FMUL.FTZ R10, R10, 2.81474976710656000000e+14 ;  /* 0x578000000a0a7820 */ /* 0x000fcc0000410000 */
[----:B0-----:R-:W3:Y:S02]  /*6100*/  MUFU.RCP R0, R0 ;  /* 0x0000000000007308 */ /* 0x001ee40000001000 */
[----:B---3--:R-:W-:Y:S01]  /*6110*/  FMUL.FTZ R21, R3, R0 ;  /* 0x0000000003157220 */ /* 0x008fe20000410000 */
[----:B------:R-:W-:Y:S06]  /*6120*/  BRA `(.L_x_4990) ;  /* 0x00000000002c7947 */ /* 0x000fec0003800000 */
.L_x_4991:
        /* <DEDUP_REMOVED lines=8> */
.L_x_4989:
[----:B------:R-:W-:Y:S01]  /*61b0*/  PLOP3.LUT P0, PT, PT, PT, PT, 0x80, 0x0 ;  /* 0x000000000000781c */ /* 0x000fe20003f0f070 */
[----:B------:R-:W-:Y:S01]  /*61c0*/  FMUL.FTZ R21, R23, 16777216 ;  /* 0x4b80000017157820 */ /* 0x000fe20000410000 */
[----:B------:R-:W-:-:S11]  /*61d0*/  FMUL.FTZ R10, R10, 16777216 ;  /* 0x4b8000000a0a7820 */ /* 0x000fd60000410000 */
.L_x_4990:
[----:B------:R-:W-:Y:S05]  /*61e0*/  BSYNC B0 ;  /* 0x0000000000007941 */ /* 0x000fea0003800000 */
.L_x_4988:
[----:B------:R-:W-:Y:S04]  /*61f0*/  BSSY B3, `(.L_x_4999) ;  /* 0x00000a7000037945 */ /* 0x000fe80003800000 */
[----:B------:R-:W-:Y:S05]  /*6200*/  @P0 BRA `(.L_x_5000) ;  /* 0x0000000000ec0947 */ /* 0x000fea0003800000 */
[----:B------:R-:W-:-:S13]  /*6210*/  ISETP.GT.AND P0, PT, R18, -0x1, PT ;  /* 0xffffffff1200780c */ /* 0x000fda0003f04270 */
[----:B------:R-:W-:Y:S05]  /*6220*/  @P0 BRA `(.L_x_5001) ;  /* 0x0000000000740947 */ /* 0x000fea0003800000 */
[----:B------:R-:W-:Y:S01]  /*6230*/  HFMA2.MMA R10, -RZ, RZ, 1.75, 0 ;  /* 0x3f000000ff0a7435 */ /* 0x000fe200000001ff */
[----:B----4-:R-:W-:-:S04]  /*6240*/  FADD.FTZ R0, -R4, -RZ ;  /* 0x800000ff04007221 */ /* 0x010fc80000010100 */
[C---:B------:R-:W-:Y:S01]  /*6250*/  FADD.FTZ R3, |R0|.reuse, -RZ ;  /* 0x800000ff00037221 */ /* 0x040fe20000010200 */
[C---:B------:R-:W-:Y:S02]  /*6260*/  FSETP.GT.FTZ.AND P0, PT, |R0|.reuse, 0.56000000238418579102, PT ;  /* 0x3f0f5c290000780b */ /* 0x040fe40003f14200 */
[----:B------:R-:W-:Y:S02]  /*6270*/  FSETP.NEU.FTZ.AND P1, PT, |R0|, 1, PT ;  /* 0x3f8000000000780b */ /* 0x000fe40003f3d200 */
[----:B------:R-:W-:-:S04]  /*6280*/  FFMA.FTZ R10, -R3, R10, 0.5 ;  /* 0x3f000000030a7423 */ /* 0x000fc8000001010a */
[----:B0-2---:R-:W0:Y:S02]  /*6290*/  MUFU.RSQ R19, R10 ;  /* 0x0000000a00137308 */ /* 0x005e240000001400 */
[----:B0-----:R-:W-:Y:S01]  /*62a0*/  FMUL.FTZ R18, R10, R19 ;  /* 0x000000130a127220 */ /* 0x001fe20000410000 */
[----:B------:R-:W-:-:S04]  /*62b0*/  FMUL.FTZ R19, R19, 0.5 ;  /* 0x3f00000013137820 */ /* 0x000fc80000410000 */
[----:B------:R-:W-:-:S04]  /*62c0*/  FFMA.FTZ R19, -R18, R19, 0.5 ;  /* 0x3f00000012137423 */ /* 0x000fc80000010113 */
[----:B------:R-:W-:Y:S01]  /*62d0*/  FFMA.FTZ R19, R18, R19, R18 ;  /* 0x0000001312137223 */ /* 0x000fe20000010012 */
[----:B------:R-:W-:-:S04]  /*62e0*/  MOV R18, 0x3d10ecef ;  /* 0x3d10ecef00127802 */ /* 0x000fc80000000f00 */
[----:B------:R-:W-:Y:S02]  /*62f0*/  @P0 FSEL R3, R19, RZ, P1 ;  /* 0x000000ff13030208 */ /* 0x000fe40000800000 */
[----:B------:R-:W-:Y:S01]  /*6300*/  FSETP.GEU.FTZ.AND P1, PT, R4, -0.56000000238418579102, PT ;  /* 0xbf0f5c290400780b */ /* 0x000fe20003f3e000 */
[----:B------:R-:W-:Y:S01]  /*6310*/  HFMA2.MMA R4, -RZ, RZ, 1.9599609375, 20144 ;  /* 0x3fd774ebff047435 */ /* 0x000fe200000001ff */
        /* <DEDUP_REMOVED lines=14> */
.L_x_5001:
[----:B----4-:R-:W-:Y:S01]  /*6400*/  MOV R0, 0x3f000000 ;  /* 0x3f00000000007802 */ /* 0x010fe20000000f00 */
[C---:B------:R-:W-:Y:S01]  /*6410*/  FADD.FTZ R3, |R4|.reuse, -RZ ;  /* 0x800000ff04037221 */ /* 0x040fe20000010200 */
[C---:B------:R-:W-:Y:S02]  /*6420*/  FSETP.GT.FTZ.AND P0, PT, |R4|.reuse, 0.56000000238418579102, PT ;  /* 0x3f0f5c290400780b */ /* 0x040fe40003f14200 */
[----:B------:R-:W-:Y:S01]  /*6430*/  FSETP.NEU.FTZ.AND P1, PT, |R4|, 1, PT ;  /* 0x3f8000000400780b */ /* 0x000fe20003f3d200 */
[----:B------:R-:W-:-:S04]  /*6440*/  FFMA.FTZ R0, -R3, R0, 0.5 ;  /* 0x3f00000003007423 */ /* 0x000fc80000010100 */
[----:B0-2---:R-:W0:Y:S02]  /*6450*/  MUFU.RSQ R19, R0 ;  /* 0x0000000000137308 */ /* 0x005e240000001400 */
[----:B0-----:R-:W-:Y:S01]  /*6460*/  FMUL.FTZ R10, R0, R19 ;  /* 0x00000013000a7220 */ /* 0x001fe20000410000 */
        /* <DEDUP_REMOVED lines=21> */
.L_x_5000:
        /* <DEDUP_REMOVED lines=19> */
[----:B01----:R-:W-:Y:S05]  /*66f0*/  CALL.REL.NOINC `($__internal_11_$__cuda_sm3x_div_rn_ftz_f32_slowpath) ;  /* 0x0000023000787944 */ /* 0x003fea0003c00000 */
.L_x_5005:
[----:B------:R-:W-:Y:S05]  /*6700*/  BSYNC B4 ;  /* 0x0000000000047941 */ /* 0x000fea0003800000 */
.L_x_5004:
        /* <DEDUP_REMOVED lines=18> */
.L_x_5007:
[----:B------:R-:W-:Y:S02]  /*6830*/  ISETP.GE.AND P0, PT, R10, RZ, PT ;  /* 0x000000ff0a00720c */ /* 0x000fe40003f06270 */
[----:B------:R-:W-:-:S11]  /*6840*/  MOV R3, 0x3fd774eb ;  /* 0x3fd774eb00037802 */ /* 0x000fd60000000f00 */
[----:B------:R-:W-:-:S04]  /*6850*/  @P0 FFMA.FTZ R0, R3, 0.93318945169448852539, -R0 ;  /* 0x3f6ee58103000823 */ /* 0x000fc80000010800 */
[----:B------:R-:W-:-:S07]  /*6860*/  @!P0 FFMA.FTZ R0, R3, 0.93318945169448852539, R0 ;  /* 0x3f6ee58103008823 */ /* 0x000fce0000010000 */
.L_x_5008:
[----:B------:R-:W-:Y:S05]  /*6870*/  BSYNC B0 ;  /* 0x0000000000007941 */ /* 0x000fea0003800000 */
.L_x_5006:
        /* <DEDUP_REMOVED lines=11> */
.L_x_5003:
        /* <DEDUP_REMOVED lines=16> */
[----:B01----:R-:W-:Y:S05]  /*6a30*/  CALL.REL.NOINC `($__internal_11_$__cuda_sm3x_div_rn_ftz_f32_slowpath) ;  /* 0x0000022c00a87944 */ /* 0x003fea0003c00000 */
.L_x_5010:
[----:B------:R-:W-:Y:S05]  /*6a40*/  BSYNC B4 ;  /* 0x0000000000047941 */ /* 0x000fea0003800000 */
.L_x_5009:
        /* <DEDUP_REMOVED lines=18> */
.L_x_5012:
[----:B------:R-:W-:Y:S02]  /*6b70*/  ISETP.GE.AND P0, PT, R10, RZ, PT ;  /* 0x000000ff0a00720c */ /* 0x000fe40003f06270 */
[----:B------:R-:W-:-:S11]  /*6b80*/  MOV R3, 0x3fd774eb ;  /* 0x3fd774eb00037802 */ /* 0x000fd60000000f00 */
[----:B------:R-:W-:-:S04]  /*6b90*/  @P0 FFMA.FTZ R0, R3, 0.93318945169448852539, -R0 ;  /* 0x3f6ee58103000823 */ /* 0x000fc80000010800 */
[----:B------:R-:W-:-:S07]  /*6ba0*/  @!P0 FFMA.FTZ R0, R3, 0.93318945169448852539, R0 ;  /* 0x3f6ee58103008823 */ /* 0x000fce0000010000 */
.L_x_5013:
[----:B------:R-:W-:Y:S05]  /*6bb0*/  BSYNC B0 ;  /* 0x0000000000007941 */ /* 0x000fea0003800000 */
.L_x_5011:
        /* <DEDUP_REMOVED lines=10> */
.L_x_5002:
[----:B------:R-:W-:Y:S05]  /*6c60*/  BSYNC B3 ;  /* 0x0000000000037941 */ /* 0x000fea0003800000 */
.L_x_4999:
[----:B------:R-:W-:-:S13]  /*6c70*/  ISETP.NE.AND P0, PT, R20, RZ, PT ;  /* 0x000000ff1400720c */ /* 0x000fda0003f05270 */
[----:B-1----:R-:W-:Y:S01]  /*6c80*/  @!P0 FADD.FTZ R15, -R15, -RZ ;  /* 0x800000ff0f0f8221 */ /* 0x002fe20000010100 */
[----:B------:R-:W-:Y:S06]  /*6c90*/  BRA `(.L_x_5014) ;  /* 0x0000000c006c7947 */ /* 0x000fec0003800000 */
.L_x_4977:
[----:B------:R-:W-:Y:S01]  /*6ca0*/  FADD.FTZ R0, -R18, 6.1232342629258392722e-17 ;  /* 0x248d313212007421 */ /* 0x000fe20000010100 */
[----:B------:R-:W-:-:S03]  /*6cb0*/  FADD.FTZ R15, -R17, -RZ ;  /* 0x800000ff110f7221 */ /* 0x000fc60000010100 */
[----:B------:R-:W-:Y:S01]  /*6cc0*/  FADD.FTZ R0, R0, 1.5707963705062866211 ;  /* 0x3fc90fdb00007421 */ /* 0x000fe20000010000 */
[----:B------:R-:W-:Y:S06]  /*6cd0*/  BRA `(.L_x_5014) ;  /* 0x0000000c005c7947 */ /* 0x000fec0003800000 */
.L_x_4976:
[----:B------:R-:W-:Y:S01]  /*6ce0*/  FADD.FTZ R15, -R17, -RZ ;  /* 0x800000ff110f7221 */ /* 0x000fe20000010100 */
[----:B------:R-:W-:Y:S01]  /*6cf0*/  MOV R0, RZ ;  /* 0x000000ff00007202 */ /* 0x000fe20000000f00 */
[----:B------:R-:W-:Y:S06]  /*6d00*/  BRA `(.L_x_5014) ;  /* 0x0000000c00507947 */ /* 0x000fec0003800000 */
.L_x_4975:
        /* <DEDUP_REMOVED lines=18> */
[----:B---3--:R-:W-:-:S04]  /*6e30*/  FFMA R21, -R15, R3, R31 ;  /* 0x000000030f157223 */ /* 0x008fc8000000011f */
[----:B------:R-:W-:Y:S01]  /*6e40*/  FFMA R0, R4, R21, R3 ;  /* 0x0000001504007223 */ /* 0x000fe20000000003 */
[----:B-1----:R-:W-:Y:S06]  /*6e50*/  @!P0 BRA `(.L_x_5019) ;  /* 0x00000000000c8947 */ /* 0x002fec0003800000 */
[----:B------:R-:W-:Y:S02]  /*6e60*/  MOV R30, R15 ;  /* 0x0000000f001e7202 */ /* 0x000fe40000000f00 */
[----:B------:R-:W-:-:S07]  /*6e70*/  MOV R4, 0x6e90 ;  /* 0x00006e9000047802 */ /* 0x000fce0000000f00 */
[----:B------:R-:W-:Y:S05]  /*6e80*/  CALL.REL.NOINC `($__internal_11_$__cuda_sm3x_div_rn_ftz_f32_slowpath) ;  /* 0x0000022800947944 */ /* 0x000fea0003c00000 */
.L_x_5019:
[----:B------:R-:W-:Y:S05]  /*6e90*/  BSYNC B4 ;  /* 0x0000000000047941 */ /* 0x000fea0003800000 */
.L_x_5018:
        /* <DEDUP_REMOVED lines=18> */
.L_x_5021:
[----:B------:R-:W-:Y:S02]  /*6fc0*/  ISETP.GE.AND P0, PT, R18, RZ, PT ;  /* 0x000000ff1200720c */ /* 0x000fe40003f06270 */
[----:B------:R-:W-:-:S11]  /*6fd0*/  MOV R3, 0x3fd774eb ;  /* 0x3fd774eb00037802 */ /* 0x000fd60000000f00 */
[----:B------:R-:W-:-:S04]  /*6fe0*/  @P0 FFMA.FTZ R0, R3, 0.93318945169448852539, -R0 ;  /* 0x3f6ee58103000823 */ /* 0x000fc80000010800 */
[----:B------:R-:W-:-:S07]  /*6ff0*/  @!P0 FFMA.FTZ R0, R3, 0.93318945169448852539, R0 ;  /* 0x3f6ee58103008823 */ /* 0x000fce0000010000 */
.L_x_5022:
[----:B------:R-:W-:Y:S05]  /*7000*/  BSYNC B0 ;  /* 0x0000000000007941 */ /* 0x000fea0003800000 */
.L_x_5020:
        /* <DEDUP_REMOVED lines=13> */
.L_x_5017:
        /* <DEDUP_REMOVED lines=11> */
[----:B---3--:R-:W-:Y:S05]  /*7190*/  CALL.REL.NOINC `($__internal_11_$__cuda_sm3x_div_rn_ftz_f32_slowpath) ;  /* 0x0000022400d07944 */ /* 0x008fea0003c00000 */
.L_x_5025:
[----:B------:R-:W-:Y:S05]  /*71a0*/  BSYNC B4 ;  /* 0x0000000000047941 */ /* 0x000fea0003800000 */
.L_x_5024:
        /* <DEDUP_REMOVED lines=18> */
.L_x_5027:
[----:B------:R-:W-:Y:S02]  /*72d0*/  ISETP.GE.AND P0, PT, R18, RZ, PT ;  /* 0x000000ff1200720c */ /* 0x000fe40003f06270 */
[----:B------:R-:W-:-:S11]  /*72e0*/  MOV R3, 0x3fd774eb ;  /* 0x3fd774eb00037802 */ /* 0x000fd60000000f00 */
[----:B------:R-:W-:-:S04]  /*72f0*/  @P0 FFMA.FTZ R0, R3, 0.93318945169448852539, -R0 ;  /* 0x3f6ee58103000823 */ /* 0x000fc80000010800 */
[----:B------:R-:W-:-:S07]  /*7300*/  @!P0 FFMA.FTZ R0, R3, 0.93318945169448852539, R0 ;  /* 0x3f6ee58103008823 */ /* 0x000fce0000010000 */
.L_x_5028:
[----:B------:R-:W-:Y:S05]  /*7310*/  BSYNC B0 ;  /* 0x0000000000007941 */ /* 0x000fea0003800000 */
.L_x_5026:
[CC--:B------:R-:W-:Y:S02]  /*7320*/  VIMNMX R3, R19.reuse, R10.reuse, !PT ;  /* 0x0000000a13037248 */ /* 0x0c0fe40007fe0100 */
[----:B------:R-:W-:Y:S02]  /*7330*/  VIMNMX R19, R19, R10, PT ;  /* 0x0000000a13137248 */ /* 0x000fe40003fe0100 */
[----:B------:R-:W-:Y:S02]  /*7340*/  LOP3.LUT R4, R3, 0xfe000000, RZ, 0xc0, !PT ;  /* 0xfe00000003047812 */ /* 0x000fe400078ec0ff */
[----:B------:R-:W-:Y:S02]  /*7350*/  FSETP.NEU.FTZ.AND P0, PT, R19, RZ, PT ;  /* 0x000000ff1300720b */ /* 0x000fe40003f1d000 */
[C---:B------:R-:W-:Y:S02]  /*7360*/  IADD3 R22, -R4.reuse, 0x7e800000, RZ ;  /* 0x7e80000004167810 */ /* 0x040fe40007ffe1ff */
[----:B------:R-:W-:-:S02]  /*7370*/  LOP3.LUT R4, R4, 0x800000, RZ, 0xfc, !PT ;  /* 0x0080000004047812 */ /* 0x000fc400078efcff */
[----:B------:R-:W-:Y:S01]  /*7380*/  FSETP.NEU.FTZ.AND P1, PT, R10, |R17|, PT ;  /* 0x400000110a00720b */ /* 0x000fe20003f3d000 */
[-C--:B---3--:R-:W-:Y:S01]  /*7390*/  FMUL.FTZ R21, R19, R22.reuse ;  /* 0x0000001613157220 */ /* 0x088fe20000410000 */
        /* <DEDUP_REMOVED lines=19> */
.L_x_5016:
        /* <DEDUP_REMOVED lines=12> */
[-C--:B---3--:R-:W-:Y:S01]  /*7590*/  FMUL.FTZ R21, R0, R3.reuse ;  /* 0x0000000300157220 */ /* 0x088fe20000410000 */
[----:B------:R-:W-:-:S03]  /*75a0*/  FMUL.FTZ R3, R4, R3 ;  /* 0x0000000304037220 */ /* 0x000fc60000410000 */
[----:B------:R-:W-:Y:S01]  /*75b0*/  FMUL.FTZ R22, R21, R21 ;  /* 0x0000001515167220 */ /* 0x000fe20000410000 */
[----:B------:R-:W-:-:S03]  /*75c0*/  MOV R21, 0x3f800000 ;  /* 0x3f80000000157802 */ /* 0x000fc60000000f00 */
[----:B------:R-:W-:Y:S01]  /*75d0*/  FFMA.FTZ R22, R3, R3, R22 ;  /* 0x0000000303167223 */ /* 0x000fe20000010016 */
[----:B0-----:R-:W-:-:S05]  /*75e0*/  FFMA R3, -R15, R24, 1 ;  /* 0x3f8000000f037423 */ /* 0x001fca0000000118 */
[----:B------:R-:W0:Y:S02]  /*75f0*/  MUFU.SQRT R22, R22 ;  /* 0x0000001600167308 */ /* 0x000e240000002000 */
[----:B0-----:R-:W-:Y:S01]  /*7600*/  @P0 FMUL.FTZ R4, R22, R19 ;  /* 0x0000001316040220 */ /* 0x001fe20000410000 */
[----:B------:R-:W-:Y:S01]  /*7610*/  FSETP.NEU.FTZ.AND P0, PT, R0, +INF , PT ;  /* 0x7f8000000000780b */ /* 0x000fe20003f1d000 */
[----:B------:R-:W-:-:S03]  /*7620*/  FFMA R0, R24, R3, R24 ;  /* 0x0000000318007223 */ /* 0x000fc60000000018 */
        /* <DEDUP_REMOVED lines=8> */
[----:B------:R-:W-:Y:S02]  /*76b0*/  MOV R30, R15 ;  /* 0x0000000f001e7202 */ /* 0x000fe40000000f00 */
[----:B------:R-:W-:-:S07]  /*76c0*/  MOV R4, 0x76e0 ;  /* 0x000076e000047802 */ /* 0x000fce0000000f00 */
[----:B------:R-:W-:Y:S05]  /*76d0*/  CALL.REL.NOINC `($__internal_11_$__cuda_sm3x_div_rn_ftz_f32_slowpath) ;  /* 0x0000022000807944 */ /* 0x000fea0003c00000 */
.L_x_5030:
[----:B------:R-:W-:Y:S05]  /*76e0*/  BSYNC B4 ;  /* 0x0000000000047941 */ /* 0x000fea0003800000 */
.L_x_5029:
        /* <DEDUP_REMOVED lines=18> */
.L_x_5032:
[----:B------:R-:W-:Y:S02]  /*7810*/  ISETP.GE.AND P0, PT, R18, RZ, PT ;  /* 0x000000ff1200720c */ /* 0x000fe40003f06270 */
[----:B------:R-:W-:-:S11]  /*7820*/  MOV R3, 0x3fd774eb ;  /* 0x3fd774eb00037802 */ /* 0x000fd60000000f00 */
[----:B------:R-:W-:-:S04]  /*7830*/  @P0 FFMA.FTZ R0, R3, 0.93318945169448852539, -R0 ;  /* 0x3f6ee58103000823 */ /* 0x000fc80000010800 */
[----:B------:R-:W-:-:S07]  /*7840*/  @!P0 FFMA.FTZ R0, R3, 0.93318945169448852539, R0 ;  /* 0x3f6ee58103008823 */ /* 0x000fce0000010000 */
.L_x_5033:
[----:B------:R-:W-:Y:S05]  /*7850*/  BSYNC B0 ;  /* 0x0000000000007941 */ /* 0x000fea0003800000 */
.L_x_5031:
        /* <DEDUP_REMOVED lines=10> */
.L_x_5023:
[----:B------:R-:W-:Y:S05]  /*7900*/  BSYNC B3 ;  /* 0x0000000000037941 */ /* 0x000fea0003800000 */
.L_x_5015:
[----:B------:R-:W-:Y:S01]  /*7910*/  ISETP.NE.AND P0, PT, R20, RZ, PT ;  /* 0x000000ff1400720c */ /* 0x000fe20003f05270 */
[----:B------:R-:W-:Y:S01]  /*7920*/  FADD.FTZ R15, R21, 0.69314718246459960938 ;  /* 0x3f317218150f7421 */ /* 0x000fe20000010000 */
[----:B------:R-:W-:-:S11]  /*7930*/  FADD.FTZ R0, |R0|, -RZ ;  /* 0x800000ff00007221 */ /* 0x000fd60000010200 */
[----:B------:R-:W-:Y:S01]  /*7940*/  @!P0 FADD.FTZ R15, -R15, -RZ ;  /* 0x800000ff0f0f8221 */ /* 0x000fe20000010100 */
[----:B------:R-:W-:Y:S06]  /*7950*/  BRA `(.L_x_5014) ;  /* 0x00000000003c7947 */ /* 0x000fec0003800000 */
.L_x_4974:
        /* <DEDUP_REMOVED lines=15> */
.L_x_5014:
[----:B------:R-:W-:Y:S05]  /*7a50*/  BSYNC B2 ;  /* 0x0000000000027941 */ /* 0x000fea0003800000 */
.L_x_4973:
        /* <DEDUP_REMOVED lines=10> */
.L_x_5035:
[----:B------:R-:W-:Y:S02]  /*7b00*/  FSETP.GTU.FTZ.AND P0, PT, R3, +INF , PT ;  /* 0x7f8000000300780b */ /* 0x000fe40003f1c000 */
[----:B------:R-:W-:-:S11]  /*7b10*/  MOV R10, R0 ;  /* 0x00000000000a7202 */ /* 0x000fd60000000f00 */
[----:B------:R-:W-:-:S07]  /*7b20*/  @!P0 MOV R15, R3 ;  /* 0x00000003000f8202 */ /* 0x000fce0000000f00 */
.L_x_5036:
[----:B------:R-:W-:Y:S05]  /*7b30*/  BSYNC B0 ;  /* 0x0000000000007941 */ /* 0x000fea0003800000 */
.L_x_5034:
[--C-:B0---4-:R-:W-:Y:S01]  /*7b40*/  HADD2.F32 R19, -RZ, R11.reuse.H0_H0 ;  /* 0x2000000bff137230 */ /* 0x111fe20000004100 */
        /* <DEDUP_REMOVED lines=109> */
.L_x_5045:
        /* <DEDUP_REMOVED lines=10> */
.L_x_5047:
[----:B------:R-:W-:-:S04]  /*82c0*/  FADD.FTZ R4, -R0, R21 ;  /* 0x0000001500047221 */ /* 0x000fc80000010100 */
[----:B------:R-:W-:-:S07]  /*82d0*/  FMUL.FTZ R4, R4, 0.5 ;  /* 0x3f00000004047820 */ /* 0x000fce0000410000 */
.L_x_5048:
[----:B------:R-:W-:Y:S05]  /*82e0*/  BSYNC B1 ;  /* 0x0000000000017941 */ /* 0x000fea0003800000 */
.L_x_5046:
        /* <DEDUP_REMOVED lines=11> */
.L_x_5050:
[----:B------:R-:W-:-:S04]  /*83a0*/  FADD.FTZ R20, R22, -R27 ;  /* 0x8000001b16147221 */ /* 0x000fc80000010000 */
[----:B------:R-:W-:-:S07]  /*83b0*/  FMUL.FTZ R27, R20, 0.5 ;  /* 0x3f000000141b7820 */ /* 0x000fce0000410000 */
.L_x_5051:
[----:B------:R-:W-:Y:S05]  /*83c0*/  BSYNC B1 ;  /* 0x0000000000017941 */ /* 0x000fea0003800000 */
.L_x_5049:
        /* <DEDUP_REMOVED lines=35> */
.L_x_5044:
[----:B------:R0:W1:Y:S02]  /*8600*/  MUFU.SQRT R20, R23 ;  /* 0x0000001700147308 */ /* 0x0000640000002000 */
.L_x_5043:
[----:B------:R-:W-:Y:S05]  /*8610*/  BSYNC B0 ;  /* 0x0000000000007941 */ /* 0x000fea0003800000 */
.L_x_5042:
        /* <DEDUP_REMOVED lines=24> */
.L_x_5058:
[----:B------:R-:W-:-:S04]  /*87a0*/  FADD.FTZ R0, -R0, R21 ;  /* 0x0000001500007221 */ /* 0x000fc80000010100 */
[----:B------:R-:W-:-:S07]  /*87b0*/  FMUL.FTZ R0, R0, 0.5 ;  /* 0x3f00000000007820 */ /* 0x000fce0000410000 */
.L_x_5059:
[----:B------:R-:W-:Y:S05]  /*87c0*/  BSYNC B1 ;  /* 0x0000000000017941 */ /* 0x000fea0003800000 */
.L_x_5057:
        /* <DEDUP_REMOVED lines=10> */
.L_x_5061:
[----:B------:R-:W-:-:S04]  /*8870*/  FADD.FTZ R3, -R3, R22 ;  /* 0x0000001603037221 */ /* 0x000fc80000010100 */
[----:B------:R-:W-:-:S07]  /*8880*/  FMUL.FTZ R3, R3, 0.5 ;  /* 0x3f00000003037820 */ /* 0x000fce0000410000 */
.L_x_5062:
[----:B------:R-:W-:Y:S05]  /*8890*/  BSYNC B1 ;  /* 0x0000000000017941 */ /* 0x000fea0003800000 */
.L_x_5060:
[----:B------:R-:W-:Y:S01]  /*88a0*/  FADD.FTZ R0, R3, R0 ;  /* 0x0000000003007221 */ /* 0x000fe20000010000 */
[----:B------:R-:W-:Y:S01]  /*88b0*/  FADD.FTZ R25, R18, R25 ;  /* 0x0000001912197221 */ /* 0x000fe20000010000 */
[----:B------:R-:W-:-:S03]  /*88c0*/  PLOP3.LUT P0, PT, PT, PT, PT, 0x80, 0x0 ;  /* 0x000000000000781c */ /* 0x000fc60003f0f070 */
[----:B------:R-:W-:-:S04]  /*88d0*/  FMUL.FTZ R0, R25, R0 ;  /* 0x0000000019007220 */ /* 0x000fc80000410000 */
[----:B------:R3:W4:Y:S01]  /*88e0*/  MUFU.SQRT R21, R0 ;  /* 0x0000000000157308 */ /* 0x0007220000002000 */
[----:B------:R-:W-:Y:S05]  /*88f0*/  BRA `(.L_x_5054) ;  /* 0x0000000000687947 */ /* 0x000fea0003800000 */
.L_x_5056:
[----:B------:R-:W-:-:S13]  /*8900*/  FSETP.GT.FTZ.AND P1, PT, R18, 1, PT ;  /* 0x3f8000001200780b */ /* 0x000fda0003f34000 */
[----:B------:R-:W-:Y:S01]  /*8910*/  @!P1 FADD.FTZ R21, -R18, 1 ;  /* 0x3f80000012159421 */ /* 0x000fe20000010100 */
[----:B------:R-:W-:-:S03]  /*8920*/  @!P1 PLOP3.LUT P0, PT, PT, PT, PT, 0x80, 0x0 ;  /* 0x000000000000981c */ /* 0x000fc60003f0f070 */
[----:B------:R-:W-:-:S06]  /*8930*/  @!P1 FMUL.FTZ R21, R0, R21 ;  /* 0x0000001500159220 */ /* 0x000fcc0000410000 */
[----:B------:R-:W2:Y:S01]  /*8940*/  @!P1 MUFU.SQRT R21, R21 ;  /* 0x0000001500159308 */ /* 0x000ea20000002000 */
[----:B------:R-:W-:Y:S05]  /*8950*/  @!P1 BRA `(.L_x_5054) ;  /* 0x0000000000509947 */ /* 0x000fea0003800000 */
[----:B------:R-:W-:Y:S01]  /*8960*/  FMUL.FTZ R22, R0, R3 ;  /* 0x0000000300167220 */ /* 0x000fe20000410000 */
[----:B------:R-:W-:Y:S01]  /*8970*/  FMUL.FTZ R3, |R17|, 2.81474976710656000000e+14 ;  /* 0x5780000011037820 */ /* 0x000fe20000410200 */
[----:B------:R-:W-:Y:S02]  /*8980*/  PLOP3.LUT P0, PT, PT, PT, PT, 0x80, 0x0 ;  /* 0x000000000000781c */ /* 0x000fe40003f0f070 */
[----:B------:R-:W3:Y:S01]  /*8990*/  MUFU.SQRT R0, R22 ;  /* 0x0000001600007308 */ /* 0x000ee20000002000 */
[C---:B------:R-:W-:Y:S01]  /*89a0*/  FMUL.FTZ R3, R18.reuse, R3 ;  /* 0x0000000312037220 */ /* 0x040fe20000410000 */
[----:B------:R-:W-:-:S06]  /*89b0*/  FMUL.FTZ R18, R18, 2.81474976710656000000e+14 ;  /* 0x5780000012127820 */ /* 0x000fcc0000410000 */
[----:B---3--:R-:W2:Y:S02]  /*89c0*/  MUFU.RCP R0, R0 ;  /* 0x0000000000007308 */ /* 0x008ea40000001000 */
[----:B--2---:R-:W-:Y:S01]  /*89d0*/  FMUL.FTZ R21, R3, R0 ;  /* 0x0000000003157220 */ /* 0x004fe20000410000 */
[----:B------:R-:W-:Y:S06]  /*89e0*/  BRA `(.L_x_5054) ;  /* 0x00000000002c7947 */ /* 0x000fec0003800000 */
.L_x_5055:
        /* <DEDUP_REMOVED lines=8> */
.L_x_5053:
[----:B------:R-:W-:Y:S01]  /*8a70*/  PLOP3.LUT P0, PT, PT, PT, PT, 0x80, 0x0 ;  /* 0x000000000000781c */ /* 0x000fe20003f0f070 */
[----:B------:R-:W-:Y:S01]  /*8a80*/  FMUL.FTZ R21, R25, 16777216 ;  /* 0x4b80000019157820 */ /* 0x000fe20000410000 */
[----:B------:R-:W-:-:S11]  /*8a90*/  FMUL.FTZ R18, R18, 16777216 ;  /* 0x4b80000012127820 */ /* 0x000fd60000410000 */
.L_x_5054:
[----:B------:R-:W-:Y:S05]  /*8aa0*/  BSYNC B0 ;  /* 0x0000000000007941 */ /* 0x000fea0003800000 */
.L_x_5052:
[----:B------:R-:W-:Y:S04]  /*8ab0*/  BSSY B3, `(.L_x_5063) ;  /* 0x00000a7000037945 */ /* 0x000fe80003800000 */
[----:B------:R-:W-:Y:S05]  /*8ac0*/  @P0 BRA `(.L_x_5064) ;  /* 0x0000000000ec0947 */ /* 0x000fea0003800000 */
[----:B------:R-:W-:-:S13]  /*8ad0*/  ISETP.GT.AND P0, PT, R19, -0x1, PT ;  /* 0xffffffff1300780c */ /* 0x000fda0003f04270 */
[----:B------:R-:W-:Y:S05]  /*8ae0*/  @P0 BRA `(.L_x_5065) ;  /* 0x0000000000740947 */ /* 0x000fea0003800000 */
[----:B------:R-:W-:Y:S01]  /*8af0*/  HFMA2.MMA R18, -RZ, RZ, 1.75, 0 ;  /* 0x3f000000ff127435 */ /* 0x000fe200000001ff */
[----:B---3--:R-:W-:-:S04]  /*8b00*/  FADD.FTZ R0, -R4, -RZ ;  /* 0x800000ff04007221 */ /* 0x008fc80000010100 */
[C---:B------:R-:W-:Y:S01]  /*8b10*/  FADD.FTZ R3, |R0|.reuse, -RZ ;  /* 0x800000ff00037221 */ /* 0x040fe20000010200 */
[C---:B------:R-:W-:Y:S02]  /*8b20*/  FSETP.GT.FTZ.AND P0, PT, |R0|.reuse, 0.56000000238418579102, PT ;  /* 0x3f0f5c290000780b */ /* 0x040fe40003f14200 */
[----:B------:R-:W-:Y:S02]  /*8b30*/  FSETP.NEU.FTZ.AND P1, PT, |R0|, 1, PT ;  /* 0x3f8000000000780b */ /* 0x000fe40003f3d200 */
[----:B------:R-:W-:-:S04]  /*8b40*/  FFMA.FTZ R18, -R3, R18, 0.5 ;  /* 0x3f00000003127423 */ /* 0x000fc80000010112 */
[----:B------:R-:W2:Y:S02]  /*8b50*/  MUFU.RSQ R19, R18 ;  /* 0x0000001200137308 */ /* 0x000ea40000001400 */
[----:B--2-4-:R-:W-:Y:S01]  /*8b60*/  FMUL.FTZ R21, R18, R19 ;  /* 0x0000001312157220 */ /* 0x014fe20000410000 */
        /* <DEDUP_REMOVED lines=21> */
.L_x_5065:
[----:B---3--:R-:W-:Y:S01]  /*8cc0*/  MOV R0, 0x3f000000 ;  /* 0x3f00000000007802 */ /* 0x008fe20000000f00 */
[C---:B------:R-:W-:Y:S01]  /*8cd0*/  FADD.FTZ R3, |R4|.reuse, -RZ ;  /* 0x800000ff04037221 */ /* 0x040fe20000010200 */
[C---:B------:R-:W-:Y:S02]  /*8ce0*/  FSETP.GT.FTZ.AND P0, PT, |R4|.reuse, 0.56000000238418579102, PT ;  /* 0x3f0f5c290400780b */ /* 0x040fe40003f14200 */
[----:B------:R-:W-:Y:S01]  /*8cf0*/  FSETP.NEU.FTZ.AND P1, PT, |R4|, 1, PT ;  /* 0x3f8000000400780b */ /* 0x000fe20003f3d200 */
[----:B------:R-:W-:-:S04]  /*8d00*/  FFMA.FTZ R0, -R3, R0, 0.5 ;  /* 0x3f00000003007423 */ /* 0x000fc80000010100 */
[----:B------:R-:W3:Y:S02]  /*8d10*/  MUFU.RSQ R19, R0 ;  /* 0x0000000000137308 */ /* 0x000ee40000001400 */
[----:B---3--:R-:W-:Y:S01]  /*8d20*/  FMUL.FTZ R18, R0, R19 ;  /* 0x0000001300127220 */ /* 0x008fe20000410000 */
        /* <DEDUP_REMOVED lines=21> */
.L_x_5064:
        /* <DEDUP_REMOVED lines=20> */
.L_x_5069:
[----:B------:R-:W-:Y:S05]  /*8fc0*/  BSYNC B4 ;  /* 0x0000000000047941 */ /* 0x000fea0003800000 */
.L_x_5068:
        /* <DEDUP_REMOVED lines=18> */
.L_x_5071:
[----:B------:R-:W-:Y:S02]  /*90f0*/  ISETP.GE.AND P0, PT, R18, RZ, PT ;  /* 0x000000ff1200720c */ /* 0x000fe40003f06270 */
[----:B------:R-:W-:-:S11]  /*9100*/  MOV R3, 0x3fd774eb ;  /* 0x3fd774eb00037802 */ /* 0x000fd60000000f00 */
[----:B------:R-:W-:-:S04]  /*9110*/  @P0 FFMA.FTZ R0, R3, 0.93318945169448852539, -R0 ;  /* 0x3f6ee58103000823 */ /* 0x000fc80000010800 */
[----:B------:R-:W-:-:S07]  /*9120*/  @!P0 FFMA.FTZ R0, R3, 0.93318945169448852539, R0 ;  /* 0x3f6ee58103008823 */ /* 0x000fce0000010000 */
.L_x_5072:
[----:B------:R-:W-:Y:S05]  /*9130*/  BSYNC B0 ;  /* 0x0000000000007941 */ /* 0x000fea0003800000 */
.L_x_5070:
[C---:B------:R-:W-:Y:S01]  /*9140*/  FSETP.NEU.FTZ.AND P0, PT, |R18|.reuse, |R21|, PT ;  /* 0x400000151200720b */ /* 0x040fe20003f1d200 */
        /* <DEDUP_REMOVED lines=10> */
.L_x_5067:
[----:B------:R-:W-:Y:S01]  /*91f0*/  FADD.FTZ R31, |R18|, -RZ ;  /* 0x800000ff121f7221 */ /* 0x000fe20000010200 */
[C---:B--2-4-:R-:W-:Y:S01]  /*9200*/  FADD.FTZ R4, |R21|.reuse, -RZ ;  /* 0x800000ff15047221 */ /* 0x054fe20000010200 */
[----:B------:R-:W-:Y:S01]  /*9210*/  FSETP.GT.FTZ.AND P6, PT, |R21|, |R18|, PT ;  /* 0x400000121500720b */ /* 0x000fe20003fd4200 */
[----:B------:R-:W-:Y:S03]  /*9220*/  BSSY B4, `(.L_x_5073) ;  /* 0x000000e000047945 */ /* 0x000fe60003800000 */
[----:B------:R-:W-:Y:S02]  /*9230*/  FSEL R19, R4, R31, P6 ;  /* 0x0000001f04137208 */ /* 0x000fe40003000000 */
[----:B------:R-:W-:Y:S02]  /*9240*/  FSEL R31, R31, R4, P6 ;  /* 0x000000041f1f7208 */ /* 0x000fe40003000000 */
[----:B---3--:R-:W2:Y:S08]  /*9250*/  MUFU.RCP R0, R19 ;  /* 0x0000001300007308 */ /* 0x008eb00000001000 */
        /* <DEDUP_REMOVED lines=10> */
.L_x_5074:
[----:B------:R-:W-:Y:S05]  /*9300*/  BSYNC B4 ;  /* 0x0000000000047941 */ /* 0x000fea0003800000 */
.L_x_5073:
        /* <DEDUP_REMOVED lines=18> */
.L_x_5076:
[----:B------:R-:W-:Y:S02]  /*9430*/  ISETP.GE.AND P0, PT, R18, RZ, PT ;  /* 0x000000ff1200720c */ /* 0x000fe40003f06270 */
[----:B------:R-:W-:-:S11]  /*9440*/  MOV R3, 0x3fd774eb ;  /* 0x3fd774eb00037802 */ /* 0x000fd60000000f00 */
[----:B------:R-:W-:-:S04]  /*9450*/  @P0 FFMA.FTZ R0, R3, 0.93318945169448852539, -R0 ;  /* 0x3f6ee58103000823 */ /* 0x000fc80000010800 */
[----:B------:R-:W-:-:S07]  /*9460*/  @!P0 FFMA.FTZ R0, R3, 0.93318945169448852539, R0 ;  /* 0x3f6ee58103008823 */ /* 0x000fce0000010000 */
.L_x_5077:
[----:B------:R-:W-:Y:S05]  /*9470*/  BSYNC B0 ;  /* 0x0000000000007941 */ /* 0x000fea0003800000 */
.L_x_5075:
[C---:B------:R-:W-:Y:S01]  /*9480*/  FSETP.NEU.FTZ.AND P0, PT, |R18|.reuse, |R21|, PT ;  /* 0x400000151200720b */ /* 0x040fe20003f1d200 */
        /* <DEDUP_REMOVED lines=9> */
.L_x_5066:
[----:B------:R-:W-:Y:S05]  /*9520*/  BSYNC B3 ;  /* 0x0000000000037941 */ /* 0x000fea0003800000 */
.L_x_5063:
[----:B------:R-:W-:-:S13]  /*9530*/  ISETP.NE.AND P0, PT, R11, RZ, PT ;  /* 0x000000ff0b00720c */ /* 0x000fda0003f05270 */
[----:B-1----:R-:W-:-:S05]  /*9540*/  @!P0 FADD.FTZ R20, -R20, -RZ ;  /* 0x800000ff14148221 */ /* 0x002fca0000010100 */
[----:B------:R-:W-:Y:S01]  /*9550*/  MOV R18, R20 ;  /* 0x0000001400127202 */ /* 0x000fe20000000f00 */
[----:B------:R-:W-:Y:S06]  /*9560*/  BRA `(.L_x_5078) ;  /* 0x0000000c006c7947 */ /* 0x000fec0003800000 */
.L_x_5041:
[----:B------:R-:W-:Y:S01]  /*9570*/  FADD.FTZ R0, -R19, 6.1232342629258392722e-17 ;  /* 0x248d313213007421 */ /* 0x000fe20000010100 */
[----:B------:R-:W-:-:S03]  /*9580*/  FADD.FTZ R18, -R17, -RZ ;  /* 0x800000ff11127221 */ /* 0x000fc60000010100 */
[----:B------:R-:W-:Y:S01]  /*9590*/  FADD.FTZ R0, R0, 1.5707963705062866211 ;  /* 0x3fc90fdb00007421 */ /* 0x000fe20000010000 */
[----:B------:R-:W-:Y:S06]  /*95a0*/  BRA `(.L_x_5078) ;  /* 0x0000000c005c7947 */ /* 0x000fec0003800000 */
.L_x_5040:
[----:B------:R-:W-:Y:S01]  /*95b0*/  HFMA2.MMA R0, -RZ, RZ, 0, 0 ;  /* 0x00000000ff007435 */ /* 0x000fe200000001ff */
[----:B------:R-:W-:Y:S01]  /*95c0*/  FADD.FTZ R18, -R17, -RZ ;  /* 0x800000ff11127221 */ /* 0x000fe20000010100 */
[----:B------:R-:W-:Y:S09]  /*95d0*/  BRA `(.L_x_5078) ;  /* 0x0000000c00507947 */ /* 0x000ff20003800000 */
.L_x_5039:
        /* <DEDUP_REMOVED lines=23> */
[----:B------:R-:W-:Y:S05]  /*9750*/  CALL.REL.NOINC `($__internal_11_$__cuda_sm3x_div_rn_ftz_f32_slowpath) ;  /* 0x0000020000607944 */ /* 0x000fea0003c00000 */
.L_x_5083:
[----:B------:R-:W-:Y:S05]  /*9760*/  BSYNC B4 ;  /* 0x0000000000047941 */ /* 0x000fea0003800000 */
.L_x_5082:
        /* <DEDUP_REMOVED lines=18> */
.L_x_5085:
[----:B------:R-:W-:Y:S02]  /*9890*/  ISETP.GE.AND P0, PT, R19, RZ, PT ;  /* 0x000000ff1300720c */ /* 0x000fe40003f06270 */
[----:B------:R-:W-:-:S11]  /*98a0*/  MOV R3, 0x3fd774eb ;  /* 0x3fd774eb00037802 */ /* 0x000fd60000000f00 */
[----:B------:R-:W-:-:S04]  /*98b0*/  @P0 FFMA.FTZ R0, R3, 0.93318945169448852539, -R0 ;  /* 0x3f6ee58103000823 */ /* 0x000fc80000010800 */
[----:B------:R-:W-:-:S07]  /*98c0*/  @!P0 FFMA.FTZ R0, R3, 0.93318945169448852539, R0 ;  /* 0x3f6ee58103008823 */ /* 0x000fce0000010000 */
.L_x_5086:
[----:B------:R-:W-:Y:S05]  /*98d0*/  BSYNC B0 ;  /* 0x0000000000007941 */ /* 0x000fea0003800000 */
.L_x_5084:
        /* <DEDUP_REMOVED lines=13> */
.L_x_5081:
        /* <DEDUP_REMOVED lines=12> */
.L_x_5089:
[----:B------:R-:W-:Y:S05]  /*9a70*/  BSYNC B4 ;  /* 0x0000000000047941 */ /* 0x000fea0003800000 */
.L_x_5088:
        /* <DEDUP_REMOVED lines=18> */
.L_x_5091:
[----:B------:R-:W-:Y:S02]  /*9ba0*/  ISETP.GE.AND P0, PT, R19, RZ, PT ;  /* 0x000000ff1300720c */ /* 0x000fe40003f06270 */
[----:B------:R-:W-:-:S11]  /*9bb0*/  MOV R3, 0x3fd774eb ;  /* 0x3fd774eb00037802 */ /* 0x000fd60000000f00 */
[----:B------:R-:W-:-:S04]  /*9bc0*/  @P0 FFMA.FTZ R0, R3, 0.93318945169448852539, -R0 ;  /* 0x3f6ee58103000823 */ /* 0x000fc80000010800 */
[----:B------:R-:W-:-:S07]  /*9bd0*/  @!P0 FFMA.FTZ R0, R3, 0.93318945169448852539, R0 ;  /* 0x3f6ee58103008823 */ /* 0x000fce0000010000 */
.L_x_5092:
[----:B------:R-:W-:Y:S05]  /*9be0*/  BSYNC B0 ;  /* 0x0000000000007941 */ /* 0x000fea0003800000 */
.L_x_5090:
        /* <DEDUP_REMOVED lines=27> */
.L_x_5080:
        /* <DEDUP_REMOVED lines=32> */
[----:B------:R-:W-:Y:S05]  /*9fa0*/  CALL.REL.NOINC `($__internal_11_$__cuda_sm3x_div_rn_ftz_f32_slowpath) ;  /* 0x000001f8004c7944 */ /* 0x000fea0003c00000 */
.L_x_5094:
[----:B------:R-:W-:Y:S05]  /*9fb0*/  BSYNC B4 ;  /* 0x0000000000047941 */ /* 0x000fea0003800000 */
.L_x_5093:
        /* <DEDUP_REMOVED lines=18> */
.L_x_5096:
[----:B------:R-:W-:Y:S02]  /*a0e0*/  ISETP.GE.AND P0, PT, R19, RZ, PT ;  /* 0x000000ff1300720c */ /* 0x000fe40003f06270 */
[----:B------:R-:W-:-:S11]  /*a0f0*/  MOV R3, 0x3fd774eb ;  /* 0x3fd774eb00037802 */ /* 0x000fd60000000f00 */
[----:B------:R-:W-:-:S04]  /*a100*/  @P0 FFMA.FTZ R0, R3, 0.93318945169448852539, -R0 ;  /* 0x3f6ee58103000823 */ /* 0x000fc80000010800 */
[----:B------:R-:W-:-:S07]  /*a110*/  @!P0 FFMA.FTZ R0, R3, 0.93318945169448852539, R0 ;  /* 0x3f6ee58103008823 */ /* 0x000fce0000010000 */
.L_x_5097:
[----:B------:R-:W-:Y:S05]  /*a120*/  BSYNC B0 ;  /* 0x0000000000007941 */ /* 0x000fea0003800000 */
.L_x_5095:
        /* <DEDUP_REMOVED lines=10> */
.L_x_5087:
[----:B------:R-:W-:Y:S05]  /*a1d0*/  BSYNC B3 ;  /* 0x0000000000037941 */ /* 0x000fea0003800000 */
.L_x_5079:
[----:B------:R-:W-:Y:S01]  /*a1e0*/  ISETP.NE.AND P0, PT, R11, RZ, PT ;  /* 0x000000ff0b00720c */ /* 0x000fe20003f05270 */
[----:B------:R-:W-:Y:S01]  /*a1f0*/  FADD.FTZ R18, R22, 0.69314718246459960938 ;  /* 0x3f31721816127421 */ /* 0x000fe20000010000 */
[----:B------:R-:W-:-:S11]  /*a200*/  FADD.FTZ R0, |R0|, -RZ ;  /* 0x800000ff00007221 */ /* 0x000fd60000010200 */
[----:B------:R-:W-:Y:S01]  /*a210*/  @!P0 FADD.FTZ R18, -R18, -RZ ;  /* 0x800000ff12128221 */ /* 0x000fe20000010100 */
[----:B------:R-:W-:Y:S06]  /*a220*/  BRA `(.L_x_5078) ;  /* 0x00000000003c7947 */ /* 0x000fec0003800000 */
.L_x_5038:
        /* <DEDUP_REMOVED lines=15> */
.L_x_5078:
[----:B------:R-:W-:Y:S05]  /*a320*/  BSYNC B2 ;  /* 0x0000000000027941 */ /* 0x000fea0003800000 */
.L_x_5037:
        /* <DEDUP_REMOVED lines=10> */
.L_x_5099:
[----:B------:R-:W-:Y:S02]  /*a3d0*/  FSETP.GTU.FTZ.AND P0, PT, R3, +INF , PT ;  /* 0x7f8000000300780b */ /* 0x000fe40003f1c000 */
[----:B------:R-:W-:-:S11]  /*a3e0*/  MOV R11, R0 ;  /* 0x00000000000b7202 */ /* 0x000fd60000000f00 */
[----:B------:R-:W-:-:S07]  /*a3f0*/  @!P0 MOV R18, R3 ;  /* 0x0000000300128202 */ /* 0x000fce0000000f00 */
.L_x_5100:
[----:B------:R-:W-:Y:S05]  /*a400*/  BSYNC B0 ;  /* 0x0000000000007941 */ /* 0x000fea0003800000 */
.L_x_5098:
        /* <DEDUP_REMOVED lines=21> */
[----:B--234-:R-:W-:Y:S01]  /*a560*/  FADD.FTZ R21, |R17|, -RZ ;  /* 0x800000ff11157221 */ /* 0x01cfe20000010200 */
[----:B------:R-:W-:Y:S01]  /*a570*/  FADD.FTZ R3, R22, -1 ;  /* 0xbf80000016037421 */ /* 0x000fe20000010000 */
[----:B------:R-:W-:Y:S01]  /*a580*/  BSSY B0, `(.L_x_5106) ;  /* 0x0000096000007945 */ /* 0x000fe20003800000 */
[----:B------:R-:W-:Y:S02]  /*a590*/  FADD.FTZ R4, |R0|, -RZ ;  /* 0x800000ff00047221 */ /* 0x000fe40000010200 */
[----:B------:R-:W-:-:S03]  /*a5a0*/  FADD.FTZ R26, |R3|, -RZ ;  /* 0x800000ff031a7221 */ /* 0x000fc60000010200 */
[CC--:B0-----:R-:W-:Y:S02]  /*a5b0*/  VIMNMX R23, R4.reuse, R21.reuse, !PT ;  /* 0x0000001504177248 */ /* 0x0c1fe40007fe0100 */
        /* <DEDUP_REMOVED lines=83> */
.L_x_5109:
        /* <DEDUP_REMOVED lines=10> */
.L_x_5111:
[----:B------:R-:W-:-:S04]  /*ab90*/  FADD.FTZ R4, -R0, R23 ;  /* 0x0000001700047221 */ /* 0x000fc80000010100 */
[----:B------:R-:W-:-:S07]  /*aba0*/  FMUL.FTZ R4, R4, 0.5 ;  /* 0x3f00000004047820 */ /* 0x000fce0000410000 */
.L_x_5112:
[----:B------:R-:W-:Y:S05]  /*abb0*/  BSYNC B1 ;  /* 0x0000000000017941 */ /* 0x000fea0003800000 */
.L_x_5110:
        /* <DEDUP_REMOVED lines=11> */
.L_x_5114:
[----:B------:R-:W-:-:S04]  /*ac70*/  FADD.FTZ R21, R24, -R21 ;  /* 0x8000001518157221 */ /* 0x000fc80000010000 */
[----:B------:R-:W-:-:S07]  /*ac80*/  FMUL.FTZ R21, R21, 0.5 ;  /* 0x3f00000015157820 */ /* 0x000fce0000410000 */
.L_x_5115:
[----:B------:R-:W-:Y:S05]  /*ac90*/  BSYNC B1 ;  /* 0x0000000000017941 */ /* 0x000fea0003800000 */
.L_x_5113:
        /* <DEDUP_REMOVED lines=35> */
.L_x_5108:
[----:B------:R0:W1:Y:S02]  /*aed0*/  MUFU.SQRT R21, R17 ;  /* 0x0000001100157308 */ /* 0x0000640000002000 */
.L_x_5107:
[----:B------:R-:W-:Y:S05]  /*aee0*/  BSYNC B0 ;  /* 0x0000000000007941 */ /* 0x000fea0003800000 */
.L_x_5106:
        /* <DEDUP_REMOVED lines=24> */
.L_x_5122:
[----:B------:R-:W-:-:S04]  /*b070*/  FADD.FTZ R0, -R0, R23 ;  /* 0x0000001700007221 */ /* 0x000fc80000010100 */
[----:B------:R-:W-:-:S07]  /*b080*/  FMUL.FTZ R0, R0, 0.5 ;  /* 0x3f00000000007820 */ /* 0x000fce0000410000 */
.L_x_5123:
[----:B------:R-:W-:Y:S05]  /*b090*/  BSYNC B1 ;  /* 0x0000000000017941 */ /* 0x000fea0003800000 */
.L_x_5121:
        /* <DEDUP_REMOVED lines=10> */
.L_x_5125:
[----:B------:R-:W-:-:S04]  /*b140*/  FADD.FTZ R3, -R3, R24 ;  /* 0x0000001803037221 */ /* 0x000fc80000010100 */
[----:B------:R-:W-:-:S07]  /*b150*/  FMUL.FTZ R3, R3, 0.5 ;  /* 0x3f00000003037820 */ /* 0x000fce0000410000 */
.L_x_5126:
[----:B------:R-:W-:Y:S05]  /*b160*/  BSYNC B1 ;  /* 0x0000000000017941 */ /* 0x000fea0003800000 */
.L_x_5124:
[----:B------:R-:W-:Y:S01]  /*b170*/  FADD.FTZ R0, R3, R0 ;  /* 0x0000000003007221 */ /* 0x000fe20000010000 */
[----:B------:R-:W-:Y:S01]  /*b180*/  FADD.FTZ R25, R22, R25 ;  /* 0x0000001916197221 */ /* 0x000fe20000010000 */
[----:B------:R-:W-:-:S03]  /*b190*/  PLOP3.LUT P0, PT, PT, PT, PT, 0x80, 0x0 ;  /* 0x000000000000781c */ /* 0x000fc60003f0f070 */
[----:B------:R-:W-:-:S04]  /*b1a0*/  FMUL.FTZ R0, R25, R0 ;  /* 0x0000000019007220 */ /* 0x000fc80000410000 */
[----:B------:R4:W2:Y:S01]  /*b1b0*/  MUFU.SQRT R23, R0 ;  /* 0x0000000000177308 */ /* 0x0008a20000002000 */
[----:B------:R-:W-:Y:S05]  /*b1c0*/  BRA `(.L_x_5118) ;  /* 0x0000000000687947 */ /* 0x000fea0003800000 */
.L_x_5120:
        /* <DEDUP_REMOVED lines=15> */
.L_x_5119:
        /* <DEDUP_REMOVED lines=8> */
.L_x_5117:
[----:B------:R-:W-:Y:S01]  /*b340*/  PLOP3.LUT P0, PT, PT, PT, PT, 0x80, 0x0 ;  /* 0x000000000000781c */ /* 0x000fe20003f0f070 */
[----:B------:R-:W-:Y:S01]  /*b350*/  FMUL.FTZ R23, R25, 16777216 ;  /* 0x4b80000019177820 */ /* 0x000fe20000410000 */
[----:B------:R-:W-:-:S11]  /*b360*/  FMUL.FTZ R22, R22, 16777216 ;  /* 0x4b80000016167820 */ /* 0x000fd60000410000 */
.L_x_5118:
[----:B------:R-:W-:Y:S05]  /*b370*/  BSYNC B0 ;  /* 0x0000000000007941 */ /* 0x000fea0003800000 */
.L_x_5116:
        /* <DEDUP_REMOVED lines=9> */
[----:B0-2---:R-:W-:-:S04]  /*b410*/  FFMA.FTZ R17, -R3, R20, 0.5 ;  /* 0x3f00000003117423 */ /* 0x005fc80000010114 */
[----:B------:R-:W0:Y:S02]  /*b420*/  MUFU.RSQ R20, R17 ;  /* 0x0000001100147308 */ /* 0x000e240000001400 */
[----:B0-----:R-:W-:Y:S01]  /*b430*/  FMUL.FTZ R22, R17, R20 ;  /* 0x0000001411167220 */ /* 0x001fe20000410000 */
[----:B---3--:R-:W-:Y:S01]  /*b440*/  FMUL.FTZ R23, R20, 0.5 ;  /* 0x3f00000014177820 */ /* 0x008fe20000410000 */
[----:B------:R-:W-:-:S03]  /*b450*/  MOV R20, 0x3d10ecef ;  /* 0x3d10ecef00147802 */ /* 0x000fc60000000f00 */
[----:B------:R-:W-:-:S04]  /*b460*/  FFMA.FTZ R23, -R22, R23, 0.5 ;  /* 0x3f00000016177423 */ /* 0x000fc80000010117 */
[----:B------:R-:W-:-:S05]  /*b470*/  FFMA.FTZ R23, R22, R23, R22 ;  /* 0x0000001716177223 */ /* 0x000fca0000010016 */
        /* <DEDUP_REMOVED lines=17> */
.L_x_5129:
        /* <DEDUP_REMOVED lines=9> */
[----:B------:R-:W-:Y:S01]  /*b620*/  FFMA.FTZ R17, R20, R17, R20 ;  /* 0x0000001114117223 */ /* 0x000fe20000010014 */
[----:B------:R-:W-:-:S04]  /*b630*/  HFMA2.MMA R20, -RZ, RZ, 1.265625, -5052 ;  /* 0x3d10ecefff147435 */ /* 0x000fc800000001ff */
[----:B------:R-:W-:Y:S02]  /*b640*/  @P0 FSEL R3, R17, RZ, P1 ;  /* 0x000000ff11030208 */ /* 0x000fe40000800000 */
        /* <DEDUP_REMOVED lines=16> */
.L_x_5128:
[----:B------:R-:W-:-:S13]  /*b750*/  ISETP.GT.AND P0, PT, R20, -0x1, PT ;  /* 0xffffffff1400780c */ /* 0x000fda0003f04270 */
[----:B------:R-:W-:Y:S05]  /*b760*/  @P0 BRA `(.L_x_5131) ;  /* 0x0000000000d40947 */ /* 0x000fea0003800000 */
[----:B------:R-:W-:Y:S01]  /*b770*/  FADD.FTZ R22, -R22, -RZ ;  /* 0x800000ff16167221 */ /* 0x000fe20000010100 */
[C---:B--234-:R-:W-:Y:S01]  /*b780*/  FADD.FTZ R0, |R23|.reuse, -RZ ;  /* 0x800000ff17007221 */ /* 0x05cfe20000010200 */
[----:B------:R-:W-:Y:S02]  /*b790*/  BSSY B4, `(.L_x_5132) ;  /* 0x0000010000047945 */ /* 0x000fe40003800000 */
[----:B------:R-:W-:Y:S01]  /*b7a0*/  FADD.FTZ R31, |R22|, -RZ ;  /* 0x800000ff161f7221 */ /* 0x000fe20000010200 */
[----:B------:R-:W-:-:S04]  /*b7b0*/  FSETP.GT.FTZ.AND P6, PT, |R23|, |R22|, PT ;  /* 0x400000161700720b */ /* 0x000fc80003fd4200 */
[----:B0-----:R-:W-:Y:S02]  /*b7c0*/  FSEL R17, R0, R31, P6 ;  /* 0x0000001f00117208 */ /* 0x001fe40003000000 */
        /* <DEDUP_REMOVED lines=11> */
[----:B-1----:R-:W-:Y:S05]  /*b880*/  CALL.REL.NOINC `($__internal_11_$__cuda_sm3x_div_rn_ftz_f32_slowpath) ;  /* 0x000001e000147944 */ /* 0x002fea0003c00000 */
.L_x_5133:
[----:B------:R-:W-:Y:S05]  /*b890*/  BSYNC B4 ;  /* 0x0000000000047941 */ /* 0x000fea0003800000 */
.L_x_5132:
        /* <DEDUP_REMOVED lines=18> */
.L_x_5135:
[----:B------:R-:W-:Y:S02]  /*b9c0*/  ISETP.GE.AND P0, PT, R22, RZ, PT ;  /* 0x000000ff1600720c */ /* 0x000fe40003f06270 */
[----:B------:R-:W-:-:S11]  /*b9d0*/  MOV R3, 0x3fd774eb ;  /* 0x3fd774eb00037802 */ /* 0x000fd60000000f00 */
[----:B------:R-:W-:-:S04]  /*b9e0*/  @P0 FFMA.FTZ R0, R3, 0.93318945169448852539, -R0 ;  /* 0x3f6ee58103000823 */ /* 0x000fc80000010800 */
[----:B------:R-:W-:-:S07]  /*b9f0*/  @!P0 FFMA.FTZ R0, R3, 0.93318945169448852539, R0 ;  /* 0x3f6ee58103008823 */ /* 0x000fce0000010000 */
.L_x_5136:
[----:B------:R-:W-:Y:S05]  /*ba00*/  BSYNC B0 ;  /* 0x0000000000007941 */ /* 0x000fea0003800000 */
.L_x_5134:
        /* <DEDUP_REMOVED lines=11> */
.L_x_5131:
[----:B------:R-:W-:Y:S01]  /*bac0*/  FADD.FTZ R31, |R22|, -RZ ;  /* 0x800000ff161f7221 */ /* 0x000fe20000010200 */
[C---:B--23--:R-:W-:Y:S01]  /*bad0*/  FADD.FTZ R4, |R23|.reuse, -RZ ;  /* 0x800000ff17047221 */ /* 0x04cfe20000010200 */
[----:B------:R-:W-:Y:S01]  /*bae0*/  FSETP.GT.FTZ.AND P6, PT, |R23|, |R22|, PT ;  /* 0x400000161700720b */ /* 0x000fe20003fd4200 */
[----:B------:R-:W-:Y:S03]  /*baf0*/  BSSY B4, `(.L_x_5137) ;  /* 0x000000e000047945 */ /* 0x000fe60003800000 */
[----:B0-----:R-:W-:Y:S02]  /*bb00*/  FSEL R17, R4, R31, P6 ;  /* 0x0000001f04117208 */ /* 0x001fe40003000000 */
[----:B------:R-:W-:Y:S02]  /*bb10*/  FSEL R31, R31, R4, P6 ;  /* 0x000000041f1f7208 */ /* 0x000fe40003000000 */
[----:B----4-:R-:W0:Y:S08]  /*bb20*/  MUFU.RCP R0, R17 ;  /* 0x0000001100007308 */ /* 0x010e300000001000 */
        /* <DEDUP_REMOVED lines=10> */
.L_x_5138:
[----:B------:R-:W-:Y:S05]  /*bbd0*/  BSYNC B4 ;  /* 0x0000000000047941 */ /* 0x000fea0003800000 */
.L_x_5137:
        /* <DEDUP_REMOVED lines=18> */
.L_x_5140:
[----:B------:R-:W-:Y:S02]  /*bd00*/  ISETP.GE.AND P0, PT, R22, RZ, PT ;  /* 0x000000ff1600720c */ /* 0x000fe40003f06270 */
[----:B------:R-:W-:-:S11]  /*bd10*/  MOV R3, 0x3fd774eb ;  /* 0x3fd774eb00037802 */ /* 0x000fd60000000f00 */
[----:B------:R-:W-:-:S04]  /*bd20*/  @P0 FFMA.FTZ R0, R3, 0.93318945169448852539, -R0 ;  /* 0x3f6ee58103000823 */ /* 0x000fc80000010800 */
[----:B------:R-:W-:-:S07]  /*bd30*/  @!P0 FFMA.FTZ R0, R3, 0.93318945169448852539, R0 ;  /* 0x3f6ee58103008823 */ /* 0x000fce0000010000 */
.L_x_5141:
[----:B------:R-:W-:Y:S05]  /*bd40*/  BSYNC B0 ;  /* 0x0000000000007941 */ /* 0x000fea0003800000 */
.L_x_5139:
        /* <DEDUP_REMOVED lines=10> */
.L_x_5130:
[----:B------:R-:W-:Y:S05]  /*bdf0*/  BSYNC B3 ;  /* 0x0000000000037941 */ /* 0x000fea0003800000 */
.L_x_5127:
[----:B------:R-:W-:-:S13]  /*be00*/  ISETP.NE.AND P0, PT, R8, RZ, PT ;  /* 0x000000ff0800720c */ /* 0x000fda0003f05270 */
[----:B-1----:R-:W-:-:S05]  /*be10*/  @!P0 FADD.FTZ R21, -R21, -RZ ;  /* 0x800000ff15158221 */ /* 0x002fca0000010100 */
[----:B------:R-:W-:Y:S01]  /*be20*/  MOV R17, R21 ;  /* 0x0000001500117202 */ /* 0x000fe20000000f00 */
[----:B------:R-:W-:Y:S06]  /*be30*/  BRA `(.L_x_5142) ;  /* 0x0000000c006c7947 */ /* 0x000fec0003800000 */
.L_x_5105:
[----:B------:R-:W-:Y:S01]  /*be40*/  FADD.FTZ R0, -R20, 6.1232342629258392722e-17 ;  /* 0x248d313214007421 */ /* 0x000fe20000010100 */
[----:B------:R-:W-:-:S03]  /*be50*/  FADD.FTZ R17, -R19, -RZ ;  /* 0x800000ff13117221 */ /* 0x000fc60000010100 */
[----:B------:R-:W-:Y:S01]  /*be60*/  FADD.FTZ R0, R0, 1.5707963705062866211 ;  /* 0x3fc90fdb00007421 */ /* 0x000fe20000010000 */
[----:B------:R-:W-:Y:S06]  /*be70*/  BRA `(.L_x_5142) ;  /* 0x0000000c005c7947 */ /* 0x000fec0003800000 */
.L_x_5104:
[----:B------:R-:W-:Y:S01]  /*be80*/  HFMA2.MMA R0, -RZ, RZ, 0, 0 ;  /* 0x00000000ff007435 */ /* 0x000fe200000001ff */
[----:B------:R-:W-:Y:S01]  /*be90*/  FADD.FTZ R17, -R19, -RZ ;  /* 0x800000ff13117221 */ /* 0x000fe20000010100 */
[----:B------:R-:W-:Y:S09]  /*bea0*/  BRA `(.L_x_5142) ;  /* 0x0000000c00507947 */ /* 0x000ff20003800000 */
.L_x_5103:
[C---:B------:R-:W-:Y:S01]  /*beb0*/  FSETP.GEU.FTZ.AND P6, PT, R22.reuse, |R19|, PT ;  /* 0x400000131600720b */ /* 0x040fe20003fde000 */
[----:B------:R-:W-:Y:S03]  /*bec0*/  BSSY B3, `(.L_x_5143) ;  /* 0x00000be000037945 */ /* 0x000fe60003800000 */
[----:B--234-:R-:W-:Y:S02]  /*bed0*/  FSEL R21, R17, R22, !P6 ;  /* 0x0000001611157208 */ /* 0x01cfe40007000000 */
[----:B------:R-:W-:Y:S02]  /*bee0*/  FSEL R31, R22, R17, !P6 ;  /* 0x00000011161f7208 */ /* 0x000fe40007000000 */
[----:B------:R-:W-:-:S13]  /*bef0*/  FSETP.GT.FTZ.AND P0, PT, R21, 1.70141173319264429906e+38, PT ;  /* 0x7effffff1500780b */ /* 0x000fda0003f14000 */
[----:B------:R-:W-:Y:S05]  /*bf00*/  @P0 BRA `(.L_x_5144) ;  /* 0x0000000400d80947 */ /* 0x000fea0003800000 */
[----:B------:R-:W-:Y:S02]  /*bf10*/  FSETP.GT.FTZ.AND P0, PT, R21, 2.30584300921369395200e+18, PT ;  /* 0x5e0000001500780b */ /* 0x000fe40003f14000 */
[----:B------:R-:W-:-:S04]  /*bf20*/  FSETP.GEU.FTZ.AND P1, PT, R31, 1.084202172485504434e-19, PT ;  /* 0x200000001f00780b */ /* 0x000fc80003f3e000 */
[----:B------:R-:W-:-:S13]  /*bf30*/  PLOP3.LUT P0, PT, P0, P1, PT, 0xa2, 0x0 ;  /* 0x000000000000781c */ /* 0x000fda0000703472 */
[----:B------:R-:W-:Y:S05]  /*bf40*/  @P0 BRA `(.L_x_5145) ;  /* 0x0000000000cc0947 */ /* 0x000fea0003800000 */
[----:B------:R-:W1:Y:S01]  /*bf50*/  MUFU.RCP R0, R21 ;  /* 0x0000001500007308 */ /* 0x000e620000001000 */
[----:B------:R-:W-:Y:S07]  /*bf60*/  BSSY B4, `(.L_x_5146) ;  /* 0x000000d000047945 */ /* 0x000fee0003800000 */
[----:B------:R-:W2:Y:S01]  /*bf70*/  FCHK P0, R31, R21 ;  /* 0x000000151f007302 */ /* 0x000ea20000000000 */
[----:B-1----:R-:W-:-:S04]  /*bf80*/  FFMA R3, -R21, R0, 1 ;  /* 0x3f80000015037423 */ /* 0x002fc80000000100 */
[----:B------:R-:W-:Y:S01]  /*bf90*/  FFMA R4, R0, R3, R0 ;  /* 0x0000000300047223 */ /* 0x000fe20000000000 */
[----:B------:R-:W-:-:S03]  /*bfa0*/  FMUL.FTZ R0, R31, R31 ;  /* 0x0000001f1f007220 */ /* 0x000fc60000410000 */
[----:B------:R-:W-:Y:S01]  /*bfb0*/  FFMA R3, R31, R4, RZ ;  /* 0x000000041f037223 */ /* 0x000fe200000000ff */
[----:B------:R-:W-:-:S03]  /*bfc0*/  FFMA.FTZ R17, R21, R21, R0 ;  /* 0x0000001515117223 */ /* 0x000fc60000010000 */
[----:B0-----:R-:W-:-:S04]  /*bfd0*/  FFMA R23, -R21, R3, R31 ;  /* 0x0000000315177223 */ /* 0x001fc8000000011f */
[----:B------:R-:W-:Y:S01]  /*bfe0*/  FFMA R0, R4, R23, R3 ;  /* 0x0000001704007223 */ /* 0x000fe20000000003 */
[----:B--2---:R-:W-:Y:S06]  /*bff0*/  @!P0 BRA `(.L_x_5147) ;  /* 0x00000000000c8947 */ /* 0x004fec0003800000 */
[----:B------:R-:W-:Y:S02]  /*c000*/  MOV R30, R21 ;  /* 0x00000015001e7202 */ /* 0x000fe40000000f00 */
[----:B------:R-:W-:-:S07]  /*c010*/  MOV R4, 0xc030 ;  /* 0x0000c03000047802 */ /* 0x000fce0000000f00 */
[----:B------:R-:W-:Y:S05]  /*c020*/  CALL.REL.NOINC `($__internal_11_$__cuda_sm3x_div_rn_ftz_f32_slowpath) ;  /* 0x000001d8002c7944 */ /* 0x000fea0003c00000 */
.L_x_5147:
[----:B------:R-:W-:Y:S05]  /*c030*/  BSYNC B4 ;  /* 0x0000000000047941 */ /* 0x000fea0003800000 */
.L_x_5146:
        /* <DEDUP_REMOVED lines=18> */
.L_x_5149:
[----:B------:R-:W-:Y:S02]  /*c160*/  ISETP.GE.AND P0, PT, R20, RZ, PT ;  /* 0x000000ff1400720c */ /* 0x000fe40003f06270 */
[----:B------:R-:W-:-:S11]  /*c170*/  MOV R3, 0x3fd774eb ;  /* 0x3fd774eb00037802 */ /* 0x000fd60000000f00 */
[----:B------:R-:W-:-:S04]  /*c180*/  @P0 FFMA.FTZ R0, R3, 0.93318945169448852539, -R0 ;  /* 0x3f6ee58103000823 */ /* 0x000fc80000010800 */
[----:B------:R-:W-:-:S07]  /*c190*/  @!P0 FFMA.FTZ R0, R3, 0.93318945169448852539, R0 ;  /* 0x3f6ee58103008823 */ /* 0x000fce0000010000 */
.L_x_5150:
[----:B------:R-:W-:Y:S05]  /*c1a0*/  BSYNC B0 ;  /* 0x0000000000007941 */ /* 0x000fea0003800000 */
.L_x_5148:
        /* <DEDUP_REMOVED lines=13> */
.L_x_5145:
[----:B------:R-:W1:Y:S01]  /*c280*/  MUFU.RCP R0, R21 ;  /* 0x0000001500007308 */ /* 0x000e620000001000 */
[----:B------:R-:W-:Y:S07]  /*c290*/  BSSY B4, `(.L_x_5152) ;  /* 0x000000b000047945 */ /* 0x000fee0003800000 */
        /* <DEDUP_REMOVED lines=9> */
[----:B0-----:R-:W-:Y:S05]  /*c330*/  CALL.REL.NOINC `($__internal_11_$__cuda_sm3x_div_rn_ftz_f32_slowpath) ;  /* 0x000001d400687944 */ /* 0x001fea0003c00000 */
.L_x_5153:
[----:B------:R-:W-:Y:S05]  /*c340*/  BSYNC B4 ;  /* 0x0000000000047941 */ /* 0x000fea0003800000 */
.L_x_5152:
        /* <DEDUP_REMOVED lines=18> */
.L_x_5155:
[----:B------:R-:W-:Y:S02]  /*c470*/  ISETP.GE.AND P0, PT, R20, RZ, PT ;  /* 0x000000ff1400720c */ /* 0x000fe40003f06270 */
[----:B------:R-:W-:-:S11]  /*c480*/  MOV R3, 0x3fd774eb ;  /* 0x3fd774eb00037802 */ /* 0x000fd60000000f00 */
[----:B------:R-:W-:-:S04]  /*c490*/  @P0 FFMA.FTZ R0, R3, 0.93318945169448852539, -R0 ;  /* 0x3f6ee58103000823 */ /* 0x000fc80000010800 */
[----:B------:R-:W-:-:S07]  /*c4a0*/  @!P0 FFMA.FTZ R0, R3, 0.93318945169448852539, R0 ;  /* 0x3f6ee58103008823 */ /* 0x000fce0000010000 */
.L_x_5156:
[----:B------:R-:W-:Y:S05]  /*c4b0*/  BSYNC B0 ;  /* 0x0000000000007941 */ /* 0x000fea0003800000 */
.L_x_5154:
[CC--:B------:R-:W-:Y:S02]  /*c4c0*/  VIMNMX R3, R17.reuse, R22.reuse, !PT ;  /* 0x0000001611037248 */ /* 0x0c0fe40007fe0100 */
[----:B------:R-:W-:Y:S02]  /*c4d0*/  VIMNMX R17, R17, R22, PT ;  /* 0x0000001611117248 */ /* 0x000fe40003fe0100 */
[----:B------:R-:W-:Y:S02]  /*c4e0*/  LOP3.LUT R4, R3, 0xfe000000, RZ, 0xc0, !PT ;  /* 0xfe00000003047812 */ /* 0x000fe400078ec0ff */
[----:B------:R-:W-:Y:S02]  /*c4f0*/  FSETP.NEU.FTZ.AND P0, PT, R17, RZ, PT ;  /* 0x000000ff1100720b */ /* 0x000fe40003f1d000 */
[C---:B------:R-:W-:Y:S02]  /*c500*/  IADD3 R24, -R4.reuse, 0x7e800000, RZ ;  /* 0x7e80000004187810 */ /* 0x040fe40007ffe1ff */
[----:B------:R-:W-:-:S02]  /*c510*/  LOP3.LUT R4, R4, 0x800000, RZ, 0xfc, !PT ;  /* 0x0080000004047812 */ /* 0x000fc400078efcff */
[----:B------:R-:W-:Y:S01]  /*c520*/  FSETP.NEU.FTZ.AND P1, PT, R22, |R19|, PT ;  /* 0x400000131600720b */ /* 0x000fe20003f3d000 */
[-C--:B0-----:R-:W-:Y:S01]  /*c530*/  FMUL.FTZ R23, R17, R24.reuse ;  /* 0x0000001811177220 */ /* 0x081fe20000410000 */
        /* <DEDUP_REMOVED lines=19> */
.L_x_5144:
[----:B------:R-:W-:Y:S01]  /*c670*/  FMUL.FTZ R0, R20, 0.36787945032119750977 ;  /* 0x3ebc5ab214007820 */ /* 0x000fe20000410000 */
[----:B------:R-:W-:Y:S01]  /*c680*/  FMUL.FTZ R3, R19, 0.36787945032119750977 ;  /* 0x3ebc5ab213037820 */ /* 0x000fe20000410000 */
[----:B------:R-:W1:Y:S01]  /*c690*/  MUFU.RCP R26, R21 ;  /* 0x00000015001a7308 */ /* 0x000e620000001000 */
        /* <DEDUP_REMOVED lines=9> */
[-C--:B0-----:R-:W-:Y:S01]  /*c730*/  FMUL.FTZ R23, R0, R3.reuse ;  /* 0x0000000300177220 */ /* 0x081fe20000410000 */
[----:B------:R-:W-:-:S03]  /*c740*/  FMUL.FTZ R3, R4, R3 ;  /* 0x0000000304037220 */ /* 0x000fc60000410000 */
[----:B------:R-:W-:Y:S01]  /*c750*/  FMUL.FTZ R24, R23, R23 ;  /* 0x0000001717187220 */ /* 0x000fe20000410000 */
[----:B------:R-:W-:-:S03]  /*c760*/  MOV R23, 0x3f800000 ;  /* 0x3f80000000177802 */ /* 0x000fc60000000f00 */
[----:B------:R-:W-:Y:S01]  /*c770*/  FFMA.FTZ R24, R3, R3, R24 ;  /* 0x0000000303187223 */ /* 0x000fe20000010018 */
[----:B-1----:R-:W-:-:S05]  /*c780*/  FFMA R3, -R21, R26, 1 ;  /* 0x3f80000015037423 */ /* 0x002fca000000011a */
        /* <DEDUP_REMOVED lines=15> */
.L_x_5158:
[----:B------:R-:W-:Y:S05]  /*c880*/  BSYNC B4 ;  /* 0x0000000000047941 */ /* 0x000fea0003800000 */
.L_x_5157:
        /* <DEDUP_REMOVED lines=18> */
.L_x_5160:
[----:B------:R-:W-:Y:S02]  /*c9b0*/  ISETP.GE.AND P0, PT, R20, RZ, PT ;  /* 0x000000ff1400720c */ /* 0x000fe40003f06270 */
[----:B------:R-:W-:-:S11]  /*c9c0*/  MOV R3, 0x3fd774eb ;  /* 0x3fd774eb00037802 */ /* 0x000fd60000000f00 */
[----:B------:R-:W-:-:S04]  /*c9d0*/  @P0 FFMA.FTZ R0, R3, 0.93318945169448852539, -R0 ;  /* 0x3f6ee58103000823 */ /* 0x000fc80000010800 */
[----:B------:R-:W-:-:S07]  /*c9e0*/  @!P0 FFMA.FTZ R0, R3, 0.93318945169448852539, R0 ;  /* 0x3f6ee58103008823 */ /* 0x000fce0000010000 */
.L_x_5161:
[----:B------:R-:W-:Y:S05]  /*c9f0*/  BSYNC B0 ;  /* 0x0000000000007941 */ /* 0x000fea0003800000 */
.L_x_5159:
        /* <DEDUP_REMOVED lines=10> */
.L_x_5151:
[----:B------:R-:W-:Y:S05]  /*caa0*/  BSYNC B3 ;  /* 0x0000000000037941 */ /* 0x000fea0003800000 */
.L_x_5143:
[----:B------:R-:W-:Y:S01]  /*cab0*/  ISETP.NE.AND P0, PT, R8, RZ, PT ;  /* 0x000000ff0800720c */ /* 0x000fe20003f05270 */
[----:B------:R-:W-:Y:S01]  /*cac0*/  FADD.FTZ R17, R23, 0.69314718246459960938 ;  /* 0x3f31721817117421 */ /* 0x000fe20000010000 */
[----:B------:R-:W-:-:S11]  /*cad0*/  FADD.FTZ R0, |R0|, -RZ ;  /* 0x800000ff00007221 */ /* 0x000fd60000010200 */
[----:B------:R-:W-:Y:S01]  /*cae0*/  @!P0 FADD.FTZ R17, -R17, -RZ ;  /* 0x800000ff11118221 */ /* 0x000fe20000010100 */
[----:B------:R-:W-:Y:S06]  /*caf0*/  BRA `(.L_x_5142) ;  /* 0x00000000003c7947 */ /* 0x000fec0003800000 */
.L_x_5102:
        /* <DEDUP_REMOVED lines=15> */
.L_x_5142:
[----:B------:R-:W-:Y:S05]  /*cbf0*/  BSYNC B2 ;  /* 0x0000000000027941 */ /* 0x000fea0003800000 */
.L_x_5101:
        /* <DEDUP_REMOVED lines=10> */
.L_x_5163:
[----:B------:R-:W-:Y:S02]  /*cca0*/  FSETP.GTU.FTZ.AND P0, PT, R3, +INF , PT ;  /* 0x7f8000000300780b */ /* 0x000fe40003f1c000 */
[----:B------:R-:W-:-:S11]  /*ccb0*/  MOV R8, R0 ;  /* 0x0000000000087202 */ /* 0x000fd60000000f00 */
[----:B------:R-:W-:-:S07]  /*ccc0*/  @!P0 MOV R17, R3 ;  /* 0x0000000300118202 */ /* 0x000fce0000000f00 */
.L_x_5164:
[----:B------:R-:W-:Y:S05]  /*ccd0*/  BSYNC B0 ;  /* 0x0000000000007941 */ /* 0x000fea0003800000 */
.L_x_5162:
[--C-:B--234-:R-:W-:Y:S01]  /*cce0*/  HADD2.F32 R21, -RZ, R9.reuse.H0_H0 ;  /* 0x20000009ff157230 */ /* 0x11cfe20000004100 */
        /* <DEDUP_REMOVED lines=21> */
[----:B0-----:R-:W-:Y:S01]  /*ce40*/  FADD.FTZ R23, |R9|, -RZ ;  /* 0x800000ff09177221 */ /* 0x001fe20000010200 */
        /* <DEDUP_REMOVED lines=14> */
[CC--:B------:R-:W-:Y:S01]  /*cf30*/  FMUL.FTZ R31, R28.reuse, R30.reuse ;  /* 0x0000001e1c1f7220 */ /* 0x0c0fe20000410000 */
        /* <DEDUP_REMOVED lines=72> */
.L_x_5173:
        /* <DEDUP_REMOVED lines=10> */
.L_x_5175:
[----:B------:R-:W-:-:S04]  /*d460*/  FADD.FTZ R4, -R0, R25 ;  /* 0x0000001900047221 */ /* 0x000fc80000010100 */
[----:B------:R-:W-:-:S07]  /*d470*/  FMUL.FTZ R4, R4, 0.5 ;  /* 0x3f00000004047820 */ /* 0x000fce0000410000 */
.L_x_5176:
[----:B------:R-:W-:Y:S05]  /*d480*/  BSYNC B1 ;  /* 0x0000000000017941 */ /* 0x000fea0003800000 */
.L_x_5174:
        /* <DEDUP_REMOVED lines=11> */
.L_x_5178:
[----:B------:R-:W-:-:S04]  /*d540*/  FADD.FTZ R23, R24, -R23 ;  /* 0x8000001718177221 */ /* 0x000fc80000010000 */
[----:B------:R-:W-:-:S07]  /*d550*/  FMUL.FTZ R23, R23, 0.5 ;  /* 0x3f00000017177820 */ /* 0x000fce0000410000 */
.L_x_5179:
[----:B------:R-:W-:Y:S05]  /*d560*/  BSYNC B1 ;  /* 0x0000000000017941 */ /* 0x000fea0003800000 */
.L_x_5177:
        /* <DEDUP_REMOVED lines=35> */
.L_x_5172:
[----:B------:R0:W1:Y:S02]  /*d7a0*/  MUFU.SQRT R23, R9 ;  /* 0x0000000900177308 */ /* 0x0000640000002000 */
.L_x_5171:
[----:B------:R-:W-:Y:S05]  /*d7b0*/  BSYNC B0 ;  /* 0x0000000000007941 */ /* 0x000fea0003800000 */
.L_x_5170:
        /* <DEDUP_REMOVED lines=24> */
.L_x_5186:
[----:B------:R-:W-:-:S04]  /*d940*/  FADD.FTZ R0, -R0, R25 ;  /* 0x0000001900007221 */ /* 0x000fc80000010100 */
[----:B------:R-:W-:-:S07]  /*d950*/  FMUL.FTZ R0, R0, 0.5 ;  /* 0x3f00000000007820 */ /* 0x000fce0000410000 */
.L_x_5187:
[----:B------:R-:W-:Y:S05]  /*d960*/  BSYNC B1 ;  /* 0x0000000000017941 */ /* 0x000fea0003800000 */
.L_x_5185:
        /* <DEDUP_REMOVED lines=10> */
.L_x_5189:
[----:B------:R-:W-:-:S04]  /*da10*/  FADD.FTZ R3, -R3, R24 ;  /* 0x0000001803037221 */ /* 0x000fc80000010100 */
[----:B------:R-:W-:-:S07]  /*da20*/  FMUL.FTZ R3, R3, 0.5 ;  /* 0x3f00000003037820 */ /* 0x000fce0000410000 */
.L_x_5190:
[----:B------:R-:W-:Y:S05]  /*da30*/  BSYNC B1 ;  /* 0x0000000000017941 */ /* 0x000fea0003800000 */
.L_x_5188:
[----:B------:R-:W-:Y:S01]  /*da40*/  FADD.FTZ R0, R3, R0 ;  /* 0x0000000003007221 */ /* 0x000fe20000010000 */
[----:B------:R-:W-:Y:S01]  /*da50*/  FADD.FTZ R27, R22, R27 ;  /* 0x0000001b161b7221 */ /* 0x000fe20000010000 */
[----:B------:R-:W-:-:S03]  /*da60*/  PLOP3.LUT P0, PT, PT, PT, PT, 0x80, 0x0 ;  /* 0x000000000000781c */ /* 0x000fc60003f0f070 */
[----:B------:R-:W-:-:S04]  /*da70*/  FMUL.FTZ R0, R27, R0 ;  /* 0x000000001b007220 */ /* 0x000fc80000410000 */
[----:B------:R4:W2:Y:S01]  /*da80*/  MUFU.SQRT R25, R0 ;  /* 0x0000000000197308 */ /* 0x0008a20000002000 */
[----:B------:R-:W-:Y:S05]  /*da90*/  BRA `(.L_x_5182) ;  /* 0x0000000000687947 */ /* 0x000fea0003800000 */
.L_x_5184:
        /* <DEDUP_REMOVED lines=15> */
.L_x_5183:
        /* <DEDUP_REMOVED lines=8> */
.L_x_5181:
[----:B------:R-:W-:Y:S01]  /*dc10*/  PLOP3.LUT P0, PT, PT, PT, PT, 0x80, 0x0 ;  /* 0x000000000000781c */ /* 0x000fe20003f0f070 */
[----:B------:R-:W-:Y:S01]  /*dc20*/  FMUL.FTZ R25, R27, 16777216 ;  /* 0x4b8000001b197820 */ /* 0x000fe20000410000 */
[----:B------:R-:W-:-:S11]  /*dc30*/  FMUL.FTZ R22, R22, 16777216 ;  /* 0x4b80000016167820 */ /* 0x000fd60000410000 */
.L_x_5182:
[----:B------:R-:W-:Y:S05]  /*dc40*/  BSYNC B0 ;  /* 0x0000000000007941 */ /* 0x000fea0003800000 */
.L_x_5180:
        /* <DEDUP_REMOVED lines=33> */
.L_x_5193:
        /* <DEDUP_REMOVED lines=28> */
.L_x_5192:
        /* <DEDUP_REMOVED lines=20> */
.L_x_5197:
[----:B------:R-:W-:Y:S05]  /*e160*/  BSYNC B4 ;  /* 0x0000000000047941 */ /* 0x000fea0003800000 */
.L_x_5196:
        /* <DEDUP_REMOVED lines=18> */
.L_x_5199:
[----:B------:R-:W-:Y:S02]  /*e290*/  ISETP.GE.AND P0, PT, R22, RZ, PT ;  /* 0x000000ff1600720c */ /* 0x000fe40003f06270 */
[----:B------:R-:W-:-:S11]  /*e2a0*/  MOV R3, 0x3fd774eb ;  /* 0x3fd774eb00037802 */ /* 0x000fd60000000f00 */
[----:B------:R-:W-:-:S04]  /*e2b0*/  @P0 FFMA.FTZ R0, R3, 0.93318945169448852539, -R0 ;  /* 0x3f6ee58103000823 */ /* 0x000fc80000010800 */
[----:B------:R-:W-:-:S07]  /*e2c0*/  @!P0 FFMA.FTZ R0, R3, 0.93318945169448852539, R0 ;  /* 0x3f6ee58103008823 */ /* 0x000fce0000010000 */
.L_x_5200:
[----:B------:R-:W-:Y:S05]  /*e2d0*/  BSYNC B0 ;  /* 0x0000000000007941 */ /* 0x000fea0003800000 */
.L_x_5198:
        /* <DEDUP_REMOVED lines=11> */
.L_x_5195:
        /* <DEDUP_REMOVED lines=17> */
.L_x_5202:
[----:B------:R-:W-:Y:S05]  /*e4a0*/  BSYNC B4 ;  /* 0x0000000000047941 */ /* 0x000fea0003800000 */
.L_x_5201:
        /* <DEDUP_REMOVED lines=18> */
.L_x_5204:
[----:B------:R-:W-:Y:S02]  /*e5d0*/  ISETP.GE.AND P0, PT, R22, RZ, PT ;  /* 0x000000ff1600720c */ /* 0x000fe40003f06270 */
[----:B------:R-:W-:-:S11]  /*e5e0*/  MOV R3, 0x3fd774eb ;  /* 0x3fd774eb00037802 */ /* 0x000fd60000000f00 */
[----:B------:R-:W-:-:S04]  /*e5f0*/  @P0 FFMA.FTZ R0, R3, 0.93318945169448852539, -R0 ;  /* 0x3f6ee58103000823 */ /* 0x000fc80000010800 */
[----:B------:R-:W-:-:S07]  /*e600*/  @!P0 FFMA.FTZ R0, R3, 0.93318945169448852539, R0 ;  /* 0x3f6ee58103008823 */ /* 0x000fce0000010000 */
.L_x_5205:
[----:B------:R-:W-:Y:S05]  /*e610*/  BSYNC B0 ;  /* 0x0000000000007941 */ /* 0x000fea0003800000 */
.L_x_5203:
        /* <DEDUP_REMOVED lines=10> */
.L_x_5194:
[----:B------:R-:W-:Y:S05]  /*e6c0*/  BSYNC B3 ;  /* 0x0000000000037941 */ /* 0x000fea0003800000 */
.L_x_5191:
[----:B------:R-:W-:-:S13]  /*e6d0*/  ISETP.NE.AND P0, PT, R20, RZ, PT ;  /* 0x000000ff1400720c */ /* 0x000fda0003f05270 */
[----:B-1----:R-:W-:-:S05]  /*e6e0*/  @!P0 FADD.FTZ R23, -R23, -RZ ;  /* 0x800000ff17178221 */ /* 0x002fca0000010100 */
[----:B------:R-:W-:Y:S01]  /*e6f0*/  MOV R20, R23 ;  /* 0x0000001700147202 */ /* 0x000fe20000000f00 */
[----:B------:R-:W-:Y:S06]  /*e700*/  BRA `(.L_x_5206) ;  /* 0x0000000c006c7947 */ /* 0x000fec0003800000 */
.L_x_5169:
[----:B------:R-:W-:Y:S01]  /*e710*/  FADD.FTZ R0, -R21, 6.1232342629258392722e-17 ;  /* 0x248d313215007421 */ /* 0x000fe20000010100 */
[----:B------:R-:W-:-:S03]  /*e720*/  FADD.FTZ R20, -R19, -RZ ;  /* 0x800000ff13147221 */ /* 0x000fc60000010100 */
[----:B------:R-:W-:Y:S01]  /*e730*/  FADD.FTZ R0, R0, 1.5707963705062866211 ;  /* 0x3fc90fdb00007421 */ /* 0x000fe20000010000 */
[----:B------:R-:W-:Y:S06]  /*e740*/  BRA `(.L_x_5206) ;  /* 0x0000000c005c7947 */ /* 0x000fec0003800000 */
.L_x_5168:
[----:B------:R-:W-:Y:S01]  /*e750*/  HFMA2.MMA R0, -RZ, RZ, 0, 0 ;  /* 0x00000000ff007435 */ /* 0x000fe200000001ff */
[----:B------:R-:W-:Y:S01]  /*e760*/  FADD.FTZ R20, -R19, -RZ ;  /* 0x800000ff13147221 */ /* 0x000fe20000010100 */
[----:B------:R-:W-:Y:S09]  /*e770*/  BRA `(.L_x_5206) ;  /* 0x0000000c00507947 */ /* 0x000ff20003800000 */
.L_x_5167:
[C---:B------:R-:W-:Y:S01]  /*e780*/  FSETP.GEU.FTZ.AND P6, PT, R22.reuse, |R19|, PT ;  /* 0x400000131600720b */ /* 0x040fe20003fde000 */
[----:B------:R-:W-:Y:S03]  /*e790*/  BSSY B3, `(.L_x_5207) ;  /* 0x00000be000037945 */ /* 0x000fe60003800000 */
[----:B0-----:R-:W-:Y:S02]  /*e7a0*/  FSEL R23, R9, R22, !P6 ;  /* 0x0000001609177208 */ /* 0x001fe40007000000 */
        /* <DEDUP_REMOVED lines=20> */
[----:B------:R-:W-:Y:S05]  /*e8f0*/  CALL.REL.NOINC `($__internal_11_$__cuda_sm3x_div_rn_ftz_f32_slowpath) ;  /* 0x000001ac00f87944 */ /* 0x000fea0003c00000 */
.L_x_5211:
[----:B------:R-:W-:Y:S05]  /*e900*/  BSYNC B4 ;  /* 0x0000000000047941 */ /* 0x000fea0003800000 */
.L_x_5210:
        /* <DEDUP_REMOVED lines=18> */
.L_x_5213:
[----:B------:R-:W-:Y:S02]  /*ea30*/  ISETP.GE.AND P0, PT, R21, RZ, PT ;  /* 0x000000ff1500720c */ /* 0x000fe40003f06270 */
[----:B------:R-:W-:-:S11]  /*ea40*/  MOV R3, 0x3fd774eb ;  /* 0x3fd774eb00037802 */ /* 0x000fd60000000f00 */
[----:B------:R-:W-:-:S04]  /*ea50*/  @P0 FFMA.FTZ R0, R3, 0.93318945169448852539, -R0 ;  /* 0x3f6ee58103000823 */ /* 0x000fc80000010800 */
[----:B------:R-:W-:-:S07]  /*ea60*/  @!P0 FFMA.FTZ R0, R3, 0.93318945169448852539, R0 ;  /* 0x3f6ee58103008823 */ /* 0x000fce0000010000 */
.L_x_5214:
[----:B------:R-:W-:Y:S05]  /*ea70*/  BSYNC B0 ;  /* 0x0000000000007941 */ /* 0x000fea0003800000 */
.L_x_5212:
        /* <DEDUP_REMOVED lines=13> */
.L_x_5209:
        /* <DEDUP_REMOVED lines=12> */
.L_x_5217:
[----:B------:R-:W-:Y:S05]  /*ec10*/  BSYNC B4 ;  /* 0x0000000000047941 */ /* 0x000fea0003800000 */
.L_x_5216:
        /* <DEDUP_REMOVED lines=18> */
.L_x_5219:
[----:B------:R-:W-:Y:S02]  /*ed40*/  ISETP.GE.AND P0, PT, R21, RZ, PT ;  /* 0x000000ff1500720c */ /* 0x000fe40003f06270 */
[----:B------:R-:W-:-:S11]  /*ed50*/  MOV R3, 0x3fd774eb ;  /* 0x3fd774eb00037802 */ /* 0x000fd60000000f00 */
[----:B------:R-:W-:-:S04]  /*ed60*/  @P0 FFMA.FTZ R0, R3, 0.93318945169448852539, -R0 ;  /* 0x3f6ee58103000823 */ /* 0x000fc80000010800 */
[----:B------:R-:W-:-:S07]  /*ed70*/  @!P0 FFMA.FTZ R0, R3, 0.93318945169448852539, R0 ;  /* 0x3f6ee58103008823 */ /* 0x000fce0000010000 */
.L_x_5220:
[----:B------:R-:W-:Y:S05]  /*ed80*/  BSYNC B0 ;  /* 0x0000000000007941 */ /* 0x000fea0003800000 */
.L_x_5218:
        /* <DEDUP_REMOVED lines=27> */
.L_x_5208:
        /* <DEDUP_REMOVED lines=21> */
[----:B------:R-:W-:Y:S02]  /*f090*/  MOV R3, 0x3f800000 ;  /* 0x3f80000000037802 */ /* 0x000fe40000000f00 */
        /* <DEDUP_REMOVED lines=11> */
.L_x_5222:
[----:B------:R-:W-:Y:S05]  /*f150*/  BSYNC B4 ;  /* 0x0000000000047941 */ /* 0x000fea0003800000 */
.L_x_5221:
        /* <DEDUP_REMOVED lines=18> */
.L_x_5224:
[----:B------:R-:W-:Y:S02]  /*f280*/  ISETP.GE.AND P0, PT, R21, RZ, PT ;  /* 0x000000ff1500720c */ /* 0x000fe40003f06270 */
[----:B------:R-:W-:-:S11]  /*f290*/  MOV R3, 0x3fd774eb ;  /* 0x3fd774eb00037802 */ /* 0x000fd60000000f00 */
[----:B------:R-:W-:-:S04]  /*f2a0*/  @P0 FFMA.FTZ R0, R3, 0.93318945169448852539, -R0 ;  /* 0x3f6ee58103000823 */ /* 0x000fc80000010800 */
[----:B------:R-:W-:-:S07]  /*f2b0*/  @!P0 FFMA.FTZ R0, R3, 0.93318945169448852539, R0 ;  /* 0x3f6ee58103008823 */ /* 0x000fce0000010000 */
.L_x_5225:
[----:B------:R-:W-:Y:S05]  /*f2c0*/  BSYNC B0 ;  /* 0x0000000000007941 */ /* 0x000fea0003800000 */
.L_x_5223:
        /* <DEDUP_REMOVED lines=10> */
.L_x_5215:
[----:B------:R-:W-:Y:S05]  /*f370*/  BSYNC B3 ;  /* 0x0000000000037941 */ /* 0x000fea0003800000 */
.L_x_5207:
[----:B------:R-:W-:Y:S01]  /*f380*/  ISETP.NE.AND P0, PT, R20, RZ, PT ;  /* 0x000000ff1400720c */ /* 0x000fe20003f05270 */
[----:B------:R-:W-:Y:S01]  /*f390*/  FADD.FTZ R20, R24, 0.69314718246459960938 ;  /* 0x3f31721818147421 */ /* 0x000fe20000010000 */
[----:B------:R-:W-:-:S11]  /*f3a0*/  FADD.FTZ R0, |R0|, -RZ ;  /* 0x800000ff00007221 */ /* 0x000fd60000010200 */
[----:B------:R-:W-:Y:S01]  /*f3b0*/  @!P0 FADD.FTZ R20, -R20, -RZ ;  /* 0x800000ff14148221 */ /* 0x000fe20000010100 */
[----:B------:R-:W-:Y:S06]  /*f3c0*/  BRA `(.L_x_5206) ;  /* 0x00000000003c7947 */ /* 0x000fec0003800000 */
.L_x_5166:
        /* <DEDUP_REMOVED lines=15> */
.L_x_5206:
[----:B------:R-:W-:Y:S05]  /*f4c0*/  BSYNC B2 ;  /* 0x0000000000027941 */ /* 0x000fea0003800000 */
.L_x_5165:
        /* <DEDUP_REMOVED lines=10> */
.L_x_5227:
[----:B------:R-:W-:Y:S02]  /*f570*/  FSETP.GTU.FTZ.AND P0, PT, R3, +INF , PT ;  /* 0x7f8000000300780b */ /* 0x000fe40003f1c000 */
[----:B------:R-:W-:-:S11]  /*f580*/  MOV R9, R0 ;  /* 0x0000000000097202 */ /* 0x000fd60000000f00 */
[----:B------:R-:W-:-:S07]  /*f590*/  @!P0 MOV R20, R3 ;  /* 0x0000000300148202 */ /* 0x000fce0000000f00 */
.L_x_5228:
[----:B------:R-:W-:Y:S05]  /*f5a0*/  BSYNC B0 ;  /* 0x0000000000007941 */ /* 0x000fea0003800000 */
.L_x_5226:
[--C-:B------:R-:W-:Y:S01]  /*f5b0*/  HADD2.F32 R19, -RZ, R6.reuse.H0_H0 ;  /* 0x20000006ff137230 */ /* 0x100fe20000004100 */
[----:B------:R-:W-:Y:S01]  /*f5c0*/  BSSY B2, `(.L_x_5229) ;  /* 0x000027d000027945 */ /* 0x000fe20003800000 */
[----:B------:R-:W-:-:S03]  /*f5d0*/  HADD2.F32 R6, -RZ, R6.H1_H1 ;  /* 0x30000006ff067230 */ /* 0x000fc60000004100 */
[C---:B------:R-:W-:Y:S01]  /*f5e0*/  FSETP.GTU.FTZ.AND P0, PT, |R19|.reuse, +INF , PT ;  /* 0x7f8000001300780b */ /* 0x040fe20003f1c200 */
[----:B0-----:R-:W-:Y:S01]  /*f5f0*/  FADD.FTZ R23, |R19|, -RZ ;  /* 0x800000ff13177221 */ /* 0x001fe20000010200 */
        /* <DEDUP_REMOVED lines=105> */
.L_x_5237:
        /* <DEDUP_REMOVED lines=10> */
.L_x_5239:
[----:B------:R-:W-:-:S04]  /*fd30*/  FADD.FTZ R4, -R3, R24 ;  /* 0x0000001803047221 */ /* 0x000fc80000010100 */
[----:B------:R-:W-:-:S07]  /*fd40*/  FMUL.FTZ R4, R4, 0.5 ;  /* 0x3f00000004047820 */ /* 0x000fce0000410000 */
.L_x_5240:
[----:B------:R-:W-:Y:S05]  /*fd50*/  BSYNC B1 ;  /* 0x0000000000017941 */ /* 0x000fea0003800000 */
.L_x_5238:
        /* <DEDUP_REMOVED lines=11> */
.L_x_5242:
[----:B------:R-:W-:-:S04]  /*fe10*/  FADD.FTZ R21, R25, -R30 ;  /* 0x8000001e19157221 */ /* 0x000fc80000010000 */
[----:B------:R-:W-:-:S07]  /*fe20*/  FMUL.FTZ R21, R21, 0.5 ;  /* 0x3f00000015157820 */ /* 0x000fce0000410000 */
.L_x_5243:
[----:B------:R-:W-:Y:S05]  /*fe30*/  BSYNC B1 ;  /* 0x0000000000017941 */ /* 0x000fea0003800000 */
.L_x_5241:
        /* <DEDUP_REMOVED lines=35> */
.L_x_5236:
[----:B------:R0:W1:Y:S02]  /*10070*/  MUFU.SQRT R21, R26 ;  /* 0x0000001a00157308 */ /* 0x0000640000002000 */
.L_x_5235:
[----:B------:R-:W-:Y:S05]  /*10080*/  BSYNC B0 ;  /* 0x0000000000007941 */ /* 0x000fea0003800000 */
.L_x_5234:
        /* <DEDUP_REMOVED lines=24> */
.L_x_5250:
[----:B------:R-:W-:-:S04]  /*10210*/  FADD.FTZ R3, -R3, R24 ;  /* 0x0000001803037221 */ /* 0x000fc80000010100 */
[----:B------:R-:W-:-:S07]  /*10220*/  FMUL.FTZ R3, R3, 0.5 ;  /* 0x3f00000003037820 */ /* 0x000fce0000410000 */
.L_x_5251:
[----:B------:R-:W-:Y:S05]  /*10230*/  BSYNC B1 ;  /* 0x0000000000017941 */ /* 0x000fea0003800000 */
.L_x_5249:
        /* <DEDUP_REMOVED lines=10> */
.L_x_5253:
[----:B------:R-:W-:-:S04]  /*102e0*/  FADD.FTZ R0, -R0, R25 ;  /* 0x0000001900007221 */ /* 0x000fc80000010100 */
[----:B------:R-:W-:-:S07]  /*102f0*/  FMUL.FTZ R0, R0, 0.5 ;  /* 0x3f00000000007820 */ /* 0x000fce0000410000 */
.L_x_5254:
[----:B------:R-:W-:Y:S05]  /*10300*/  BSYNC B1 ;  /* 0x0000000000017941 */ /* 0x000fea0003800000 */
.L_x_5252:
[----:B------:R-:W-:Y:S01]  /*10310*/  FADD.FTZ R3, R0, R3 ;  /* 0x0000000300037221 */ /* 0x000fe20000010000 */
[----:B------:R-:W-:Y:S01]  /*10320*/  FADD.FTZ R28, R23, R28 ;  /* 0x0000001c171c7221 */ /* 0x000fe20000010000 */
[----:B------:R-:W-:-:S03]  /*10330*/  PLOP3.LUT P0, PT, PT, PT, PT, 0x80, 0x0 ;  /* 0x000000000000781c */ /* 0x000fc60003f0f070 */
[----:B------:R-:W-:-:S04]  /*10340*/  FMUL.FTZ R3, R28, R3 ;  /* 0x000000031c037220 */ /* 0x000fc80000410000 */
[----:B------:R3:W4:Y:S01]  /*10350*/  MUFU.SQRT R24, R3 ;  /* 0x0000000300187308 */ /* 0x0007220000002000 */
[----:B------:R-:W-:Y:S05]  /*10360*/  BRA `(.L_x_5246) ;  /* 0x0000000000687947 */ /* 0x000fea0003800000 */
.L_x_5248:
        /* <DEDUP_REMOVED lines=15> */
.L_x_5247:
        /* <DEDUP_REMOVED lines=8> */
.L_x_5245:
[----:B------:R-:W-:Y:S01]  /*104e0*/  PLOP3.LUT P0, PT, PT, PT, PT, 0x80, 0x0 ;  /* 0x000000000000781c */ /* 0x000fe20003f0f070 */
[----:B------:R-:W-:Y:S01]  /*104f0*/  FMUL.FTZ R24, R28, 16777216 ;  /* 0x4b8000001c187820 */ /* 0x000fe20000410000 */
[----:B------:R-:W-:-:S11]  /*10500*/  FMUL.FTZ R23, R23, 16777216 ;  /* 0x4b80000017177820 */ /* 0x000fd60000410000 */
.L_x_5246:
[----:B------:R-:W-:Y:S05]  /*10510*/  BSYNC B0 ;  /* 0x0000000000007941 */ /* 0x000fea0003800000 */
.L_x_5244:
[----:B------:R-:W-:Y:S04]  /*10520*/  BSSY B3, `(.L_x_5255) ;  /* 0x00000a7000037945 */ /* 0x000fe80003800000 */
[----:B------:R-:W-:Y:S05]  /*10530*/  @P0 BRA `(.L_x_5256) ;  /* 0x0000000000ec0947 */ /* 0x000fea0003800000 */
[----:B------:R-:W-:-:S13]  /*10540*/  ISETP.GT.AND P0, PT, R19, -0x1, PT ;  /* 0xffffffff1300780c */ /* 0x000fda0003f04270 */
[----:B------:R-:W-:Y:S05]  /*10550*/  @P0 BRA `(.L_x_5257) ;  /* 0x0000000000740947 */ /* 0x000fea0003800000 */
[----:B--2-4-:R-:W-:Y:S01]  /*10560*/  HFMA2.MMA R24, -RZ, RZ, 1.75, 0 ;  /* 0x3f000000ff187435 */ /* 0x014fe200000001ff */
[----:B------:R-:W-:-:S04]  /*10570*/  FADD.FTZ R0, -R4, -RZ ;  /* 0x800000ff04007221 */ /* 0x000fc80000010100 */
[C---:B---3--:R-:W-:Y:S01]  /*10580*/  FADD.FTZ R3, |R0|.reuse, -RZ ;  /* 0x800000ff00037221 */ /* 0x048fe20000010200 */
[C---:B------:R-:W-:Y:S02]  /*10590*/  FSETP.GT.FTZ.AND P0, PT, |R0|.reuse, 0.56000000238418579102, PT ;  /* 0x3f0f5c290000780b */ /* 0x040fe40003f14200 */
[----:B------:R-:W-:Y:S02]  /*105a0*/  FSETP.NEU.FTZ.AND P1, PT, |R0|, 1, PT ;  /* 0x3f8000000000780b */ /* 0x000fe40003f3d200 */
[----:B------:R-:W-:-:S04]  /*105b0*/  FFMA.FTZ R19, -R3, R24, 0.5 ;  /* 0x3f00000003137423 */ /* 0x000fc80000010118 */
[----:B------:R-:W2:Y:S02]  /*105c0*/  MUFU.RSQ R24, R19 ;  /* 0x0000001300187308 */ /* 0x000ea40000001400 */
[----:B--2---:R-:W-:Y:S01]  /*105d0*/  FMUL.FTZ R23, R19, R24 ;  /* 0x0000001813177220 */ /* 0x004fe20000410000 */
        /* <DEDUP_REMOVED lines=21> */
.L_x_5257:
[----:B------:R-:W-:Y:S01]  /*10730*/  MOV R0, 0x3f000000 ;  /* 0x3f00000000007802 */ /* 0x000fe20000000f00 */
[C---:B---3--:R-:W-:Y:S01]  /*10740*/  FADD.FTZ R3, |R4|.reuse, -RZ ;  /* 0x800000ff04037221 */ /* 0x048fe20000010200 */
[C---:B------:R-:W-:Y:S02]  /*10750*/  FSETP.GT.FTZ.AND P0, PT, |R4|.reuse, 0.56000000238418579102, PT ;  /* 0x3f0f5c290400780b */ /* 0x040fe40003f14200 */
[----:B------:R-:W-:Y:S01]  /*10760*/  FSETP.NEU.FTZ.AND P1, PT, |R4|, 1, PT ;  /* 0x3f8000000400780b */ /* 0x000fe20003f3d200 */
[----:B------:R-:W-:-:S04]  /*10770*/  FFMA.FTZ R0, -R3, R0, 0.5 ;  /* 0x3f00000003007423 */ /* 0x000fc80000010100 */
[----:B------:R-:W3:Y:S02]  /*10780*/  MUFU.RSQ R19, R0 ;  /* 0x0000000000137308 */ /* 0x000ee40000001400 */
[----:B---3--:R-:W-:Y:S01]  /*10790*/  FMUL.FTZ R23, R0, R19 ;  /* 0x0000001300177220 */ /* 0x008fe20000410000 */
        /* <DEDUP_REMOVED lines=21> */
.L_x_5256:
        /* <DEDUP_REMOVED lines=9> */
[----:B------:R-:W3:Y:S08]  /*10980*/  MUFU.RCP R4, R19 ;  /* 0x0000001300047308 */ /* 0x000ef00000001000 */
[----:B------:R-:W2:Y:S01]  /*10990*/  FCHK P0, R31, R19 ;  /* 0x000000131f007302 */ /* 0x000ea20000000000 */
[----:B---3--:R-:W-:-:S04]  /*109a0*/  FFMA R3, -R19, R4, 1 ;  /* 0x3f80000013037423 */ /* 0x008fc80000000104 */
        /* <DEDUP_REMOVED lines=8> */
.L_x_5261:
[----:B------:R-:W-:Y:S05]  /*10a30*/  BSYNC B4 ;  /* 0x0000000000047941 */ /* 0x000fea0003800000 */
.L_x_5260:
        /* <DEDUP_REMOVED lines=18> */
.L_x_5263:
[----:B------:R-:W-:Y:S02]  /*10b60*/  ISETP.GE.AND P0, PT, R23, RZ, PT ;  /* 0x000000ff1700720c */ /* 0x000fe40003f06270 */
[----:B------:R-:W-:-:S11]  /*10b70*/  MOV R3, 0x3fd774eb ;  /* 0x3fd774eb00037802 */ /* 0x000fd60000000f00 */
[----:B------:R-:W-:-:S04]  /*10b80*/  @P0 FFMA.FTZ R0, R3, 0.93318945169448852539, -R0 ;  /* 0x3f6ee58103000823 */ /* 0x000fc80000010800 */
[----:B------:R-:W-:-:S07]  /*10b90*/  @!P0 FFMA.FTZ R0, R3, 0.93318945169448852539, R0 ;  /* 0x3f6ee58103008823 */ /* 0x000fce0000010000 */
.L_x_5264:
[----:B------:R-:W-:Y:S05]  /*10ba0*/  BSYNC B0 ;  /* 0x0000000000007941 */ /* 0x000fea0003800000 */
.L_x_5262:
[----:B------:R-:W-:Y:S01]  /*10bb0*/  FSETP.NEU.FTZ.AND P0, PT, |R23|, |R24|, PT ;  /* 0x400000181700720b */ /* 0x000fe20003f1d200 */
        /* <DEDUP_REMOVED lines=10> */
.L_x_5259:
[----:B------:R-:W-:Y:S01]  /*10c60*/  FADD.FTZ R31, |R23|, -RZ ;  /* 0x800000ff171f7221 */ /* 0x000fe20000010200 */
[C---:B--2-4-:R-:W-:Y:S01]  /*10c70*/  FADD.FTZ R4, |R24|.reuse, -RZ ;  /* 0x800000ff18047221 */ /* 0x054fe20000010200 */
[----:B------:R-:W-:Y:S01]  /*10c80*/  FSETP.GT.FTZ.AND P6, PT, |R24|, |R23|, PT ;  /* 0x400000171800720b */ /* 0x000fe20003fd4200 */
[----:B------:R-:W-:Y:S03]  /*10c90*/  BSSY B4, `(.L_x_5265) ;  /* 0x000000e000047945 */ /* 0x000fe60003800000 */
        /* <DEDUP_REMOVED lines=13> */
.L_x_5266:
[----:B------:R-:W-:Y:S05]  /*10d70*/  BSYNC B4 ;  /* 0x0000000000047941 */ /* 0x000fea0003800000 */
.L_x_5265:
        /* <DEDUP_REMOVED lines=18> */
.L_x_5268:
[----:B------:R-:W-:Y:S02]  /*10ea0*/  ISETP.GE.AND P0, PT, R23, RZ, PT ;  /* 0x000000ff1700720c */ /* 0x000fe40003f06270 */
[----:B------:R-:W-:-:S11]  /*10eb0*/  MOV R3, 0x3fd774eb ;  /* 0x3fd774eb00037802 */ /* 0x000fd60000000f00 */
[----:B------:R-:W-:-:S04]  /*10ec0*/  @P0 FFMA.FTZ R0, R3, 0.93318945169448852539, -R0 ;  /* 0x3f6ee58103000823 */ /* 0x000fc80000010800 */
[----:B------:R-:W-:-:S07]  /*10ed0*/  @!P0 FFMA.FTZ R0, R3, 0.93318945169448852539, R0 ;  /* 0x3f6ee58103008823 */ /* 0x000fce0000010000 */
.L_x_5269:
[----:B------:R-:W-:Y:S05]  /*10ee0*/  BSYNC B0 ;  /* 0x0000000000007941 */ /* 0x000fea0003800000 */
.L_x_5267:
        /* <DEDUP_REMOVED lines=10> */
.L_x_5258:
[----:B------:R-:W-:Y:S05]  /*10f90*/  BSYNC B3 ;  /* 0x0000000000037941 */ /* 0x000fea0003800000 */
.L_x_5255:
[----:B------:R-:W-:-:S13]  /*10fa0*/  ISETP.NE.AND P0, PT, R22, RZ, PT ;  /* 0x000000ff1600720c */ /* 0x000fda0003f05270 */
[----:B-1----:R-:W-:-:S05]  /*10fb0*/  @!P0 FADD.FTZ R21, -R21, -RZ ;  /* 0x800000ff15158221 */ /* 0x002fca0000010100 */
[----:B------:R-:W-:Y:S01]  /*10fc0*/  MOV R22, R21 ;  /* 0x0000001500167202 */ /* 0x000fe20000000f00 */
[----:B------:R-:W-:Y:S06]  /*10fd0*/  BRA `(.L_x_5270) ;  /* 0x0000000c006c7947 */ /* 0x000fec0003800000 */
.L_x_5233:
[----:B------:R-:W-:Y:S01]  /*10fe0*/  FADD.FTZ R3, -R19, 6.1232342629258392722e-17 ;  /* 0x248d313213037421 */ /* 0x000fe20000010100 */
[----:B------:R-:W-:-:S03]  /*10ff0*/  FADD.FTZ R22, -R6, -RZ ;  /* 0x800000ff06167221 */ /* 0x000fc60000010100 */
[----:B------:R-:W-:Y:S01]  /*11000*/  FADD.FTZ R3, R3, 1.5707963705062866211 ;  /* 0x3fc90fdb03037421 */ /* 0x000fe20000010000 */
[----:B------:R-:W-:Y:S06]  /*11010*/  BRA `(.L_x_5270) ;  /* 0x0000000c005c7947 */ /* 0x000fec0003800000 */
.L_x_5232:
[----:B------:R-:W-:Y:S01]  /*11020*/  HFMA2.MMA R3, -RZ, RZ, 0, 0 ;  /* 0x00000000ff037435 */ /* 0x000fe200000001ff */
[----:B------:R-:W-:Y:S01]  /*11030*/  FADD.FTZ R22, -R6, -RZ ;  /* 0x800000ff06167221 */ /* 0x000fe20000010100 */
[----:B------:R-:W-:Y:S09]  /*11040*/  BRA `(.L_x_5270) ;  /* 0x0000000c00507947 */ /* 0x000ff20003800000 */
.L_x_5231:
        /* <DEDUP_REMOVED lines=24> */
.L_x_5275:
[----:B------:R-:W-:Y:S05]  /*111d0*/  BSYNC B4 ;  /* 0x0000000000047941 */ /* 0x000fea0003800000 */
.L_x_5274:
        /* <DEDUP_REMOVED lines=18> */
.L_x_5277:
[----:B------:R-:W-:Y:S02]  /*11300*/  ISETP.GE.AND P0, PT, R19, RZ, PT ;  /* 0x000000ff1300720c */ /* 0x000fe40003f06270 */
[----:B------:R-:W-:-:S11]  /*11310*/  MOV R3, 0x3fd774eb ;  /* 0x3fd774eb00037802 */ /* 0x000fd60000000f00 */
[----:B------:R-:W-:-:S04]  /*11320*/  @P0 FFMA.FTZ R0, R3, 0.93318945169448852539, -R0 ;  /* 0x3f6ee58103000823 */ /* 0x000fc80000010800 */
[----:B------:R-:W-:-:S07]  /*11330*/  @!P0 FFMA.FTZ R0, R3, 0.93318945169448852539, R0 ;  /* 0x3f6ee58103008823 */ /* 0x000fce0000010000 */
.L_x_5278:
[----:B------:R-:W-:Y:S05]  /*11340*/  BSYNC B0 ;  /* 0x0000000000007941 */ /* 0x000fea0003800000 */
.L_x_5276:
[----:B------:R-:W-:Y:S01]  /*11350*/  FSETP.NEU.FTZ.AND P0, PT, R23, |R6|, PT ;  /* 0x400000061700720b */ /* 0x000fe20003f1d000 */
[----:B------:R-:W-:Y:S01]  /*11360*/  HFMA2.MMA R3, -RZ, RZ, 2.04296875, -15.78125 ;  /* 0x4016cbe4ff037435 */ /* 0x000fe200000001ff */
[----:B------:R-:W-:Y:S01]  /*11370*/  FSETP.NEU.FTZ.AND P1, PT, R24, RZ, PT ;  /* 0x000000ff1800720b */ /* 0x000fe20003f3d000 */
[----:B------:R-:W3:Y:S01]  /*11380*/  MUFU.LG2 R21, R21 ;  /* 0x0000001500157308 */ /* 0x000ee20000000c00 */
[----:B------:R-:W-:Y:S01]  /*11390*/  ISETP.GE.AND P2, PT, R19, RZ, PT ;  /* 0x000000ff1300720c */ /* 0x000fe20003f46270 */
[----:B------:R-:W-:-:S08]  /*113a0*/  FADD.FTZ R23, |R6|, R23 ;  /* 0x0000001706177221 */ /* 0x000fd00000010200 */
[----:B------:R-:W-:Y:S02]  /*113b0*/  @!P0 FSEL R0, R3, 0.78539818525314331055, !P2 ;  /* 0x3f490fdb03008808 */ /* 0x000fe40005000000 */
[----:B------:R-:W-:Y:S02]  /*113c0*/  @!P1 FSEL R0, RZ, 3.1415927410125732422, P2 ;  /* 0x40490fdbff009808 */ /* 0x000fe40001000000 */
[----:B------:R-:W-:Y:S02]  /*113d0*/  FSETP.GTU.FTZ.AND P0, PT, |R23|, +INF , PT ;  /* 0x7f8000001700780b */ /* 0x000fe40003f1c200 */
[----:B------:R-:W-:Y:S01]  /*113e0*/  LOP3.LUT R0, R0, 0x80000000, R6, 0xb8, !PT ;  /* 0x8000000000007812 */ /* 0x000fe200078eb806 */
[----:B---3--:R-:W-:-:S03]  /*113f0*/  FMUL.FTZ.D2 R25, R21, 0.69314718246459960938 ;  /* 0x3f31721815197820 */ /* 0x008fc60000310000 */
[----:B------:R-:W-:Y:S01]  /*11400*/  FSEL R0, R23, R0, P0 ;  /* 0x0000000017007208 */ /* 0x000fe20000000000 */
[----:B------:R-:W-:Y:S06]  /*11410*/  BRA `(.L_x_5279) ;  /* 0x0000000800087947 */ /* 0x000fec0003800000 */
.L_x_5273:
        /* <DEDUP_REMOVED lines=12> */
.L_x_5281:
[----:B------:R-:W-:Y:S05]  /*114e0*/  BSYNC B4 ;  /* 0x0000000000047941 */ /* 0x000fea0003800000 */
.L_x_5280:
        /* <DEDUP_REMOVED lines=18> */
.L_x_5283:
[----:B------:R-:W-:Y:S02]  /*11610*/  ISETP.GE.AND P0, PT, R19, RZ, PT ;  /* 0x000000ff1300720c */ /* 0x000fe40003f06270 */
[----:B------:R-:W-:-:S11]  /*11620*/  MOV R3, 0x3fd774eb ;  /* 0x3fd774eb00037802 */ /* 0x000fd60000000f00 */
[----:B------:R-:W-:-:S04]  /*11630*/  @P0 FFMA.FTZ R0, R3, 0.93318945169448852539, -R0 ;  /* 0x3f6ee58103000823 */ /* 0x000fc80000010800 */
[----:B------:R-:W-:-:S07]  /*11640*/  @!P0 FFMA.FTZ R0, R3, 0.93318945169448852539, R0 ;  /* 0x3f6ee58103008823 */ /* 0x000fce0000010000 */
.L_x_5284:
[----:B------:R-:W-:Y:S05]  /*11650*/  BSYNC B0 ;  /* 0x0000000000007941 */ /* 0x000fea0003800000 */
.L_x_5282:
        /* <DEDUP_REMOVED lines=12> */
[----:B------:R-:W-:-:S04]  /*11720*/  FFMA.FTZ R28, R21, R21, R28 ;  /* 0x00000015151c7223 */ /* 0x000fc8000001001c */
        /* <DEDUP_REMOVED lines=14> */
.L_x_5272:
        /* <DEDUP_REMOVED lines=15> */
[----:B------:R-:W-:Y:S02]  /*11900*/  FFMA.FTZ R26, R3, R3, R26 ;  /* 0x00000003031a7223 */ /* 0x000fe4000001001a */
[----:B------:R-:W-:Y:S08]  /*11910*/  MUFU.RCP R3, R24 ;  /* 0x0000001800037308 */ /* 0x000ff00000001000 */
        /* <DEDUP_REMOVED lines=16> */
.L_x_5286:
[----:B------:R-:W-:Y:S05]  /*11a20*/  BSYNC B4 ;  /* 0x0000000000047941 */ /* 0x000fea0003800000 */
.L_x_5285:
        /* <DEDUP_REMOVED lines=18> */
.L_x_5288:
[----:B------:R-:W-:Y:S02]  /*11b50*/  ISETP.GE.AND P0, PT, R19, RZ, PT ;  /* 0x000000ff1300720c */ /* 0x000fe40003f06270 */
[----:B------:R-:W-:-:S11]  /*11b60*/  MOV R3, 0x3fd774eb ;  /* 0x3fd774eb00037802 */ /* 0x000fd60000000f00 */
[----:B------:R-:W-:-:S04]  /*11b70*/  @P0 FFMA.FTZ R0, R3, 0.93318945169448852539, -R0 ;  /* 0x3f6ee58103000823 */ /* 0x000fc80000010800 */
[----:B------:R-:W-:-:S07]  /*11b80*/  @!P0 FFMA.FTZ R0, R3, 0.93318945169448852539, R0 ;  /* 0x3f6ee58103008823 */ /* 0x000fce0000010000 */
.L_x_5289:
[----:B------:R-:W-:Y:S05]  /*11b90*/  BSYNC B0 ;  /* 0x0000000000007941 */ /* 0x000fea0003800000 */
.L_x_5287:
        /* <DEDUP_REMOVED lines=10> */
.L_x_5279:
[----:B------:R-:W-:Y:S05]  /*11c40*/  BSYNC B3 ;  /* 0x0000000000037941 */ /* 0x000fea0003800000 */
.L_x_5271:
[----:B------:R-:W-:Y:S01]  /*11c50*/  ISETP.NE.AND P0, PT, R22, RZ, PT ;  /* 0x000000ff1600720c */ /* 0x000fe20003f05270 */
[----:B------:R-:W-:Y:S01]  /*11c60*/  FADD.FTZ R22, R25, 0.69314718246459960938 ;  /* 0x3f31721819167421 */ /* 0x000fe20000010000 */
[----:B------:R-:W-:-:S11]  /*11c70*/  FADD.FTZ R3, |R0|, -RZ ;  /* 0x800000ff00037221 */ /* 0x000fd60000010200 */
[----:B------:R-:W-:Y:S01]  /*11c80*/  @!P0 FADD.FTZ R22, -R22, -RZ ;  /* 0x800000ff16168221 */ /* 0x000fe20000010100 */
[----:B------:R-:W-:Y:S06]  /*11c90*/  BRA `(.L_x_5270) ;  /* 0x00000000003c7947 */ /* 0x000fec0003800000 */
.L_x_5230:
        /* <DEDUP_REMOVED lines=15> */
.L_x_5270:
[----:B------:R-:W-:Y:S05]  /*11d90*/  BSYNC B2 ;  /* 0x0000000000027941 */ /* 0x000fea0003800000 */
.L_x_5229:
        /* <DEDUP_REMOVED lines=10> */
.L_x_5291:
[----:B------:R-:W-:Y:S02]  /*11e40*/  FSETP.GTU.FTZ.AND P0, PT, R0, +INF , PT ;  /* 0x7f8000000000780b */ /* 0x000fe40003f1c000 */
[----:B------:R-:W-:-:S11]  /*11e50*/  MOV R19, R3 ;  /* 0x0000000300137202 */ /* 0x000fd60000000f00 */
[----:B------:R-:W-:-:S07]  /*11e60*/  @!P0 MOV R22, R0 ;  /* 0x0000000000168202 */ /* 0x000fce0000000f00 */
.L_x_5292:
[----:B------:R-:W-:Y:S05]  /*11e70*/  BSYNC B0 ;  /* 0x0000000000007941 */ /* 0x000fea0003800000 */
.L_x_5290:
        /* <DEDUP_REMOVED lines=26> */
[CC--:B---3--:R-:W-:Y:S02]  /*12020*/  VIMNMX R25, R4.reuse, R21.reuse, !PT ;  /* 0x0000001504197248 */ /* 0x0c8fe40007fe0100 */
        /* <DEDUP_REMOVED lines=83> */
.L_x_5301:
        /* <DEDUP_REMOVED lines=10> */
.L_x_5303:
[----:B------:R-:W-:-:S04]  /*12600*/  FADD.FTZ R4, -R0, R25 ;  /* 0x0000001900047221 */ /* 0x000fc80000010100 */
[----:B------:R-:W-:-:S07]  /*12610*/  FMUL.FTZ R4, R4, 0.5 ;  /* 0x3f00000004047820 */ /* 0x000fce0000410000 */
.L_x_5304:
[----:B------:R-:W-:Y:S05]  /*12620*/  BSYNC B1 ;  /* 0x0000000000017941 */ /* 0x000fea0003800000 */
.L_x_5302:
        /* <DEDUP_REMOVED lines=11> */
.L_x_5306:
[----:B------:R-:W-:-:S04]  /*126e0*/  FADD.FTZ R21, R28, -R21 ;  /* 0x800000151c157221 */ /* 0x000fc80000010000 */
[----:B------:R-:W-:-:S07]  /*126f0*/  FMUL.FTZ R21, R21, 0.5 ;  /* 0x3f00000015157820 */ /* 0x000fce0000410000 */
.L_x_5307:
[----:B------:R-:W-:Y:S05]  /*12700*/  BSYNC B1 ;  /* 0x0000000000017941 */ /* 0x000fea0003800000 */
.L_x_5305:
        /* <DEDUP_REMOVED lines=35> */
.L_x_5300:
[----:B------:R0:W1:Y:S02]  /*12940*/  MUFU.SQRT R21, R26 ;  /* 0x0000001a00157308 */ /* 0x0000640000002000 */
.L_x_5299:
[----:B------:R-:W-:Y:S05]  /*12950*/  BSYNC B0 ;  /* 0x0000000000007941 */ /* 0x000fea0003800000 */
.L_x_5298:
        /* <DEDUP_REMOVED lines=24> */
.L_x_5314:
[----:B------:R-:W-:-:S04]  /*12ae0*/  FADD.FTZ R0, -R0, R25 ;  /* 0x0000001900007221 */ /* 0x000fc80000010100 */
[----:B------:R-:W-:-:S07]  /*12af0*/  FMUL.FTZ R0, R0, 0.5 ;  /* 0x3f00000000007820 */ /* 0x000fce0000410000 */
.L_x_5315:
[----:B------:R-:W-:Y:S05]  /*12b00*/  BSYNC B1 ;  /* 0x0000000000017941 */ /* 0x000fea0003800000 */
.L_x_5313:
        /* <DEDUP_REMOVED lines=10> */
.L_x_5317:
[----:B------:R-:W-:-:S04]  /*12bb0*/  FADD.FTZ R3, -R3, R28 ;  /* 0x0000001c03037221 */ /* 0x000fc80000010100 */
[----:B------:R-:W-:-:S07]  /*12bc0*/  FMUL.FTZ R3, R3, 0.5 ;  /* 0x3f00000003037820 */ /* 0x000fce0000410000 */
.L_x_5318:
[----:B------:R-:W-:Y:S05]  /*12bd0*/  BSYNC B1 ;  /* 0x0000000000017941 */ /* 0x000fea0003800000 */
.L_x_5316:
[----:B------:R-:W-:Y:S01]  /*12be0*/  FADD.FTZ R3, R3, R0 ;  /* 0x0000000003037221 */ /* 0x000fe20000010000 */
[----:B------:R-:W-:Y:S01]  /*12bf0*/  FADD.FTZ R32, R23, R32 ;  /* 0x0000002017207221 */ /* 0x000fe20000010000 */
[----:B------:R-:W-:-:S03]  /*12c00*/  PLOP3.LUT P0, PT, PT, PT, PT, 0x80, 0x0 ;  /* 0x000000000000781c */ /* 0x000fc60003f0f070 */
[----:B------:R-:W-:-:S06]  /*12c10*/  FMUL.FTZ R32, R32, R3 ;  /* 0x0000000320207220 */ /* 0x000fcc0000410000 */
[----:B------:R-:W2:Y:S01]  /*12c20*/  MUFU.SQRT R32, R32 ;  /* 0x0000002000207308 */ /* 0x000ea20000002000 */
[----:B------:R-:W-:Y:S05]  /*12c30*/  BRA `(.L_x_5310) ;  /* 0x0000000000687947 */ /* 0x000fea0003800000 */
.L_x_5312:
[----:B------:R-:W-:-:S13]  /*12c40*/  FSETP.GT.FTZ.AND P1, PT, R23, 1, PT ;  /* 0x3f8000001700780b */ /* 0x000fda0003f34000 */
[----:B------:R-:W-:Y:S01]  /*12c50*/  @!P1 FADD.FTZ R25, -R23, 1 ;  /* 0x3f80000017199421 */ /* 0x000fe20000010100 */
[----:B------:R-:W-:-:S03]  /*12c60*/  @!P1 PLOP3.LUT P0, PT, PT, PT, PT, 0x80, 0x0 ;  /* 0x000000000000981c */ /* 0x000fc60003f0f070 */
[----:B------:R-:W-:-:S04]  /*12c70*/  @!P1 FMUL.FTZ R25, R0, R25 ;  /* 0x0000001900199220 */ /* 0x000fc80000410000 */
[----:B------:R3:W4:Y:S01]  /*12c80*/  @!P1 MUFU.SQRT R32, R25 ;  /* 0x0000001900209308 */ /* 0x0007220000002000 */
[----:B------:R-:W-:Y:S05]  /*12c90*/  @!P1 BRA `(.L_x_5310) ;  /* 0x0000000000509947 */ /* 0x000fea0003800000 */
[----:B---3--:R-:W-:Y:S01]  /*12ca0*/  FMUL.FTZ R25, R0, R3 ;  /* 0x0000000300197220 */ /* 0x008fe20000410000 */
        /* <DEDUP_REMOVED lines=8> */
.L_x_5311:
        /* <DEDUP_REMOVED lines=8> */
.L_x_5309:
[----:B------:R-:W-:Y:S01]  /*12db0*/  PLOP3.LUT P0, PT, PT, PT, PT, 0x80, 0x0 ;  /* 0x000000000000781c */ /* 0x000fe20003f0f070 */
[----:B------:R-:W-:Y:S01]  /*12dc0*/  FMUL.FTZ R32, R32, 16777216 ;  /* 0x4b80000020207820 */ /* 0x000fe20000410000 */
[----:B------:R-:W-:-:S11]  /*12dd0*/  FMUL.FTZ R23, R23, 16777216 ;  /* 0x4b80000017177820 */ /* 0x000fd60000410000 */
.L_x_5310:
[----:B------:R-:W-:Y:S05]  /*12de0*/  BSYNC B0 ;  /* 0x0000000000007941 */ /* 0x000fea0003800000 */
.L_x_5308:
        /* <DEDUP_REMOVED lines=10> */
[----:B------:R-:W3:Y:S02]  /*12e90*/  MUFU.RSQ R23, R6 ;  /* 0x0000000600177308 */ /* 0x000ee40000001400 */
[----:B---3--:R-:W-:Y:S01]  /*12ea0*/  FMUL.FTZ R25, R6, R23 ;  /* 0x0000001706197220 */ /* 0x008fe20000410000 */
[----:B0-----:R-:W-:Y:S01]  /*12eb0*/  FMUL.FTZ R26, R23, 0.5 ;  /* 0x3f000000171a7820 */ /* 0x001fe20000410000 */
        /* <DEDUP_REMOVED lines=20> */
.L_x_5321:
[----:B------:R-:W-:Y:S01]  /*13000*/  MOV R0, 0x3f000000 ;  /* 0x3f00000000007802 */ /* 0x000fe20000000f00 */
        /* <DEDUP_REMOVED lines=27> */
.L_x_5320:
        /* <DEDUP_REMOVED lines=19> */
[----:B01-3--:R-:W-:Y:S05]  /*132f0*/  CALL.REL.NOINC `($__internal_11_$__cuda_sm3x_div_rn_ftz_f32_slowpath) ;  /* 0x0000016400787944 */ /* 0x00bfea0003c00000 */
.L_x_5325:
[----:B------:R-:W-:Y:S05]  /*13300*/  BSYNC B4 ;  /* 0x0000000000047941 */ /* 0x000fea0003800000 */
.L_x_5324:
        /* <DEDUP_REMOVED lines=18> */
.L_x_5327:
[----:B------:R-:W-:Y:S02]  /*13430*/  ISETP.GE.AND P0, PT, R23, RZ, PT ;  /* 0x000000ff1700720c */ /* 0x000fe40003f06270 */
[----:B------:R-:W-:-:S11]  /*13440*/  MOV R3, 0x3fd774eb ;  /* 0x3fd774eb00037802 */ /* 0x000fd60000000f00 */
[----:B------:R-:W-:-:S04]  /*13450*/  @P0 FFMA.FTZ R0, R3, 0.93318945169448852539, -R0 ;  /* 0x3f6ee58103000823 */ /* 0x000fc80000010800 */
[----:B------:R-:W-:-:S07]  /*13460*/  @!P0 FFMA.FTZ R0, R3, 0.93318945169448852539, R0 ;  /* 0x3f6ee58103008823 */ /* 0x000fce0000010000 */
.L_x_5328:
[----:B------:R-:W-:Y:S05]  /*13470*/  BSYNC B0 ;  /* 0x0000000000007941 */ /* 0x000fea0003800000 */
.L_x_5326:
        /* <DEDUP_REMOVED lines=11> */
.L_x_5323:
        /* <DEDUP_REMOVED lines=17> */
.L_x_5330:
[----:B------:R-:W-:Y:S05]  /*13640*/  BSYNC B4 ;  /* 0x0000000000047941 */ /* 0x000fea0003800000 */
.L_x_5329:
        /* <DEDUP_REMOVED lines=18> */
.L_x_5332:
[----:B------:R-:W-:Y:S02]  /*13770*/  ISETP.GE.AND P0, PT, R23, RZ, PT ;  /* 0x000000ff1700720c */ /* 0x000fe40003f06270 */
[----:B------:R-:W-:-:S11]  /*13780*/  MOV R3, 0x3fd774eb ;  /* 0x3fd774eb00037802 */ /* 0x000fd60000000f00 */
[----:B------:R-:W-:-:S04]  /*13790*/  @P0 FFMA.FTZ R0, R3, 0.93318945169448852539, -R0 ;  /* 0x3f6ee58103000823 */ /* 0x000fc80000010800 */
[----:B------:R-:W-:-:S07]  /*137a0*/  @!P0 FFMA.FTZ R0, R3, 0.93318945169448852539, R0 ;  /* 0x3f6ee58103008823 */ /* 0x000fce0000010000 */
.L_x_5333:
[----:B------:R-:W-:Y:S05]  /*137b0*/  BSYNC B0 ;  /* 0x0000000000007941 */ /* 0x000fea0003800000 */
.L_x_5331:
        /* <DEDUP_REMOVED lines=10> */
.L_x_5322:
[----:B------:R-:W-:Y:S05]  /*13860*/  BSYNC B3 ;  /* 0x0000000000037941 */ /* 0x000fea0003800000 */
.L_x_5319:
[----:B------:R-:W-:-:S13]  /*13870*/  ISETP.NE.AND P0, PT, R7, RZ, PT ;  /* 0x000000ff0700720c */ /* 0x000fda0003f05270 */
[----:B-1----:R-:W-:Y:S01]  /*13880*/  @!P0 FADD.FTZ R21, -R21, -RZ ;  /* 0x800000ff15158221 */ /* 0x002fe20000010100 */
[----:B------:R-:W-:Y:S06]  /*13890*/  BRA `(.L_x_5334) ;  /* 0x0000000c006c7947 */ /* 0x000fec0003800000 */
.L_x_5297:
[----:B------:R-:W-:Y:S01]  /*138a0*/  FADD.FTZ R3, -R6, 6.1232342629258392722e-17 ;  /* 0x248d313206037421 */ /* 0x000fe20000010100 */
[----:B------:R-:W-:-:S03]  /*138b0*/  FADD.FTZ R21, -R24, -RZ ;  /* 0x800000ff18157221 */ /* 0x000fc60000010100 */
[----:B------:R-:W-:Y:S01]  /*138c0*/  FADD.FTZ R3, R3, 1.5707963705062866211 ;  /* 0x3fc90fdb03037421 */ /* 0x000fe20000010000 */
[----:B------:R-:W-:Y:S06]  /*138d0*/  BRA `(.L_x_5334) ;  /* 0x0000000c005c7947 */ /* 0x000fec0003800000 */
.L_x_5296:
[----:B------:R-:W-:Y:S01]  /*138e0*/  FADD.FTZ R21, -R24, -RZ ;  /* 0x800000ff18157221 */ /* 0x000fe20000010100 */
[----:B------:R-:W-:Y:S01]  /*138f0*/  MOV R3, RZ ;  /* 0x000000ff00037202 */ /* 0x000fe20000000f00 */
[----:B------:R-:W-:Y:S06]  /*13900*/  BRA `(.L_x_5334) ;  /* 0x0000000c00507947 */ /* 0x000fec0003800000 */
.L_x_5295:
        /* <DEDUP_REMOVED lines=24> */
.L_x_5339:
[----:B------:R-:W-:Y:S05]  /*13a90*/  BSYNC B4 ;  /* 0x0000000000047941 */ /* 0x000fea0003800000 */
.L_x_5338:
        /* <DEDUP_REMOVED lines=18> */
.L_x_5341:
[----:B------:R-:W-:Y:S02]  /*13bc0*/  ISETP.GE.AND P0, PT, R6, RZ, PT ;  /* 0x000000ff0600720c */ /* 0x000fe40003f06270 */
[----:B------:R-:W-:-:S11]  /*13bd0*/  MOV R3, 0x3fd774eb ;  /* 0x3fd774eb00037802 */ /* 0x000fd60000000f00 */
[----:B------:R-:W-:-:S04]  /*13be0*/  @P0 FFMA.FTZ R0, R3, 0.93318945169448852539, -R0 ;  /* 0x3f6ee58103000823 */ /* 0x000fc80000010800 */
[----:B------:R-:W-:-:S07]  /*13bf0*/  @!P0 FFMA.FTZ R0, R3, 0.93318945169448852539, R0 ;  /* 0x3f6ee58103008823 */ /* 0x000fce0000010000 */
.L_x_5342:
[----:B------:R-:W-:Y:S05]  /*13c00*/  BSYNC B0 ;  /* 0x0000000000007941 */ /* 0x000fea0003800000 */
.L_x_5340:
        /* <DEDUP_REMOVED lines=13> */
.L_x_5337:
        /* <DEDUP_REMOVED lines=12> */
.L_x_5345:
[----:B------:R-:W-:Y:S05]  /*13da0*/  BSYNC B4 ;  /* 0x0000000000047941 */ /* 0x000fea0003800000 */
.L_x_5344:
        /* <DEDUP_REMOVED lines=18> */
.L_x_5347:
[----:B------:R-:W-:Y:S02]  /*13ed0*/  ISETP.GE.AND P0, PT, R6, RZ, PT ;  /* 0x000000ff0600720c */ /* 0x000fe40003f06270 */
[----:B------:R-:W-:-:S11]  /*13ee0*/  MOV R3, 0x3fd774eb ;  /* 0x3fd774eb00037802 */ /* 0x000fd60000000f00 */
[----:B------:R-:W-:-:S04]  /*13ef0*/  @P0 FFMA.FTZ R0, R3, 0.93318945169448852539, -R0 ;  /* 0x3f6ee58103000823 */ /* 0x000fc80000010800 */
[----:B------:R-:W-:-:S07]  /*13f00*/  @!P0 FFMA.FTZ R0, R3, 0.93318945169448852539, R0 ;  /* 0x3f6ee58103008823 */ /* 0x000fce0000010000 */
.L_x_5348:
[----:B------:R-:W-:Y:S05]  /*13f10*/  BSYNC B0 ;  /* 0x0000000000007941 */ /* 0x000fea0003800000 */
.L_x_5346:
        /* <DEDUP_REMOVED lines=27> */
.L_x_5336:
        /* <DEDUP_REMOVED lines=33> */
.L_x_5350:
[----:B------:R-:W-:Y:S05]  /*142e0*/  BSYNC B4 ;  /* 0x0000000000047941 */ /* 0x000fea0003800000 */
.L_x_5349:
        /* <DEDUP_REMOVED lines=18> */
.L_x_5352:
[----:B------:R-:W-:Y:S02]  /*14410*/  ISETP.GE.AND P0, PT, R6, RZ, PT ;  /* 0x000000ff0600720c */ /* 0x000fe40003f06270 */
[----:B------:R-:W-:-:S11]  /*14420*/  MOV R3, 0x3fd774eb ;  /* 0x3fd774eb00037802 */ /* 0x000fd60000000f00 */
[----:B------:R-:W-:-:S04]  /*14430*/  @P0 FFMA.FTZ R0, R3, 0.93318945169448852539, -R0 ;  /* 0x3f6ee58103000823 */ /* 0x000fc80000010800 */
[----:B------:R-:W-:-:S07]  /*14440*/  @!P0 FFMA.FTZ R0, R3, 0.93318945169448852539, R0 ;  /* 0x3f6ee58103008823 */ /* 0x000fce0000010000 */
.L_x_5353:
[----:B------:R-:W-:Y:S05]  /*14450*/  BSYNC B0 ;  /* 0x0000000000007941 */ /* 0x000fea0003800000 */
.L_x_5351:
        /* <DEDUP_REMOVED lines=10> */
.L_x_5343:
[----:B------:R-:W-:Y:S05]  /*14500*/  BSYNC B3 ;  /* 0x0000000000037941 */ /* 0x000fea0003800000 */
.L_x_5335:
[----:B------:R-:W-:Y:S01]  /*14510*/  ISETP.NE.AND P0, PT, R7, RZ, PT ;  /* 0x000000ff0700720c */ /* 0x000fe20003f05270 */
[----:B------:R-:W-:Y:S01]  /*14520*/  FADD.FTZ R21, R26, 0.69314718246459960938 ;  /* 0x3f3172181a157421 */ /* 0x000fe20000010000 */
[----:B------:R-:W-:-:S11]  /*14530*/  FADD.FTZ R3, |R0|, -RZ ;  /* 0x800000ff00037221 */ /* 0x000fd60000010200 */
[----:B------:R-:W-:Y:S01]  /*14540*/  @!P0 FADD.FTZ R21, -R21, -RZ ;  /* 0x800000ff15158221 */ /* 0x000fe20000010100 */
[----:B------:R-:W-:Y:S06]  /*14550*/  BRA `(.L_x_5334) ;  /* 0x00000000003c7947 */ /* 0x000fec0003800000 */
.L_x_5294:
        /* <DEDUP_REMOVED lines=15> */
.L_x_5334:
[----:B------:R-:W-:Y:S05]  /*14650*/  BSYNC B2 ;  /* 0x0000000000027941 */ /* 0x000fea0003800000 */
.L_x_5293:
        /* <DEDUP_REMOVED lines=10> */
.L_x_5355:
[----:B------:R-:W-:Y:S02]  /*14700*/  FSETP.GTU.FTZ.AND P0, PT, R4, +INF , PT ;  /* 0x7f8000000400780b */ /* 0x000fe40003f1c000 */
[----:B------:R-:W-:-:S11]  /*14710*/  MOV R0, R3 ;  /* 0x0000000300007202 */ /* 0x000fd60000000f00 */
[----:B------:R-:W-:-:S07]  /*14720*/  @!P0 MOV R21, R4 ;  /* 0x0000000400158202 */ /* 0x000fce0000000f00 */
.L_x_5356:
[----:B------:R-:W-:Y:S05]  /*14730*/  BSYNC B0 ;  /* 0x0000000000007941 */ /* 0x000fea0003800000 */
.L_x_5354:
[----:B------:R-:W1:Y:S01]  /*14740*/  LDC.64 R6, c[0x0][0x218] ;  /* 0x00008600ff067b82 */ /* 0x000e620000000a00 */
[----:B------:R-:W-:Y:S02]  /*14750*/  F2FP.F16.F32.PACK_AB R9, R9, R20 ;  /* 0x000000140909723e */ /* 0x000fe400000000ff */
[----:B------:R-:W-:Y:S02]  /*14760*/  F2FP.F16.F32.PACK_AB R4, R13, R14 ;  /* 0x0000000e0d04723e */ /* 0x000fe400000000ff */
[----:B------:R-:W-:Y:S02]  /*14770*/  F2FP.F16.F32.PACK_AB R5, R5, R16 ;  /* 0x000000100505723e */ /* 0x000fe400000000ff */
[----:B------:R-:W-:Y:S02]  /*14780*/  F2FP.F16.F32.PACK_AB R8, R8, R17 ;  /* 0x000000110808723e */ /* 0x000fe400000000ff */
[----:B------:R-:W-:Y:S02]  /*14790*/  F2FP.F16.F32.PACK_AB R20, R19, R22 ;  /* 0x000000161314723e */ /* 0x000fe400000000ff */
[----:B------:R-:W-:Y:S01]  /*147a0*/  F2FP.F16.F32.PACK_AB R21, R0, R21 ;  /* 0x000000150015723e */ /* 0x000fe200000000ff */
[----:B-1----:R-:W-:Y:S01]  /*147b0*/  IMAD.WIDE.U32 R2, R2, 0x4, R6 ;  /* 0x0000000402027825 */ /* 0x002fe200078e0006 */
[----:B------:R-:W-:-:S02]  /*147c0*/  F2FP.F16.F32.PACK_AB R6, R10, R15 ;  /* 0x0000000f0a06723e */ /* 0x000fc400000000ff */
[----:B------:R-:W-:Y:S01]  /*147d0*/  F2FP.F16.F32.PACK_AB R7, R11, R18 ;  /* 0x000000120b07723e */ /* 0x000fe200000000ff */
[----:B------:R-:W-:-:S05]  /*147e0*/  IMAD.WIDE R2, R12, 0x8, R2 ;  /* 0x000000080c027825 */ /* 0x000fca00078e0202 */
[----:B------:R-:W-:Y:S04]  /*147f0*/  STG.E.64 desc[UR4][R2.64], R4 ;  /* 0x0000000402007986 */ /* 0x000fe8000c101b04 */
[----:B------:R-:W-:Y:S04]  /*14800*/  STG.E.64 desc[UR4][R2.64+0x400], R6 ;  /* 0x0004000602007986 */ /* 0x000fe8000c101b04 */
[----:B------:R-:W-:Y:S04]  /*14810*/  STG.E.64 desc[UR4][R2.64+0x800], R8 ;  /* 0x0008000802007986 */ /* 0x000fe8000c101b04 */
[----:B------:R-:W-:Y:S01]  /*14820*/  STG.E.64 desc[UR4][R2.64+0xc00], R20 ;  /* 0x000c001402007986 */ /* 0x000fe2000c101b04 */
[----:B------:R-:W-:Y:S05]  /*14830*/  EXIT ;  /* 0x000000000000794d */ /* 0x000fea0003800000 */
.L_x_4844:
[----:B------:R-:W0:Y:S02]  /*14840*/  S2R R3, SR_TID.X ;  /* 0x0000000000037919 */ /* 0x000e240000002100 */
[----:B0-----:R-:W-:-:S13]  /*14850*/  ISETP.GE.AND P0, PT, R3, R22, PT ;  /* 0x000000160300720c */ /* 0x001fda0003f06270 */
[----:B------:R-:W-:Y:S02]  /*14860*/  @!P0 IADD3 R7, R2, R3, RZ ;  /* 0x0000000302078210 */ /* 0x000fe40007ffe0ff */
[----:B------:R-:W-:-:S04]  /*14870*/  @!P0 IADD3 R3, R3, 0x80, RZ ;  /* 0x0000008003038810 */ /* 0x000fc80007ffe0ff */
[----:B------:R-:W-:-:S13]  /*14880*/  ISETP.GE.AND P6, PT, R3, R22, PT ;  /* 0x000000160300720c */ /* 0x000fda0003fc6270 */
[----:B------:R-:W0:Y:S01]  /*14890*/  @!P6 LDC.64 R4, c[0x0][0x220] ;  /* 0x00008800ff04eb82 */ /* 0x000e220000000a00 */
[----:B------:R-:W-:-:S05]  /*148a0*/  @!P6 IADD3 R9, R2, R3, RZ ;  /* 0x000000030209e210 */ /* 0x000fca0007ffe0ff */
[----:B0-----:R-:W-:Y:S01]  /*148b0*/  @!P6 IMAD.WIDE.U32 R4, R9, 0x4, R4 ;  /* 0x000000040904e825 */ /* 0x001fe200078e0004 */
[----:B------:R-:W-:Y:S01]  /*148c0*/  @!P6 IADD3 R3, R3, 0x80, RZ ;  /* 0x000000800303e810 */ /* 0x000fe20007ffe0ff */
[----:B------:R-:W0:Y:S04]  /*148d0*/  @!P0 LDC.64 R8, c[0x0][0x220] ;  /* 0x00008800ff088b82 */ /* 0x000e280000000a00 */
[----:B------:R-:W2:Y:S01]  /*148e0*/  @!P6 LDG.E R4, desc[UR4][R4.64] ;  /* 0x000000040404e981 */ /* 0x000ea2000c1e1900 */
[----:B------:R-:W-:Y:S02]  /*148f0*/  ISETP.GE.AND P5, PT, R3, R22, PT ;  /* 0x000000160300720c */ /* 0x000fe40003fa6270 */
[----:B------:R-:W-:-:S11]  /*14900*/  PRMT R10, RZ, 0x5410, RZ ;  /* 0x00005410ff0a7816 */ /* 0x000fd600000000ff */
[----:B------:R-:W-:Y:S01]  /*14910*/  @!P5 IADD3 R11, R2, R3, RZ ;  /* 0x00000003020bd210 */ /* 0x000fe20007ffe0ff */
[----:B------:R-:W1:Y:S01]  /*14920*/  @!P5 LDC.64 R12, c[0x0][0x220] ;  /* 0x00008800ff0cdb82 */ /* 0x000e620000000a00 */
[----:B------:R-:W-:-:S04]  /*14930*/  @!P5 IADD3 R3, R3, 0x80, RZ ;  /* 0x000000800303d810 */ /* 0x000fc80007ffe0ff */
[----:B------:R-:W-:Y:S01]  /*14940*/  ISETP.GE.AND P4, PT, R3, R22, PT ;  /* 0x000000160300720c */ /* 0x000fe20003f86270 */
[----:B0-----:R-:W-:-:S06]  /*14950*/  @!P0 IMAD.WIDE.U32 R8, R7, 0x4, R8 ;  /* 0x0000000407088825 */ /* 0x001fcc00078e0008 */
[----:B------:R-:W3:Y:S06]  /*14960*/  @!P0 LDG.E R8, desc[UR4][R8.64] ;  /* 0x0000000408088981 */ /* 0x000eec000c1e1900 */
[----:B------:R-:W-:Y:S01]  /*14970*/  @!P4 IADD3 R21, R2, R3, RZ ;  /* 0x000000030215c210 */ /* 0x000fe20007ffe0ff */
[----:B------:R-:W0:Y:S01]  /*14980*/  @!P4 LDC.64 R14, c[0x0][0x220] ;  /* 0x00008800ff0ecb82 */ /* 0x000e220000000a00 */
[----:B------:R-:W-:-:S04]  /*14990*/  @!P4 IADD3 R3, R3, 0x80, RZ ;  /* 0x000000800303c810 */ /* 0x000fc80007ffe0ff */
[----:B------:R-:W-:-:S13]  /*149a0*/  ISETP.GE.AND P3, PT, R3, R22, PT ;  /* 0x000000160300720c */ /* 0x000fda0003f66270 */
[----:B------:R-:W-:Y:S01]  /*149b0*/  @!P3 IADD3 R23, R2, R3, RZ ;  /* 0x000000030217b210 */ /* 0x000fe20007ffe0ff */
[----:B------:R-:W4:Y:S01]  /*149c0*/  @!P3 LDC.64 R16, c[0x0][0x220] ;  /* 0x00008800ff10bb82 */ /* 0x000f220000000a00 */
[----:B------:R-:W-:-:S04]  /*149d0*/  @!P3 IADD3 R3, R3, 0x80, RZ ;  /* 0x000000800303b810 */ /* 0x000fc80007ffe0ff */
[----:B------:R-:W-:-:S13]  /*149e0*/  ISETP.GE.AND P2, PT, R3, R22, PT ;  /* 0x000000160300720c */ /* 0x000fda0003f46270 */
[----:B------:R-:W-:Y:S01]  /*149f0*/  @!P2 IADD3 R25, R2, R3, RZ ;  /* 0x000000030219a210 */ /* 0x000fe20007ffe0ff */
[----:B------:R-:W5:Y:S01]  /*14a00*/  @!P2 LDC.64 R18, c[0x0][0x220] ;  /* 0x00008800ff12ab82 */ /* 0x000f620000000a00 */
[----:B------:R-:W-:-:S04]  /*14a10*/  @!P2 IADD3 R3, R3, 0x80, RZ ;  /* 0x000000800303a810 */ /* 0x000fc80007ffe0ff */
[----:B------:R-:W-:-:S13]  /*14a20*/  ISETP.GE.AND P1, PT, R3, R22, PT ;  /* 0x000000160300720c */ /* 0x000fda0003f26270 */
[----:B------:R-:W-:Y:S01]  /*14a30*/  @!P1 IADD3 R27, R2, R3, RZ ;  /* 0x00000003021b9210 */ /* 0x000fe20007ffe0ff */
[----:B------:R-:W5:Y:S01]  /*14a40*/  @!P1 LDC.64 R6, c[0x0][0x220] ;  /* 0x00008800ff069b82 */ /* 0x000f620000000a00 */
[----:B------:R-:W-:Y:S01]  /*14a50*/  @!P1 IADD3 R3, R3, 0x80, RZ ;  /* 0x0000008003039810 */ /* 0x000fe20007ffe0ff */
[----:B-1----:R-:W-:-:S06]  /*14a60*/  @!P5 IMAD.WIDE.U32 R12, R11, 0x4, R12 ;  /* 0x000000040b0cd825 */ /* 0x002fcc00078e000c */
[----:B------:R1:W3:Y:S01]  /*14a70*/  @!P5 LDG.E R12, desc[UR4][R12.64] ;  /* 0x000000040c0cd981 */ /* 0x0002e2000c1e1900 */
[----:B0-----:R-:W-:-:S04]  /*14a80*/  @!P4 IMAD.WIDE.U32 R14, R21, 0x4, R14 ;  /* 0x00000004150ec825 */ /* 0x001fc800078e000e */
[----:B----4-:R-:W-:Y:S02]  /*14a90*/  @!P3 IMAD.WIDE.U32 R16, R23, 0x4, R16 ;  /* 0x000000041710b825 */ /* 0x010fe400078e0010 */
[----:B------:R-:W4:Y:S02]  /*14aa0*/  @!P4 LDG.E R14, desc[UR4][R14.64] ;  /* 0x000000040e0ec981 */ /* 0x000f24000c1e1900 */
[----:B-----5:R-:W-:Y:S02]  /*14ab0*/  @!P2 IMAD.WIDE.U32 R18, R25, 0x4, R18 ;  /* 0x000000041912a825 */ /* 0x020fe400078e0012 */
[----:B------:R-:W5:Y:S04]  /*14ac0*/  @!P3 LDG.E R16, desc[UR4][R16.64] ;  /* 0x000000041010b981 */ /* 0x000f68000c1e1900 */
[----:B------:R-:W5:Y:S01]  /*14ad0*/  @!P2 LDG.E R18, desc[UR4][R18.64] ;  /* 0x000000041212a981 */ /* 0x000f62000c1e1900 */
[----:B------:R-:W-:-:S06]  /*14ae0*/  @!P1 IMAD.WIDE.U32 R6, R27, 0x4, R6 ;  /* 0x000000041b069825 */ /* 0x000fcc00078e0006 */
[----:B------:R-:W5:Y:S01]  /*14af0*/  @!P1 LDG.E R6, desc[UR4][R6.64] ;  /* 0x0000000406069981 */ /* 0x000f62000c1e1900 */
[----:B--2---:R-:W-:-:S04]  /*14b00*/  @!P6 PRMT R10, R10, 0x5410, R4 ;  /* 0x000054100a0ae816 */ /* 0x004fc80000000004 */
[----:B------:R-:W-:Y:S02]  /*14b10*/  @!P6 PRMT R10, R4, 0x7632, R10 ;  /* 0x00007632040ae816 */ /* 0x000fe4000000000a */
[----:B------:R-:W-:-:S13]  /*14b20*/  ISETP.GE.AND P6, PT, R3, R22, PT ;  /* 0x000000160300720c */ /* 0x000fda0003fc6270 */
[----:B------:R-:W0:Y:S01]  /*14b30*/  @!P6 LDC.64 R4, c[0x0][0x220] ;  /* 0x00008800ff04eb82 */ /* 0x000e220000000a00 */
[----:B------:R-:W-:-:S05]  /*14b40*/  @!P6 IADD3 R3, R2, R3, RZ ;  /* 0x000000030203e210 */ /* 0x000fca0007ffe0ff */
[----:B0-----:R-:W-:-:S06]  /*14b50*/  @!P6 IMAD.WIDE.U32 R4, R3, 0x4, R4 ;  /* 0x000000040304e825 */ /* 0x001fcc00078e0004 */
[----:B------:R0:W2:Y:S01]  /*14b60*/  @!P6 LDG.E R4, desc[UR4][R4.64] ;  /* 0x000000040404e981 */ /* 0x0000a2000c1e1900 */
[----:B------:R-:W-:Y:S02]  /*14b70*/  PRMT R11, RZ, 0x5410, RZ ;  /* 0x00005410ff0b7816 */ /* 0x000fe400000000ff */
[----:B-1----:R-:W-:Y:S02]  /*14b80*/  PRMT R13, RZ, 0x5410, RZ ;  /* 0x00005410ff0d7816 */ /* 0x002fe400000000ff */
[----:B------:R-:W-:Y:S02]  /*14b90*/  PRMT R23, RZ, 0x5410, RZ ;  /* 0x00005410ff177816 */ /* 0x000fe400000000ff */
[----:B------:R-:W-:Y:S02]  /*14ba0*/  PRMT R26, RZ, 0x5410, RZ ;  /* 0x00005410ff1a7816 */ /* 0x000fe400000000ff */
[----:B------:R-:W-:Y:S01]  /*14bb0*/  PRMT R24, RZ, 0x5410, RZ ;  /* 0x00005410ff187816 */ /* 0x000fe200000000ff */
[----:B------:R-:W-:Y:S01]  /*14bc0*/  BSSY B3, `(.L_x_5357) ;  /* 0x000029e000037945 */ /* 0x000fe20003800000 */
[----:B------:R-:W-:-:S02]  /*14bd0*/  PRMT R0, RZ, 0x7610, R0 ;  /* 0x00007610ff007816 */ /* 0x000fc40000000000 */
[----:B0-----:R-:W-:Y:S02]  /*14be0*/  PRMT R5, RZ, 0x7610, R5 ;  /* 0x00007610ff057816 */ /* 0x001fe40000000005 */
[C---:B---3--:R-:W-:Y:S02]  /*14bf0*/  @!P0 PRMT R0, R8.reuse, 0x7610, R0 ;  /* 0x0000761008008816 */ /* 0x048fe40000000000 */
[----:B------:R-:W-:Y:S02]  /*14c00*/  @!P0 PRMT R5, R8, 0x7632, R5 ;  /* 0x0000763208058816 */ /* 0x000fe40000000005 */
[----:B------:R-:W-:-:S04]  /*14c10*/  @!P5 PRMT R11, R11, 0x5410, R12 ;  /* 0x000054100b0bd816 */ /* 0x000fc8000000000c */
[----:B------:R-:W-:Y:S02]  /*14c20*/  @!P5 PRMT R11, R12, 0x7632, R11 ;  /* 0x000076320c0bd816 */ /* 0x000fe4000000000b */
[----:B------:R-:W-:Y:S02]  /*14c30*/  PRMT R12, RZ, 0x5410, RZ ;  /* 0x00005410ff0c7816 */ /* 0x000fe400000000ff */
[----:B----4-:R-:W-:Y:S02]  /*14c40*/  @!P4 PRMT R13, R13, 0x5410, R14 ;  /* 0x000054100d0dc816 */ /* 0x010fe4000000000e */
[----:B-----5:R-:W-:Y:S02]  /*14c50*/  @!P3 PRMT R12, R12, 0x5410, R16 ;  /* 0x000054100c0cb816 */ /* 0x020fe40000000010 */
[----:B------:R-:W-:Y:S02]  /*14c60*/  @!P2 PRMT R23, R23, 0x5410, R18 ;  /* 0x000054101717a816 */ /* 0x000fe40000000012 */
[----:B------:R-:W-:-:S02]  /*14c70*/  @!P4 PRMT R13, R14, 0x7632, R13 ;  /* 0x000076320e0dc816 */ /* 0x000fc4000000000d */
[----:B------:R-:W-:Y:S02]  /*14c80*/  @!P1 PRMT R24, R24, 0x5410, R6 ;  /* 0x0000541018189816 */ /* 0x000fe40000000006 */
[----:B------:R-:W-:Y:S02]  /*14c90*/  @!P3 PRMT R12, R16, 0x7632, R12 ;  /* 0x00007632100cb816 */ /* 0x000fe4000000000c */
[----:B------:R-:W-:Y:S02]  /*14ca0*/  @!P2 PRMT R23, R18, 0x7632, R23 ;  /* 0x000076321217a816 */ /* 0x000fe40000000017 */
[----:B------:R-:W-:Y:S02]  /*14cb0*/  @!P1 PRMT R24, R6, 0x7632, R24 ;  /* 0x0000763206189816 */ /* 0x000fe40000000018 */
[----:B--2---:R-:W-:-:S04]  /*14cc0*/  @!P6 PRMT R26, R26, 0x5410, R4 ;  /* 0x000054101a1ae816 */ /* 0x004fc80000000004 */
        /* <DEDUP_REMOVED lines=111> */
.L_x_5367:
        /* <DEDUP_REMOVED lines=10> */
.L_x_5369:
[----:B------:R-:W-:-:S04]  /*15460*/  FADD.FTZ R14, -R3, R4 ;  /* 0x00000004030e7221 */ /* 0x000fc80000010100 */
[----:B------:R-:W-:-:S07]  /*15470*/  FMUL.FTZ R14, R14, 0.5 ;  /* 0x3f0000000e0e7820 */ /* 0x000fce0000410000 */
.L_x_5370:
[----:B------:R-:W-:Y:S05]  /*15480*/  BSYNC B1 ;  /* 0x0000000000017941 */ /* 0x000fea0003800000 */
.L_x_5368:
        /* <DEDUP_REMOVED lines=11> */
.L_x_5372:
[----:B------:R-:W-:-:S04]  /*15540*/  FADD.FTZ R16, R9, -R16 ;  /* 0x8000001009107221 */ /* 0x000fc80000010000 */
[----:B------:R-:W-:-:S07]  /*15550*/  FMUL.FTZ R17, R16, 0.5 ;  /* 0x3f00000010117820 */ /* 0x000fce0000410000 */
.L_x_5373:
[----:B------:R-:W-:Y:S05]  /*15560*/  BSYNC B1 ;  /* 0x0000000000017941 */ /* 0x000fea0003800000 */
.L_x_5371:
        /* <DEDUP_REMOVED lines=35> */
.L_x_5366:
[----:B------:R0:W1:Y:S02]  /*157a0*/  MUFU.SQRT R21, R7 ;  /* 0x0000000700157308 */ /* 0x0000640000002000 */
.L_x_5365:
[----:B------:R-:W-:Y:S05]  /*157b0*/  BSYNC B0 ;  /* 0x0000000000007941 */ /* 0x000fea0003800000 */
.L_x_5364:
        /* <DEDUP_REMOVED lines=24> */
.L_x_5380:
[----:B------:R-:W-:-:S04]  /*15940*/  FADD.FTZ R3, -R3, R4 ;  /* 0x0000000403037221 */ /* 0x000fc80000010100 */
[----:B------:R-:W-:-:S07]  /*15950*/  FMUL.FTZ R3, R3, 0.5 ;  /* 0x3f00000003037820 */ /* 0x000fce0000410000 */
.L_x_5381:
[----:B------:R-:W-:Y:S05]  /*15960*/  BSYNC B1 ;  /* 0x0000000000017941 */ /* 0x000fea0003800000 */
.L_x_5379:
        /* <DEDUP_REMOVED lines=10> */
.L_x_5383:
[----:B------:R-:W-:-:S04]  /*15a10*/  FADD.FTZ R0, -R0, R9 ;  /* 0x0000000900007221 */ /* 0x000fc80000010100 */
[----:B------:R-:W-:-:S07]  /*15a20*/  FMUL.FTZ R0, R0, 0.5 ;  /* 0x3f00000000007820 */ /* 0x000fce0000410000 */
.L_x_5384:
[----:B------:R-:W-:Y:S05]  /*15a30*/  BSYNC B1 ;  /* 0x0000000000017941 */ /* 0x000fea0003800000 */
.L_x_5382:
[----:B------:R-:W-:Y:S01]  /*15a40*/  FADD.FTZ R0, R0, R3 ;  /* 0x0000000300007221 */ /* 0x000fe20000010000 */
[----:B------:R-:W-:Y:S01]  /*15a50*/  FADD.FTZ R15, R8, R15 ;  /* 0x0000000f080f7221 */ /* 0x000fe20000010000 */
[----:B------:R-:W-:-:S03]  /*15a60*/  PLOP3.LUT P0, PT, PT, PT, PT, 0x80, 0x0 ;  /* 0x000000000000781c */ /* 0x000fc60003f0f070 */
[----:B------:R-:W-:-:S04]  /*15a70*/  FMUL.FTZ R0, R15, R0 ;  /* 0x000000000f007220 */ /* 0x000fc80000410000 */
[----:B------:R4:W2:Y:S01]  /*15a80*/  MUFU.SQRT R9, R0 ;  /* 0x0000000000097308 */ /* 0x0008a20000002000 */
[----:B------:R-:W-:Y:S05]  /*15a90*/  BRA `(.L_x_5376) ;  /* 0x0000000000687947 */ /* 0x000fea0003800000 */
.L_x_5378:
[----:B------:R-:W-:-:S13]  /*15aa0*/  FSETP.GT.FTZ.AND P1, PT, R8, 1, PT ;  /* 0x3f8000000800780b */ /* 0x000fda0003f34000 */
[----:B------:R-:W-:Y:S01]  /*15ab0*/  @!P1 FADD.FTZ R4, -R8, 1 ;  /* 0x3f80000008049421 */ /* 0x000fe20000010100 */
[----:B------:R-:W-:-:S03]  /*15ac0*/  @!P1 PLOP3.LUT P0, PT, PT, PT, PT, 0x80, 0x0 ;  /* 0x000000000000981c */ /* 0x000fc60003f0f070 */
[----:B------:R-:W-:-:S04]  /*15ad0*/  @!P1 FMUL.FTZ R4, R3, R4 ;  /* 0x0000000403049220 */ /* 0x000fc80000410000 */
[----:B------:R2:W3:Y:S01]  /*15ae0*/  @!P1 MUFU.SQRT R9, R4 ;  /* 0x0000000400099308 */ /* 0x0004e20000002000 */
[----:B------:R-:W-:Y:S05]  /*15af0*/  @!P1 BRA `(.L_x_5376) ;  /* 0x0000000000509947 */ /* 0x000fea0003800000 */
[----:B--2---:R-:W-:Y:S01]  /*15b00*/  FMUL.FTZ R4, R3, R0 ;  /* 0x0000000003047220 */ /* 0x004fe20000410000 */
[----:B------:R-:W-:Y:S01]  /*15b10*/  FMUL.FTZ R3, |R5|, 2.81474976710656000000e+14 ;  /* 0x5780000005037820 */ /* 0x000fe20000410200 */
[----:B------:R-:W-:Y:S02]  /*15b20*/  PLOP3.LUT P0, PT, PT, PT, PT, 0x80, 0x0 ;  /* 0x000000000000781c */ /* 0x000fe40003f0f070 */
[----:B------:R-:W2:Y:S01]  /*15b30*/  MUFU.SQRT R0, R4 ;  /* 0x0000000400007308 */ /* 0x000ea20000002000 */
[C---:B------:R-:W-:Y:S01]  /*15b40*/  FMUL.FTZ R3, R8.reuse, R3 ;  /* 0x0000000308037220 */ /* 0x040fe20000410000 */
[----:B------:R-:W-:-:S06]  /*15b50*/  FMUL.FTZ R8, R8, 2.81474976710656000000e+14 ;  /* 0x5780000008087820 */ /* 0x000fcc0000410000 */
[----:B--2---:R-:W3:Y:S02]  /*15b60*/  MUFU.RCP R0, R0 ;  /* 0x0000000000007308 */ /* 0x004ee40000001000 */
[----:B---3--:R-:W-:Y:S01]  /*15b70*/  FMUL.FTZ R9, R3, R0 ;  /* 0x0000000003097220 */ /* 0x008fe20000410000 */
[----:B------:R-:W-:Y:S06]  /*15b80*/  BRA `(.L_x_5376) ;  /* 0x00000000002c7947 */ /* 0x000fec0003800000 */
.L_x_5377:
        /* <DEDUP_REMOVED lines=8> */
.L_x_5375:
[----:B------:R-:W-:Y:S01]  /*15c10*/  PLOP3.LUT P0, PT, PT, PT, PT, 0x80, 0x0 ;  /* 0x000000000000781c */ /* 0x000fe20003f0f070 */
[----:B------:R-:W-:Y:S01]  /*15c20*/  FMUL.FTZ R9, R15, 16777216 ;  /* 0x4b8000000f097820 */ /* 0x000fe20000410000 */
[----:B------:R-:W-:-:S11]  /*15c30*/  FMUL.FTZ R8, R8, 16777216 ;  /* 0x4b80000008087820 */ /* 0x000fd60000410000 */
.L_x_5376:
[----:B------:R-:W-:Y:S05]  /*15c40*/  BSYNC B0 ;  /* 0x0000000000007941 */ /* 0x000fea0003800000 */
.L_x_5374:
[----:B------:R-:W-:Y:S04]  /*15c50*/  BSSY B4, `(.L_x_5385) ;  /* 0x00000a7000047945 */ /* 0x000fe80003800000 */
[----:B------:R-:W-:Y:S05]  /*15c60*/  @P0 BRA `(.L_x_5386) ;  /* 0x0000000000ec0947 */ /* 0x000fea0003800000 */
[----:B------:R-:W-:-:S13]  /*15c70*/  ISETP.GT.AND P0, PT, R6, -0x1, PT ;  /* 0xffffffff0600780c */ /* 0x000fda0003f04270 */
[----:B------:R-:W-:Y:S05]  /*15c80*/  @P0 BRA `(.L_x_5387) ;  /* 0x0000000000740947 */ /* 0x000fea0003800000 */
[----:B--2---:R-:W-:Y:S01]  /*15c90*/  HFMA2.MMA R4, -RZ, RZ, 1.75, 0 ;  /* 0x3f000000ff047435 */ /* 0x004fe200000001ff */
[----:B----4-:R-:W-:-:S04]  /*15ca0*/  FADD.FTZ R0, -R14, -RZ ;  /* 0x800000ff0e007221 */ /* 0x010fc80000010100 */
[C---:B------:R-:W-:Y:S01]  /*15cb0*/  FADD.FTZ R3, |R0|.reuse, -RZ ;  /* 0x800000ff00037221 */ /* 0x040fe20000010200 */
[C---:B------:R-:W-:Y:S02]  /*15cc0*/  FSETP.GT.FTZ.AND P0, PT, |R0|.reuse, 0.56000000238418579102, PT ;  /* 0x3f0f5c290000780b */ /* 0x040fe40003f14200 */
[----:B------:R-:W-:Y:S02]  /*15cd0*/  FSETP.NEU.FTZ.AND P1, PT, |R0|, 1, PT ;  /* 0x3f8000000000780b */ /* 0x000fe40003f3d200 */
[----:B------:R-:W-:-:S04]  /*15ce0*/  FFMA.FTZ R4, -R3, R4, 0.5 ;  /* 0x3f00000003047423 */ /* 0x000fc80000010104 */
[----:B0-----:R-:W0:Y:S02]  /*15cf0*/  MUFU.RSQ R7, R4 ;  /* 0x0000000400077308 */ /* 0x001e240000001400 */
        /* <DEDUP_REMOVED lines=22> */
.L_x_5387:
[----:B----4-:R-:W-:Y:S01]  /*15e60*/  MOV R0, 0x3f000000 ;  /* 0x3f00000000007802 */ /* 0x010fe20000000f00 */
[C---:B------:R-:W-:Y:S01]  /*15e70*/  FADD.FTZ R3, |R14|.reuse, -RZ ;  /* 0x800000ff0e037221 */ /* 0x040fe20000010200 */
[C---:B------:R-:W-:Y:S02]  /*15e80*/  FSETP.GT.FTZ.AND P0, PT, |R14|.reuse, 0.56000000238418579102, PT ;  /* 0x3f0f5c290e00780b */ /* 0x040fe40003f14200 */
[----:B------:R-:W-:Y:S01]  /*15e90*/  FSETP.NEU.FTZ.AND P1, PT, |R14|, 1, PT ;  /* 0x3f8000000e00780b */ /* 0x000fe20003f3d200 */
[----:B------:R-:W-:-:S04]  /*15ea0*/  FFMA.FTZ R0, -R3, R0, 0.5 ;  /* 0x3f00000003007423 */ /* 0x000fc80000010100 */
[----:B0-----:R-:W2:Y:S02]  /*15eb0*/  MUFU.RSQ R7, R0 ;  /* 0x0000000000077308 */ /* 0x001ea40000001400 */
        /* <DEDUP_REMOVED lines=22> */
.L_x_5386:
        /* <DEDUP_REMOVED lines=20> */
.L_x_5391:
[----:B------:R-:W-:Y:S05]  /*16160*/  BSYNC B5 ;  /* 0x0000000000057941 */ /* 0x000fea0003800000 */
.L_x_5390:
        /* <DEDUP_REMOVED lines=18> */
.L_x_5393:
[----:B------:R-:W-:Y:S02]  /*16290*/  ISETP.GE.AND P0, PT, R8, RZ, PT ;  /* 0x000000ff0800720c */ /* 0x000fe40003f06270 */
[----:B------:R-:W-:-:S11]  /*162a0*/  MOV R3, 0x3fd774eb ;  /* 0x3fd774eb00037802 */ /* 0x000fd60000000f00 */
[----:B------:R-:W-:-:S04]  /*162b0*/  @P0 FFMA.FTZ R0, R3, 0.93318945169448852539, -R0 ;  /* 0x3f6ee58103000823 */ /* 0x000fc80000010800 */
[----:B------:R-:W-:-:S07]  /*162c0*/  @!P0 FFMA.FTZ R0, R3, 0.93318945169448852539, R0 ;  /* 0x3f6ee58103008823 */ /* 0x000fce0000010000 */
.L_x_5394:
[----:B------:R-:W-:Y:S05]  /*162d0*/  BSYNC B0 ;  /* 0x0000000000007941 */ /* 0x000fea0003800000 */
.L_x_5392:
        /* <DEDUP_REMOVED lines=11> */
.L_x_5389:
        /* <DEDUP_REMOVED lines=17> */
.L_x_5396:
[----:B------:R-:W-:Y:S05]  /*164a0*/  BSYNC B5 ;  /* 0x0000000000057941 */ /* 0x000fea0003800000 */
.L_x_5395:
        /* <DEDUP_REMOVED lines=18> */
.L_x_5398:
[----:B------:R-:W-:Y:S02]  /*165d0*/  ISETP.GE.AND P0, PT, R8, RZ, PT ;  /* 0x000000ff0800720c */ /* 0x000fe40003f06270 */
[----:B------:R-:W-:-:S11]  /*165e0*/  MOV R3, 0x3fd774eb ;  /* 0x3fd774eb00037802 */ /* 0x000fd60000000f00 */
[----:B------:R-:W-:-:S04]  /*165f0*/  @P0 FFMA.FTZ R0, R3, 0.93318945169448852539, -R0 ;  /* 0x3f6ee58103000823 */ /* 0x000fc80000010800 */
[----:B------:R-:W-:-:S07]  /*16600*/  @!P0 FFMA.FTZ R0, R3, 0.93318945169448852539, R0 ;  /* 0x3f6ee58103008823 */ /* 0x000fce0000010000 */
.L_x_5399:
[----:B------:R-:W-:Y:S05]  /*16610*/  BSYNC B0 ;  /* 0x0000000000007941 */ /* 0x000fea0003800000 */
.L_x_5397:
        /* <DEDUP_REMOVED lines=10> */
.L_x_5388:
[----:B------:R-:W-:Y:S05]  /*166c0*/  BSYNC B4 ;  /* 0x0000000000047941 */ /* 0x000fea0003800000 */
.L_x_5385:
[----:B------:R-:W-:-:S04]  /*166d0*/  SHF.R.U32.HI R3, RZ, 0x1f, R5 ;  /* 0x0000001fff037819 */ /* 0x000fc80000011605 */
[----:B------:R-:W-:-:S13]  /*166e0*/  ISETP.NE.AND P0, PT, R3, RZ, PT ;  /* 0x000000ff0300720c */ /* 0x000fda0003f05270 */
[----:B-1----:R-:W-:Y:S01]  /*166f0*/  @!P0 FADD.FTZ R21, -R21, -RZ ;  /* 0x800000ff15158221 */ /* 0x002fe20000010100 */
[----:B------:R-:W-:Y:S06]  /*16700*/  BRA `(.L_x_5400) ;  /* 0x0000000c00707947 */ /* 0x000fec0003800000 */
.L_x_5363:
[----:B------:R-:W-:Y:S01]  /*16710*/  FADD.FTZ R0, -R6, 6.1232342629258392722e-17 ;  /* 0x248d313206007421 */ /* 0x000fe20000010100 */
[----:B------:R-:W-:-:S03]  /*16720*/  FADD.FTZ R21, -R5, -RZ ;  /* 0x800000ff05157221 */ /* 0x000fc60000010100 */
[----:B------:R-:W-:Y:S01]  /*16730*/  FADD.FTZ R0, R0, 1.5707963705062866211 ;  /* 0x3fc90fdb00007421 */ /* 0x000fe20000010000 */
[----:B------:R-:W-:Y:S06]  /*16740*/  BRA `(.L_x_5400) ;  /* 0x0000000c00607947 */ /* 0x000fec0003800000 */
.L_x_5362:
[----:B------:R-:W-:Y:S01]  /*16750*/  FADD.FTZ R21, -R5, -RZ ;  /* 0x800000ff05157221 */ /* 0x000fe20000010100 */
[----:B------:R-:W-:Y:S01]  /*16760*/  MOV R0, RZ ;  /* 0x000000ff00007202 */ /* 0x000fe20000000f00 */
[----:B------:R-:W-:Y:S06]  /*16770*/  BRA `(.L_x_5400) ;  /* 0x0000000c00547947 */ /* 0x000fec0003800000 */
.L_x_5361:
        /* <DEDUP_REMOVED lines=24> */
.L_x_5405:
[----:B------:R-:W-:Y:S05]  /*16900*/  BSYNC B5 ;  /* 0x0000000000057941 */ /* 0x000fea0003800000 */
.L_x_5404:
        /* <DEDUP_REMOVED lines=18> */
.L_x_5407:
[----:B------:R-:W-:Y:S02]  /*16a30*/  ISETP.GE.AND P0, PT, R6, RZ, PT ;  /* 0x000000ff0600720c */ /* 0x000fe40003f06270 */
[----:B------:R-:W-:-:S11]  /*16a40*/  MOV R3, 0x3fd774eb ;  /* 0x3fd774eb00037802 */ /* 0x000fd60000000f00 */
[----:B------:R-:W-:-:S04]  /*16a50*/  @P0 FFMA.FTZ R0, R3, 0.93318945169448852539, -R0 ;  /* 0x3f6ee58103000823 */ /* 0x000fc80000010800 */
[----:B------:R-:W-:-:S07]  /*16a60*/  @!P0 FFMA.FTZ R0, R3, 0.93318945169448852539, R0 ;  /* 0x3f6ee58103008823 */ /* 0x000fce0000010000 */
.L_x_5408:
[----:B------:R-:W-:Y:S05]  /*16a70*/  BSYNC B0 ;  /* 0x0000000000007941 */ /* 0x000fea0003800000 */
.L_x_5406:
        /* <DEDUP_REMOVED lines=13> */
.L_x_5403:
        /* <DEDUP_REMOVED lines=12> */
.L_x_5411:
[----:B------:R-:W-:Y:S05]  /*16c10*/  BSYNC B5 ;  /* 0x0000000000057941 */ /* 0x000fea0003800000 */
.L_x_5410:
        /* <DEDUP_REMOVED lines=18> */
.L_x_5413:
[----:B------:R-:W-:Y:S02]  /*16d40*/  ISETP.GE.AND P0, PT, R6, RZ, PT ;  /* 0x000000ff0600720c */ /* 0x000fe40003f06270 */
[----:B------:R-:W-:-:S11]  /*16d50*/  MOV R3, 0x3fd774eb ;  /* 0x3fd774eb00037802 */ /* 0x000fd60000000f00 */
[----:B------:R-:W-:-:S04]  /*16d60*/  @P0 FFMA.FTZ R0, R3, 0.93318945169448852539, -R0 ;  /* 0x3f6ee58103000823 */ /* 0x000fc80000010800 */
[----:B------:R-:W-:-:S07]  /*16d70*/  @!P0 FFMA.FTZ R0, R3, 0.93318945169448852539, R0 ;  /* 0x3f6ee58103008823 */ /* 0x000fce0000010000 */
.L_x_5414:
[----:B------:R-:W-:Y:S05]  /*16d80*/  BSYNC B0 ;  /* 0x0000000000007941 */ /* 0x000fea0003800000 */
.L_x_5412:
        /* <DEDUP_REMOVED lines=27> */
.L_x_5402:
[----:B------:R-:W-:Y:S01]  /*16f40*/  FMUL.FTZ R0, R6, 0.36787945032119750977 ;  /* 0x3ebc5ab206007820 */ /* 0x000fe20000410000 */
[----:B------:R-:W-:Y:S01]  /*16f50*/  FMUL.FTZ R3, R5, 0.36787945032119750977 ;  /* 0x3ebc5ab205037820 */ /* 0x000fe20000410000 */
[----:B------:R-:W0:Y:S01]  /*16f60*/  MUFU.RCP R16, R9 ;  /* 0x0000000900107308 */ /* 0x000e220000001000 */
[----:B------:R-:W-:Y:S01]  /*16f70*/  MOV R21, 0x3f800000 ;  /* 0x3f80000000157802 */ /* 0x000fe20000000f00 */
        /* <DEDUP_REMOVED lines=29> */
.L_x_5416:
[----:B------:R-:W-:Y:S05]  /*17150*/  BSYNC B5 ;  /* 0x0000000000057941 */ /* 0x000fea0003800000 */
.L_x_5415:
        /* <DEDUP_REMOVED lines=18> */
.L_x_5418:
[----:B------:R-:W-:Y:S02]  /*17280*/  ISETP.GE.AND P0, PT, R6, RZ, PT ;  /* 0x000000ff0600720c */ /* 0x000fe40003f06270 */
[----:B------:R-:W-:-:S11]  /*17290*/  MOV R3, 0x3fd774eb ;  /* 0x3fd774eb00037802 */ /* 0x000fd60000000f00 */
[----:B------:R-:W-:-:S04]  /*172a0*/  @P0 FFMA.FTZ R0, R3, 0.93318945169448852539, -R0 ;  /* 0x3f6ee58103000823 */ /* 0x000fc80000010800 */
[----:B------:R-:W-:-:S07]  /*172b0*/  @!P0 FFMA.FTZ R0, R3, 0.93318945169448852539, R0 ;  /* 0x3f6ee58103008823 */ /* 0x000fce0000010000 */
.L_x_5419:
[----:B------:R-:W-:Y:S05]  /*172c0*/  BSYNC B0 ;  /* 0x0000000000007941 */ /* 0x000fea0003800000 */
.L_x_5417:
        /* <DEDUP_REMOVED lines=10> */
.L_x_5409:
[----:B------:R-:W-:Y:S05]  /*17370*/  BSYNC B4 ;  /* 0x0000000000047941 */ /* 0x000fea0003800000 */
.L_x_5401:
[----:B------:R-:W-:Y:S01]  /*17380*/  SHF.R.U32.HI R3, RZ, 0x1f, R5 ;  /* 0x0000001fff037819 */ /* 0x000fe20000011605 */
[----:B------:R-:W-:Y:S01]  /*17390*/  FADD.FTZ R21, R21, 0.69314718246459960938 ;  /* 0x3f31721815157421 */ /* 0x000fe20000010000 */
[----:B------:R-:W-:Y:S02]  /*173a0*/  FADD.FTZ R0, |R0|, -RZ ;  /* 0x800000ff00007221 */ /* 0x000fe40000010200 */
[----:B------:R-:W-:-:S13]  /*173b0*/  ISETP.NE.AND P0, PT, R3, RZ, PT ;  /* 0x000000ff0300720c */ /* 0x000fda0003f05270 */
[----:B------:R-:W-:Y:S01]  /*173c0*/  @!P0 FADD.FTZ R21, -R21, -RZ ;  /* 0x800000ff15158221 */ /* 0x000fe20000010100 */
[----:B------:R-:W-:Y:S06]  /*173d0*/  BRA `(.L_x_5400) ;  /* 0x00000000003c7947 */ /* 0x000fec0003800000 */
.L_x_5360:
        /* <DEDUP_REMOVED lines=15> */
.L_x_5400:
[----:B------:R-:W-:Y:S05]  /*174d0*/  BSYNC B2 ;  /* 0x0000000000027941 */ /* 0x000fea0003800000 */
.L_x_5359:
        /* <DEDUP_REMOVED lines=9> */
.L_x_5420:
[----:B------:R-:W-:Y:S02]  /*17570*/  FSETP.GTU.FTZ.AND P0, PT, R3, +INF , PT ;  /* 0x7f8000000300780b */ /* 0x000fe40003f1c000 */
[----:B------:R-:W-:-:S11]  /*17580*/  MOV R20, R0 ;  /* 0x0000000000147202 */ /* 0x000fd60000000f00 */
[----:B------:R-:W-:-:S07]  /*17590*/  @!P0 MOV R21, R3 ;  /* 0x0000000300158202 */ /* 0x000fce0000000f00 */
.L_x_5358:
[----:B------:R-:W-:Y:S05]  /*175a0*/  BSYNC B3 ;  /* 0x0000000000037941 */ /* 0x000fea0003800000 */
.L_x_5357:
[----:B------:R-:W1:Y:S01]  /*175b0*/  S2R R19, SR_TID.X ;  /* 0x0000000000137919 */ /* 0x000e620000002100 */
[----:B------:R-:W-:Y:S01]  /*175c0*/  BSSY B3, `(.L_x_5421) ;  /* 0x000028f000037945 */ /* 0x000fe20003800000 */
[----:B-1----:R-:W-:-:S04]  /*175d0*/  IADD3 R3, R19, 0x80, RZ ;  /* 0x0000008013037810 */ /* 0x002fc80007ffe0ff */
        /* <DEDUP_REMOVED lines=11> */
[C---:B---3--:R-:W-:Y:S01]  /*17690*/  FADD.FTZ R9, |R5|.reuse, -RZ ;  /* 0x800000ff05097221 */ /* 0x048fe20000010200 */
        /* <DEDUP_REMOVED lines=11> */
[----:B0-----:R-:W-:Y:S01]  /*17750*/  FADD.FTZ R7, |R9|, -RZ ;  /* 0x800000ff09077221 */ /* 0x001fe20000010200 */
        /* <DEDUP_REMOVED lines=88> */
.L_x_5431:
        /* <DEDUP_REMOVED lines=10> */
.L_x_5433:
[----:B------:R-:W-:-:S04]  /*17d80*/  FADD.FTZ R4, -R0, R7 ;  /* 0x0000000700047221 */ /* 0x000fc80000010100 */
[----:B------:R-:W-:-:S07]  /*17d90*/  FMUL.FTZ R4, R4, 0.5 ;  /* 0x3f00000004047820 */ /* 0x000fce0000410000 */
.L_x_5434:
[----:B------:R-:W-:Y:S05]  /*17da0*/  BSYNC B1 ;  /* 0x0000000000017941 */ /* 0x000fea0003800000 */
.L_x_5432:
        /* <DEDUP_REMOVED lines=11> */
.L_x_5436:
[----:B------:R-:W-:-:S04]  /*17e60*/  FADD.FTZ R14, R10, -R17 ;  /* 0x800000110a0e7221 */ /* 0x000fc80000010000 */
[----:B------:R-:W-:-:S07]  /*17e70*/  FMUL.FTZ R17, R14, 0.5 ;  /* 0x3f0000000e117820 */ /* 0x000fce0000410000 */
.L_x_5437:
[----:B------:R-:W-:Y:S05]  /*17e80*/  BSYNC B1 ;  /* 0x0000000000017941 */ /* 0x000fea0003800000 */
.L_x_5435:
        /* <DEDUP_REMOVED lines=35> */
.L_x_5430:
[----:B------:R0:W1:Y:S02]  /*180c0*/  MUFU.SQRT R18, R9 ;  /* 0x0000000900127308 */ /* 0x0000640000002000 */
.L_x_5429:
[----:B------:R-:W-:Y:S05]  /*180d0*/  BSYNC B0 ;  /* 0x0000000000007941 */ /* 0x000fea0003800000 */
.L_x_5428:
        /* <DEDUP_REMOVED lines=24> */
.L_x_5444:
[----:B------:R-:W-:-:S04]  /*18260*/  FADD.FTZ R0, -R0, R7 ;  /* 0x0000000700007221 */ /* 0x000fc80000010100 */
[----:B------:R-:W-:-:S07]  /*18270*/  FMUL.FTZ R0, R0, 0.5 ;  /* 0x3f00000000007820 */ /* 0x000fce0000410000 */
.L_x_5445:
[----:B------:R-:W-:Y:S05]  /*18280*/  BSYNC B1 ;  /* 0x0000000000017941 */ /* 0x000fea0003800000 */
.L_x_5443:
        /* <DEDUP_REMOVED lines=10> */
.L_x_5447:
[----:B------:R-:W-:-:S04]  /*18330*/  FADD.FTZ R3, -R3, R10 ;  /* 0x0000000a03037221 */ /* 0x000fc80000010100 */
[----:B------:R-:W-:-:S07]  /*18340*/  FMUL.FTZ R3, R3, 0.5 ;  /* 0x3f00000003037820 */ /* 0x000fce0000410000 */
.L_x_5448:
[----:B------:R-:W-:Y:S05]  /*18350*/  BSYNC B1 ;  /* 0x0000000000017941 */ /* 0x000fea0003800000 */
.L_x_5446:
[----:B------:R-:W-:Y:S01]  /*18360*/  FADD.FTZ R0, R3, R0 ;  /* 0x0000000003007221 */ /* 0x000fe20000010000 */
[----:B------:R-:W-:Y:S01]  /*18370*/  FADD.FTZ R15, R8, R15 ;  /* 0x0000000f080f7221 */ /* 0x000fe20000010000 */
[----:B------:R-:W-:-:S03]  /*18380*/  PLOP3.LUT P0, PT, PT, PT, PT, 0x80, 0x0 ;  /* 0x000000000000781c */ /* 0x000fc60003f0f070 */
[----:B------:R-:W-:-:S04]  /*18390*/  FMUL.FTZ R0, R15, R0 ;  /* 0x000000000f007220 */ /* 0x000fc80000410000 */
[----:B------:R2:W3:Y:S01]  /*183a0*/  MUFU.SQRT R7, R0 ;  /* 0x0000000000077308 */ /* 0x0004e20000002000 */
[----:B------:R-:W-:Y:S05]  /*183b0*/  BRA `(.L_x_5440) ;  /* 0x0000000000687947 */ /* 0x000fea0003800000 */
.L_x_5442:
        /* <DEDUP_REMOVED lines=15> */
.L_x_5441:
        /* <DEDUP_REMOVED lines=8> */
.L_x_5439:
[----:B------:R-:W-:Y:S01]  /*18530*/  PLOP3.LUT P0, PT, PT, PT, PT, 0x80, 0x0 ;  /* 0x000000000000781c */ /* 0x000fe20003f0f070 */
[----:B------:R-:W-:Y:S01]  /*18540*/  FMUL.FTZ R7, R15, 16777216 ;  /* 0x4b8000000f077820 */ /* 0x000fe20000410000 */
[----:B------:R-:W-:-:S11]  /*18550*/  FMUL.FTZ R8, R8, 16777216 ;  /* 0x4b80000008087820 */ /* 0x000fd60000410000 */
.L_x_5440:
[----:B------:R-:W-:Y:S05]  /*18560*/  BSYNC B0 ;  /* 0x0000000000007941 */ /* 0x000fea0003800000 */
.L_x_5438:
        /* <DEDUP_REMOVED lines=10> */
[----:B---34-:R-:W2:Y:S02]  /*18610*/  MUFU.RSQ R7, R6 ;  /* 0x0000000600077308 */ /* 0x018ea40000001400 */
[----:B--2---:R-:W-:Y:S01]  /*18620*/  FMUL.FTZ R8, R6, R7 ;  /* 0x0000000706087220 */ /* 0x004fe20000410000 */
        /* <DEDUP_REMOVED lines=21> */
.L_x_5451:
        /* <DEDUP_REMOVED lines=28> */
.L_x_5450:
        /* <DEDUP_REMOVED lines=20> */
.L_x_5455:
[----:B------:R-:W-:Y:S05]  /*18a80*/  BSYNC B5 ;  /* 0x0000000000057941 */ /* 0x000fea0003800000 */
.L_x_5454:
        /* <DEDUP_REMOVED lines=18> */
.L_x_5457:
[----:B------:R-:W-:Y:S02]  /*18bb0*/  ISETP.GE.AND P0, PT, R8, RZ, PT ;  /* 0x000000ff0800720c */ /* 0x000fe40003f06270 */
[----:B------:R-:W-:-:S11]  /*18bc0*/  MOV R3, 0x3fd774eb ;  /* 0x3fd774eb00037802 */ /* 0x000fd60000000f00 */
[----:B------:R-:W-:-:S04]  /*18bd0*/  @P0 FFMA.FTZ R0, R3, 0.93318945169448852539, -R0 ;  /* 0x3f6ee58103000823 */ /* 0x000fc80000010800 */
[----:B------:R-:W-:-:S07]  /*18be0*/  @!P0 FFMA.FTZ R0, R3, 0.93318945169448852539, R0 ;  /* 0x3f6ee58103008823 */ /* 0x000fce0000010000 */
.L_x_5458:
[----:B------:R-:W-:Y:S05]  /*18bf0*/  BSYNC B0 ;  /* 0x0000000000007941 */ /* 0x000fea0003800000 */
.L_x_5456:
        /* <DEDUP_REMOVED lines=11> */
.L_x_5453:
        /* <DEDUP_REMOVED lines=17> */
.L_x_5460:
[----:B------:R-:W-:Y:S05]  /*18dc0*/  BSYNC B5 ;  /* 0x0000000000057941 */ /* 0x000fea0003800000 */
.L_x_5459:
        /* <DEDUP_REMOVED lines=18> */
.L_x_5462:
[----:B------:R-:W-:Y:S02]  /*18ef0*/  ISETP.GE.AND P0, PT, R8, RZ, PT ;  /* 0x000000ff0800720c */ /* 0x000fe40003f06270 */
[----:B------:R-:W-:-:S11]  /*18f00*/  MOV R3, 0x3fd774eb ;  /* 0x3fd774eb00037802 */ /* 0x000fd60000000f00 */
[----:B------:R-:W-:-:S04]  /*18f10*/  @P0 FFMA.FTZ R0, R3, 0.93318945169448852539, -R0 ;  /* 0x3f6ee58103000823 */ /* 0x000fc80000010800 */
[----:B------:R-:W-:-:S07]  /*18f20*/  @!P0 FFMA.FTZ R0, R3, 0.93318945169448852539, R0 ;  /* 0x3f6ee58103008823 */ /* 0x000fce0000010000 */
.L_x_5463:
[----:B------:R-:W-:Y:S05]  /*18f30*/  BSYNC B0 ;  /* 0x0000000000007941 */ /* 0x000fea0003800000 */
.L_x_5461:
        /* <DEDUP_REMOVED lines=10> */
.L_x_5452:
[----:B------:R-:W-:Y:S05]  /*18fe0*/  BSYNC B4 ;  /* 0x0000000000047941 */ /* 0x000fea0003800000 */
.L_x_5449:
[----:B------:R-:W-:-:S04]  /*18ff0*/  SHF.R.U32.HI R3, RZ, 0x1f, R5 ;  /* 0x0000001fff037819 */ /* 0x000fc80000011605 */
[----:B------:R-:W-:-:S13]  /*19000*/  ISETP.NE.AND P0, PT, R3, RZ, PT ;  /* 0x000000ff0300720c */ /* 0x000fda0003f05270 */
[----:B-1----:R-:W-:Y:S01]  /*19010*/  @!P0 FADD.FTZ R18, -R18, -RZ ;  /* 0x800000ff12128221 */ /* 0x002fe20000010100 */
[----:B------:R-:W-:Y:S06]  /*19020*/  BRA `(.L_x_5464) ;  /* 0x0000000c006c7947 */ /* 0x000fec0003800000 */
.L_x_5427:
[----:B------:R-:W-:Y:S01]  /*19030*/  FADD.FTZ R0, -R6, 6.1232342629258392722e-17 ;  /* 0x248d313206007421 */ /* 0x000fe20000010100 */
[----:B------:R-:W-:-:S03]  /*19040*/  FADD.FTZ R18, -R5, -RZ ;  /* 0x800000ff05127221 */ /* 0x000fc60000010100 */
[----:B------:R-:W-:Y:S01]  /*19050*/  FADD.FTZ R0, R0, 1.5707963705062866211 ;  /* 0x3fc90fdb00007421 */ /* 0x000fe20000010000 */
[----:B------:R-:W-:Y:S06]  /*19060*/  BRA `(.L_x_5464) ;  /* 0x0000000c005c7947 */ /* 0x000fec0003800000 */
.L_x_5426:
[----:B------:R-:W-:Y:S01]  /*19070*/  FADD.FTZ R18, -R5, -RZ ;  /* 0x800000ff05127221 */ /* 0x000fe20000010100 */
[----:B------:R-:W-:Y:S01]  /*19080*/  MOV R0, RZ ;  /* 0x000000ff00007202 */ /* 0x000fe20000000f00 */
[----:B------:R-:W-:Y:S06]  /*19090*/  BRA `(.L_x_5464) ;  /* 0x0000000c00507947 */ /* 0x000fec0003800000 */
.L_x_5425:
        /* <DEDUP_REMOVED lines=24> */
.L_x_5469:
[----:B------:R-:W-:Y:S05]  /*19220*/  BSYNC B5 ;  /* 0x0000000000057941 */ /* 0x000fea0003800000 */
.L_x_5468:
        /* <DEDUP_REMOVED lines=18> */
.L_x_5471:
[----:B------:R-:W-:Y:S02]  /*19350*/  ISETP.GE.AND P0, PT, R6, RZ, PT ;  /* 0x000000ff0600720c */ /* 0x000fe40003f06270 */
[----:B------:R-:W-:-:S11]  /*19360*/  MOV R3, 0x3fd774eb ;  /* 0x3fd774eb00037802 */ /* 0x000fd60000000f00 */
[----:B------:R-:W-:-:S04]  /*19370*/  @P0 FFMA.FTZ R0, R3, 0.93318945169448852539, -R0 ;  /* 0x3f6ee58103000823 */ /* 0x000fc80000010800 */
[----:B------:R-:W-:-:S07]  /*19380*/  @!P0 FFMA.FTZ R0, R3, 0.93318945169448852539, R0 ;  /* 0x3f6ee58103008823 */ /* 0x000fce0000010000 */
.L_x_5472:
[----:B------:R-:W-:Y:S05]  /*19390*/  BSYNC B0 ;  /* 0x0000000000007941 */ /* 0x000fea0003800000 */
.L_x_5470:
        /* <DEDUP_REMOVED lines=13> */
.L_x_5467:
        /* <DEDUP_REMOVED lines=12> */
.L_x_5475:
[----:B------:R-:W-:Y:S05]  /*19530*/  BSYNC B5 ;  /* 0x0000000000057941 */ /* 0x000fea0003800000 */
.L_x_5474:
        /* <DEDUP_REMOVED lines=18> */
.L_x_5477:
[----:B------:R-:W-:Y:S02]  /*19660*/  ISETP.GE.AND P0, PT, R6, RZ, PT ;  /* 0x000000ff0600720c */ /* 0x000fe40003f06270 */
[----:B------:R-:W-:-:S11]  /*19670*/  MOV R3, 0x3fd774eb ;  /* 0x3fd774eb00037802 */ /* 0x000fd60000000f00 */
[----:B------:R-:W-:-:S04]  /*19680*/  @P0 FFMA.FTZ R0, R3, 0.93318945169448852539, -R0 ;  /* 0x3f6ee58103000823 */ /* 0x000fc80000010800 */
[----:B------:R-:W-:-:S07]  /*19690*/  @!P0 FFMA.FTZ R0, R3, 0.93318945169448852539, R0 ;  /* 0x3f6ee58103008823 */ /* 0x000fce0000010000 */
.L_x_5478:
[----:B------:R-:W-:Y:S05]  /*196a0*/  BSYNC B0 ;  /* 0x0000000000007941 */ /* 0x000fea0003800000 */
.L_x_5476:
        /* <DEDUP_REMOVED lines=27> */
.L_x_5466:
        /* <DEDUP_REMOVED lines=33> */
.L_x_5480:
[----:B------:R-:W-:Y:S05]  /*19a70*/  BSYNC B5 ;  /* 0x0000000000057941 */ /* 0x000fea0003800000 */
.L_x_5479:
        /* <DEDUP_REMOVED lines=18> */
.L_x_5482:
[----:B------:R-:W-:Y:S02]  /*19ba0*/  ISETP.GE.AND P0, PT, R6, RZ, PT ;  /* 0x000000ff0600720c */ /* 0x000fe40003f06270 */
[----:B------:R-:W-:-:S11]  /*19bb0*/  MOV R3, 0x3fd774eb ;  /* 0x3fd774eb00037802 */ /* 0x000fd60000000f00 */
[----:B------:R-:W-:-:S04]  /*19bc0*/  @P0 FFMA.FTZ R0, R3, 0.93318945169448852539, -R0 ;  /* 0x3f6ee58103000823 */ /* 0x000fc80000010800 */
[----:B------:R-:W-:-:S07]  /*19bd0*/  @!P0 FFMA.FTZ R0, R3, 0.93318945169448852539, R0 ;  /* 0x3f6ee58103008823 */ /* 0x000fce0000010000 */
.L_x_5483:
[----:B------:R-:W-:Y:S05]  /*19be0*/  BSYNC B0 ;  /* 0x0000000000007941 */ /* 0x000fea0003800000 */
.L_x_5481:
        /* <DEDUP_REMOVED lines=10> */
.L_x_5473:
[----:B------:R-:W-:Y:S05]  /*19c90*/  BSYNC B4 ;  /* 0x0000000000047941 */ /* 0x000fea0003800000 */
.L_x_5465:
[----:B------:R-:W-:Y:S01]  /*19ca0*/  ISETP.NE.AND P0, PT, R10, RZ, PT ;  /* 0x000000ff0a00720c */ /* 0x000fe20003f05270 */
[----:B------:R-:W-:Y:S01]  /*19cb0*/  FADD.FTZ R18, R18, 0.69314718246459960938 ;  /* 0x3f31721812127421 */ /* 0x000fe20000010000 */
[----:B------:R-:W-:-:S11]  /*19cc0*/  FADD.FTZ R0, |R0|, -RZ ;  /* 0x800000ff00007221 */ /* 0x000fd60000010200 */
[----:B------:R-:W-:Y:S01]  /*19cd0*/  @!P0 FADD.FTZ R18, -R18, -RZ ;  /* 0x800000ff12128221 */ /* 0x000fe20000010100 */
[----:B------:R-:W-:Y:S06]  /*19ce0*/  BRA `(.L_x_5464) ;  /* 0x00000000003c7947 */ /* 0x000fec0003800000 */
.L_x_5424:
        /* <DEDUP_REMOVED lines=15> */
.L_x_5464:
[----:B------:R-:W-:Y:S05]  /*19de0*/  BSYNC B2 ;  /* 0x0000000000027941 */ /* 0x000fea0003800000 */
.L_x_5423:
        /* <DEDUP_REMOVED lines=9> */
.L_x_5484:
[----:B------:R-:W-:Y:S02]  /*19e80*/  FSETP.GTU.FTZ.AND P0, PT, R3, +INF , PT ;  /* 0x7f8000000300780b */ /* 0x000fe40003f1c000 */
[----:B------:R-:W-:-:S11]  /*19e90*/  MOV R17, R0 ;  /* 0x0000000000117202 */ /* 0x000fd60000000f00 */
[----:B------:R-:W-:-:S07]  /*19ea0*/  @!P0 MOV R18, R3 ;  /* 0x0000000300128202 */ /* 0x000fce0000000f00 */
.L_x_5422:
[----:B------:R-:W-:Y:S05]  /*19eb0*/  BSYNC B3 ;  /* 0x0000000000037941 */ /* 0x000fea0003800000 */
.L_x_5421:
        /* <DEDUP_REMOVED lines=114> */
.L_x_5495:
        /* <DEDUP_REMOVED lines=10> */
.L_x_5497:
[----:B------:R-:W-:-:S04]  /*1a680*/  FADD.FTZ R4, -R0, R11 ;  /* 0x0000000b00047221 */ /* 0x000fc80000010100 */
[----:B------:R-:W-:-:S07]  /*1a690*/  FMUL.FTZ R4, R4, 0.5 ;  /* 0x3f00000004047820 */ /* 0x000fce0000410000 */
.L_x_5498:
[----:B------:R-:W-:Y:S05]  /*1a6a0*/  BSYNC B1 ;  /* 0x0000000000017941 */ /* 0x000fea0003800000 */
.L_x_5496:
        /* <DEDUP_REMOVED lines=11> */
.L_x_5500:
[----:B------:R-:W-:-:S04]  /*1a760*/  FADD.FTZ R14, R10, -R25 ;  /* 0x800000190a0e7221 */ /* 0x000fc80000010000 */
[----:B------:R-:W-:-:S07]  /*1a770*/  FMUL.FTZ R25, R14, 0.5 ;  /* 0x3f0000000e197820 */ /* 0x000fce0000410000 */
.L_x_5501:
[----:B------:R-:W-:Y:S05]  /*1a780*/  BSYNC B1 ;  /* 0x0000000000017941 */ /* 0x000fea0003800000 */
.L_x_5499:
        /* <DEDUP_REMOVED lines=35> */
.L_x_5494:
[----:B------:R0:W1:Y:S02]  /*1a9c0*/  MUFU.SQRT R16, R7 ;  /* 0x0000000700107308 */ /* 0x0000640000002000 */
.L_x_5493:
[----:B------:R-:W-:Y:S05]  /*1a9d0*/  BSYNC B0 ;  /* 0x0000000000007941 */ /* 0x000fea0003800000 */
.L_x_5492:
        /* <DEDUP_REMOVED lines=24> */
.L_x_5508:
[----:B------:R-:W-:-:S04]  /*1ab60*/  FADD.FTZ R0, -R0, R11 ;  /* 0x0000000b00007221 */ /* 0x000fc80000010100 */
[----:B------:R-:W-:-:S07]  /*1ab70*/  FMUL.FTZ R0, R0, 0.5 ;  /* 0x3f00000000007820 */ /* 0x000fce0000410000 */
.L_x_5509:
[----:B------:R-:W-:Y:S05]  /*1ab80*/  BSYNC B1 ;  /* 0x0000000000017941 */ /* 0x000fea0003800000 */
.L_x_5507:
        /* <DEDUP_REMOVED lines=10> */
.L_x_5511:
[----:B------:R-:W-:-:S04]  /*1ac30*/  FADD.FTZ R3, -R3, R10 ;  /* 0x0000000a03037221 */ /* 0x000fc80000010100 */
[----:B------:R-:W-:-:S07]  /*1ac40*/  FMUL.FTZ R3, R3, 0.5 ;  /* 0x3f00000003037820 */ /* 0x000fce0000410000 */
.L_x_5512:
[----:B------:R-:W-:Y:S05]  /*1ac50*/  BSYNC B1 ;  /* 0x0000000000017941 */ /* 0x000fea0003800000 */
.L_x_5510:
[----:B------:R-:W-:Y:S01]  /*1ac60*/  FADD.FTZ R0, R3, R0 ;  /* 0x0000000003007221 */ /* 0x000fe20000010000 */
[----:B------:R-:W-:Y:S01]  /*1ac70*/  FADD.FTZ R15, R8, R15 ;  /* 0x0000000f080f7221 */ /* 0x000fe20000010000 */
[----:B------:R-:W-:-:S03]  /*1ac80*/  PLOP3.LUT P0, PT, PT, PT, PT, 0x80, 0x0 ;  /* 0x000000000000781c */ /* 0x000fc60003f0f070 */
[----:B------:R-:W-:-:S04]  /*1ac90*/  FMUL.FTZ R0, R15, R0 ;  /* 0x000000000f007220 */ /* 0x000fc80000410000 */
[----:B------:R2:W3:Y:S01]  /*1aca0*/  MUFU.SQRT R11, R0 ;  /* 0x00000000000b7308 */ /* 0x0004e20000002000 */
[----:B------:R-:W-:Y:S05]  /*1acb0*/  BRA `(.L_x_5504) ;  /* 0x0000000000687947 */ /* 0x000fea0003800000 */
.L_x_5506:
[----:B------:R-:W-:-:S13]  /*1acc0*/  FSETP.GT.FTZ.AND P1, PT, R8, 1, PT ;  /* 0x3f8000000800780b */ /* 0x000fda0003f34000 */
[----:B0-----:R-:W-:Y:S01]  /*1acd0*/  @!P1 FADD.FTZ R7, -R8, 1 ;  /* 0x3f80000008079421 */ /* 0x001fe20000010100 */
[----:B------:R-:W-:-:S03]  /*1ace0*/  @!P1 PLOP3.LUT P0, PT, PT, PT, PT, 0x80, 0x0 ;  /* 0x000000000000981c */ /* 0x000fc60003f0f070 */
[----:B------:R-:W-:-:S04]  /*1acf0*/  @!P1 FMUL.FTZ R7, R0, R7 ;  /* 0x0000000700079220 */ /* 0x000fc80000410000 */
[----:B------:R4:W0:Y:S01]  /*1ad00*/  @!P1 MUFU.SQRT R11, R7 ;  /* 0x00000007000b9308 */ /* 0x0008220000002000 */
[----:B------:R-:W-:Y:S05]  /*1ad10*/  @!P1 BRA `(.L_x_5504) ;  /* 0x0000000000509947 */ /* 0x000fea0003800000 */
[----:B----4-:R-:W-:Y:S01]  /*1ad20*/  FMUL.FTZ R7, R0, R3 ;  /* 0x0000000300077220 */ /* 0x010fe20000410000 */
        /* <DEDUP_REMOVED lines=8> */
.L_x_5505:
        /* <DEDUP_REMOVED lines=8> */
.L_x_5503:
[----:B------:R-:W-:Y:S01]  /*1ae30*/  PLOP3.LUT P0, PT, PT, PT, PT, 0x80, 0x0 ;  /* 0x000000000000781c */ /* 0x000fe20003f0f070 */
[----:B------:R-:W-:Y:S01]  /*1ae40*/  FMUL.FTZ R11, R15, 16777216 ;  /* 0x4b8000000f0b7820 */ /* 0x000fe20000410000 */
[----:B------:R-:W-:-:S11]  /*1ae50*/  FMUL.FTZ R8, R8, 16777216 ;  /* 0x4b80000008087820 */ /* 0x000fd60000410000 */
.L_x_5504:
[----:B------:R-:W-:Y:S05]  /*1ae60*/  BSYNC B0 ;  /* 0x0000000000007941 */ /* 0x000fea0003800000 */
.L_x_5502:
        /* <DEDUP_REMOVED lines=10> */
[----:B0---4-:R-:W0:Y:S02]  /*1af10*/  MUFU.RSQ R7, R6 ;  /* 0x0000000600077308 */ /* 0x011e240000001400 */
        /* <DEDUP_REMOVED lines=22> */
.L_x_5515:
[----:B--2---:R-:W-:Y:S01]  /*1b080*/  MOV R0, 0x3f000000 ;  /* 0x3f00000000007802 */ /* 0x004fe20000000f00 */
[C---:B------:R-:W-:Y:S01]  /*1b090*/  FADD.FTZ R3, |R4|.reuse, -RZ ;  /* 0x800000ff04037221 */ /* 0x040fe20000010200 */
[C---:B------:R-:W-:Y:S02]  /*1b0a0*/  FSETP.GT.FTZ.AND P0, PT, |R4|.reuse, 0.56000000238418579102, PT ;  /* 0x3f0f5c290400780b */ /* 0x040fe40003f14200 */
[----:B------:R-:W-:Y:S01]  /*1b0b0*/  FSETP.NEU.FTZ.AND P1, PT, |R4|, 1, PT ;  /* 0x3f8000000400780b */ /* 0x000fe20003f3d200 */
[----:B------:R-:W-:-:S04]  /*1b0c0*/  FFMA.FTZ R0, -R3, R0, 0.5 ;  /* 0x3f00000003007423 */ /* 0x000fc80000010100 */
[----:B0---4-:R-:W0:Y:S02]  /*1b0d0*/  MUFU.RSQ R7, R0 ;  /* 0x0000000000077308 */ /* 0x011e240000001400 */
        /* <DEDUP_REMOVED lines=22> */
.L_x_5514:
        /* <DEDUP_REMOVED lines=19> */
[----:B-1--4-:R-:W-:Y:S05]  /*1b370*/  CALL.REL.NOINC `($__internal_11_$__cuda_sm3x_div_rn_ftz_f32_slowpath) ;  /* 0x000000e400587944 */ /* 0x012fea0003c00000 */
.L_x_5519:
[----:B------:R-:W-:Y:S05]  /*1b380*/  BSYNC B5 ;  /* 0x0000000000057941 */ /* 0x000fea0003800000 */
.L_x_5518:
        /* <DEDUP_REMOVED lines=18> */
.L_x_5521:
[----:B------:R-:W-:Y:S02]  /*1b4b0*/  ISETP.GE.AND P0, PT, R8, RZ, PT ;  /* 0x000000ff0800720c */ /* 0x000fe40003f06270 */
[----:B------:R-:W-:-:S11]  /*1b4c0*/  MOV R3, 0x3fd774eb ;  /* 0x3fd774eb00037802 */ /* 0x000fd60000000f00 */
[----:B------:R-:W-:-:S04]  /*1b4d0*/  @P0 FFMA.FTZ R0, R3, 0.93318945169448852539, -R0 ;  /* 0x3f6ee58103000823 */ /* 0x000fc80000010800 */
[----:B------:R-:W-:-:S07]  /*1b4e0*/  @!P0 FFMA.FTZ R0, R3, 0.93318945169448852539, R0 ;  /* 0x3f6ee58103008823 */ /* 0x000fce0000010000 */
.L_x_5522:
[----:B------:R-:W-:Y:S05]  /*1b4f0*/  BSYNC B0 ;  /* 0x0000000000007941 */ /* 0x000fea0003800000 */
.L_x_5520:
        /* <DEDUP_REMOVED lines=11> */
.L_x_5517:
        /* <DEDUP_REMOVED lines=16> */
[----:B-1--4-:R-:W-:Y:S05]  /*1b6b0*/  CALL.REL.NOINC `($__internal_11_$__cuda_sm3x_div_rn_ftz_f32_slowpath) ;  /* 0x000000e000887944 */ /* 0x012fea0003c00000 */
.L_x_5524:
[----:B------:R-:W-:Y:S05]  /*1b6c0*/  BSYNC B5 ;  /* 0x0000000000057941 */ /* 0x000fea0003800000 */
.L_x_5523:
        /* <DEDUP_REMOVED lines=18> */
.L_x_5526:
[----:B------:R-:W-:Y:S02]  /*1b7f0*/  ISETP.GE.AND P0, PT, R8, RZ, PT ;  /* 0x000000ff0800720c */ /* 0x000fe40003f06270 */
[----:B------:R-:W-:-:S11]  /*1b800*/  MOV R3, 0x3fd774eb ;  /* 0x3fd774eb00037802 */ /* 0x000fd60000000f00 */
[----:B------:R-:W-:-:S04]  /*1b810*/  @P0 FFMA.FTZ R0, R3, 0.93318945169448852539, -R0 ;  /* 0x3f6ee58103000823 */ /* 0x000fc80000010800 */
[----:B------:R-:W-:-:S07]  /*1b820*/  @!P0 FFMA.FTZ R0, R3, 0.93318945169448852539, R0 ;  /* 0x3f6ee58103008823 */ /* 0x000fce0000010000 */
.L_x_5527:
[----:B------:R-:W-:Y:S05]  /*1b830*/  BSYNC B0 ;  /* 0x0000000000007941 */ /* 0x000fea0003800000 */
.L_x_5525:
        /* <DEDUP_REMOVED lines=10> */
.L_x_5516:
[----:B------:R-:W-:Y:S05]  /*1b8e0*/  BSYNC B4 ;  /* 0x0000000000047941 */ /* 0x000fea0003800000 */
.L_x_5513:
[----:B------:R-:W-:-:S13]  /*1b8f0*/  ISETP.NE.AND P0, PT, R9, RZ, PT ;  /* 0x000000ff0900720c */ /* 0x000fda0003f05270 */
[----:B-1----:R-:W-:Y:S01]  /*1b900*/  @!P0 FADD.FTZ R16, -R16, -RZ ;  /* 0x800000ff10108221 */ /* 0x002fe20000010100 */
[----:B------:R-:W-:Y:S06]  /*1b910*/  BRA `(.L_x_5528) ;  /* 0x0000000c006c7947 */ /* 0x000fec0003800000 */
.L_x_5491:
[----:B------:R-:W-:Y:S01]  /*1b920*/  FADD.FTZ R0, -R6, 6.1232342629258392722e-17 ;  /* 0x248d313206007421 */ /* 0x000fe20000010100 */
[----:B------:R-:W-:-:S03]  /*1b930*/  FADD.FTZ R16, -R5, -RZ ;  /* 0x800000ff05107221 */ /* 0x000fc60000010100 */
[----:B------:R-:W-:Y:S01]  /*1b940*/  FADD.FTZ R0, R0, 1.5707963705062866211 ;  /* 0x3fc90fdb00007421 */ /* 0x000fe20000010000 */
[----:B------:R-:W-:Y:S06]  /*1b950*/  BRA `(.L_x_5528) ;  /* 0x0000000c005c7947 */ /* 0x000fec0003800000 */
.L_x_5490:
[----:B------:R-:W-:Y:S01]  /*1b960*/  FADD.FTZ R16, -R5, -RZ ;  /* 0x800000ff05107221 */ /* 0x000fe20000010100 */
[----:B------:R-:W-:Y:S01]  /*1b970*/  MOV R0, RZ ;  /* 0x000000ff00007202 */ /* 0x000fe20000000f00 */
[----:B------:R-:W-:Y:S06]  /*1b980*/  BRA `(.L_x_5528) ;  /* 0x0000000c00507947 */ /* 0x000fec0003800000 */
.L_x_5489:
        /* <DEDUP_REMOVED lines=24> */
.L_x_5533:
[----:B------:R-:W-:Y:S05]  /*1bb10*/  BSYNC B5 ;  /* 0x0000000000057941 */ /* 0x000fea0003800000 */
.L_x_5532:
        /* <DEDUP_REMOVED lines=18> */
.L_x_5535:
[----:B------:R-:W-:Y:S02]  /*1bc40*/  ISETP.GE.AND P0, PT, R6, RZ, PT ;  /* 0x000000ff0600720c */ /* 0x000fe40003f06270 */
[----:B------:R-:W-:-:S11]  /*1bc50*/  MOV R3, 0x3fd774eb ;  /* 0x3fd774eb00037802 */ /* 0x000fd60000000f00 */
[----:B------:R-:W-:-:S04]  /*1bc60*/  @P0 FFMA.FTZ R0, R3, 0.93318945169448852539, -R0 ;  /* 0x3f6ee58103000823 */ /* 0x000fc80000010800 */
[----:B------:R-:W-:-:S07]  /*1bc70*/  @!P0 FFMA.FTZ R0, R3, 0.93318945169448852539, R0 ;  /* 0x3f6ee58103008823 */ /* 0x000fce0000010000 */
.L_x_5536:
[----:B------:R-:W-:Y:S05]  /*1bc80*/  BSYNC B0 ;  /* 0x0000000000007941 */ /* 0x000fea0003800000 */
.L_x_5534:
        /* <DEDUP_REMOVED lines=13> */
.L_x_5531:
        /* <DEDUP_REMOVED lines=12> */
.L_x_5539:
[----:B------:R-:W-:Y:S05]  /*1be20*/  BSYNC B5 ;  /* 0x0000000000057941 */ /* 0x000fea0003800000 */
.L_x_5538:
        /* <DEDUP_REMOVED lines=18> */
.L_x_5541:
[----:B------:R-:W-:Y:S02]  /*1bf50*/  ISETP.GE.AND P0, PT, R6, RZ, PT ;  /* 0x000000ff0600720c */ /* 0x000fe40003f06270 */
[----:B------:R-:W-:-:S11]  /*1bf60*/  MOV R3, 0x3fd774eb ;  /* 0x3fd774eb00037802 */ /* 0x000fd60000000f00 */
[----:B------:R-:W-:-:S04]  /*1bf70*/  @P0 FFMA.FTZ R0, R3, 0.93318945169448852539, -R0 ;  /* 0x3f6ee58103000823 */ /* 0x000fc80000010800 */
[----:B------:R-:W-:-:S07]  /*1bf80*/  @!P0 FFMA.FTZ R0, R3, 0.93318945169448852539, R0 ;  /* 0x3f6ee58103008823 */ /* 0x000fce0000010000 */
.L_x_5542:
[----:B------:R-:W-:Y:S05]  /*1bf90*/  BSYNC B0 ;  /* 0x0000000000007941 */ /* 0x000fea0003800000 */
.L_x_5540:
        /* <DEDUP_REMOVED lines=27> */
.L_x_5530:
        /* <DEDUP_REMOVED lines=33> */
.L_x_5544:
[----:B------:R-:W-:Y:S05]  /*1c360*/  BSYNC B5 ;  /* 0x0000000000057941 */ /* 0x000fea0003800000 */
.L_x_5543:
        /* <DEDUP_REMOVED lines=18> */
.L_x_5546:
[----:B------:R-:W-:Y:S02]  /*1c490*/  ISETP.GE.AND P0, PT, R6, RZ, PT ;  /* 0x000000ff0600720c */ /* 0x000fe40003f06270 */
[----:B------:R-:W-:-:S11]  /*1c4a0*/  MOV R3, 0x3fd774eb ;  /* 0x3fd774eb00037802 */ /* 0x000fd60000000f00 */
[----:B------:R-:W-:-:S04]  /*1c4b0*/  @P0 FFMA.FTZ R0, R3, 0.93318945169448852539, -R0 ;  /* 0x3f6ee58103000823 */ /* 0x000fc80000010800 */
[----:B------:R-:W-:-:S07]  /*1c4c0*/  @!P0 FFMA.FTZ R0, R3, 0.93318945169448852539, R0 ;  /* 0x3f6ee58103008823 */ /* 0x000fce0000010000 */
.L_x_5547:
[----:B------:R-:W-:Y:S05]  /*1c4d0*/  BSYNC B0 ;  /* 0x0000000000007941 */ /* 0x000fea0003800000 */
.L_x_5545:
        /* <DEDUP_REMOVED lines=10> */
.L_x_5537:
[----:B------:R-:W-:Y:S05]  /*1c580*/  BSYNC B4 ;  /* 0x0000000000047941 */ /* 0x000fea0003800000 */
.L_x_5529:
[----:B------:R-:W-:Y:S01]  /*1c590*/  ISETP.NE.AND P0, PT, R9, RZ, PT ;  /* 0x000000ff0900720c */ /* 0x000fe20003f05270 */
[----:B------:R-:W-:Y:S01]  /*1c5a0*/  FADD.FTZ R16, R16, 0.69314718246459960938 ;  /* 0x3f31721810107421 */ /* 0x000fe20000010000 */
[----:B------:R-:W-:-:S11]  /*1c5b0*/  FADD.FTZ R0, |R0|, -RZ ;  /* 0x800000ff00007221 */ /* 0x000fd60000010200 */
[----:B------:R-:W-:Y:S01]  /*1c5c0*/  @!P0 FADD.FTZ R16, -R16, -RZ ;  /* 0x800000ff10108221 */ /* 0x000fe20000010100 */
[----:B------:R-:W-:Y:S06]  /*1c5d0*/  BRA `(.L_x_5528) ;  /* 0x00000000003c7947 */ /* 0x000fec0003800000 */
.L_x_5488:
        /* <DEDUP_REMOVED lines=15> */
.L_x_5528:
[----:B------:R-:W-:Y:S05]  /*1c6d0*/  BSYNC B2 ;  /* 0x0000000000027941 */ /* 0x000fea0003800000 */
.L_x_5487:
        /* <DEDUP_REMOVED lines=9> */
.L_x_5548:
[----:B------:R-:W-:Y:S02]  /*1c770*/  FSETP.GTU.FTZ.AND P0, PT, R3, +INF , PT ;  /* 0x7f8000000300780b */ /* 0x000fe40003f1c000 */
[----:B------:R-:W-:-:S11]  /*1c780*/  MOV R15, R0 ;  /* 0x00000000000f7202 */ /* 0x000fd60000000f00 */
[----:B------:R-:W-:-:S07]  /*1c790*/  @!P0 MOV R16, R3 ;  /* 0x0000000300108202 */ /* 0x000fce0000000f00 */
.L_x_5486:
[----:B------:R-:W-:Y:S05]  /*1c7a0*/  BSYNC B3 ;  /* 0x0000000000037941 */ /* 0x000fea0003800000 */
.L_x_5485:
        /* <DEDUP_REMOVED lines=114> */
.L_x_5559:
        /* <DEDUP_REMOVED lines=10> */
.L_x_5561:
[----:B------:R-:W-:-:S04]  /*1cf70*/  FADD.FTZ R4, -R0, R11 ;  /* 0x0000000b00047221 */ /* 0x000fc80000010100 */
[----:B------:R-:W-:-:S07]  /*1cf80*/  FMUL.FTZ R4, R4, 0.5 ;  /* 0x3f00000004047820 */ /* 0x000fce0000410000 */
.L_x_5562:
[----:B------:R-:W-:Y:S05]  /*1cf90*/  BSYNC B1 ;  /* 0x0000000000017941 */ /* 0x000fea0003800000 */
.L_x_5560:
        /* <DEDUP_REMOVED lines=11> */
.L_x_5564:
[----:B------:R-:W-:-:S04]  /*1d050*/  FADD.FTZ R14, R10, -R25 ;  /* 0x800000190a0e7221 */ /* 0x000fc80000010000 */
[----:B------:R-:W-:-:S07]  /*1d060*/  FMUL.FTZ R25, R14, 0.5 ;  /* 0x3f0000000e197820 */ /* 0x000fce0000410000 */
.L_x_5565:
[----:B------:R-:W-:Y:S05]  /*1d070*/  BSYNC B1 ;  /* 0x0000000000017941 */ /* 0x000fea0003800000 */
.L_x_5563:
        /* <DEDUP_REMOVED lines=35> */
.L_x_5558:
[----:B------:R0:W1:Y:S02]  /*1d2b0*/  MUFU.SQRT R14, R7 ;  /* 0x00000007000e7308 */ /* 0x0000640000002000 */
.L_x_5557:
[----:B------:R-:W-:Y:S05]  /*1d2c0*/  BSYNC B0 ;  /* 0x0000000000007941 */ /* 0x000fea0003800000 */
.L_x_5556:
        /* <DEDUP_REMOVED lines=24> */
.L_x_5572:
[----:B------:R-:W-:-:S04]  /*1d450*/  FADD.FTZ R0, -R0, R11 ;  /* 0x0000000b00007221 */ /* 0x000fc80000010100 */
[----:B------:R-:W-:-:S07]  /*1d460*/  FMUL.FTZ R0, R0, 0.5 ;  /* 0x3f00000000007820 */ /* 0x000fce0000410000 */
.L_x_5573:
[----:B------:R-:W-:Y:S05]  /*1d470*/  BSYNC B1 ;  /* 0x0000000000017941 */ /* 0x000fea0003800000 */
.L_x_5571:
        /* <DEDUP_REMOVED lines=10> */
.L_x_5575:
[----:B------:R-:W-:-:S04]  /*1d520*/  FADD.FTZ R3, -R3, R10 ;  /* 0x0000000a03037221 */ /* 0x000fc80000010100 */
[----:B------:R-:W-:-:S07]  /*1d530*/  FMUL.FTZ R3, R3, 0.5 ;  /* 0x3f00000003037820 */ /* 0x000fce0000410000 */
.L_x_5576:
[----:B------:R-:W-:Y:S05]  /*1d540*/  BSYNC B1 ;  /* 0x0000000000017941 */ /* 0x000fea0003800000 */
.L_x_5574:
[----:B------:R-:W-:Y:S01]  /*1d550*/  FADD.FTZ R0, R3, R0 ;  /* 0x0000000003007221 */ /* 0x000fe20000010000 */
[----:B------:R-:W-:Y:S01]  /*1d560*/  FADD.FTZ R13, R8, R13 ;  /* 0x0000000d080d7221 */ /* 0x000fe20000010000 */
[----:B------:R-:W-:-:S03]  /*1d570*/  PLOP3.LUT P0, PT, PT, PT, PT, 0x80, 0x0 ;  /* 0x000000000000781c */ /* 0x000fc60003f0f070 */
[----:B------:R-:W-:-:S04]  /*1d580*/  FMUL.FTZ R0, R13, R0 ;  /* 0x000000000d007220 */ /* 0x000fc80000410000 */
[----:B------:R2:W3:Y:S01]  /*1d590*/  MUFU.SQRT R11, R0 ;  /* 0x00000000000b7308 */ /* 0x0004e20000002000 */
[----:B------:R-:W-:Y:S05]  /*1d5a0*/  BRA `(.L_x_5568) ;  /* 0x0000000000687947 */ /* 0x000fea0003800000 */
.L_x_5570:
        /* <DEDUP_REMOVED lines=15> */
.L_x_5569:
        /* <DEDUP_REMOVED lines=8> */
.L_x_5567:
[----:B------:R-:W-:Y:S01]  /*1d720*/  PLOP3.LUT P0, PT, PT, PT, PT, 0x80, 0x0 ;  /* 0x000000000000781c */ /* 0x000fe20003f0f070 */
[----:B------:R-:W-:Y:S01]  /*1d730*/  FMUL.FTZ R11, R13, 16777216 ;  /* 0x4b8000000d0b7820 */ /* 0x000fe20000410000 */
[----:B------:R-:W-:-:S11]  /*1d740*/  FMUL.FTZ R8, R8, 16777216 ;  /* 0x4b80000008087820 */ /* 0x000fd60000410000 */
.L_x_5568:
[----:B------:R-:W-:Y:S05]  /*1d750*/  BSYNC B0 ;  /* 0x0000000000007941 */ /* 0x000fea0003800000 */
.L_x_5566:
        /* <DEDUP_REMOVED lines=33> */
.L_x_5579:
        /* <DEDUP_REMOVED lines=28> */
.L_x_5578:
        /* <DEDUP_REMOVED lines=20> */
.L_x_5583:
[----:B------:R-:W-:Y:S05]  /*1dc70*/  BSYNC B5 ;  /* 0x0000000000057941 */ /* 0x000fea0003800000 */
.L_x_5582:
        /* <DEDUP_REMOVED lines=18> */
.L_x_5585:
[----:B------:R-:W-:Y:S02]  /*1dda0*/  ISETP.GE.AND P0, PT, R8, RZ, PT ;  /* 0x000000ff0800720c */ /* 0x000fe40003f06270 */
[----:B------:R-:W-:-:S11]  /*1ddb0*/  MOV R3, 0x3fd774eb ;  /* 0x3fd774eb00037802 */ /* 0x000fd60000000f00 */
[----:B------:R-:W-:-:S04]  /*1ddc0*/  @P0 FFMA.FTZ R0, R3, 0.93318945169448852539, -R0 ;  /* 0x3f6ee58103000823 */ /* 0x000fc80000010800 */
[----:B------:R-:W-:-:S07]  /*1ddd0*/  @!P0 FFMA.FTZ R0, R3, 0.93318945169448852539, R0 ;  /* 0x3f6ee58103008823 */ /* 0x000fce0000010000 */
.L_x_5586:
[----:B------:R-:W-:Y:S05]  /*1dde0*/  BSYNC B0 ;  /* 0x0000000000007941 */ /* 0x000fea0003800000 */
.L_x_5584:
        /* <DEDUP_REMOVED lines=11> */
.L_x_5581:
        /* <DEDUP_REMOVED lines=17> */
.L_x_5588:
[----:B------:R-:W-:Y:S05]  /*1dfb0*/  BSYNC B5 ;  /* 0x0000000000057941 */ /* 0x000fea0003800000 */
.L_x_5587:
        /* <DEDUP_REMOVED lines=18> */
.L_x_5590:
[----:B------:R-:W-:Y:S02]  /*1e0e0*/  ISETP.GE.AND P0, PT, R8, RZ, PT ;  /* 0x000000ff0800720c */ /* 0x000fe40003f06270 */
[----:B------:R-:W-:-:S11]  /*1e0f0*/  MOV R3, 0x3fd774eb ;  /* 0x3fd774eb00037802 */ /* 0x000fd60000000f00 */
[----:B------:R-:W-:-:S04]  /*1e100*/  @P0 FFMA.FTZ R0, R3, 0.93318945169448852539, -R0 ;  /* 0x3f6ee58103000823 */ /* 0x000fc80000010800 */
[----:B------:R-:W-:-:S07]  /*1e110*/  @!P0 FFMA.FTZ R0, R3, 0.93318945169448852539, R0 ;  /* 0x3f6ee58103008823 */ /* 0x000fce0000010000 */
.L_x_5591:
[----:B------:R-:W-:Y:S05]  /*1e120*/  BSYNC B0 ;  /* 0x0000000000007941 */ /* 0x000fea0003800000 */
.L_x_5589:
        /* <DEDUP_REMOVED lines=10> */
.L_x_5580:
[----:B------:R-:W-:Y:S05]  /*1e1d0*/  BSYNC B4 ;  /* 0x0000000000047941 */ /* 0x000fea0003800000 */
.L_x_5577:
[----:B------:R-:W-:-:S13]  /*1e1e0*/  ISETP.NE.AND P0, PT, R9, RZ, PT ;  /* 0x000000ff0900720c */ /* 0x000fda0003f05270 */
[----:B-1----:R-:W-:Y:S01]  /*1e1f0*/  @!P0 FADD.FTZ R14, -R14, -RZ ;  /* 0x800000ff0e0e8221 */ /* 0x002fe20000010100 */
[----:B------:R-:W-:Y:S06]  /*1e200*/  BRA `(.L_x_5592) ;  /* 0x0000000c006c7947 */ /* 0x000fec0003800000 */
.L_x_5555:
[----:B------:R-:W-:Y:S01]  /*1e210*/  FADD.FTZ R0, -R6, 6.1232342629258392722e-17 ;  /* 0x248d313206007421 */ /* 0x000fe20000010100 */
[----:B------:R-:W-:-:S03]  /*1e220*/  FADD.FTZ R14, -R5, -RZ ;  /* 0x800000ff050e7221 */ /* 0x000fc60000010100 */
[----:B------:R-:W-:Y:S01]  /*1e230*/  FADD.FTZ R0, R0, 1.5707963705062866211 ;  /* 0x3fc90fdb00007421 */ /* 0x000fe20000010000 */
[----:B------:R-:W-:Y:S06]  /*1e240*/  BRA `(.L_x_5592) ;  /* 0x0000000c005c7947 */ /* 0x000fec0003800000 */
.L_x_5554:
[----:B------:R-:W-:Y:S01]  /*1e250*/  FADD.FTZ R14, -R5, -RZ ;  /* 0x800000ff050e7221 */ /* 0x000fe20000010100 */
[----:B------:R-:W-:Y:S01]  /*1e260*/  MOV R0, RZ ;  /* 0x000000ff00007202 */ /* 0x000fe20000000f00 */
[----:B------:R-:W-:Y:S06]  /*1e270*/  BRA `(.L_x_5592) ;  /* 0x0000000c00507947 */ /* 0x000fec0003800000 */
.L_x_5553:
        /* <DEDUP_REMOVED lines=24> */
.L_x_5597:
[----:B------:R-:W-:Y:S05]  /*1e400*/  BSYNC B5 ;  /* 0x0000000000057941 */ /* 0x000fea0003800000 */
.L_x_5596:
        /* <DEDUP_REMOVED lines=18> */
.L_x_5599:
[----:B------:R-:W-:Y:S02]  /*1e530*/  ISETP.GE.AND P0, PT, R6, RZ, PT ;  /* 0x000000ff0600720c */ /* 0x000fe40003f06270 */
[----:B------:R-:W-:-:S11]  /*1e540*/  MOV R3, 0x3fd774eb ;  /* 0x3fd774eb00037802 */ /* 0x000fd60000000f00 */
[----:B------:R-:W-:-:S04]  /*1e550*/  @P0 FFMA.FTZ R0, R3, 0.93318945169448852539, -R0 ;  /* 0x3f6ee58103000823 */ /* 0x000fc80000010800 */
[----:B------:R-:W-:-:S07]  /*1e560*/  @!P0 FFMA.FTZ R0, R3, 0.93318945169448852539, R0 ;  /* 0x3f6ee58103008823 */ /* 0x000fce0000010000 */
.L_x_5600:
[----:B------:R-:W-:Y:S05]  /*1e570*/  BSYNC B0 ;  /* 0x0000000000007941 */ /* 0x000fea0003800000 */
.L_x_5598:
        /* <DEDUP_REMOVED lines=13> */
.L_x_5595:
        /* <DEDUP_REMOVED lines=12> */
.L_x_5603:
[----:B------:R-:W-:Y:S05]  /*1e710*/  BSYNC B5 ;  /* 0x0000000000057941 */ /* 0x000fea0003800000 */
.L_x_5602:
        /* <DEDUP_REMOVED lines=18> */
.L_x_5605:
[----:B------:R-:W-:Y:S02]  /*1e840*/  ISETP.GE.AND P0, PT, R6, RZ, PT ;  /* 0x000000ff0600720c */ /* 0x000fe40003f06270 */
[----:B------:R-:W-:-:S11]  /*1e850*/  MOV R3, 0x3fd774eb ;  /* 0x3fd774eb00037802 */ /* 0x000fd60000000f00 */
[----:B------:R-:W-:-:S04]  /*1e860*/  @P0 FFMA.FTZ R0, R3, 0.93318945169448852539, -R0 ;  /* 0x3f6ee58103000823 */ /* 0x000fc80000010800 */
[----:B------:R-:W-:-:S07]  /*1e870*/  @!P0 FFMA.FTZ R0, R3, 0.93318945169448852539, R0 ;  /* 0x3f6ee58103008823 */ /* 0x000fce0000010000 */
.L_x_5606:
[----:B------:R-:W-:Y:S05]  /*1e880*/  BSYNC B0 ;  /* 0x0000000000007941 */ /* 0x000fea0003800000 */
.L_x_5604:
        /* <DEDUP_REMOVED lines=27> */
.L_x_5594:
        /* <DEDUP_REMOVED lines=33> */
.L_x_5608:
[----:B------:R-:W-:Y:S05]  /*1ec50*/  BSYNC B5 ;  /* 0x0000000000057941 */ /* 0x000fea0003800000 */
.L_x_5607:
        /* <DEDUP_REMOVED lines=18> */
.L_x_5610:
[----:B------:R-:W-:Y:S02]  /*1ed80*/  ISETP.GE.AND P0, PT, R6, RZ, PT ;  /* 0x000000ff0600720c */ /* 0x000fe40003f06270 */
[----:B------:R-:W-:-:S11]  /*1ed90*/  MOV R3, 0x3fd774eb ;  /* 0x3fd774eb00037802 */ /* 0x000fd60000000f00 */
[----:B------:R-:W-:-:S04]  /*1eda0*/  @P0 FFMA.FTZ R0, R3, 0.93318945169448852539, -R0 ;  /* 0x3f6ee58103000823 */ /* 0x000fc80000010800 */
[----:B------:R-:W-:-:S07]  /*1edb0*/  @!P0 FFMA.FTZ R0, R3, 0.93318945169448852539, R0 ;  /* 0x3f6ee58103008823 */ /* 0x000fce0000010000 */
.L_x_5611:
[----:B------:R-:W-:Y:S05]  /*1edc0*/  BSYNC B0 ;  /* 0x0000000000007941 */ /* 0x000fea0003800000 */
.L_x_5609:
        /* <DEDUP_REMOVED lines=10> */
.L_x_5601:
[----:B------:R-:W-:Y:S05]  /*1ee70*/  BSYNC B4 ;  /* 0x0000000000047941 */ /* 0x000fea0003800000 */
.L_x_5593:
[----:B------:R-:W-:Y:S01]  /*1ee80*/  ISETP.NE.AND P0, PT, R9, RZ, PT ;  /* 0x000000ff0900720c */ /* 0x000fe20003f05270 */
[----:B------:R-:W-:Y:S01]  /*1ee90*/  FADD.FTZ R14, R14, 0.69314718246459960938 ;  /* 0x3f3172180e0e7421 */ /* 0x000fe20000010000 */
[----:B------:R-:W-:-:S11]  /*1eea0*/  FADD.FTZ R0, |R0|, -RZ ;  /* 0x800000ff00007221 */ /* 0x000fd60000010200 */
[----:B------:R-:W-:Y:S01]  /*1eeb0*/  @!P0 FADD.FTZ R14, -R14, -RZ ;  /* 0x800000ff0e0e8221 */ /* 0x000fe20000010100 */
[----:B------:R-:W-:Y:S06]  /*1eec0*/  BRA `(.L_x_5592) ;  /* 0x00000000003c7947 */ /* 0x000fec0003800000 */
.L_x_5552:
        /* <DEDUP_REMOVED lines=15> */
.L_x_5592:
[----:B------:R-:W-:Y:S05]  /*1efc0*/  BSYNC B2 ;  /* 0x0000000000027941 */ /* 0x000fea0003800000 */
.L_x_5551:
        /* <DEDUP_REMOVED lines=9> */
.L_x_5612:
[----:B------:R-:W-:Y:S02]  /*1f060*/  FSETP.GTU.FTZ.AND P0, PT, R3, +INF , PT ;  /* 0x7f8000000300780b */ /* 0x000fe40003f1c000 */
[----:B------:R-:W-:-:S11]  /*1f070*/  MOV R13, R0 ;  /* 0x00000000000d7202 */ /* 0x000fd60000000f00 */
[----:B------:R-:W-:-:S07]  /*1f080*/  @!P0 MOV R14, R3 ;  /* 0x00000003000e8202 */ /* 0x000fce0000000f00 */
.L_x_5550:
[----:B------:R-:W-:Y:S05]  /*1f090*/  BSYNC B3 ;  /* 0x0000000000037941 */ /* 0x000fea0003800000 */
.L_x_5549:
        /* <DEDUP_REMOVED lines=114> */
.L_x_5623:
        /* <DEDUP_REMOVED lines=10> */
.L_x_5625:
[----:B------:R-:W-:-:S04]  /*1f860*/  FADD.FTZ R4, -R0, R11 ;  /* 0x0000000b00047221 */ /* 0x000fc80000010100 */
[----:B------:R-:W-:-:S07]  /*1f870*/  FMUL.FTZ R4, R4, 0.5 ;  /* 0x3f00000004047820 */ /* 0x000fce0000410000 */
.L_x_5626:
[----:B------:R-:W-:Y:S05]  /*1f880*/  BSYNC B1 ;  /* 0x0000000000017941 */ /* 0x000fea0003800000 */
.L_x_5624:
        /* <DEDUP_REMOVED lines=11> */
.L_x_5628:
[----:B------:R-:W-:-:S04]  /*1f940*/  FADD.FTZ R12, R10, -R27 ;  /* 0x8000001b0a0c7221 */ /* 0x000fc80000010000 */
[----:B------:R-:W-:-:S07]  /*1f950*/  FMUL.FTZ R27, R12, 0.5 ;  /* 0x3f0000000c1b7820 */ /* 0x000fce0000410000 */
.L_x_5629:
[----:B------:R-:W-:Y:S05]  /*1f960*/  BSYNC B1 ;  /* 0x0000000000017941 */ /* 0x000fea0003800000 */
.L_x_5627:
        /* <DEDUP_REMOVED lines=35> */
.L_x_5622:
[----:B------:R0:W1:Y:S02]  /*1fba0*/  MUFU.SQRT R12, R7 ;  /* 0x00000007000c7308 */ /* 0x0000640000002000 */
.L_x_5621:
[----:B------:R-:W-:Y:S05]  /*1fbb0*/  BSYNC B0 ;  /* 0x0000000000007941 */ /* 0x000fea0003800000 */
.L_x_5620:
        /* <DEDUP_REMOVED lines=24> */
.L_x_5636:
[----:B------:R-:W-:-:S04]  /*1fd40*/  FADD.FTZ R0, -R0, R11 ;  /* 0x0000000b00007221 */ /* 0x000fc80000010100 */
[----:B------:R-:W-:-:S07]  /*1fd50*/  FMUL.FTZ R0, R0, 0.5 ;  /* 0x3f00000000007820 */ /* 0x000fce0000410000 */
.L_x_5637:
[----:B------:R-:W-:Y:S05]  /*1fd60*/  BSYNC B1 ;  /* 0x0000000000017941 */ /* 0x000fea0003800000 */
.L_x_5635:
        /* <DEDUP_REMOVED lines=10> */
.L_x_5639:
[----:B------:R-:W-:-:S04]  /*1fe10*/  FADD.FTZ R3, -R3, R10 ;  /* 0x0000000a03037221 */ /* 0x000fc80000010100 */
[----:B------:R-:W-:-:S07]  /*1fe20*/  FMUL.FTZ R3, R3, 0.5 ;  /* 0x3f00000003037820 */ /* 0x000fce0000410000 */
.L_x_5640:
[----:B------:R-:W-:Y:S05]  /*1fe30*/  BSYNC B1 ;  /* 0x0000000000017941 */ /* 0x000fea0003800000 */
.L_x_5638:
[----:B------:R-:W-:Y:S01]  /*1fe40*/  FADD.FTZ R0, R3, R0 ;  /* 0x0000000003007221 */ /* 0x000fe20000010000 */
[----:B------:R-:W-:Y:S01]  /*1fe50*/  FADD.FTZ R25, R8, R25 ;  /* 0x0000001908197221 */ /* 0x000fe20000010000 */
[----:B------:R-:W-:-:S03]  /*1fe60*/  PLOP3.LUT P0, PT, PT, PT, PT, 0x80, 0x0 ;  /* 0x000000000000781c */ /* 0x000fc60003f0f070 */
[----:B------:R-:W-:-:S04]  /*1fe70*/  FMUL.FTZ R0, R25, R0 ;  /* 0x0000000019007220 */ /* 0x000fc80000410000 */
[----:B------:R2:W3:Y:S01]  /*1fe80*/  MUFU.SQRT R11, R0 ;  /* 0x00000000000b7308 */ /* 0x0004e20000002000 */
[----:B------:R-:W-:Y:S05]  /*1fe90*/  BRA `(.L_x_5632) ;  /* 0x0000000000687947 */ /* 0x000fea0003800000 */
.L_x_5634:
        /* <DEDUP_REMOVED lines=15> */
.L_x_5633:
        /* <DEDUP_REMOVED lines=8> */
.L_x_5631:
[----:B------:R-:W-:Y:S01]  /*20010*/  PLOP3.LUT P0, PT, PT, PT, PT, 0x80, 0x0 ;  /* 0x000000000000781c */ /* 0x000fe20003f0f070 */
[----:B------:R-:W-:Y:S01]  /*20020*/  FMUL.FTZ R11, R25, 16777216 ;  /* 0x4b800000190b7820 */ /* 0x000fe20000410000 */
[----:B------:R-:W-:-:S11]  /*20030*/  FMUL.FTZ R8, R8, 16777216 ;  /* 0x4b80000008087820 */ /* 0x000fd60000410000 */
.L_x_5632:
[----:B------:R-:W-:Y:S05]  /*20040*/  BSYNC B0 ;  /* 0x0000000000007941 */ /* 0x000fea0003800000 */
.L_x_5630:
        /* <DEDUP_REMOVED lines=33> */
.L_x_5643:
        /* <DEDUP_REMOVED lines=28> */
.L_x_5642:
        /* <DEDUP_REMOVED lines=20> */
.L_x_5647:
[----:B------:R-:W-:Y:S05]  /*20560*/  BSYNC B5 ;  /* 0x0000000000057941 */ /* 0x000fea0003800000 */
.L_x_5646:
        /* <DEDUP_REMOVED lines=18> */
.L_x_5649:
[----:B------:R-:W-:Y:S02]  /*20690*/  ISETP.GE.AND P0, PT, R8, RZ, PT ;  /* 0x000000ff0800720c */ /* 0x000fe40003f06270 */
[----:B------:R-:W-:-:S11]  /*206a0*/  MOV R3, 0x3fd774eb ;  /* 0x3fd774eb00037802 */ /* 0x000fd60000000f00 */
[----:B------:R-:W-:-:S04]  /*206b0*/  @P0 FFMA.FTZ R0, R3, 0.93318945169448852539, -R0 ;  /* 0x3f6ee58103000823 */ /* 0x000fc80000010800 */
[----:B------:R-:W-:-:S07]  /*206c0*/  @!P0 FFMA.FTZ R0, R3, 0.93318945169448852539, R0 ;  /* 0x3f6ee58103008823 */ /* 0x000fce0000010000 */
.L_x_5650:
[----:B------:R-:W-:Y:S05]  /*206d0*/  BSYNC B0 ;  /* 0x0000000000007941 */ /* 0x000fea0003800000 */
.L_x_5648:
        /* <DEDUP_REMOVED lines=11> */
.L_x_5645:
        /* <DEDUP_REMOVED lines=17> */
.L_x_5652:
[----:B------:R-:W-:Y:S05]  /*208a0*/  BSYNC B5 ;  /* 0x0000000000057941 */ /* 0x000fea0003800000 */
.L_x_5651:
        /* <DEDUP_REMOVED lines=18> */
.L_x_5654:
[----:B------:R-:W-:Y:S02]  /*209d0*/  ISETP.GE.AND P0, PT, R8, RZ, PT ;  /* 0x000000ff0800720c */ /* 0x000fe40003f06270 */
[----:B------:R-:W-:-:S11]  /*209e0*/  MOV R3, 0x3fd774eb ;  /* 0x3fd774eb00037802 */ /* 0x000fd60000000f00 */
[----:B------:R-:W-:-:S04]  /*209f0*/  @P0 FFMA.FTZ R0, R3, 0.93318945169448852539, -R0 ;  /* 0x3f6ee58103000823 */ /* 0x000fc80000010800 */
[----:B------:R-:W-:-:S07]  /*20a00*/  @!P0 FFMA.FTZ R0, R3, 0.93318945169448852539, R0 ;  /* 0x3f6ee58103008823 */ /* 0x000fce0000010000 */
.L_x_5655:
[----:B------:R-:W-:Y:S05]  /*20a10*/  BSYNC B0 ;  /* 0x0000000000007941 */ /* 0x000fea0003800000 */
.L_x_5653:
        /* <DEDUP_REMOVED lines=10> */
.L_x_5644:
[----:B------:R-:W-:Y:S05]  /*20ac0*/  BSYNC B4 ;  /* 0x0000000000047941 */ /* 0x000fea0003800000 */
.L_x_5641:
[----:B------:R-:W-:-:S13]  /*20ad0*/  ISETP.NE.AND P0, PT, R9, RZ, PT ;  /* 0x000000ff0900720c */ /* 0x000fda0003f05270 */
[----:B-1----:R-:W-:Y:S01]  /*20ae0*/  @!P0 FADD.FTZ R12, -R12, -RZ ;  /* 0x800000ff0c0c8221 */ /* 0x002fe20000010100 */
[----:B------:R-:W-:Y:S06]  /*20af0*/  BRA `(.L_x_5656) ;  /* 0x0000000c006c7947 */ /* 0x000fec0003800000 */
.L_x_5619:
[----:B------:R-:W-:Y:S01]  /*20b00*/  FADD.FTZ R0, -R6, 6.1232342629258392722e-17 ;  /* 0x248d313206007421 */ /* 0x000fe20000010100 */
[----:B------:R-:W-:-:S03]  /*20b10*/  FADD.FTZ R12, -R5, -RZ ;  /* 0x800000ff050c7221 */ /* 0x000fc60000010100 */
[----:B------:R-:W-:Y:S01]  /*20b20*/  FADD.FTZ R0, R0, 1.5707963705062866211 ;  /* 0x3fc90fdb00007421 */ /* 0x000fe20000010000 */
[----:B------:R-:W-:Y:S06]  /*20b30*/  BRA `(.L_x_5656) ;  /* 0x0000000c005c7947 */ /* 0x000fec0003800000 */
.L_x_5618:
[----:B------:R-:W-:Y:S01]  /*20b40*/  FADD.FTZ R12, -R5, -RZ ;  /* 0x800000ff050c7221 */ /* 0x000fe20000010100 */
[----:B------:R-:W-:Y:S01]  /*20b50*/  MOV R0, RZ ;  /* 0x000000ff00007202 */ /* 0x000fe20000000f00 */
[----:B------:R-:W-:Y:S06]  /*20b60*/  BRA `(.L_x_5656) ;  /* 0x0000000c00507947 */ /* 0x000fec0003800000 */
.L_x_5617:
        /* <DEDUP_REMOVED lines=24> */
.L_x_5661:
[----:B------:R-:W-:Y:S05]  /*20cf0*/  BSYNC B5 ;  /* 0x0000000000057941 */ /* 0x000fea0003800000 */
.L_x_5660:
        /* <DEDUP_REMOVED lines=18> */
.L_x_5663:
[----:B------:R-:W-:Y:S02]  /*20e20*/  ISETP.GE.AND P0, PT, R6, RZ, PT ;  /* 0x000000ff0600720c */ /* 0x000fe40003f06270 */
[----:B------:R-:W-:-:S11]  /*20e30*/  MOV R3, 0x3fd774eb ;  /* 0x3fd774eb00037802 */ /* 0x000fd60000000f00 */
[----:B------:R-:W-:-:S04]  /*20e40*/  @P0 FFMA.FTZ R0, R3, 0.93318945169448852539, -R0 ;  /* 0x3f6ee58103000823 */ /* 0x000fc80000010800 */
[----:B------:R-:W-:-:S07]  /*20e50*/  @!P0 FFMA.FTZ R0, R3, 0.93318945169448852539, R0 ;  /* 0x3f6ee58103008823 */ /* 0x000fce0000010000 */
.L_x_5664:
[----:B------:R-:W-:Y:S05]  /*20e60*/  BSYNC B0 ;  /* 0x0000000000007941 */ /* 0x000fea0003800000 */
.L_x_5662:
        /* <DEDUP_REMOVED lines=13> */
.L_x_5659:
        /* <DEDUP_REMOVED lines=12> */
.L_x_5667:
[----:B------:R-:W-:Y:S05]  /*21000*/  BSYNC B5 ;  /* 0x0000000000057941 */ /* 0x000fea0003800000 */
.L_x_5666:
        /* <DEDUP_REMOVED lines=18> */
.L_x_5669:
[----:B------:R-:W-:Y:S02]  /*21130*/  ISETP.GE.AND P0, PT, R6, RZ, PT ;  /* 0x000000ff0600720c */ /* 0x000fe40003f06270 */
[----:B------:R-:W-:-:S11]  /*21140*/  MOV R3, 0x3fd774eb ;  /* 0x3fd774eb00037802 */ /* 0x000fd60000000f00 */
[----:B------:R-:W-:-:S04]  /*21150*/  @P0 FFMA.FTZ R0, R3, 0.93318945169448852539, -R0 ;  /* 0x3f6ee58103000823 */ /* 0x000fc80000010800 */
[----:B------:R-:W-:-:S07]  /*21160*/  @!P0 FFMA.FTZ R0, R3, 0.93318945169448852539, R0 ;  /* 0x3f6ee58103008823 */ /* 0x000fce0000010000 */
.L_x_5670:
[----:B------:R-:W-:Y:S05]  /*21170*/  BSYNC B0 ;  /* 0x0000000000007941 */ /* 0x000fea0003800000 */
.L_x_5668:
        /* <DEDUP_REMOVED lines=27> */
.L_x_5658:
        /* <DEDUP_REMOVED lines=33> */
.L_x_5672:
[----:B------:R-:W-:Y:S05]  /*21540*/  BSYNC B5 ;  /* 0x0000000000057941 */ /* 0x000fea0003800000 */
.L_x_5671:
        /* <DEDUP_REMOVED lines=18> */
.L_x_5674:
[----:B------:R-:W-:Y:S02]  /*21670*/  ISETP.GE.AND P0, PT, R6, RZ, PT ;  /* 0x000000ff0600720c */ /* 0x000fe40003f06270 */
[----:B------:R-:W-:-:S11]  /*21680*/  MOV R3, 0x3fd774eb ;  /* 0x3fd774eb00037802 */ /* 0x000fd60000000f00 */
[----:B------:R-:W-:-:S04]  /*21690*/  @P0 FFMA.FTZ R0, R3, 0.93318945169448852539, -R0 ;  /* 0x3f6ee58103000823 */ /* 0x000fc80000010800 */
[----:B------:R-:W-:-:S07]  /*216a0*/  @!P0 FFMA.FTZ R0, R3, 0.93318945169448852539, R0 ;  /* 0x3f6ee58103008823 */ /* 0x000fce0000010000 */
.L_x_5675:
[----:B------:R-:W-:Y:S05]  /*216b0*/  BSYNC B0 ;  /* 0x0000000000007941 */ /* 0x000fea0003800000 */
.L_x_5673:
        /* <DEDUP_REMOVED lines=10> */
.L_x_5665:
[----:B------:R-:W-:Y:S05]  /*21760*/  BSYNC B4 ;  /* 0x0000000000047941 */ /* 0x000fea0003800000 */
.L_x_5657:
[----:B------:R-:W-:Y:S01]  /*21770*/  ISETP.NE.AND P0, PT, R9, RZ, PT ;  /* 0x000000ff0900720c */ /* 0x000fe20003f05270 */
[----:B------:R-:W-:Y:S01]  /*21780*/  FADD.FTZ R12, R12, 0.69314718246459960938 ;  /* 0x3f3172180c0c7421 */ /* 0x000fe20000010000 */
[----:B------:R-:W-:-:S11]  /*21790*/  FADD.FTZ R0, |R0|, -RZ ;  /* 0x800000ff00007221 */ /* 0x000fd60000010200 */
[----:B------:R-:W-:Y:S01]  /*217a0*/  @!P0 FADD.FTZ R12, -R12, -RZ ;  /* 0x800000ff0c0c8221 */ /* 0x000fe20000010100 */
[----:B------:R-:W-:Y:S06]  /*217b0*/  BRA `(.L_x_5656) ;  /* 0x00000000003c7947 */ /* 0x000fec0003800000 */
.L_x_5616:
        /* <DEDUP_REMOVED lines=15> */
.L_x_5656:
[----:B------:R-:W-:Y:S05]  /*218b0*/  BSYNC B2 ;  /* 0x0000000000027941 */ /* 0x000fea0003800000 */
.L_x_5615:
[----:B------:R-:W-:Y:S01]  /*218c0*/  FSETP.GTU.FTZ.AND P0, PT, |R0|, +INF , PT ;  /* 0x7f8000000000780b */ /* 0x000fe20003f1c200 */
[----:B------:R-:W-:-:S12]  /*218d0*/  FADD.FTZ R3, |R12|, -RZ ;  /* 0x800000ff0c037221 */ /* 0x000fd80000010200 */
[----:B------:R-:W-:Y:S05]  /*218e0*/  @P0 BRA `(.L_x_5676) ;  /* 0x0000000000180947 */ /* 0x000fea0003800000 */
[----:B------:R-:W-:Y:S02]  /*218f0*/  FSETP.GTU.FTZ.AND P0, PT, R3, +INF , PT ;  /* 0x7f8000000300780b */ /* 0x000fe40003f1c000 */
[----:B---3--:R-:W-:-:S11]  /*21900*/  MOV R11, R12 ;  /* 0x0000000c000b7202 */ /* 0x008fd60000000f00 */
[----:B------:R-:W-:Y:S05]  /*21910*/  @P0 BRA `(.L_x_5614) ;  /* 0x0000000000180947 */ /* 0x000fea0003800000 */
[----:B------:R-:W-:Y:S02]  /*21920*/  LOP3.LUT R11, R0, 0x80000000, R5, 0xb8, !PT ;  /* 0x80000000000b7812 */ /* 0x000fe400078eb805 */
[----:B------:R-:W-:Y:S01]  /*21930*/  MOV R12, R3 ;  /* 0x00000003000c7202 */ /* 0x000fe20000000f00 */
[----:B------:R-:W-:Y:S06]  /*21940*/  BRA `(.L_x_5614) ;  /* 0x00000000000c7947 */ /* 0x000fec0003800000 */
.L_x_5676:
[----:B------:R-:W-:Y:S02]  /*21950*/  FSETP.GTU.FTZ.AND P0, PT, R3, +INF , PT ;  /* 0x7f8000000300780b */ /* 0x000fe40003f1c000 */
[----:B---3--:R-:W-:-:S11]  /*21960*/  MOV R11, R0 ;  /* 0x00000000000b7202 */ /* 0x008fd60000000f00 */
[----:B------:R-:W-:-:S07]  /*21970*/  @!P0 MOV R12, R3 ;  /* 0x00000003000c8202 */ /* 0x000fce0000000f00 */
.L_x_5614:
[----:B------:R-:W-:Y:S05]  /*21980*/  BSYNC B3 ;  /* 0x0000000000037941 */ /* 0x000fea0003800000 */
.L_x_5613:
        /* <DEDUP_REMOVED lines=15> */
[----:B0---4-:R-:W-:Y:S02]  /*21a80*/  SHF.R.U32.HI R7, RZ, 0x1f, R5 ;  /* 0x0000001fff077819 */ /* 0x011fe40000011605 */
        /* <DEDUP_REMOVED lines=98> */
.L_x_5687:
        /* <DEDUP_REMOVED lines=10> */
.L_x_5689:
[----:B------:R-:W-:-:S04]  /*22150*/  FADD.FTZ R4, -R0, R9 ;  /* 0x0000000900047221 */ /* 0x000fc80000010100 */
[----:B------:R-:W-:-:S07]  /*22160*/  FMUL.FTZ R4, R4, 0.5 ;  /* 0x3f00000004047820 */ /* 0x000fce0000410000 */
.L_x_5690:
[----:B------:R-:W-:Y:S05]  /*22170*/  BSYNC B1 ;  /* 0x0000000000017941 */ /* 0x000fea0003800000 */
.L_x_5688:
        /* <DEDUP_REMOVED lines=11> */
.L_x_5692:
[----:B------:R-:W-:-:S04]  /*22230*/  FADD.FTZ R8, R28, -R27 ;  /* 0x8000001b1c087221 */ /* 0x000fc80000010000 */
[----:B------:R-:W-:-:S07]  /*22240*/  FMUL.FTZ R27, R8, 0.5 ;  /* 0x3f000000081b7820 */ /* 0x000fce0000410000 */
.L_x_5693:
[----:B------:R-:W-:Y:S05]  /*22250*/  BSYNC B1 ;  /* 0x0000000000017941 */ /* 0x000fea0003800000 */
.L_x_5691:
        /* <DEDUP_REMOVED lines=35> */
.L_x_5686:
[----:B------:R0:W1:Y:S02]  /*22490*/  MUFU.SQRT R8, R23 ;  /* 0x0000001700087308 */ /* 0x0000640000002000 */
.L_x_5685:
[----:B------:R-:W-:Y:S05]  /*224a0*/  BSYNC B0 ;  /* 0x0000000000007941 */ /* 0x000fea0003800000 */
.L_x_5684:
        /* <DEDUP_REMOVED lines=24> */
.L_x_5700:
[----:B------:R-:W-:-:S04]  /*22630*/  FADD.FTZ R0, -R0, R9 ;  /* 0x0000000900007221 */ /* 0x000fc80000010100 */
[----:B------:R-:W-:-:S07]  /*22640*/  FMUL.FTZ R0, R0, 0.5 ;  /* 0x3f00000000007820 */ /* 0x000fce0000410000 */
.L_x_5701:
[----:B------:R-:W-:Y:S05]  /*22650*/  BSYNC B1 ;  /* 0x0000000000017941 */ /* 0x000fea0003800000 */
.L_x_5699:
        /* <DEDUP_REMOVED lines=10> */
.L_x_5703:
[----:B------:R-:W-:-:S04]  /*22700*/  FADD.FTZ R3, -R3, R28 ;  /* 0x0000001c03037221 */ /* 0x000fc80000010100 */
[----:B------:R-:W-:-:S07]  /*22710*/  FMUL.FTZ R3, R3, 0.5 ;  /* 0x3f00000003037820 */ /* 0x000fce0000410000 */
.L_x_5704:
[----:B------:R-:W-:Y:S05]  /*22720*/  BSYNC B1 ;  /* 0x0000000000017941 */ /* 0x000fea0003800000 */
.L_x_5702:
[----:B------:R-:W-:Y:S01]  /*22730*/  FADD.FTZ R0, R3, R0 ;  /* 0x0000000003007221 */ /* 0x000fe20000010000 */
[----:B------:R-:W-:Y:S01]  /*22740*/  FADD.FTZ R25, R10, R25 ;  /* 0x000000190a197221 */ /* 0x000fe20000010000 */
[----:B------:R-:W-:-:S03]  /*22750*/  PLOP3.LUT P0, PT, PT, PT, PT, 0x80, 0x0 ;  /* 0x000000000000781c */ /* 0x000fc60003f0f070 */
[----:B------:R-:W-:-:S04]  /*22760*/  FMUL.FTZ R0, R25, R0 ;  /* 0x0000000019007220 */ /* 0x000fc80000410000 */
[----:B------:R3:W4:Y:S01]  /*22770*/  MUFU.SQRT R9, R0 ;  /* 0x0000000000097308 */ /* 0x0007220000002000 */
[----:B------:R-:W-:Y:S05]  /*22780*/  BRA `(.L_x_5696) ;  /* 0x0000000000687947 */ /* 0x000fea0003800000 */
.L_x_5698:
[----:B------:R-:W-:-:S13]  /*22790*/  FSETP.GT.FTZ.AND P1, PT, R10, 1, PT ;  /* 0x3f8000000a00780b */ /* 0x000fda0003f34000 */
[----:B------:R-:W-:Y:S01]  /*227a0*/  @!P1 FADD.FTZ R9, -R10, 1 ;  /* 0x3f8000000a099421 */ /* 0x000fe20000010100 */
[----:B------:R-:W-:-:S03]  /*227b0*/  @!P1 PLOP3.LUT P0, PT, PT, PT, PT, 0x80, 0x0 ;  /* 0x000000000000981c */ /* 0x000fc60003f0f070 */
[----:B------:R-:W-:-:S06]  /*227c0*/  @!P1 FMUL.FTZ R9, R0, R9 ;  /* 0x0000000900099220 */ /* 0x000fcc0000410000 */
[----:B------:R-:W2:Y:S01]  /*227d0*/  @!P1 MUFU.SQRT R9, R9 ;  /* 0x0000000900099308 */ /* 0x000ea20000002000 */
[----:B------:R-:W-:Y:S05]  /*227e0*/  @!P1 BRA `(.L_x_5696) ;  /* 0x0000000000509947 */ /* 0x000fea0003800000 */
[----:B0-----:R-:W-:Y:S01]  /*227f0*/  FMUL.FTZ R23, R0, R3 ;  /* 0x0000000300177220 */ /* 0x001fe20000410000 */
[----:B------:R-:W-:Y:S01]  /*22800*/  FMUL.FTZ R3, |R5|, 2.81474976710656000000e+14 ;  /* 0x5780000005037820 */ /* 0x000fe20000410200 */
[----:B------:R-:W-:Y:S02]  /*22810*/  PLOP3.LUT P0, PT, PT, PT, PT, 0x80, 0x0 ;  /* 0x000000000000781c */ /* 0x000fe40003f0f070 */
[----:B------:R-:W0:Y:S01]  /*22820*/  MUFU.SQRT R0, R23 ;  /* 0x0000001700007308 */ /* 0x000e220000002000 */
[C---:B------:R-:W-:Y:S01]  /*22830*/  FMUL.FTZ R3, R10.reuse, R3 ;  /* 0x000000030a037220 */ /* 0x040fe20000410000 */
[----:B------:R-:W-:-:S06]  /*22840*/  FMUL.FTZ R10, R10, 2.81474976710656000000e+14 ;  /* 0x578000000a0a7820 */ /* 0x000fcc0000410000 */
[----:B0-----:R-:W2:Y:S02]  /*22850*/  MUFU.RCP R0, R0 ;  /* 0x0000000000007308 */ /* 0x001ea40000001000 */
[----:B--2---:R-:W-:Y:S01]  /*22860*/  FMUL.FTZ R9, R3, R0 ;  /* 0x0000000003097220 */ /* 0x004fe20000410000 */
[----:B------:R-:W-:Y:S06]  /*22870*/  BRA `(.L_x_5696) ;  /* 0x00000000002c7947 */ /* 0x000fec0003800000 */
.L_x_5697:
        /* <DEDUP_REMOVED lines=8> */
.L_x_5695:
[----:B------:R-:W-:Y:S01]  /*22900*/  PLOP3.LUT P0, PT, PT, PT, PT, 0x80, 0x0 ;  /* 0x000000000000781c */ /* 0x000fe20003f0f070 */
[----:B------:R-:W-:Y:S01]  /*22910*/  FMUL.FTZ R9, R25, 16777216 ;  /* 0x4b80000019097820 */ /* 0x000fe20000410000 */
[----:B------:R-:W-:-:S11]  /*22920*/  FMUL.FTZ R10, R10, 16777216 ;  /* 0x4b8000000a0a7820 */ /* 0x000fd60000410000 */
.L_x_5696:
[----:B------:R-:W-:Y:S05]  /*22930*/  BSYNC B0 ;  /* 0x0000000000007941 */ /* 0x000fea0003800000 */
.L_x_5694:
        /* <DEDUP_REMOVED lines=10> */
[----:B--2-4-:R-:W2:Y:S02]  /*229e0*/  MUFU.RSQ R9, R6 ;  /* 0x0000000600097308 */ /* 0x014ea40000001400 */
        /* <DEDUP_REMOVED lines=22> */
.L_x_5707:
[----:B---3--:R-:W-:Y:S01]  /*22b50*/  MOV R0, 0x3f000000 ;  /* 0x3f00000000007802 */ /* 0x008fe20000000f00 */
        /* <DEDUP_REMOVED lines=27> */
.L_x_5706:
        /* <DEDUP_REMOVED lines=20> */
.L_x_5711:
[----:B------:R-:W-:Y:S05]  /*22e50*/  BSYNC B5 ;  /* 0x0000000000057941 */ /* 0x000fea0003800000 */
.L_x_5710:
        /* <DEDUP_REMOVED lines=18> */
.L_x_5713:
[----:B------:R-:W-:Y:S02]  /*22f80*/  ISETP.GE.AND P0, PT, R10, RZ, PT ;  /* 0x000000ff0a00720c */ /* 0x000fe40003f06270 */
[----:B------:R-:W-:-:S11]  /*22f90*/  MOV R3, 0x3fd774eb ;  /* 0x3fd774eb00037802 */ /* 0x000fd60000000f00 */
[----:B------:R-:W-:-:S04]  /*22fa0*/  @P0 FFMA.FTZ R0, R3, 0.93318945169448852539, -R0 ;  /* 0x3f6ee58103000823 */ /* 0x000fc80000010800 */
[----:B------:R-:W-:-:S07]  /*22fb0*/  @!P0 FFMA.FTZ R0, R3, 0.93318945169448852539, R0 ;  /* 0x3f6ee58103008823 */ /* 0x000fce0000010000 */
.L_x_5714:
[----:B------:R-:W-:Y:S05]  /*22fc0*/  BSYNC B0 ;  /* 0x0000000000007941 */ /* 0x000fea0003800000 */
.L_x_5712:
        /* <DEDUP_REMOVED lines=11> */
.L_x_5709:
        /* <DEDUP_REMOVED lines=17> */
.L_x_5716:
[----:B------:R-:W-:Y:S05]  /*23190*/  BSYNC B5 ;  /* 0x0000000000057941 */ /* 0x000fea0003800000 */
.L_x_5715:
        /* <DEDUP_REMOVED lines=18> */
.L_x_5718:
[----:B------:R-:W-:Y:S02]  /*232c0*/  ISETP.GE.AND P0, PT, R10, RZ, PT ;  /* 0x000000ff0a00720c */ /* 0x000fe40003f06270 */
[----:B------:R-:W-:-:S11]  /*232d0*/  MOV R3, 0x3fd774eb ;  /* 0x3fd774eb00037802 */ /* 0x000fd60000000f00 */
[----:B------:R-:W-:-:S04]  /*232e0*/  @P0 FFMA.FTZ R0, R3, 0.93318945169448852539, -R0 ;  /* 0x3f6ee58103000823 */ /* 0x000fc80000010800 */
[----:B------:R-:W-:-:S07]  /*232f0*/  @!P0 FFMA.FTZ R0, R3, 0.93318945169448852539, R0 ;  /* 0x3f6ee58103008823 */ /* 0x000fce0000010000 */
.L_x_5719:
[----:B------:R-:W-:Y:S05]  /*23300*/  BSYNC B0 ;  /* 0x0000000000007941 */ /* 0x000fea0003800000 */
.L_x_5717:
        /* <DEDUP_REMOVED lines=10> */
.L_x_5708:
[----:B------:R-:W-:Y:S05]  /*233b0*/  BSYNC B4 ;  /* 0x0000000000047941 */ /* 0x000fea0003800000 */
.L_x_5705:
[----:B------:R-:W-:-:S13]  /*233c0*/  ISETP.NE.AND P0, PT, R7, RZ, PT ;  /* 0x000000ff0700720c */ /* 0x000fda0003f05270 */
[----:B-1----:R-:W-:-:S05]  /*233d0*/  @!P0 FADD.FTZ R8, -R8, -RZ ;  /* 0x800000ff08088221 */ /* 0x002fca0000010100 */
[----:B------:R-:W-:Y:S01]  /*233e0*/  MOV R10, R8 ;  /* 0x00000008000a7202 */ /* 0x000fe20000000f00 */
[----:B------:R-:W-:Y:S06]  /*233f0*/  BRA `(.L_x_5720) ;  /* 0x0000000c006c7947 */ /* 0x000fec0003800000 */
.L_x_5683:
[----:B------:R-:W-:Y:S01]  /*23400*/  FADD.FTZ R0, -R6, 6.1232342629258392722e-17 ;  /* 0x248d313206007421 */ /* 0x000fe20000010100 */
[----:B------:R-:W-:-:S03]  /*23410*/  FADD.FTZ R10, -R5, -RZ ;  /* 0x800000ff050a7221 */ /* 0x000fc60000010100 */
[----:B------:R-:W-:Y:S01]  /*23420*/  FADD.FTZ R0, R0, 1.5707963705062866211 ;  /* 0x3fc90fdb00007421 */ /* 0x000fe20000010000 */
[----:B------:R-:W-:Y:S06]  /*23430*/  BRA `(.L_x_5720) ;  /* 0x0000000c005c7947 */ /* 0x000fec0003800000 */
.L_x_5682:
[----:B------:R-:W-:Y:S01]  /*23440*/  HFMA2.MMA R0, -RZ, RZ, 0, 0 ;  /* 0x00000000ff007435 */ /* 0x000fe200000001ff */
[----:B------:R-:W-:Y:S01]  /*23450*/  FADD.FTZ R10, -R5, -RZ ;  /* 0x800000ff050a7221 */ /* 0x000fe20000010100 */
[----:B------:R-:W-:Y:S09]  /*23460*/  BRA `(.L_x_5720) ;  /* 0x0000000c00507947 */ /* 0x000ff20003800000 */
.L_x_5681:
        /* <DEDUP_REMOVED lines=24> */
.L_x_5725:
[----:B------:R-:W-:Y:S05]  /*235f0*/  BSYNC B5 ;  /* 0x0000000000057941 */ /* 0x000fea0003800000 */
.L_x_5724:
        /* <DEDUP_REMOVED lines=18> */
.L_x_5727:
[----:B------:R-:W-:Y:S02]  /*23720*/  ISETP.GE.AND P0, PT, R6, RZ, PT ;  /* 0x000000ff0600720c */ /* 0x000fe40003f06270 */
[----:B------:R-:W-:-:S11]  /*23730*/  MOV R3, 0x3fd774eb ;  /* 0x3fd774eb00037802 */ /* 0x000fd60000000f00 */
[----:B------:R-:W-:-:S04]  /*23740*/  @P0 FFMA.FTZ R0, R3, 0.93318945169448852539, -R0 ;  /* 0x3f6ee58103000823 */ /* 0x000fc80000010800 */
[----:B------:R-:W-:-:S07]  /*23750*/  @!P0 FFMA.FTZ R0, R3, 0.93318945169448852539, R0 ;  /* 0x3f6ee58103008823 */ /* 0x000fce0000010000 */
.L_x_5728:
[----:B------:R-:W-:Y:S05]  /*23760*/  BSYNC B0 ;  /* 0x0000000000007941 */ /* 0x000fea0003800000 */
.L_x_5726:
        /* <DEDUP_REMOVED lines=13> */
.L_x_5723:
        /* <DEDUP_REMOVED lines=12> */
.L_x_5731:
[----:B------:R-:W-:Y:S05]  /*23900*/  BSYNC B5 ;  /* 0x0000000000057941 */ /* 0x000fea0003800000 */
.L_x_5730:
        /* <DEDUP_REMOVED lines=18> */
.L_x_5733:
[----:B------:R-:W-:Y:S02]  /*23a30*/  ISETP.GE.AND P0, PT, R6, RZ, PT ;  /* 0x000000ff0600720c */ /* 0x000fe40003f06270 */
[----:B------:R-:W-:-:S11]  /*23a40*/  MOV R3, 0x3fd774eb ;  /* 0x3fd774eb00037802 */ /* 0x000fd60000000f00 */
[----:B------:R-:W-:-:S04]  /*23a50*/  @P0 FFMA.FTZ R0, R3, 0.93318945169448852539, -R0 ;  /* 0x3f6ee58103000823 */ /* 0x000fc80000010800 */
[----:B------:R-:W-:-:S07]  /*23a60*/  @!P0 FFMA.FTZ R0, R3, 0.93318945169448852539, R0 ;  /* 0x3f6ee58103008823 */ /* 0x000fce0000010000 */
.L_x_5734:
[----:B------:R-:W-:Y:S05]  /*23a70*/  BSYNC B0 ;  /* 0x0000000000007941 */ /* 0x000fea0003800000 */
.L_x_5732:
        /* <DEDUP_REMOVED lines=27> */
.L_x_5722:
        /* <DEDUP_REMOVED lines=33> */
.L_x_5736:
[----:B------:R-:W-:Y:S05]  /*23e40*/  BSYNC B5 ;  /* 0x0000000000057941 */ /* 0x000fea0003800000 */
.L_x_5735:
        /* <DEDUP_REMOVED lines=18> */
.L_x_5738:
[----:B------:R-:W-:Y:S02]  /*23f70*/  ISETP.GE.AND P0, PT, R6, RZ, PT ;  /* 0x000000ff0600720c */ /* 0x000fe40003f06270 */
[----:B------:R-:W-:-:S11]  /*23f80*/  MOV R3, 0x3fd774eb ;  /* 0x3fd774eb00037802 */ /* 0x000fd60000000f00 */
[----:B------:R-:W-:-:S04]  /*23f90*/  @P0 FFMA.FTZ R0, R3, 0.93318945169448852539, -R0 ;  /* 0x3f6ee58103000823 */ /* 0x000fc80000010800 */
[----:B------:R-:W-:-:S07]  /*23fa0*/  @!P0 FFMA.FTZ R0, R3, 0.93318945169448852539, R0 ;  /* 0x3f6ee58103008823 */ /* 0x000fce0000010000 */
.L_x_5739:
[----:B------:R-:W-:Y:S05]  /*23fb0*/  BSYNC B0 ;  /* 0x0000000000007941 */ /* 0x000fea0003800000 */
.L_x_5737:
        /* <DEDUP_REMOVED lines=10> */
.L_x_5729:
[----:B------:R-:W-:Y:S05]  /*24060*/  BSYNC B4 ;  /* 0x0000000000047941 */ /* 0x000fea0003800000 */
.L_x_5721:
[----:B------:R-:W-:Y:S01]  /*24070*/  ISETP.NE.AND P0, PT, R7, RZ, PT ;  /* 0x000000ff0700720c */ /* 0x000fe20003f05270 */
[----:B------:R-:W-:Y:S01]  /*24080*/  FADD.FTZ R10, R23, 0.69314718246459960938 ;  /* 0x3f317218170a7421 */ /* 0x000fe20000010000 */
[----:B------:R-:W-:-:S11]  /*24090*/  FADD.FTZ R0, |R0|, -RZ ;  /* 0x800000ff00007221 */ /* 0x000fd60000010200 */
[----:B------:R-:W-:Y:S01]  /*240a0*/  @!P0 FADD.FTZ R10, -R10, -RZ ;  /* 0x800000ff0a0a8221 */ /* 0x000fe20000010100 */
[----:B------:R-:W-:Y:S06]  /*240b0*/  BRA `(.L_x_5720) ;  /* 0x00000000003c7947 */ /* 0x000fec0003800000 */
.L_x_5680:
        /* <DEDUP_REMOVED lines=15> */
.L_x_5720:
[----:B------:R-:W-:Y:S05]  /*241b0*/  BSYNC B2 ;  /* 0x0000000000027941 */ /* 0x000fea0003800000 */
.L_x_5679:
[----:B------:R-:W-:Y:S01]  /*241c0*/  FSETP.GTU.FTZ.AND P0, PT, |R0|, +INF , PT ;  /* 0x7f8000000000780b */ /* 0x000fe20003f1c200 */
[----:B------:R-:W-:-:S12]  /*241d0*/  FADD.FTZ R3, |R10|, -RZ ;  /* 0x800000ff0a037221 */ /* 0x000fd80000010200 */
[----:B------:R-:W-:Y:S05]  /*241e0*/  @P0 BRA `(.L_x_5740) ;  /* 0x0000000000180947 */ /* 0x000fea0003800000 */
[----:B------:R-:W-:Y:S02]  /*241f0*/  FSETP.GTU.FTZ.AND P0, PT, R3, +INF , PT ;  /* 0x7f8000000300780b */ /* 0x000fe40003f1c000 */
[----:B0--3--:R-:W-:-:S11]  /*24200*/  MOV R9, R10 ;  /* 0x0000000a00097202 */ /* 0x009fd60000000f00 */
[----:B------:R-:W-:Y:S05]  /*24210*/  @P0 BRA `(.L_x_5678) ;  /* 0x0000000000180947 */ /* 0x000fea0003800000 */
[----:B------:R-:W-:Y:S02]  /*24220*/  LOP3.LUT R9, R0, 0x80000000, R5, 0xb8, !PT ;  /* 0x8000000000097812 */ /* 0x000fe400078eb805 */
[----:B------:R-:W-:Y:S01]  /*24230*/  MOV R10, R3 ;  /* 0x00000003000a7202 */ /* 0x000fe20000000f00 */
[----:B------:R-:W-:Y:S06]  /*24240*/  BRA `(.L_x_5678) ;  /* 0x00000000000c7947 */ /* 0x000fec0003800000 */
.L_x_5740:
[----:B------:R-:W-:Y:S02]  /*24250*/  FSETP.GTU.FTZ.AND P0, PT, R3, +INF , PT ;  /* 0x7f8000000300780b */ /* 0x000fe40003f1c000 */
[----:B0--3--:R-:W-:-:S11]  /*24260*/  MOV R9, R0 ;  /* 0x0000000000097202 */ /* 0x009fd60000000f00 */
[----:B------:R-:W-:-:S07]  /*24270*/  @!P0 MOV R10, R3 ;  /* 0x00000003000a8202 */ /* 0x000fce0000000f00 */
.L_x_5678:
[----:B------:R-:W-:Y:S05]  /*24280*/  BSYNC B3 ;  /* 0x0000000000037941 */ /* 0x000fea0003800000 */
.L_x_5677:
        /* <DEDUP_REMOVED lines=114> */
.L_x_5751:
        /* <DEDUP_REMOVED lines=10> */
.L_x_5753:
[----:B------:R-:W-:-:S04]  /*24a50*/  FADD.FTZ R4, -R0, R25 ;  /* 0x0000001900047221 */ /* 0x000fc80000010100 */
[----:B------:R-:W-:-:S07]  /*24a60*/  FMUL.FTZ R4, R4, 0.5 ;  /* 0x3f00000004047820 */ /* 0x000fce0000410000 */
.L_x_5754:
[----:B------:R-:W-:Y:S05]  /*24a70*/  BSYNC B1 ;  /* 0x0000000000017941 */ /* 0x000fea0003800000 */
.L_x_5752:
        /* <DEDUP_REMOVED lines=11> */
.L_x_5756:
[----:B------:R-:W-:-:S04]  /*24b30*/  FADD.FTZ R23, R28, -R23 ;  /* 0x800000171c177221 */ /* 0x000fc80000010000 */
[----:B------:R-:W-:-:S07]  /*24b40*/  FMUL.FTZ R23, R23, 0.5 ;  /* 0x3f00000017177820 */ /* 0x000fce0000410000 */
.L_x_5757:
[----:B------:R-:W-:Y:S05]  /*24b50*/  BSYNC B1 ;  /* 0x0000000000017941 */ /* 0x000fea0003800000 */
.L_x_5755:
        /* <DEDUP_REMOVED lines=35> */
.L_x_5750:
[----:B------:R0:W1:Y:S02]  /*24d90*/  MUFU.SQRT R23, R7 ;  /* 0x0000000700177308 */ /* 0x0000640000002000 */
.L_x_5749:
[----:B------:R-:W-:Y:S05]  /*24da0*/  BSYNC B0 ;  /* 0x0000000000007941 */ /* 0x000fea0003800000 */
.L_x_5748:
        /* <DEDUP_REMOVED lines=24> */
.L_x_5764:
[----:B------:R-:W-:-:S04]  /*24f30*/  FADD.FTZ R0, -R0, R25 ;  /* 0x0000001900007221 */ /* 0x000fc80000010100 */
[----:B------:R-:W-:-:S07]  /*24f40*/  FMUL.FTZ R0, R0, 0.5 ;  /* 0x3f00000000007820 */ /* 0x000fce0000410000 */
.L_x_5765:
[----:B------:R-:W-:Y:S05]  /*24f50*/  BSYNC B1 ;  /* 0x0000000000017941 */ /* 0x000fea0003800000 */
.L_x_5763:
        /* <DEDUP_REMOVED lines=10> */
.L_x_5767:
[----:B------:R-:W-:-:S04]  /*25000*/  FADD.FTZ R3, -R3, R28 ;  /* 0x0000001c03037221 */ /* 0x000fc80000010100 */
[----:B------:R-:W-:-:S07]  /*25010*/  FMUL.FTZ R3, R3, 0.5 ;  /* 0x3f00000003037820 */ /* 0x000fce0000410000 */
.L_x_5768:
[----:B------:R-:W-:Y:S05]  /*25020*/  BSYNC B1 ;  /* 0x0000000000017941 */ /* 0x000fea0003800000 */
.L_x_5766:
[----:B------:R-:W-:Y:S01]  /*25030*/  FADD.FTZ R0, R3, R0 ;  /* 0x0000000003007221 */ /* 0x000fe20000010000 */
[----:B------:R-:W-:Y:S01]  /*25040*/  FADD.FTZ R27, R24, R27 ;  /* 0x0000001b181b7221 */ /* 0x000fe20000010000 */
[----:B------:R-:W-:-:S03]  /*25050*/  PLOP3.LUT P0, PT, PT, PT, PT, 0x80, 0x0 ;  /* 0x000000000000781c */ /* 0x000fc60003f0f070 */
[----:B------:R-:W-:-:S04]  /*25060*/  FMUL.FTZ R0, R27, R0 ;  /* 0x000000001b007220 */ /* 0x000fc80000410000 */
[----:B------:R2:W4:Y:S01]  /*25070*/  MUFU.SQRT R25, R0 ;  /* 0x0000000000197308 */ /* 0x0005220000002000 */
[----:B------:R-:W-:Y:S05]  /*25080*/  BRA `(.L_x_5760) ;  /* 0x0000000000687947 */ /* 0x000fea0003800000 */
.L_x_5762:
[----:B------:R-:W-:-:S13]  /*25090*/  FSETP.GT.FTZ.AND P1, PT, R24, 1, PT ;  /* 0x3f8000001800780b */ /* 0x000fda0003f34000 */
[----:B0-----:R-:W-:Y:S01]  /*250a0*/  @!P1 FADD.FTZ R7, -R24, 1 ;  /* 0x3f80000018079421 */ /* 0x001fe20000010100 */
[----:B------:R-:W-:-:S03]  /*250b0*/  @!P1 PLOP3.LUT P0, PT, PT, PT, PT, 0x80, 0x0 ;  /* 0x000000000000981c */ /* 0x000fc60003f0f070 */
[----:B------:R-:W-:-:S04]  /*250c0*/  @!P1 FMUL.FTZ R7, R0, R7 ;  /* 0x0000000700079220 */ /* 0x000fc80000410000 */
[----:B------:R2:W4:Y:S01]  /*250d0*/  @!P1 MUFU.SQRT R25, R7 ;  /* 0x0000000700199308 */ /* 0x0005220000002000 */
[----:B------:R-:W-:Y:S05]  /*250e0*/  @!P1 BRA `(.L_x_5760) ;  /* 0x0000000000509947 */ /* 0x000fea0003800000 */
[----:B--2---:R-:W-:Y:S01]  /*250f0*/  FMUL.FTZ R7, R0, R3 ;  /* 0x0000000300077220 */ /* 0x004fe20000410000 */
        /* <DEDUP_REMOVED lines=8> */
.L_x_5761:
        /* <DEDUP_REMOVED lines=8> */
.L_x_5759:
[----:B------:R-:W-:Y:S01]  /*25200*/  PLOP3.LUT P0, PT, PT, PT, PT, 0x80, 0x0 ;  /* 0x000000000000781c */ /* 0x000fe20003f0f070 */
[----:B------:R-:W-:Y:S01]  /*25210*/  FMUL.FTZ R25, R27, 16777216 ;  /* 0x4b8000001b197820 */ /* 0x000fe20000410000 */
[----:B------:R-:W-:-:S11]  /*25220*/  FMUL.FTZ R24, R24, 16777216 ;  /* 0x4b80000018187820 */ /* 0x000fd60000410000 */
.L_x_5760:
[----:B------:R-:W-:Y:S05]  /*25230*/  BSYNC B0 ;  /* 0x0000000000007941 */ /* 0x000fea0003800000 */
.L_x_5758:
        /* <DEDUP_REMOVED lines=33> */
.L_x_5771:
[----:B--2---:R-:W-:Y:S01]  /*25450*/  MOV R0, 0x3f000000 ;  /* 0x3f00000000007802 */ /* 0x004fe20000000f00 */
[C---:B------:R-:W-:Y:S01]  /*25460*/  FADD.FTZ R3, |R4|.reuse, -RZ ;  /* 0x800000ff04037221 */ /* 0x040fe20000010200 */
[C---:B------:R-:W-:Y:S02]  /*25470*/  FSETP.GT.FTZ.AND P0, PT, |R4|.reuse, 0.56000000238418579102, PT ;  /* 0x3f0f5c290400780b */ /* 0x040fe40003f14200 */
[----:B------:R-:W-:Y:S01]  /*25480*/  FSETP.NEU.FTZ.AND P1, PT, |R4|, 1, PT ;  /* 0x3f8000000400780b */ /* 0x000fe20003f3d200 */
[----:B------:R-:W-:-:S04]  /*25490*/  FFMA.FTZ R0, -R3, R0, 0.5 ;  /* 0x3f00000003007423 */ /* 0x000fc80000010100 */
[----:B0-----:R-:W0:Y:S02]  /*254a0*/  MUFU.RSQ R7, R0 ;  /* 0x0000000000077308 */ /* 0x001e240000001400 */
        /* <DEDUP_REMOVED lines=22> */
.L_x_5770:
        /* <DEDUP_REMOVED lines=20> */
.L_x_5775:
[----:B------:R-:W-:Y:S05]  /*25750*/  BSYNC B5 ;  /* 0x0000000000057941 */ /* 0x000fea0003800000 */
.L_x_5774:
        /* <DEDUP_REMOVED lines=18> */
.L_x_5777:
[----:B------:R-:W-:Y:S02]  /*25880*/  ISETP.GE.AND P0, PT, R24, RZ, PT ;  /* 0x000000ff1800720c */ /* 0x000fe40003f06270 */
[----:B------:R-:W-:-:S11]  /*25890*/  MOV R3, 0x3fd774eb ;  /* 0x3fd774eb00037802 */ /* 0x000fd60000000f00 */
[----:B------:R-:W-:-:S04]  /*258a0*/  @P0 FFMA.FTZ R0, R3, 0.93318945169448852539, -R0 ;  /* 0x3f6ee58103000823 */ /* 0x000fc80000010800 */
[----:B------:R-:W-:-:S07]  /*258b0*/  @!P0 FFMA.FTZ R0, R3, 0.93318945169448852539, R0 ;  /* 0x3f6ee58103008823 */ /* 0x000fce0000010000 */
.L_x_5778:
[----:B------:R-:W-:Y:S05]  /*258c0*/  BSYNC B0 ;  /* 0x0000000000007941 */ /* 0x000fea0003800000 */
.L_x_5776:
        /* <DEDUP_REMOVED lines=11> */
.L_x_5773:
[----:B------:R-:W-:Y:S01]  /*25980*/  FADD.FTZ R31, |R24|, -RZ ;  /* 0x800000ff181f7221 */ /* 0x000fe20000010200 */
[C---:B----4-:R-:W-:Y:S01]  /*25990*/  FADD.FTZ R4, |R25|.reuse, -RZ ;  /* 0x800000ff19047221 */ /* 0x050fe20000010200 */
        /* <DEDUP_REMOVED lines=15> */
.L_x_5780:
[----:B------:R-:W-:Y:S05]  /*25a90*/  BSYNC B5 ;  /* 0x0000000000057941 */ /* 0x000fea0003800000 */
.L_x_5779:
        /* <DEDUP_REMOVED lines=18> */
.L_x_5782:
[----:B------:R-:W-:Y:S02]  /*25bc0*/  ISETP.GE.AND P0, PT, R24, RZ, PT ;  /* 0x000000ff1800720c */ /* 0x000fe40003f06270 */
[----:B------:R-:W-:-:S11]  /*25bd0*/  MOV R3, 0x3fd774eb ;  /* 0x3fd774eb00037802 */ /* 0x000fd60000000f00 */
[----:B------:R-:W-:-:S04]  /*25be0*/  @P0 FFMA.FTZ R0, R3, 0.93318945169448852539, -R0 ;  /* 0x3f6ee58103000823 */ /* 0x000fc80000010800 */
[----:B------:R-:W-:-:S07]  /*25bf0*/  @!P0 FFMA.FTZ R0, R3, 0.93318945169448852539, R0 ;  /* 0x3f6ee58103008823 */ /* 0x000fce0000010000 */
.L_x_5783:
[----:B------:R-:W-:Y:S05]  /*25c00*/  BSYNC B0 ;  /* 0x0000000000007941 */ /* 0x000fea0003800000 */
.L_x_5781:
        /* <DEDUP_REMOVED lines=10> */
.L_x_5772:
[----:B------:R-:W-:Y:S05]  /*25cb0*/  BSYNC B4 ;  /* 0x0000000000047941 */ /* 0x000fea0003800000 */
.L_x_5769:
[----:B------:R-:W-:-:S13]  /*25cc0*/  ISETP.NE.AND P0, PT, R8, RZ, PT ;  /* 0x000000ff0800720c */ /* 0x000fda0003f05270 */
[----:B-1----:R-:W-:-:S05]  /*25cd0*/  @!P0 FADD.FTZ R23, -R23, -RZ ;  /* 0x800000ff17178221 */ /* 0x002fca0000010100 */
[----:B------:R-:W-:Y:S01]  /*25ce0*/  MOV R8, R23 ;  /* 0x0000001700087202 */ /* 0x000fe20000000f00 */
[----:B------:R-:W-:Y:S06]  /*25cf0*/  BRA `(.L_x_5784) ;  /* 0x0000000c006c7947 */ /* 0x000fec0003800000 */
.L_x_5747:
[----:B------:R-:W-:Y:S01]  /*25d00*/  FADD.FTZ R0, -R6, 6.1232342629258392722e-17 ;  /* 0x248d313206007421 */ /* 0x000fe20000010100 */
[----:B------:R-:W-:-:S03]  /*25d10*/  FADD.FTZ R8, -R5, -RZ ;  /* 0x800000ff05087221 */ /* 0x000fc60000010100 */
[----:B------:R-:W-:Y:S01]  /*25d20*/  FADD.FTZ R0, R0, 1.5707963705062866211 ;  /* 0x3fc90fdb00007421 */ /* 0x000fe20000010000 */
[----:B------:R-:W-:Y:S06]  /*25d30*/  BRA `(.L_x_5784) ;  /* 0x0000000c005c7947 */ /* 0x000fec0003800000 */
.L_x_5746:
[----:B------:R-:W-:Y:S01]  /*25d40*/  HFMA2.MMA R0, -RZ, RZ, 0, 0 ;  /* 0x00000000ff007435 */ /* 0x000fe200000001ff */
[----:B------:R-:W-:Y:S01]  /*25d50*/  FADD.FTZ R8, -R5, -RZ ;  /* 0x800000ff05087221 */ /* 0x000fe20000010100 */
[----:B------:R-:W-:Y:S09]  /*25d60*/  BRA `(.L_x_5784) ;  /* 0x0000000c00507947 */ /* 0x000ff20003800000 */
.L_x_5745:
        /* <DEDUP_REMOVED lines=23> */
[----:B---3--:R-:W-:Y:S05]  /*25ee0*/  CALL.REL.NOINC `($__internal_11_$__cuda_sm3x_div_rn_ftz_f32_slowpath) ;  /* 0x00000038007c7944 */ /* 0x008fea0003c00000 */
.L_x_5789:
[----:B------:R-:W-:Y:S05]  /*25ef0*/  BSYNC B5 ;  /* 0x0000000000057941 */ /* 0x000fea0003800000 */
.L_x_5788:
        /* <DEDUP_REMOVED lines=18> */
.L_x_5791:
[----:B------:R-:W-:Y:S02]  /*26020*/  ISETP.GE.AND P0, PT, R6, RZ, PT ;  /* 0x000000ff0600720c */ /* 0x000fe40003f06270 */
[----:B------:R-:W-:-:S11]  /*26030*/  MOV R3, 0x3fd774eb ;  /* 0x3fd774eb00037802 */ /* 0x000fd60000000f00 */
[----:B------:R-:W-:-:S04]  /*26040*/  @P0 FFMA.FTZ R0, R3, 0.93318945169448852539, -R0 ;  /* 0x3f6ee58103000823 */ /* 0x000fc80000010800 */
[----:B------:R-:W-:-:S07]  /*26050*/  @!P0 FFMA.FTZ R0, R3, 0.93318945169448852539, R0 ;  /* 0x3f6ee58103008823 */ /* 0x000fce0000010000 */
.L_x_5792:
[----:B------:R-:W-:Y:S05]  /*26060*/  BSYNC B0 ;  /* 0x0000000000007941 */ /* 0x000fea0003800000 */
.L_x_5790:
        /* <DEDUP_REMOVED lines=13> */
.L_x_5787:
        /* <DEDUP_REMOVED lines=12> */
.L_x_5795:
[----:B------:R-:W-:Y:S05]  /*26200*/  BSYNC B5 ;  /* 0x0000000000057941 */ /* 0x000fea0003800000 */
.L_x_5794:
        /* <DEDUP_REMOVED lines=18> */
.L_x_5797:
[----:B------:R-:W-:Y:S02]  /*26330*/  ISETP.GE.AND P0, PT, R6, RZ, PT ;  /* 0x000000ff0600720c */ /* 0x000fe40003f06270 */
[----:B------:R-:W-:-:S11]  /*26340*/  MOV R3, 0x3fd774eb ;  /* 0x3fd774eb00037802 */ /* 0x000fd60000000f00 */
[----:B------:R-:W-:-:S04]  /*26350*/  @P0 FFMA.FTZ R0, R3, 0.93318945169448852539, -R0 ;  /* 0x3f6ee58103000823 */ /* 0x000fc80000010800 */
[----:B------:R-:W-:-:S07]  /*26360*/  @!P0 FFMA.FTZ R0, R3, 0.93318945169448852539, R0 ;  /* 0x3f6ee58103008823 */ /* 0x000fce0000010000 */
.L_x_5798:
[----:B------:R-:W-:Y:S05]  /*26370*/  BSYNC B0 ;  /* 0x0000000000007941 */ /* 0x000fea0003800000 */
.L_x_5796:
        /* <DEDUP_REMOVED lines=27> */
.L_x_5786:
        /* <DEDUP_REMOVED lines=32> */
[----:B---3--:R-:W-:Y:S05]  /*26730*/  CALL.REL.NOINC `($__internal_11_$__cuda_sm3x_div_rn_ftz_f32_slowpath) ;  /* 0x0000003000687944 */ /* 0x008fea0003c00000 */
.L_x_5800:
[----:B------:R-:W-:Y:S05]  /*26740*/  BSYNC B5 ;  /* 0x0000000000057941 */ /* 0x000fea0003800000 */
.L_x_5799:
        /* <DEDUP_REMOVED lines=18> */
.L_x_5802:
[----:B------:R-:W-:Y:S02]  /*26870*/  ISETP.GE.AND P0, PT, R6, RZ, PT ;  /* 0x000000ff0600720c */ /* 0x000fe40003f06270 */
[----:B------:R-:W-:-:S11]  /*26880*/  MOV R3, 0x3fd774eb ;  /* 0x3fd774eb00037802 */ /* 0x000fd60000000f00 */
[----:B------:R-:W-:-:S04]  /*26890*/  @P0 FFMA.FTZ R0, R3, 0.93318945169448852539, -R0 ;  /* 0x3f6ee58103000823 */ /* 0x000fc80000010800 */
[----:B------:R-:W-:-:S07]  /*268a0*/  @!P0 FFMA.FTZ R0, R3, 0.93318945169448852539, R0 ;  /* 0x3f6ee58103008823 */ /* 0x000fce0000010000 */
.L_x_5803:
[----:B------:R-:W-:Y:S05]  /*268b0*/  BSYNC B0 ;  /* 0x0000000000007941 */ /* 0x000fea0003800000 */
.L_x_5801:
        /* <DEDUP_REMOVED lines=10> */
.L_x_5793:
[----:B------:R-:W-:Y:S05]  /*26960*/  BSYNC B4 ;  /* 0x0000000000047941 */ /* 0x000fea0003800000 */
.L_x_5785:
[----:B------:R-:W-:Y:S01]  /*26970*/  ISETP.NE.AND P0, PT, R8, RZ, PT ;  /* 0x000000ff0800720c */ /* 0x000fe20003f05270 */
[----:B------:R-:W-:Y:S01]  /*26980*/  FADD.FTZ R8, R25, 0.69314718246459960938 ;  /* 0x3f31721819087421 */ /* 0x000fe20000010000 */
[----:B------:R-:W-:-:S11]  /*26990*/  FADD.FTZ R0, |R0|, -RZ ;  /* 0x800000ff00007221 */ /* 0x000fd60000010200 */
[----:B------:R-:W-:Y:S01]  /*269a0*/  @!P0 FADD.FTZ R8, -R8, -RZ ;  /* 0x800000ff08088221 */ /* 0x000fe20000010100 */
[----:B------:R-:W-:Y:S06]  /*269b0*/  BRA `(.L_x_5784) ;  /* 0x00000000003c7947 */ /* 0x000fec0003800000 */
.L_x_5744:
        /* <DEDUP_REMOVED lines=15> */
.L_x_5784:
[----:B------:R-:W-:Y:S05]  /*26ab0*/  BSYNC B2 ;  /* 0x0000000000027941 */ /* 0x000fea0003800000 */
.L_x_5743:
[----:B------:R-:W-:Y:S01]  /*26ac0*/  FSETP.GTU.FTZ.AND P0, PT, |R0|, +INF , PT ;  /* 0x7f8000000000780b */ /* 0x000fe20003f1c200 */
[----:B------:R-:W-:-:S12]  /*26ad0*/  FADD.FTZ R3, |R8|, -RZ ;  /* 0x800000ff08037221 */ /* 0x000fd80000010200 */
[----:B------:R-:W-:Y:S05]  /*26ae0*/  @P0 BRA `(.L_x_5804) ;  /* 0x0000000000180947 */ /* 0x000fea0003800000 */
[----:B------:R-:W-:Y:S02]  /*26af0*/  FSETP.GTU.FTZ.AND P0, PT, R3, +INF , PT ;  /* 0x7f8000000300780b */ /* 0x000fe40003f1c000 */
[----:B0---4-:R-:W-:-:S11]  /*26b00*/  MOV R7, R8 ;  /* 0x0000000800077202 */ /* 0x011fd60000000f00 */
[----:B------:R-:W-:Y:S05]  /*26b10*/  @P0 BRA `(.L_x_5742) ;  /* 0x0000000000180947 */ /* 0x000fea0003800000 */
[----:B------:R-:W-:Y:S02]  /*26b20*/  LOP3.LUT R7, R0, 0x80000000, R5, 0xb8, !PT ;  /* 0x8000000000077812 */ /* 0x000fe400078eb805 */
[----:B------:R-:W-:Y:S01]  /*26b30*/  MOV R8, R3 ;  /* 0x0000000300087202 */ /* 0x000fe20000000f00 */
[----:B------:R-:W-:Y:S06]  /*26b40*/  BRA `(.L_x_5742) ;  /* 0x00000000000c7947 */ /* 0x000fec0003800000 */
.L_x_5804:
[----:B------:R-:W-:Y:S02]  /*26b50*/  FSETP.GTU.FTZ.AND P0, PT, R3, +INF , PT ;  /* 0x7f8000000300780b */ /* 0x000fe40003f1c000 */
[----:B0---4-:R-:W-:-:S11]  /*26b60*/  MOV R7, R0 ;  /* 0x0000000000077202 */ /* 0x011fd60000000f00 */
[----:B------:R-:W-:-:S07]  /*26b70*/  @!P0 MOV R8, R3 ;  /* 0x0000000300088202 */ /* 0x000fce0000000f00 */
.L_x_5742:
[----:B------:R-:W-:Y:S05]  /*26b80*/  BSYNC B3 ;  /* 0x0000000000037941 */ /* 0x000fea0003800000 */
.L_x_5741:
        /* <DEDUP_REMOVED lines=50> */
[----:B------:R-:W1:Y:S01]  /*26eb0*/  MUFU.SQRT R28, R28 ;  /* 0x0000001c001c7308 */ /* 0x000e620000002000 */
[----:B------:R-:W-:-:S07]  /*26ec0*/  LOP3.LUT R27, R26, 0x800000, RZ, 0xfc, !PT ;  /* 0x008000001a1b7812 */ /* 0x000fce00078efcff */
[----:B------:R-:W2:Y:S01]  /*26ed0*/  MUFU.SQRT R34, R34 ;  /* 0x0000002200227308 */ /* 0x000ea20000002000 */
[----:B-1----:R-:W-:Y:S01]  /*26ee0*/  @P0 FMUL.FTZ R24, R28, R27 ;  /* 0x0000001b1c180220 */ /* 0x002fe20000410000 */
[----:B------:R-:W-:-:S04]  /*26ef0*/  FSETP.NEU.FTZ.AND P0, PT, R30, +INF , PT ;  /* 0x7f8000001e00780b */ /* 0x000fc80003f1d000 */
[----:B------:R-:W-:Y:S01]  /*26f00*/  FSEL R27, R24, +INF , P1 ;  /* 0x7f800000181b7808 */ /* 0x000fe20000800000 */
[----:B--2---:R-:W-:-:S05]  /*26f10*/  @P2 FMUL.FTZ R31, R34, R33 ;  /* 0x00000021221f2220 */ /* 0x004fca0000410000 */
[----:B------:R-:W-:-:S05]  /*26f20*/  FSEL R26, R31, +INF , P0 ;  /* 0x7f8000001f1a7808 */ /* 0x000fca0000000000 */
[----:B------:R-:W-:-:S04]  /*26f30*/  FADD.FTZ R4, R27, R26 ;  /* 0x0000001a1b047221 */ /* 0x000fc80000010000 */
[----:B------:R-:W-:-:S05]  /*26f40*/  FMUL.FTZ R4, R4, 0.5 ;  /* 0x3f00000004047820 */ /* 0x000fca0000410000 */
[----:B------:R-:W-:-:S04]  /*26f50*/  FMNMX.NAN R28, R4, 1, !PT ;  /* 0x3f800000041c7809 */ /* 0x000fc80007820000 */
[----:B------:R-:W-:-:S13]  /*26f60*/  FSETP.GEU.FTZ.AND P0, PT, R28, 10, PT ;  /* 0x412000001c00780b */ /* 0x000fda0003f1e000 */
[----:B------:R-:W-:-:S04]  /*26f70*/  @P0 FFMA.FTZ R4, R28, R28, -1 ;  /* 0xbf8000001c040423 */ /* 0x000fc8000001001c */
[----:B------:R-:W1:Y:S02]  /*26f80*/  @P0 MUFU.SQRT R29, R4 ;  /* 0x00000004001d0308 */ /* 0x000e640000002000 */
[----:B-1----:R-:W-:-:S06]  /*26f90*/  @P0 FADD.FTZ R29, R28, R29 ;  /* 0x0000001d1c1d0221 */ /* 0x002fcc0000010000 */
[----:B------:R-:W1:Y:S02]  /*26fa0*/  @P0 MUFU.LG2 R29, R29 ;  /* 0x0000001d001d0308 */ /* 0x000e640000000c00 */
[----:B-1----:R-:W-:Y:S01]  /*26fb0*/  @P0 FMUL.FTZ R24, R29, 0.69314718246459960938 ;  /* 0x3f3172181d180820 */ /* 0x002fe20000410000 */
        /* <DEDUP_REMOVED lines=10> */
[----:B------:R-:W1:Y:S08]  /*27060*/  @!P0 MUFU.SQRT R29, R29 ;  /* 0x0000001d001d8308 */ /* 0x000e700000002000 */
[----:B-1----:R-:W1:Y:S02]  /*27070*/  @!P0 MUFU.RCP R31, R29 ;  /* 0x0000001d001f8308 */ /* 0x002e640000001000 */
[----:B-1----:R-:W-:Y:S01]  /*27080*/  @!P0 FMUL.FTZ R24, |R6|, R31 ;  /* 0x0000001f06188220 */ /* 0x002fe20000410200 */
[----:B------:R-:W-:Y:S06]  /*27090*/  @!P0 BRA `(.L_x_5813) ;  /* 0x0000000400808947 */ /* 0x000fec0003800000 */
[----:B------:R-:W-:Y:S01]  /*270a0*/  FMUL.FTZ R4, R0, R3 ;  /* 0x0000000300047220 */ /* 0x000fe20000410000 */
[----:B------:R-:W-:Y:S01]  /*270b0*/  HFMA2.MMA R33, -RZ, RZ, 1.625, 0 ;  /* 0x3e800000ff217435 */ /* 0x000fe200000001ff */
[----:B------:R-:W-:-:S04]  /*270c0*/  MOV R34, 0x3d39bf78 ;  /* 0x3d39bf7800227802 */ /* 0x000fc80000000f00 */
[----:B------:R-:W1:Y:S02]  /*270d0*/  MUFU.SQRT R4, R4 ;  /* 0x0000000400047308 */ /* 0x000e640000002000 */
[----:B-1----:R-:W-:-:S04]  /*270e0*/  FADD.FTZ R31, R3, R4 ;  /* 0x00000004031f7221 */ /* 0x002fc80000010000 */
        /* <DEDUP_REMOVED lines=28> */
.L_x_5815:
[----:B------:R-:W-:Y:S01]  /*272b0*/  FSETP.GEU.FTZ.AND P0, PT, R0, RZ, PT ;  /* 0x000000ff0000720b */ /* 0x000fe20003f1e000 */
[----:B------:R-:W-:-:S12]  /*272c0*/  BSSY B1, `(.L_x_5816) ;  /* 0x000000b000017945 */ /* 0x000fd80003800000 */
[----:B------:R-:W-:Y:S05]  /*272d0*/  @!P0 BRA `(.L_x_5817) ;  /* 0x00000000001c8947 */ /* 0x000fea0003800000 */
[----:B------:R-:W-:-:S13]  /*272e0*/  FSETP.NEU.FTZ.AND P0, PT, R0, RZ, PT ;  /* 0x000000ff0000720b */ /* 0x000fda0003f1d000 */
[----:B------:R-:W-:Y:S01]  /*272f0*/  @P0 FADD.FTZ R24, R0, R27 ;  /* 0x0000001b00180221 */ /* 0x000fe20000010000 */
[----:B------:R-:W-:-:S03]  /*27300*/  @P0 FMUL.FTZ R4, R6, R6 ;  /* 0x0000000606040220 */ /* 0x000fc60000410000 */
[----:B------:R-:W1:Y:S02]  /*27310*/  @P0 MUFU.RCP R29, R24 ;  /* 0x00000018001d0308 */ /* 0x000e640000001000 */
[----:B-1----:R-:W-:Y:S01]  /*27320*/  @P0 FMUL.FTZ.D2 R4, R4, R29 ;  /* 0x0000001d04040220 */ /* 0x002fe20000310000 */
[----:B------:R-:W-:Y:S01]  /*27330*/  @!P0 FMUL.FTZ R4, |R6|, 0.5 ;  /* 0x3f00000006048820 */ /* 0x000fe20000410200 */
[----:B------:R-:W-:Y:S06]  /*27340*/  BRA `(.L_x_5818) ;  /* 0x0000000000087947 */ /* 0x000fec0003800000 */
.L_x_5817:
[----:B------:R-:W-:-:S04]  /*27350*/  FADD.FTZ R4, -R0, R27 ;  /* 0x0000001b00047221 */ /* 0x000fc80000010100 */
[----:B------:R-:W-:-:S07]  /*27360*/  FMUL.FTZ R4, R4, 0.5 ;  /* 0x3f00000004047820 */ /* 0x000fce0000410000 */
.L_x_5818:
[----:B------:R-:W-:Y:S05]  /*27370*/  BSYNC B1 ;  /* 0x0000000000017941 */ /* 0x000fea0003800000 */
.L_x_5816:
[----:B------:R-:W-:Y:S01]  /*27380*/  FADD.FTZ R29, -R23, 1 ;  /* 0x3f800000171d7421 */ /* 0x000fe20000010100 */
[----:B------:R-:W-:Y:S04]  /*27390*/  BSSY B1, `(.L_x_5819) ;  /* 0x000000c000017945 */ /* 0x000fe80003800000 */
[----:B------:R-:W-:-:S13]  /*273a0*/  FSETP.GEU.FTZ.AND P0, PT, R29, RZ, PT ;  /* 0x000000ff1d00720b */ /* 0x000fda0003f1e000 */
        /* <DEDUP_REMOVED lines=8> */
.L_x_5820:
[----:B------:R-:W-:-:S04]  /*27430*/  FADD.FTZ R24, R26, -R29 ;  /* 0x8000001d1a187221 */ /* 0x000fc80000010000 */
[----:B------:R-:W-:-:S07]  /*27440*/  FMUL.FTZ R29, R24, 0.5 ;  /* 0x3f000000181d7820 */ /* 0x000fce0000410000 */
.L_x_5821:
[----:B------:R-:W-:Y:S05]  /*27450*/  BSYNC B1 ;  /* 0x0000000000017941 */ /* 0x000fea0003800000 */
.L_x_5819:
[----:B------:R-:W-:Y:S01]  /*27460*/  FADD.FTZ R29, R29, R4 ;  /* 0x000000041d1d7221 */ /* 0x000fe20000010000 */
[----:B------:R-:W-:Y:S01]  /*27470*/  FADD.FTZ R4, R28, 1 ;  /* 0x3f8000001c047421 */ /* 0x000fe20000010000 */
[----:B------:R-:W-:Y:S01]  /*27480*/  HFMA2.MMA R33, -RZ, RZ, 1.625, 0 ;  /* 0x3e800000ff217435 */ /* 0x000fe200000001ff */
[----:B------:R-:W-:Y:S02]  /*27490*/  MOV R34, 0x3d39bf78 ;  /* 0x3d39bf7800227802 */ /* 0x000fe40000000f00 */
[----:B------:R-:W-:-:S06]  /*274a0*/  FMUL.FTZ R4, R4, R29 ;  /* 0x0000001d04047220 */ /* 0x000fcc0000410000 */
        /* <DEDUP_REMOVED lines=30> */
.L_x_5814:
[----:B------:R1:W2:Y:S02]  /*27690*/  MUFU.SQRT R24, R32 ;  /* 0x0000002000187308 */ /* 0x0002a40000002000 */
.L_x_5813:
[----:B------:R-:W-:Y:S05]  /*276a0*/  BSYNC B0 ;  /* 0x0000000000007941 */ /* 0x000fea0003800000 */
.L_x_5812:
[----:B------:R-:W-:Y:S01]  /*276b0*/  FSETP.GEU.FTZ.AND P0, PT, R23, 4.336808689942017736e-19, PT ;  /* 0x210000001700780b */ /* 0x000fe20003f1e000 */
[----:B------:R-:W-:-:S12]  /*276c0*/  BSSY B0, `(.L_x_5822) ;  /* 0x0000047000007945 */ /* 0x000fd80003800000 */
[----:B------:R-:W-:Y:S05]  /*276d0*/  @!P0 BRA `(.L_x_5823) ;  /* 0x0000000400088947 */ /* 0x000fea0003800000 */
[----:B------:R-:W5:Y:S01]  /*276e0*/  MUFU.RCP R4, R28 ;  /* 0x0000001c00047308 */ /* 0x000f620000001000 */
[----:B------:R-:W-:Y:S01]  /*276f0*/  PLOP3.LUT P0, PT, PT, PT, PT, 0x8, 0x0 ;  /* 0x000000000000781c */ /* 0x000fe20003f0e170 */
[----:B-----5:R-:W-:-:S05]  /*27700*/  FMUL.FTZ R4, R23, R4 ;  /* 0x0000000417047220 */ /* 0x020fca0000410000 */
        /* <DEDUP_REMOVED lines=14> */
[----:B------:R-:W5:Y:S02]  /*277f0*/  @P0 MUFU.RCP R27, R27 ;  /* 0x0000001b001b0308 */ /* 0x000f640000001000 */
[----:B-----5:R-:W-:Y:S01]  /*27800*/  @P0 FMUL.FTZ.D2 R0, R0, R27 ;  /* 0x0000001b00000220 */ /* 0x020fe20000310000 */
[----:B------:R-:W-:Y:S01]  /*27810*/  @!P0 FMUL.FTZ R0, |R6|, 0.5 ;  /* 0x3f00000006008820 */ /* 0x000fe20000410200 */
[----:B------:R-:W-:Y:S06]  /*27820*/  BRA `(.L_x_5829) ;  /* 0x0000000000087947 */ /* 0x000fec0003800000 */
.L_x_5828:
[----:B------:R-:W-:-:S04]  /*27830*/  FADD.FTZ R0, -R0, R27 ;  /* 0x0000001b00007221 */ /* 0x000fc80000010100 */
[----:B------:R-:W-:-:S07]  /*27840*/  FMUL.FTZ R0, R0, 0.5 ;  /* 0x3f00000000007820 */ /* 0x000fce0000410000 */
.L_x_5829:
[----:B------:R-:W-:Y:S05]  /*27850*/  BSYNC B1 ;  /* 0x0000000000017941 */ /* 0x000fea0003800000 */
.L_x_5827:
        /* <DEDUP_REMOVED lines=10> */
.L_x_5831:
[----:B------:R-:W-:-:S04]  /*27900*/  FADD.FTZ R3, -R3, R26 ;  /* 0x0000001a03037221 */ /* 0x000fc80000010100 */
[----:B------:R-:W-:-:S07]  /*27910*/  FMUL.FTZ R3, R3, 0.5 ;  /* 0x3f00000003037820 */ /* 0x000fce0000410000 */
.L_x_5832:
[----:B------:R-:W-:Y:S05]  /*27920*/  BSYNC B1 ;  /* 0x0000000000017941 */ /* 0x000fea0003800000 */
.L_x_5830:
[----:B------:R-:W-:Y:S01]  /*27930*/  FADD.FTZ R3, R3, R0 ;  /* 0x0000000003037221 */ /* 0x000fe20000010000 */
[----:B------:R-:W-:Y:S01]  /*27940*/  FADD.FTZ R28, R23, R28 ;  /* 0x0000001c171c7221 */ /* 0x000fe20000010000 */
[----:B------:R-:W-:-:S03]  /*27950*/  PLOP3.LUT P0, PT, PT, PT, PT, 0x80, 0x0 ;  /* 0x000000000000781c */ /* 0x000fc60003f0f070 */
[----:B------:R-:W-:-:S04]  /*27960*/  FMUL.FTZ R3, R28, R3 ;  /* 0x000000031c037220 */ /* 0x000fc80000410000 */
[----:B------:R0:W0:Y:S01]  /*27970*/  MUFU.SQRT R26, R3 ;  /* 0x00000003001a7308 */ /* 0x0000220000002000 */
[----:B------:R-:W-:Y:S05]  /*27980*/  BRA `(.L_x_5824) ;  /* 0x0000000000687947 */ /* 0x000fea0003800000 */
.L_x_5826:
[----:B------:R-:W-:-:S13]  /*27990*/  FSETP.GT.FTZ.AND P1, PT, R23, 1, PT ;  /* 0x3f8000001700780b */ /* 0x000fda0003f34000 */
[----:B------:R-:W-:Y:S01]  /*279a0*/  @!P1 FADD.FTZ R27, -R23, 1 ;  /* 0x3f800000171b9421 */ /* 0x000fe20000010100 */
[----:B------:R-:W-:-:S03]  /*279b0*/  @!P1 PLOP3.LUT P0, PT, PT, PT, PT, 0x80, 0x0 ;  /* 0x000000000000981c */ /* 0x000fc60003f0f070 */
[----:B------:R-:W-:-:S04]  /*279c0*/  @!P1 FMUL.FTZ R27, R0, R27 ;  /* 0x0000001b001b9220 */ /* 0x000fc80000410000 */
[----:B------:R0:W0:Y:S01]  /*279d0*/  @!P1 MUFU.SQRT R26, R27 ;  /* 0x0000001b001a9308 */ /* 0x0000220000002000 */
[----:B------:R-:W-:Y:S05]  /*279e0*/  @!P1 BRA `(.L_x_5824) ;  /* 0x0000000000509947 */ /* 0x000fea0003800000 */
[----:B0-----:R-:W-:Y:S01]  /*279f0*/  FMUL.FTZ R27, R0, R3 ;  /* 0x00000003001b7220 */ /* 0x001fe20000410000 */
[----:B------:R-:W-:Y:S01]  /*27a00*/  FMUL.FTZ R0, |R6|, 2.81474976710656000000e+14 ;  /* 0x5780000006007820 */ /* 0x000fe20000410200 */
[----:B------:R-:W-:Y:S02]  /*27a10*/  PLOP3.LUT P0, PT, PT, PT, PT, 0x80, 0x0 ;  /* 0x000000000000781c */ /* 0x000fe40003f0f070 */
[----:B------:R-:W0:Y:S01]  /*27a20*/  MUFU.SQRT R3, R27 ;  /* 0x0000001b00037308 */ /* 0x000e220000002000 */
[C---:B------:R-:W-:Y:S01]  /*27a30*/  FMUL.FTZ R0, R23.reuse, R0 ;  /* 0x0000000017007220 */ /* 0x040fe20000410000 */
[----:B------:R-:W-:-:S06]  /*27a40*/  FMUL.FTZ R23, R23, 2.81474976710656000000e+14 ;  /* 0x5780000017177820 */ /* 0x000fcc0000410000 */
[----:B0-----:R-:W0:Y:S02]  /*27a50*/  MUFU.RCP R3, R3 ;  /* 0x0000000300037308 */ /* 0x001e240000001000 */
[----:B0-----:R-:W-:Y:S01]  /*27a60*/  FMUL.FTZ R26, R0, R3 ;  /* 0x00000003001a7220 */ /* 0x001fe20000410000 */
[----:B------:R-:W-:Y:S06]  /*27a70*/  BRA `(.L_x_5824) ;  /* 0x00000000002c7947 */ /* 0x000fec0003800000 */
.L_x_5825:
[----:B------:R-:W-:Y:S01]  /*27a80*/  FADD.FTZ R0, R28, 1 ;  /* 0x3f8000001c007421 */ /* 0x000fe20000010000 */
[----:B------:R-:W-:Y:S01]  /*27a90*/  MUFU.SQRT R3, R32 ;  /* 0x0000002000037308 */ /* 0x000fe20000002000 */
[----:B------:R-:W-:Y:S01]  /*27aa0*/  HFMA2.MMA R23, -RZ, RZ, 1.875, 0 ;  /* 0x3f800000ff177435 */ /* 0x000fe200000001ff */
[----:B------:R-:W-:Y:S01]  /*27ab0*/  PLOP3.LUT P0, PT, PT, PT, PT, 0x80, 0x0 ;  /* 0x000000000000781c */ /* 0x000fe20003f0f070 */
[----:B------:R-:W-:-:S06]  /*27ac0*/  FMUL.FTZ R0, R0, 0.5 ;  /* 0x3f00000000007820 */ /* 0x000fcc0000410000 */
[----:B------:R-:W5:Y:S02]  /*27ad0*/  MUFU.SQRT R0, R0 ;  /* 0x0000000000007308 */ /* 0x000f640000002000 */
[----:B-----5:R-:W-:Y:S01]  /*27ae0*/  FMUL.FTZ R26, R3, R0 ;  /* 0x00000000031a7220 */ /* 0x020fe20000410000 */
[----:B------:R-:W-:Y:S06]  /*27af0*/  BRA `(.L_x_5824) ;  /* 0x00000000000c7947 */ /* 0x000fec0003800000 */
.L_x_5823:
[----:B------:R-:W-:Y:S01]  /*27b00*/  PLOP3.LUT P0, PT, PT, PT, PT, 0x80, 0x0 ;  /* 0x000000000000781c */ /* 0x000fe20003f0f070 */
[----:B------:R-:W-:Y:S01]  /*27b10*/  FMUL.FTZ R26, R28, 16777216 ;  /* 0x4b8000001c1a7820 */ /* 0x000fe20000410000 */
[----:B------:R-:W-:-:S11]  /*27b20*/  FMUL.FTZ R23, R23, 16777216 ;  /* 0x4b80000017177820 */ /* 0x000fd60000410000 */
.L_x_5824:
[----:B------:R-:W-:Y:S05]  /*27b30*/  BSYNC B0 ;  /* 0x0000000000007941 */ /* 0x000fea0003800000 */
.L_x_5822:
        /* <DEDUP_REMOVED lines=33> */
.L_x_5835:
[----:B------:R-:W-:Y:S01]  /*27d50*/  MOV R0, 0x3f000000 ;  /* 0x3f00000000007802 */ /* 0x000fe20000000f00 */
[C---:B0-----:R-:W-:Y:S01]  /*27d60*/  FADD.FTZ R3, |R4|.reuse, -RZ ;  /* 0x800000ff04037221 */ /* 0x041fe20000010200 */
        /* <DEDUP_REMOVED lines=26> */
.L_x_5834:
[----:B------:R-:W-:-:S13]  /*27f10*/  ISETP.GT.AND P0, PT, R25, -0x1, PT ;  /* 0xffffffff1900780c */ /* 0x000fda0003f04270 */
[----:B------:R-:W-:Y:S05]  /*27f20*/  @P0 BRA `(.L_x_5837) ;  /* 0x0000000000d40947 */ /* 0x000fea0003800000 */
[----:B------:R-:W-:Y:S01]  /*27f30*/  FADD.FTZ R23, -R23, -RZ ;  /* 0x800000ff17177221 */ /* 0x000fe20000010100 */
[C---:B0-----:R-:W-:Y:S01]  /*27f40*/  FADD.FTZ R0, |R26|.reuse, -RZ ;  /* 0x800000ff1a007221 */ /* 0x041fe20000010200 */
[----:B------:R-:W-:Y:S02]  /*27f50*/  BSSY B5, `(.L_x_5838) ;  /* 0x0000010000057945 */ /* 0x000fe40003800000 */
[----:B------:R-:W-:Y:S01]  /*27f60*/  FADD.FTZ R31, |R23|, -RZ ;  /* 0x800000ff171f7221 */ /* 0x000fe20000010200 */
[----:B------:R-:W-:-:S04]  /*27f70*/  FSETP.GT.FTZ.AND P6, PT, |R26|, |R23|, PT ;  /* 0x400000171a00720b */ /* 0x000fc80003fd4200 */
[----:B------:R-:W-:Y:S02]  /*27f80*/  FSEL R25, R0, R31, P6 ;  /* 0x0000001f00197208 */ /* 0x000fe40003000000 */
[----:B------:R-:W-:Y:S02]  /*27f90*/  FSEL R31, R31, R0, P6 ;  /* 0x000000001f1f7208 */ /* 0x000fe40003000000 */
[----:B------:R-:W0:Y:S08]  /*27fa0*/  MUFU.RCP R4, R25 ;  /* 0x0000001900047308 */ /* 0x000e300000001000 */
[----:B------:R-:W5:Y:S01]  /*27fb0*/  FCHK P0, R31, R25 ;  /* 0x000000191f007302 */ /* 0x000f620000000000 */
[----:B0-----:R-:W-:-:S04]  /*27fc0*/  FFMA R3, -R25, R4, 1 ;  /* 0x3f80000019037423 */ /* 0x001fc80000000104 */
[----:B------:R-:W-:-:S04]  /*27fd0*/  FFMA R4, R4, R3, R4 ;  /* 0x0000000304047223 */ /* 0x000fc80000000004 */
[----:B------:R-:W-:-:S04]  /*27fe0*/  FFMA R3, R31, R4, RZ ;  /* 0x000000041f037223 */ /* 0x000fc800000000ff */
[----:B------:R-:W-:-:S04]  /*27ff0*/  FFMA R0, -R25, R3, R31 ;  /* 0x0000000319007223 */ /* 0x000fc8000000011f */
[----:B------:R-:W-:Y:S01]  /*28000*/  FFMA R0, R4, R0, R3 ;  /* 0x0000000004007223 */ /* 0x000fe20000000003 */
[----:B-----5:R-:W-:Y:S06]  /*28010*/  @!P0 BRA `(.L_x_5839) ;  /* 0x00000000000c8947 */ /* 0x020fec0003800000 */
[----:B------:R-:W-:Y:S02]  /*28020*/  MOV R30, R25 ;  /* 0x00000019001e7202 */ /* 0x000fe40000000f00 */
[----:B------:R-:W-:-:S07]  /*28030*/  MOV R4, 0x28050 ;  /* 0x0002805000047802 */ /* 0x000fce0000000f00 */
[----:B-1234-:R-:W-:Y:S05]  /*28040*/  CALL.REL.NOINC `($__internal_11_$__cuda_sm3x_div_rn_ftz_f32_slowpath) ;  /* 0x0000001800247944 */ /* 0x01efea0003c00000 */
.L_x_5839:
[----:B------:R-:W-:Y:S05]  /*28050*/  BSYNC B5 ;  /* 0x0000000000057941 */ /* 0x000fea0003800000 */
.L_x_5838:
        /* <DEDUP_REMOVED lines=18> */
.L_x_5841:
[----:B------:R-:W-:Y:S02]  /*28180*/  ISETP.GE.AND P0, PT, R23, RZ, PT ;  /* 0x000000ff1700720c */ /* 0x000fe40003f06270 */
[----:B------:R-:W-:-:S11]  /*28190*/  MOV R3, 0x3fd774eb ;  /* 0x3fd774eb00037802 */ /* 0x000fd60000000f00 */
[----:B------:R-:W-:-:S04]  /*281a0*/  @P0 FFMA.FTZ R0, R3, 0.93318945169448852539, -R0 ;  /* 0x3f6ee58103000823 */ /* 0x000fc80000010800 */
[----:B------:R-:W-:-:S07]  /*281b0*/  @!P0 FFMA.FTZ R0, R3, 0.93318945169448852539, R0 ;  /* 0x3f6ee58103008823 */ /* 0x000fce0000010000 */
.L_x_5842:
[----:B------:R-:W-:Y:S05]  /*281c0*/  BSYNC B0 ;  /* 0x0000000000007941 */ /* 0x000fea0003800000 */
.L_x_5840:
        /* <DEDUP_REMOVED lines=11> */
.L_x_5837:
[----:B------:R-:W-:Y:S01]  /*28280*/  FADD.FTZ R31, |R23|, -RZ ;  /* 0x800000ff171f7221 */ /* 0x000fe20000010200 */
[C---:B0-----:R-:W-:Y:S01]  /*28290*/  FADD.FTZ R4, |R26|.reuse, -RZ ;  /* 0x800000ff1a047221 */ /* 0x041fe20000010200 */
[----:B------:R-:W-:Y:S01]  /*282a0*/  FSETP.GT.FTZ.AND P6, PT, |R26|, |R23|, PT ;  /* 0x400000171a00720b */ /* 0x000fe20003fd4200 */
[----:B------:R-:W-:Y:S03]  /*282b0*/  BSSY B5, `(.L_x_5843) ;  /* 0x000000e000057945 */ /* 0x000fe60003800000 */
        /* <DEDUP_REMOVED lines=13> */
.L_x_5844:
[----:B------:R-:W-:Y:S05]  /*28390*/  BSYNC B5 ;  /* 0x0000000000057941 */ /* 0x000fea0003800000 */
.L_x_5843:
        /* <DEDUP_REMOVED lines=18> */
.L_x_5846:
[----:B------:R-:W-:Y:S02]  /*284c0*/  ISETP.GE.AND P0, PT, R23, RZ, PT ;  /* 0x000000ff1700720c */ /* 0x000fe40003f06270 */
[----:B------:R-:W-:-:S11]  /*284d0*/  MOV R3, 0x3fd774eb ;  /* 0x3fd774eb00037802 */ /* 0x000fd60000000f00 */
[----:B------:R-:W-:-:S04]  /*284e0*/  @P0 FFMA.FTZ R0, R3, 0.93318945169448852539, -R0 ;  /* 0x3f6ee58103000823 */ /* 0x000fc80000010800 */
[----:B------:R-:W-:-:S07]  /*284f0*/  @!P0 FFMA.FTZ R0, R3, 0.93318945169448852539, R0 ;  /* 0x3f6ee58103008823 */ /* 0x000fce0000010000 */
.L_x_5847:
[----:B------:R-:W-:Y:S05]  /*28500*/  BSYNC B0 ;  /* 0x0000000000007941 */ /* 0x000fea0003800000 */
.L_x_5845:
        /* <DEDUP_REMOVED lines=10> */
.L_x_5836:
[----:B------:R-:W-:Y:S05]  /*285b0*/  BSYNC B4 ;  /* 0x0000000000047941 */ /* 0x000fea0003800000 */
.L_x_5833:
[----:B------:R-:W-:-:S13]  /*285c0*/  ISETP.NE.AND P0, PT, R5, RZ, PT ;  /* 0x000000ff0500720c */ /* 0x000fda0003f05270 */
[----:B--2---:R-:W-:Y:S01]  /*285d0*/  @!P0 FADD.FTZ R24, -R24, -RZ ;  /* 0x800000ff18188221 */ /* 0x004fe20000010100 */
[----:B------:R-:W-:Y:S06]  /*285e0*/  BRA `(.L_x_5848) ;  /* 0x0000000c006c7947 */ /* 0x000fec0003800000 */
.L_x_5811:
[----:B------:R-:W-:Y:S01]  /*285f0*/  FADD.FTZ R23, -R25, 6.1232342629258392722e-17 ;  /* 0x248d313219177421 */ /* 0x000fe20000010100 */
[----:B------:R-:W-:-:S03]  /*28600*/  FADD.FTZ R24, -R6, -RZ ;  /* 0x800000ff06187221 */ /* 0x000fc60000010100 */
[----:B------:R-:W-:Y:S01]  /*28610*/  FADD.FTZ R23, R23, 1.5707963705062866211 ;  /* 0x3fc90fdb17177421 */ /* 0x000fe20000010000 */
[----:B------:R-:W-:Y:S06]  /*28620*/  BRA `(.L_x_5848) ;  /* 0x0000000c005c7947 */ /* 0x000fec0003800000 */
.L_x_5810:
[----:B------:R-:W-:Y:S01]  /*28630*/  FADD.FTZ R24, -R6, -RZ ;  /* 0x800000ff06187221 */ /* 0x000fe20000010100 */
[----:B------:R-:W-:Y:S01]  /*28640*/  MOV R23, RZ ;  /* 0x000000ff00177202 */ /* 0x000fe20000000f00 */
[----:B------:R-:W-:Y:S06]  /*28650*/  BRA `(.L_x_5848) ;  /* 0x0000000c00507947 */ /* 0x000fec0003800000 */
.L_x_5809:
        /* <DEDUP_REMOVED lines=23> */
[----:B0--34-:R-:W-:Y:S05]  /*287d0*/  CALL.REL.NOINC `($__internal_11_$__cuda_sm3x_div_rn_ftz_f32_slowpath) ;  /* 0x0000001000407944 */ /* 0x019fea0003c00000 */
.L_x_5853:
[----:B------:R-:W-:Y:S05]  /*287e0*/  BSYNC B5 ;  /* 0x0000000000057941 */ /* 0x000fea0003800000 */
.L_x_5852:
        /* <DEDUP_REMOVED lines=18> */
.L_x_5855:
[----:B------:R-:W-:Y:S02]  /*28910*/  ISETP.GE.AND P0, PT, R25, RZ, PT ;  /* 0x000000ff1900720c */ /* 0x000fe40003f06270 */
[----:B------:R-:W-:-:S11]  /*28920*/  MOV R3, 0x3fd774eb ;  /* 0x3fd774eb00037802 */ /* 0x000fd60000000f00 */
[----:B------:R-:W-:-:S04]  /*28930*/  @P0 FFMA.FTZ R0, R3, 0.93318945169448852539, -R0 ;  /* 0x3f6ee58103000823 */ /* 0x000fc80000010800 */
[----:B------:R-:W-:-:S07]  /*28940*/  @!P0 FFMA.FTZ R0, R3, 0.93318945169448852539, R0 ;  /* 0x3f6ee58103008823 */ /* 0x000fce0000010000 */
.L_x_5856:
[----:B------:R-:W-:Y:S05]  /*28950*/  BSYNC B0 ;  /* 0x0000000000007941 */ /* 0x000fea0003800000 */
.L_x_5854:
[----:B------:R-:W-:Y:S01]  /*28960*/  FSETP.NEU.FTZ.AND P0, PT, R23, |R6|, PT ;  /* 0x400000061700720b */ /* 0x000fe20003f1d000 */
[----:B------:R-:W-:Y:S01]  /*28970*/  HFMA2.MMA R3, -RZ, RZ, 2.04296875, -15.78125 ;  /* 0x4016cbe4ff037435 */ /* 0x000fe200000001ff */
[----:B------:R-:W-:Y:S01]  /*28980*/  FSETP.NEU.FTZ.AND P1, PT, R24, RZ, PT ;  /* 0x000000ff1800720b */ /* 0x000fe20003f3d000 */
[----:B------:R-:W1:Y:S01]  /*28990*/  MUFU.LG2 R26, R26 ;  /* 0x0000001a001a7308 */ /* 0x000e620000000c00 */
[----:B------:R-:W-:Y:S01]  /*289a0*/  ISETP.GE.AND P2, PT, R25, RZ, PT ;  /* 0x000000ff1900720c */ /* 0x000fe20003f46270 */
[----:B------:R-:W-:-:S08]  /*289b0*/  FADD.FTZ R23, |R6|, R23 ;  /* 0x0000001706177221 */ /* 0x000fd00000010200 */
[----:B------:R-:W-:Y:S02]  /*289c0*/  @!P0 FSEL R0, R3, 0.78539818525314331055, !P2 ;  /* 0x3f490fdb03008808 */ /* 0x000fe40005000000 */
[----:B------:R-:W-:Y:S02]  /*289d0*/  @!P1 FSEL R0, RZ, 3.1415927410125732422, P2 ;  /* 0x40490fdbff009808 */ /* 0x000fe40001000000 */
[----:B------:R-:W-:Y:S02]  /*289e0*/  FSETP.GTU.FTZ.AND P0, PT, |R23|, +INF , PT ;  /* 0x7f8000001700780b */ /* 0x000fe40003f1c200 */
[----:B------:R-:W-:Y:S01]  /*289f0*/  LOP3.LUT R0, R0, 0x80000000, R6, 0xb8, !PT ;  /* 0x8000000000007812 */ /* 0x000fe200078eb806 */
[----:B-1----:R-:W-:-:S03]  /*28a00*/  FMUL.FTZ.D2 R32, R26, 0.69314718246459960938 ;  /* 0x3f3172181a207820 */ /* 0x002fc60000310000 */
[----:B------:R-:W-:Y:S01]  /*28a10*/  FSEL R0, R23, R0, P0 ;  /* 0x0000000017007208 */ /* 0x000fe20000000000 */
[----:B------:R-:W-:Y:S06]  /*28a20*/  BRA `(.L_x_5857) ;  /* 0x0000000800087947 */ /* 0x000fec0003800000 */
.L_x_5851:
        /* <DEDUP_REMOVED lines=11> */
[----:B0--34-:R-:W-:Y:S05]  /*28ae0*/  CALL.REL.NOINC `($__internal_11_$__cuda_sm3x_div_rn_ftz_f32_slowpath) ;  /* 0x0000000c007c7944 */ /* 0x019fea0003c00000 */
.L_x_5859:
[----:B------:R-:W-:Y:S05]  /*28af0*/  BSYNC B5 ;  /* 0x0000000000057941 */ /* 0x000fea0003800000 */
.L_x_5858:
        /* <DEDUP_REMOVED lines=18> */
.L_x_5861:
[----:B------:R-:W-:Y:S02]  /*28c20*/  ISETP.GE.AND P0, PT, R25, RZ, PT ;  /* 0x000000ff1900720c */ /* 0x000fe40003f06270 */
[----:B------:R-:W-:-:S11]  /*28c30*/  MOV R3, 0x3fd774eb ;  /* 0x3fd774eb00037802 */ /* 0x000fd60000000f00 */
[----:B------:R-:W-:-:S04]  /*28c40*/  @P0 FFMA.FTZ R0, R3, 0.93318945169448852539, -R0 ;  /* 0x3f6ee58103000823 */ /* 0x000fc80000010800 */
[----:B------:R-:W-:-:S07]  /*28c50*/  @!P0 FFMA.FTZ R0, R3, 0.93318945169448852539, R0 ;  /* 0x3f6ee58103008823 */ /* 0x000fce0000010000 */
.L_x_5862:
[----:B------:R-:W-:Y:S05]  /*28c60*/  BSYNC B0 ;  /* 0x0000000000007941 */ /* 0x000fea0003800000 */
.L_x_5860:
        /* <DEDUP_REMOVED lines=13> */
[----:B------:R-:W1:Y:S02]  /*28d40*/  MUFU.SQRT R27, R27 ;  /* 0x0000001b001b7308 */ /* 0x000e640000002000 */
[----:B-1----:R-:W-:Y:S01]  /*28d50*/  @P0 FMUL.FTZ R3, R4, R27 ;  /* 0x0000001b04030220 */ /* 0x002fe20000410000 */
[----:B------:R-:W-:Y:S01]  /*28d60*/  FSETP.NEU.FTZ.AND P0, PT, R32, +INF , PT ;  /* 0x7f8000002000780b */ /* 0x000fe20003f1d000 */
[----:B------:R-:W-:-:S03]  /*28d70*/  HFMA2.MMA R4, -RZ, RZ, 2.04296875, -15.78125 ;  /* 0x4016cbe4ff047435 */ /* 0x000fc600000001ff */
[----:B------:R-:W-:Y:S02]  /*28d80*/  FSEL R3, R3, +INF , P0 ;  /* 0x7f80000003037808 */ /* 0x000fe40000000000 */
[----:B------:R-:W-:-:S04]  /*28d90*/  ISETP.GE.AND P0, PT, R25, RZ, PT ;  /* 0x000000ff1900720c */ /* 0x000fc80003f06270 */
[----:B------:R-:W1:Y:S01]  /*28da0*/  MUFU.LG2 R3, R3 ;  /* 0x0000000300037308 */ /* 0x000e620000000c00 */
[----:B------:R-:W-:Y:S02]  /*28db0*/  @!P1 FSEL R0, R4, 0.78539818525314331055, !P0 ;  /* 0x3f490fdb04009808 */ /* 0x000fe40004000000 */
[----:B------:R-:W-:Y:S02]  /*28dc0*/  @!P2 FSEL R0, RZ, 3.1415927410125732422, P0 ;  /* 0x40490fdbff00a808 */ /* 0x000fe40000000000 */
[----:B------:R-:W-:Y:S02]  /*28dd0*/  FSETP.GTU.FTZ.AND P0, PT, |R23|, +INF , PT ;  /* 0x7f8000001700780b */ /* 0x000fe40003f1c200 */
[----:B------:R-:W-:-:S04]  /*28de0*/  LOP3.LUT R0, R0, 0x80000000, R6, 0xb8, !PT ;  /* 0x8000000000007812 */ /* 0x000fc800078eb806 */
[----:B------:R-:W-:Y:S01]  /*28df0*/  FSEL R0, R23, R0, P0 ;  /* 0x0000000017007208 */ /* 0x000fe20000000000 */
[----:B-1----:R-:W-:Y:S01]  /*28e00*/  FMUL.FTZ R32, R3, 0.69314718246459960938 ;  /* 0x3f31721803207820 */ /* 0x002fe20000410000 */
[----:B------:R-:W-:Y:S06]  /*28e10*/  BRA `(.L_x_5857) ;  /* 0x00000004000c7947 */ /* 0x000fec0003800000 */
.L_x_5850:
        /* <DEDUP_REMOVED lines=16> */
[----:B------:R-:W1:Y:S02]  /*28f20*/  MUFU.SQRT R28, R28 ;  /* 0x0000001c001c7308 */ /* 0x000e640000002000 */
[----:B-1----:R-:W-:Y:S01]  /*28f30*/  @P0 FMUL.FTZ R4, R28, R3 ;  /* 0x000000031c040220 */ /* 0x002fe20000410000 */
[----:B------:R-:W-:Y:S01]  /*28f40*/  FSETP.NEU.FTZ.AND P0, PT, R0, +INF , PT ;  /* 0x7f8000000000780b */ /* 0x000fe20003f1d000 */
[----:B------:R-:W-:Y:S01]  /*28f50*/  FFMA R0, -R24, R27, 1 ;  /* 0x3f80000018007423 */ /* 0x000fe2000000011b */
[----:B------:R-:W-:Y:S02]  /*28f60*/  MOV R3, 0x3f800000 ;  /* 0x3f80000000037802 */ /* 0x000fe40000000f00 */
[----:B------:R-:W-:Y:S01]  /*28f70*/  FSEL R4, R4, +INF , P0 ;  /* 0x7f80000004047808 */ /* 0x000fe20000000000 */
[----:B------:R-:W-:-:S04]  /*28f80*/  FFMA R0, R27, R0, R27 ;  /* 0x000000001b007223 */ /* 0x000fc8000000001b */
[----:B------:R-:W-:Y:S01]  /*28f90*/  FFMA R27, R31, R0, RZ ;  /* 0x000000001f1b7223 */ /* 0x000fe200000000ff */
[----:B------:R-:W1:Y:S03]  /*28fa0*/  MUFU.LG2 R4, R4 ;  /* 0x0000000400047308 */ /* 0x000e660000000c00 */
[----:B------:R-:W-:-:S04]  /*28fb0*/  FFMA R26, -R24, R27, R31 ;  /* 0x0000001b181a7223 */ /* 0x000fc8000000011f */
[----:B------:R-:W-:Y:S01]  /*28fc0*/  FFMA R0, R0, R26, R27 ;  /* 0x0000001a00007223 */ /* 0x000fe2000000001b */
[----:B------:R-:W2:Y:S01]  /*28fd0*/  FCHK P0, R31, R24 ;  /* 0x000000181f007302 */ /* 0x000ea20000000000 */
[----:B-1----:R-:W-:Y:S01]  /*28fe0*/  FFMA.FTZ R32, R4, 0.69314718246459960938, R3 ;  /* 0x3f31721804207823 */ /* 0x002fe20000010003 */
[----:B--2---:R-:W-:Y:S06]  /*28ff0*/  @!P0 BRA `(.L_x_5864) ;  /* 0x00000000000c8947 */ /* 0x004fec0003800000 */
[----:B------:R-:W-:Y:S02]  /*29000*/  MOV R30, R24 ;  /* 0x00000018001e7202 */ /* 0x000fe40000000f00 */
[----:B------:R-:W-:-:S07]  /*29010*/  MOV R4, 0x29030 ;  /* 0x0002903000047802 */ /* 0x000fce0000000f00 */
[----:B0--34-:R-:W-:Y:S05]  /*29020*/  CALL.REL.NOINC `($__internal_11_$__cuda_sm3x_div_rn_ftz_f32_slowpath) ;  /* 0x00000008002c7944 */ /* 0x019fea0003c00000 */
.L_x_5864:
[----:B------:R-:W-:Y:S05]  /*29030*/  BSYNC B5 ;  /* 0x0000000000057941 */ /* 0x000fea0003800000 */
.L_x_5863:
        /* <DEDUP_REMOVED lines=18> */
.L_x_5866:
[----:B------:R-:W-:Y:S02]  /*29160*/  ISETP.GE.AND P0, PT, R25, RZ, PT ;  /* 0x000000ff1900720c */ /* 0x000fe40003f06270 */
[----:B------:R-:W-:-:S11]  /*29170*/  MOV R3, 0x3fd774eb ;  /* 0x3fd774eb00037802 */ /* 0x000fd60000000f00 */
[----:B------:R-:W-:-:S04]  /*29180*/  @P0 FFMA.FTZ R0, R3, 0.93318945169448852539, -R0 ;  /* 0x3f6ee58103000823 */ /* 0x000fc80000010800 */
[----:B------:R-:W-:-:S07]  /*29190*/  @!P0 FFMA.FTZ R0, R3, 0.93318945169448852539, R0 ;  /* 0x3f6ee58103008823 */ /* 0x000fce0000010000 */
.L_x_5867:
[----:B------:R-:W-:Y:S05]  /*291a0*/  BSYNC B0 ;  /* 0x0000000000007941 */ /* 0x000fea0003800000 */
.L_x_5865:
        /* <DEDUP_REMOVED lines=10> */
.L_x_5857:
[----:B------:R-:W-:Y:S05]  /*29250*/  BSYNC B4 ;  /* 0x0000000000047941 */ /* 0x000fea0003800000 */
.L_x_5849:
[----:B------:R-:W-:Y:S01]  /*29260*/  ISETP.NE.AND P0, PT, R5, RZ, PT ;  /* 0x000000ff0500720c */ /* 0x000fe20003f05270 */
[----:B------:R-:W-:Y:S01]  /*29270*/  FADD.FTZ R24, R32, 0.69314718246459960938 ;  /* 0x3f31721820187421 */ /* 0x000fe20000010000 */
[----:B------:R-:W-:-:S11]  /*29280*/  FADD.FTZ R23, |R0|, -RZ ;  /* 0x800000ff00177221 */ /* 0x000fd60000010200 */
[----:B------:R-:W-:Y:S01]  /*29290*/  @!P0 FADD.FTZ R24, -R24, -RZ ;  /* 0x800000ff18188221 */ /* 0x000fe20000010100 */
[----:B------:R-:W-:Y:S06]  /*292a0*/  BRA `(.L_x_5848) ;  /* 0x00000000003c7947 */ /* 0x000fec0003800000 */
.L_x_5808:
        /* <DEDUP_REMOVED lines=15> */
.L_x_5848:
[----:B------:R-:W-:Y:S05]  /*293a0*/  BSYNC B2 ;  /* 0x0000000000027941 */ /* 0x000fea0003800000 */
.L_x_5807:
        /* <DEDUP_REMOVED lines=9> */
.L_x_5868:
[----:B------:R-:W-:Y:S02]  /*29440*/  FSETP.GTU.FTZ.AND P0, PT, R0, +INF , PT ;  /* 0x7f8000000000780b */ /* 0x000fe40003f1c000 */
[----:B------:R-:W-:-:S11]  /*29450*/  MOV R3, R23 ;  /* 0x0000001700037202 */ /* 0x000fd60000000f00 */
[----:B------:R-:W-:-:S07]  /*29460*/  @!P0 MOV R24, R0 ;  /* 0x0000000000188202 */ /* 0x000fce0000000f00 */
.L_x_5806:
[----:B------:R-:W-:Y:S05]  /*29470*/  BSYNC B3 ;  /* 0x0000000000037941 */ /* 0x000fea0003800000 */
.L_x_5805:
[----:B------:R-:W-:Y:S01]  /*29480*/  ISETP.GE.AND P0, PT, R19, R22, PT ;  /* 0x000000161300720c */ /* 0x000fe20003f06270 */
[----:B------:R-:W-:Y:S04]  /*29490*/  BSSY B0, `(.L_x_5869) ;  /* 0x000003b000007945 */ /* 0x000fe80003800000 */
[----:B------:R-:W-:Y:S08]  /*294a0*/  BSSY B1, `(.L_x_5870) ;  /* 0x0000032000017945 */ /* 0x000ff00003800000 */
[----:B------:R-:W-:Y:S05]  /*294b0*/  @P0 BRA `(.L_x_5871) ;  /* 0x00000000003c0947 */ /* 0x000fea0003800000 */
[----:B------:R-:W2:Y:S01]  /*294c0*/  S2R R23, SR_TID.X ;  /* 0x0000000000177919 */ /* 0x000ea20000002100 */
[----:B------:R-:W5:Y:S01]  /*294d0*/  LDC.64 R4, c[0x0][0x218] ;  /* 0x00008600ff047b82 */ /* 0x000f620000000a00 */
[----:B------:R-:W-:Y:S02]  /*294e0*/  F2FP.F16.F32.PACK_AB R21, R20, R21 ;  /* 0x000000151415723e */ /* 0x000fe400000000ff */
[----:B--2---:R-:W-:-:S05]  /*294f0*/  IADD3 R19, R2, R23, RZ ;  /* 0x0000001702137210 */ /* 0x004fca0007ffe0ff */
[----:B-----5:R-:W-:Y:S01]  /*29500*/  IMAD.WIDE.U32 R4, R19, 0x4, R4 ;  /* 0x0000000413047825 */ /* 0x020fe200078e0004 */
[----:B------:R-:W-:-:S04]  /*29510*/  IADD3 R19, R23, 0x80, RZ ;  /* 0x0000008017137810 */ /* 0x000fc80007ffe0ff */
[----:B------:R2:W-:Y:S01]  /*29520*/  STG.E desc[UR4][R4.64], R21 ;  /* 0x0000001504007986 */ /* 0x0005e2000c101904 */
[----:B------:R-:W-:-:S13]  /*29530*/  ISETP.GE.AND P0, PT, R19, R22, PT ;  /* 0x000000161300720c */ /* 0x000fda0003f06270 */
[----:B--2---:R-:W-:Y:S05]  /*29540*/  @P0 BRA `(.L_x_5872) ;  /* 0x0000000000380947 */ /* 0x004fea0003800000 */
[----:B------:R-:W2:Y:S01]  /*29550*/  LDC.64 R4, c[0x0][0x218] ;  /* 0x00008600ff047b82 */ /* 0x000ea20000000a00 */
[----:B------:R-:W-:Y:S02]  /*29560*/  IADD3 R21, R2, R19, RZ ;  /* 0x0000001302157210 */ /* 0x000fe40007ffe0ff */
[----:B------:R-:W-:Y:S02]  /*29570*/  F2FP.F16.F32.PACK_AB R17, R17, R18 ;  /* 0x000000121111723e */ /* 0x000fe400000000ff */
[----:B------:R-:W-:Y:S01]  /*29580*/  IADD3 R19, R19, 0x80, RZ ;  /* 0x0000008013137810 */ /* 0x000fe20007ffe0ff */
[----:B--2---:R-:W-:-:S05]  /*29590*/  IMAD.WIDE.U32 R4, R21, 0x4, R4 ;  /* 0x0000000415047825 */ /* 0x004fca00078e0004 */
[----:B------:R2:W-:Y:S02]  /*295a0*/  STG.E desc[UR4][R4.64], R17 ;  /* 0x0000001104007986 */ /* 0x0005e4000c101904 */
.L_x_5871:
[----:B------:R-:W-:-:S13]  /*295b0*/  ISETP.GE.AND P0, PT, R19, R22, PT ;  /* 0x000000161300720c */ /* 0x000fda0003f06270 */
[----:B------:R-:W-:Y:S05]  /*295c0*/  @P0 BRA `(.L_x_5873) ;  /* 0x0000000000380947 */ /* 0x000fea0003800000 */
[----:B--2---:R-:W2:Y:S01]  /*295d0*/  LDC.64 R4, c[0x0][0x218] ;  /* 0x00008600ff047b82 */ /* 0x004ea20000000a00 */
[----:B------:R-:W-:Y:S02]  /*295e0*/  IADD3 R17, R2, R19, RZ ;  /* 0x0000001302117210 */ /* 0x000fe40007ffe0ff */
[----:B------:R-:W-:Y:S02]  /*295f0*/  F2FP.F16.F32.PACK_AB R15, R15, R16 ;  /* 0x000000100f0f723e */ /* 0x000fe400000000ff */
[----:B------:R-:W-:Y:S01]  /*29600*/  IADD3 R19, R19, 0x80, RZ ;  /* 0x0000008013137810 */ /* 0x000fe20007ffe0ff */
[----:B--2---:R-:W-:-:S05]  /*29610*/  IMAD.WIDE.U32 R4, R17, 0x4, R4 ;  /* 0x0000000411047825 */ /* 0x004fca00078e0004 */
[----:B------:R2:W-:Y:S02]  /*29620*/  STG.E desc[UR4][R4.64], R15 ;  /* 0x0000000f04007986 */ /* 0x0005e4000c101904 */
.L_x_5872:
        /* <DEDUP_REMOVED lines=8> */
.L_x_5873:
[----:B------:R-:W-:-:S13]  /*296b0*/  ISETP.GE.AND P0, PT, R19, R22, PT ;  /* 0x000000161300720c */ /* 0x000fda0003f06270 */
[----:B------:R-:W-:Y:S05]  /*296c0*/  @P0 BRA `(.L_x_5875) ;  /* 0x00000000003c0947 */ /* 0x000fea0003800000 */
[----:B--2---:R-:W2:Y:S01]  /*296d0*/  LDC.64 R4, c[0x0][0x218] ;  /* 0x00008600ff047b82 */ /* 0x004ea20000000a00 */
[----:B------:R-:W-:Y:S02]  /*296e0*/  IADD3 R13, R2, R19, RZ ;  /* 0x00000013020d7210 */ /* 0x000fe40007ffe0ff */
[----:B---3--:R-:W-:Y:S02]  /*296f0*/  F2FP.F16.F32.PACK_AB R11, R11, R12 ;  /* 0x0000000c0b0b723e */ /* 0x008fe400000000ff */
[----:B------:R-:W-:Y:S01]  /*29700*/  IADD3 R19, R19, 0x80, RZ ;  /* 0x0000008013137810 */ /* 0x000fe20007ffe0ff */
[----:B--2---:R-:W-:-:S05]  /*29710*/  IMAD.WIDE.U32 R4, R13, 0x4, R4 ;  /* 0x000000040d047825 */ /* 0x004fca00078e0004 */
[----:B------:R2:W-:Y:S02]  /*29720*/  STG.E desc[UR4][R4.64], R11 ;  /* 0x0000000b04007986 */ /* 0x0005e4000c101904 */
.L_x_5874:
[----:B------:R-:W-:-:S13]  /*29730*/  ISETP.GE.AND P0, PT, R19, R22, PT ;  /* 0x000000161300720c */ /* 0x000fda0003f06270 */
[----:B------:R-:W-:Y:S05]  /*29740*/  @P0 BREAK B1 ;  /* 0x0000000000010942 */ /* 0x000fea0003800000 */
[----:B------:R-:W-:Y:S05]  /*29750*/  @P0 BRA `(.L_x_5876) ;  /* 0x0000000000380947 */ /* 0x000fea0003800000 */
[----:B--2---:R-:W2:Y:S01]  /*29760*/  LDC.64 R4, c[0x0][0x218] ;  /* 0x00008600ff047b82 */ /* 0x004ea20000000a00 */
[----:B---3--:R-:W-:Y:S02]  /*29770*/  IADD3 R11, R2, R19, RZ ;  /* 0x00000013020b7210 */ /* 0x008fe40007ffe0ff */
[----:B0-----:R-:W-:Y:S02]  /*29780*/  F2FP.F16.F32.PACK_AB R9, R9, R10 ;  /* 0x0000000a0909723e */ /* 0x001fe400000000ff */
[----:B------:R-:W-:Y:S01]  /*29790*/  IADD3 R19, R19, 0x80, RZ ;  /* 0x0000008013137810 */ /* 0x000fe20007ffe0ff */
[----:B--2---:R-:W-:-:S05]  /*297a0*/  IMAD.WIDE.U32 R4, R11, 0x4, R4 ;  /* 0x000000040b047825 */ /* 0x004fca00078e0004 */
[----:B------:R0:W-:Y:S02]  /*297b0*/  STG.E desc[UR4][R4.64], R9 ;  /* 0x0000000904007986 */ /* 0x0001e4000c101904 */
.L_x_5875:
[----:B------:R-:W-:Y:S05]  /*297c0*/  BSYNC B1 ;  /* 0x0000000000017941 */ /* 0x000fea0003800000 */
.L_x_5870:
[----:B------:R-:W-:-:S13]  /*297d0*/  ISETP.GE.AND P0, PT, R19, R22, PT ;  /* 0x000000161300720c */ /* 0x000fda0003f06270 */
[----:B0-2---:R-:W0:Y:S01]  /*297e0*/  @!P0 LDC.64 R4, c[0x0][0x218] ;  /* 0x00008600ff048b82 */ /* 0x005e220000000a00 */
[----:B---3--:R-:W-:Y:S02]  /*297f0*/  @!P0 IADD3 R9, R2, R19, RZ ;  /* 0x0000001302098210 */ /* 0x008fe40007ffe0ff */
[----:B----4-:R-:W-:Y:S02]  /*29800*/  @!P0 F2FP.F16.F32.PACK_AB R7, R7, R8 ;  /* 0x000000080707823e */ /* 0x010fe400000000ff */
[----:B------:R-:W-:Y:S01]  /*29810*/  @!P0 IADD3 R19, R19, 0x80, RZ ;  /* 0x0000008013138810 */ /* 0x000fe20007ffe0ff */
[----:B0-----:R-:W-:-:S05]  /*29820*/  @!P0 IMAD.WIDE.U32 R4, R9, 0x4, R4 ;  /* 0x0000000409048825 */ /* 0x001fca00078e0004 */
[----:B------:R0:W-:Y:S02]  /*29830*/  @!P0 STG.E desc[UR4][R4.64], R7 ;  /* 0x0000000704008986 */ /* 0x0001e4000c101904 */
.L_x_5876:
[----:B------:R-:W-:Y:S05]  /*29840*/  BSYNC B0 ;  /* 0x0000000000007941 */ /* 0x000fea0003800000 */
.L_x_5869:
[----:B------:R-:W-:Y:S05]  /*29850*/  WARPSYNC.ALL ;  /* 0x0000000000007948 */ /* 0x000fea0003800000 */
[----:B------:R-:W-:-:S13]  /*29860*/  ISETP.GE.AND P0, PT, R19, R22, PT ;  /* 0x000000161300720c */ /* 0x000fda0003f06270 */
[----:B------:R-:W-:Y:S05]  /*29870*/  @P0 EXIT ;  /* 0x000000000000094d */ /* 0x000fea0003800000 */
[----:B0-2---:R-:W0:Y:S01]  /*29880*/  LDC.64 R4, c[0x0][0x218] ;  /* 0x00008600ff047b82 */ /* 0x005e220000000a00 */
[----:B------:R-:W-:Y:S02]  /*29890*/  IADD3 R19, R2, R19, RZ ;  /* 0x0000001302137210 */ /* 0x000fe40007ffe0ff */
[----:B----4-:R-:W-:-:S03]  /*298a0*/  F2FP.F16.F32.PACK_AB R7, R3, R24 ;  /* 0x000000180307723e */ /* 0x010fc600000000ff */
[----:B0-----:R-:W-:-:S05]  /*298b0*/  IMAD.WIDE.U32 R2, R19, 0x4, R4 ;  /* 0x0000000413027825 */ /* 0x001fca00078e0004 */
[----:B------:R-:W-:Y:S01]  /*298c0*/  STG.E desc[UR4][R2.64], R7 ;  /* 0x0000000702007986 */ /* 0x000fe2000c101904 */
[----:B------:R-:W-:Y:S05]  /*298d0*/  EXIT ;  /* 0x000000000000794d */ /* 0x000fea0003800000 */
        .weak           $__internal_11_$__cuda_sm3x_div_rn_ftz_f32_slowpath
        .type           $__internal_11_$__cuda_sm3x_div_rn_ftz_f32_slowpath,@function
        .size           $__internal_11_$__cuda_sm3x_div_rn_ftz_f32_slowpath,(.L_x_21016 - $__internal_11_$__cuda_sm3x_div_rn_ftz_f32_slowpath)
$__internal_11_$__cuda_sm3x_div_rn_ftz_f32_slowpath:
        /* <DEDUP_REMOVED lines=32> */
.L_x_5879:
[----:B------:R-:W-:Y:S05]  /*29ae0*/  BSYNC B1 ;  /* 0x0000000000017941 */ /* 0x000fea0003800000 */
.L_x_5878:
        /* <DEDUP_REMOVED lines=27> */
.L_x_5885:
[----:B------:R-:W-:-:S07]  /*29ca0*/  LEA R0, R3, R0, 0x17 ;  /* 0x0000000003007211 */ /* 0x000fce00078eb8ff */
.L_x_5886:
[----:B------:R-:W-:Y:S05]  /*29cb0*/  BSYNC B1 ;  /* 0x0000000000017941 */ /* 0x000fea0003800000 */
.L_x_5884:
[----:B------:R-:W-:Y:S05]  /*29cc0*/  BRA `(.L_x_5887) ;  /* 0x0000000000207947 */ /* 0x000fea0003800000 */
.L_x_5883:
[----:B------:R-:W-:-:S04]  /*29cd0*/  LOP3.LUT R0, R30, 0x80000000, R31, 0x48, !PT ;  /* 0x800000001e007812 */ /* 0x000fc800078e481f */
[----:B------:R-:W-:Y:S01]  /*29ce0*/  LOP3.LUT R0, R0, 0x7f800000, RZ, 0xfc, !PT ;  /* 0x7f80000000007812 */ /* 0x000fe200078efcff */
[----:B------:R-:W-:Y:S06]  /*29cf0*/  BRA `(.L_x_5887) ;  /* 0x0000000000147947 */ /* 0x000fec0003800000 */
.L_x_5882:
[----:B------:R-:W-:Y:S01]  /*29d00*/  LOP3.LUT R0, R30, 0x80000000, R31, 0x48, !PT ;  /* 0x800000001e007812 */ /* 0x000fe200078e481f */
[----:B------:R-:W-:Y:S06]  /*29d10*/  BRA `(.L_x_5887) ;  /* 0x00000000000c7947 */ /* 0x000fec0003800000 */
.L_x_5881:
[----:B------:R-:W0:Y:S01]  /*29d20*/  MUFU.RSQ R0, -QNAN ;  /* 0xffc0000000007908 */ /* 0x000e220000001400 */
[----:B------:R-:W-:Y:S05]  /*29d30*/  BRA `(.L_x_5887) ;  /* 0x0000000000047947 */ /* 0x000fea0003800000 */
.L_x_5880:
[----:B------:R-:W-:-:S07]  /*29d40*/  FADD.FTZ R0, R31, R30 ;  /* 0x0000001e1f007221 */ /* 0x000fce0000010000 */
.L_x_5887:
[----:B------:R-:W-:Y:S05]  /*29d50*/  BSYNC B0 ;  /* 0x0000000000007941 */ /* 0x000fea0003800000 */
.L_x_5877:
[----:B------:R-:W-:Y:S01]  /*29d60*/  HFMA2.MMA R29, -RZ, RZ, 0, 0 ;  /* 0x00000000ff1d7435 */ /* 0x000fe200000001ff */
[----:B------:R-:W-:-:S05]  /*29d70*/  MOV R28, R4 ;  /* 0x00000004001c7202 */ /* 0x000fca0000000f00 */
[----:B0-----:R-:W-:Y:S05]  /*29d80*/  RET.REL.NODEC R28 `(_ZN2at6native29vectorized_elementwise_kernelILi2EZZZNS0_17acosh_kernel_cudaERNS_18TensorIteratorBaseEENKUlvE_clEvENKUlvE1_clEvEUlN3c107complexINS6_4HalfEEEE_St5arrayIPcLm2EEEEviT0_T1_) ;  /* 0xfffffd601c9c7950 */ /* 0x001fea0003c3ffff */
.L_x_5888:
        /* <DEDUP_REMOVED lines=15> */
.L_x_21016:


//--------------------- .text._ZN2at6native29vectorized_elementwise_kernelILi4EZZZNS0_17acosh_kernel_cudaERNS_18TensorIteratorBaseEENKUlvE_clEvENKUlvE1_clEvEUlN3c107complexINS6_4HalfEEEE_St5arrayIPcLm2EEEEviT0_T1_ --------------------------
	.section	.text._ZN2at6native29vectorized_elementwise_kernelILi4EZZZNS0_17acosh_kernel_cudaERNS_18TensorIteratorBaseEENKUlvE_clEvENKUlvE1_clEvEUlN3c107complexINS6_4HalfEEEE_St5arrayIPcLm2EEEEviT0_T1_,"ax",@progbits
	.align	128
        .global         _ZN2at6native29vectorized_elementwise_kernelILi4EZZZNS0_17acosh_kernel_cudaERNS_18TensorIteratorBaseEENKUlvE_clEvENKUlvE1_clEvEUlN3c107complexINS6_4HalfEEEE_St5arrayIPcLm2EEEEviT0_T1_
        .type           _ZN2at6native29vectorized_elementwise_kernelILi4EZZZNS0_17acosh_kernel_cudaERNS_18TensorIteratorBaseEENKUlvE_clEvENKUlvE1_clEvEUlN3c107complexINS6_4HalfEEEE_St5arrayIPcLm2EEEEviT0_T1_,@function
        .size           _ZN2at6native29vectorized_elementwise_kernelILi4EZZZNS0_17acosh_kernel_cudaERNS_18TensorIteratorBaseEENKUlvE_clEvENKUlvE1_clEvEUlN3c107complexINS6_4HalfEEEE_St5arrayIPcLm2EEEEviT0_T1_,(.L_x_21017 - _ZN2at6native29vectorized_elementwise_kernelILi4EZZZNS0_17acosh_kernel_cudaERNS_18TensorIteratorBaseEENKUlvE_clEvENKUlvE1_clEvEUlN3c107complexINS6_4HalfEEEE_St5arrayIPcLm2EEEEviT0_T1_)
        .other          _ZN2at6native29vectorized_elementwise_kernelILi4EZZZNS0_17acosh_kernel_cudaERNS_18TensorIteratorBaseEENKUlvE_clEvENKUlvE1_clEvEUlN3c107complexINS6_4HalfEEEE_St5arrayIPcLm2EEEEviT0_T1_,@"STO_CUDA_ENTRY STV_DEFAULT"
_ZN2at6native29vectorized_elementwise_kernelILi4EZZZNS0_17acosh_kernel_cudaERNS_18TensorIteratorBaseEENKUlvE_clEvENKUlvE1_clEvEUlN3c107complexINS6_4HalfEEEE_St5arrayIPcLm2EEEEviT0_T1_:
.text._ZN2at6native29vectorized_elementwise_kernelILi4EZZZNS0_17acosh_kernel_cudaERNS_18TensorIteratorBaseEENKUlvE_clEvENKUlvE1_clEvEUlN3c107complexINS6_4HalfEEEE_St5arrayIPcLm2EEEEviT0_T1_:
        /* <DEDUP_REMOVED lines=13> */
[----:B------:R0:W5:Y:S01]  /*00d0*/  LDG.E.128 R16, desc[UR4][R4.64+0x800] ;  /* 0x0008000404107981 */ /* 0x000162000c1e1d00 */
[----:B------:R-:W-:Y:S01]  /*00e0*/  BSSY B2, `(.L_x_5890) ;  /* 0x000027d000027945 */ /* 0x000fe20003800000 */
[--C-:B--2---:R-:W-:Y:S02]  /*00f0*/  HADD2.F32 R21, -RZ, R12.reuse.H0_H0 ;  /* 0x2000000cff157230 */ /* 0x104fe40000004100 */
        /* <DEDUP_REMOVED lines=108> */
.L_x_5898:
        /* <DEDUP_REMOVED lines=10> */
.L_x_5900:
[----:B------:R-:W-:-:S04]  /*0860*/  FADD.FTZ R6, -R0, R5 ;  /* 0x0000000500067221 */ /* 0x000fc80000010100 */
[----:B------:R-:W-:-:S07]  /*0870*/  FMUL.FTZ R6, R6, 0.5 ;  /* 0x3f00000006067820 */ /* 0x000fce0000410000 */
.L_x_5901:
[----:B------:R-:W-:Y:S05]  /*0880*/  BSYNC B1 ;  /* 0x0000000000017941 */ /* 0x000fea0003800000 */
.L_x_5899:
        /* <DEDUP_REMOVED lines=11> */
.L_x_5903:
[----:B------:R-:W-:-:S04]  /*0940*/  FADD.FTZ R7, R4, -R7 ;  /* 0x8000000704077221 */ /* 0x000fc80000010000 */
[----:B------:R-:W-:-:S07]  /*0950*/  FMUL.FTZ R7, R7, 0.5 ;  /* 0x3f00000007077820 */ /* 0x000fce0000410000 */
.L_x_5904:
[----:B------:R-:W-:Y:S05]  /*0960*/  BSYNC B1 ;  /* 0x0000000000017941 */ /* 0x000fea0003800000 */
.L_x_5902:
        /* <DEDUP_REMOVED lines=35> */
.L_x_5897:
[----:B------:R0:W1:Y:S02]  /*0ba0*/  MUFU.SQRT R11, R22 ;  /* 0x00000016000b7308 */ /* 0x0000640000002000 */
.L_x_5896:
[----:B------:R-:W-:Y:S05]  /*0bb0*/  BSYNC B0 ;  /* 0x0000000000007941 */ /* 0x000fea0003800000 */
.L_x_5895:
        /* <DEDUP_REMOVED lines=24> */
.L_x_5911:
[----:B------:R-:W-:-:S04]  /*0d40*/  FADD.FTZ R0, -R0, R5 ;  /* 0x0000000500007221 */ /* 0x000fc80000010100 */
[----:B------:R-:W-:-:S07]  /*0d50*/  FMUL.FTZ R0, R0, 0.5 ;  /* 0x3f00000000007820 */ /* 0x000fce0000410000 */
.L_x_5912:
[----:B------:R-:W-:Y:S05]  /*0d60*/  BSYNC B1 ;  /* 0x0000000000017941 */ /* 0x000fea0003800000 */
.L_x_5910:
        /* <DEDUP_REMOVED lines=10> */
.L_x_5914:
[----:B------:R-:W-:-:S04]  /*0e10*/  FADD.FTZ R3, -R3, R4 ;  /* 0x0000000403037221 */ /* 0x000fc80000010100 */
[----:B------:R-:W-:-:S07]  /*0e20*/  FMUL.FTZ R3, R3, 0.5 ;  /* 0x3f00000003037820 */ /* 0x000fce0000410000 */
.L_x_5915:
[----:B------:R-:W-:Y:S05]  /*0e30*/  BSYNC B1 ;  /* 0x0000000000017941 */ /* 0x000fea0003800000 */
.L_x_5913:
[----:B------:R-:W-:Y:S01]  /*0e40*/  FADD.FTZ R3, R3, R0 ;  /* 0x0000000003037221 */ /* 0x000fe20000010000 */
[----:B------:R-:W-:Y:S01]  /*0e50*/  FADD.FTZ R24, R23, R24 ;  /* 0x0000001817187221 */ /* 0x000fe20000010000 */
[----:B------:R-:W-:-:S03]  /*0e60*/  PLOP3.LUT P0, PT, PT, PT, PT, 0x80, 0x0 ;  /* 0x000000000000781c */ /* 0x000fc60003f0f070 */
[----:B------:R-:W-:-:S06]  /*0e70*/  FMUL.FTZ R24, R24, R3 ;  /* 0x0000000318187220 */ /* 0x000fcc0000410000 */
[----:B------:R-:W2:Y:S01]  /*0e80*/  MUFU.SQRT R24, R24 ;  /* 0x0000001800187308 */ /* 0x000ea20000002000 */
[----:B------:R-:W-:Y:S05]  /*0e90*/  BRA `(.L_x_5907) ;  /* 0x0000000000687947 */ /* 0x000fea0003800000 */
.L_x_5909:
        /* <DEDUP_REMOVED lines=15> */
.L_x_5908:
        /* <DEDUP_REMOVED lines=8> */
.L_x_5906:
[----:B------:R-:W-:Y:S01]  /*1010*/  PLOP3.LUT P0, PT, PT, PT, PT, 0x80, 0x0 ;  /* 0x000000000000781c */ /* 0x000fe20003f0f070 */
[----:B------:R-:W-:Y:S01]  /*1020*/  FMUL.FTZ R24, R24, 16777216 ;  /* 0x4b80000018187820 */ /* 0x000fe20000410000 */
[----:B------:R-:W-:-:S11]  /*1030*/  FMUL.FTZ R23, R23, 16777216 ;  /* 0x4b80000017177820 */ /* 0x000fd60000410000 */
.L_x_5907:
[----:B------:R-:W-:Y:S05]  /*1040*/  BSYNC B0 ;  /* 0x0000000000007941 */ /* 0x000fea0003800000 */
.L_x_5905:
        /* <DEDUP_REMOVED lines=33> */
.L_x_5918:
        /* <DEDUP_REMOVED lines=28> */
.L_x_5917:
        /* <DEDUP_REMOVED lines=19> */
[----:B-1-3-5:R-:W-:Y:S05]  /*1550*/  CALL.REL.NOINC `($__internal_12_$__cuda_sm3x_div_rn_ftz_f32_slowpath) ;  /* 0x0000028000e47944 */ /* 0x02afea0003c00000 */
.L_x_5922:
[----:B------:R-:W-:Y:S05]  /*1560*/  BSYNC B4 ;  /* 0x0000000000047941 */ /* 0x000fea0003800000 */
.L_x_5921:
        /* <DEDUP_REMOVED lines=18> */
.L_x_5924:
[----:B------:R-:W-:Y:S02]  /*1690*/  ISETP.GE.AND P0, PT, R23, RZ, PT ;  /* 0x000000ff1700720c */ /* 0x000fe40003f06270 */
[----:B------:R-:W-:-:S11]  /*16a0*/  MOV R3, 0x3fd774eb ;  /* 0x3fd774eb00037802 */ /* 0x000fd60000000f00 */
[----:B------:R-:W-:-:S04]  /*16b0*/  @P0 FFMA.FTZ R0, R3, 0.93318945169448852539, -R0 ;  /* 0x3f6ee58103000823 */ /* 0x000fc80000010800 */
[----:B------:R-:W-:-:S07]  /*16c0*/  @!P0 FFMA.FTZ R0, R3, 0.93318945169448852539, R0 ;  /* 0x3f6ee58103008823 */ /* 0x000fce0000010000 */
.L_x_5925:
[----:B------:R-:W-:Y:S05]  /*16d0*/  BSYNC B0 ;  /* 0x0000000000007941 */ /* 0x000fea0003800000 */
.L_x_5923:
        /* <DEDUP_REMOVED lines=11> */
.L_x_5920:
[----:B------:R-:W-:Y:S01]  /*1790*/  FADD.FTZ R9, |R23|, -RZ ;  /* 0x800000ff17097221 */ /* 0x000fe20000010200 */
[C---:B--2-4-:R-:W-:Y:S01]  /*17a0*/  FADD.FTZ R4, |R24|.reuse, -RZ ;  /* 0x800000ff18047221 */ /* 0x054fe20000010200 */
[----:B------:R-:W-:Y:S01]  /*17b0*/  FSETP.GT.FTZ.AND P6, PT, |R24|, |R23|, PT ;  /* 0x400000171800720b */ /* 0x000fe20003fd4200 */
[----:B------:R-:W-:Y:S03]  /*17c0*/  BSSY B4, `(.L_x_5926) ;  /* 0x000000e000047945 */ /* 0x000fe60003800000 */
        /* <DEDUP_REMOVED lines=13> */
.L_x_5927:
[----:B------:R-:W-:Y:S05]  /*18a0*/  BSYNC B4 ;  /* 0x0000000000047941 */ /* 0x000fea0003800000 */
.L_x_5926:
        /* <DEDUP_REMOVED lines=18> */
.L_x_5929:
[----:B------:R-:W-:Y:S02]  /*19d0*/  ISETP.GE.AND P0, PT, R23, RZ, PT ;  /* 0x000000ff1700720c */ /* 0x000fe40003f06270 */
[----:B------:R-:W-:-:S11]  /*19e0*/  MOV R3, 0x3fd774eb ;  /* 0x3fd774eb00037802 */ /* 0x000fd60000000f00 */
[----:B------:R-:W-:-:S04]  /*19f0*/  @P0 FFMA.FTZ R0, R3, 0.93318945169448852539, -R0 ;  /* 0x3f6ee58103000823 */ /* 0x000fc80000010800 */
[----:B------:R-:W-:-:S07]  /*1a00*/  @!P0 FFMA.FTZ R0, R3, 0.93318945169448852539, R0 ;  /* 0x3f6ee58103008823 */ /* 0x000fce0000010000 */
.L_x_5930:
[----:B------:R-:W-:Y:S05]  /*1a10*/  BSYNC B0 ;  /* 0x0000000000007941 */ /* 0x000fea0003800000 */
.L_x_5928:
        /* <DEDUP_REMOVED lines=10> */
.L_x_5919:
[----:B------:R-:W-:Y:S05]  /*1ac0*/  BSYNC B3 ;  /* 0x0000000000037941 */ /* 0x000fea0003800000 */
.L_x_5916:
[----:B------:R-:W-:-:S13]  /*1ad0*/  ISETP.NE.AND P0, PT, R12, RZ, PT ;  /* 0x000000ff0c00720c */ /* 0x000fda0003f05270 */
[----:B-1----:R-:W-:Y:S01]  /*1ae0*/  @!P0 FADD.FTZ R11, -R11, -RZ ;  /* 0x800000ff0b0b8221 */ /* 0x002fe20000010100 */
[----:B------:R-:W-:Y:S06]  /*1af0*/  BRA `(.L_x_5931) ;  /* 0x0000000c006c7947 */ /* 0x000fec0003800000 */
.L_x_5894:
[----:B------:R-:W-:Y:S01]  /*1b00*/  FADD.FTZ R3, -R21, 6.1232342629258392722e-17 ;  /* 0x248d313215037421 */ /* 0x000fe20000010100 */
[----:B------:R-:W-:-:S03]  /*1b10*/  FADD.FTZ R11, -R20, -RZ ;  /* 0x800000ff140b7221 */ /* 0x000fc60000010100 */
[----:B------:R-:W-:Y:S01]  /*1b20*/  FADD.FTZ R3, R3, 1.5707963705062866211 ;  /* 0x3fc90fdb03037421 */ /* 0x000fe20000010000 */
[----:B------:R-:W-:Y:S06]  /*1b30*/  BRA `(.L_x_5931) ;  /* 0x0000000c005c7947 */ /* 0x000fec0003800000 */
.L_x_5893:
[----:B------:R-:W-:Y:S01]  /*1b40*/  FADD.FTZ R11, -R20, -RZ ;  /* 0x800000ff140b7221 */ /* 0x000fe20000010100 */
[----:B------:R-:W-:Y:S01]  /*1b50*/  MOV R3, RZ ;  /* 0x000000ff00037202 */ /* 0x000fe20000000f00 */
[----:B------:R-:W-:Y:S06]  /*1b60*/  BRA `(.L_x_5931) ;  /* 0x0000000c00507947 */ /* 0x000fec0003800000 */
.L_x_5892:
        /* <DEDUP_REMOVED lines=23> */
[----:B-----5:R-:W-:Y:S05]  /*1ce0*/  CALL.REL.NOINC `($__internal_12_$__cuda_sm3x_div_rn_ftz_f32_slowpath) ;  /* 0x0000027c00007944 */ /* 0x020fea0003c00000 */
.L_x_5936:
[----:B------:R-:W-:Y:S05]  /*1cf0*/  BSYNC B4 ;  /* 0x0000000000047941 */ /* 0x000fea0003800000 */
.L_x_5935:
        /* <DEDUP_REMOVED lines=18> */
.L_x_5938:
[----:B------:R-:W-:Y:S02]  /*1e20*/  ISETP.GE.AND P0, PT, R21, RZ, PT ;  /* 0x000000ff1500720c */ /* 0x000fe40003f06270 */
[----:B------:R-:W-:-:S11]  /*1e30*/  MOV R3, 0x3fd774eb ;  /* 0x3fd774eb00037802 */ /* 0x000fd60000000f00 */
[----:B------:R-:W-:-:S04]  /*1e40*/  @P0 FFMA.FTZ R0, R3, 0.93318945169448852539, -R0 ;  /* 0x3f6ee58103000823 */ /* 0x000fc80000010800 */
[----:B------:R-:W-:-:S07]  /*1e50*/  @!P0 FFMA.FTZ R0, R3, 0.93318945169448852539, R0 ;  /* 0x3f6ee58103008823 */ /* 0x000fce0000010000 */
.L_x_5939:
[----:B------:R-:W-:Y:S05]  /*1e60*/  BSYNC B0 ;  /* 0x0000000000007941 */ /* 0x000fea0003800000 */
.L_x_5937:
        /* <DEDUP_REMOVED lines=13> */
.L_x_5934:
        /* <DEDUP_REMOVED lines=11> */
[----:B-----5:R-:W-:Y:S05]  /*1ff0*/  CALL.REL.NOINC `($__internal_12_$__cuda_sm3x_div_rn_ftz_f32_slowpath) ;  /* 0x00000278003c7944 */ /* 0x020fea0003c00000 */
.L_x_5942:
[----:B------:R-:W-:Y:S05]  /*2000*/  BSYNC B4 ;  /* 0x0000000000047941 */ /* 0x000fea0003800000 */
.L_x_5941:
        /* <DEDUP_REMOVED lines=18> */
.L_x_5944:
[----:B------:R-:W-:Y:S02]  /*2130*/  ISETP.GE.AND P0, PT, R21, RZ, PT ;  /* 0x000000ff1500720c */ /* 0x000fe40003f06270 */
[----:B------:R-:W-:-:S11]  /*2140*/  MOV R3, 0x3fd774eb ;  /* 0x3fd774eb00037802 */ /* 0x000fd60000000f00 */
[----:B------:R-:W-:-:S04]  /*2150*/  @P0 FFMA.FTZ R0, R3, 0.93318945169448852539, -R0 ;  /* 0x3f6ee58103000823 */ /* 0x000fc80000010800 */
[----:B------:R-:W-:-:S07]  /*2160*/  @!P0 FFMA.FTZ R0, R3, 0.93318945169448852539, R0 ;  /* 0x3f6ee58103008823 */ /* 0x000fce0000010000 */
.L_x_5945:
[----:B------:R-:W-:Y:S05]  /*2170*/  BSYNC B0 ;  /* 0x0000000000007941 */ /* 0x000fea0003800000 */
.L_x_5943:
        /* <DEDUP_REMOVED lines=27> */
.L_x_5933:
        /* <DEDUP_REMOVED lines=32> */
[----:B-----5:R-:W-:Y:S05]  /*2530*/  CALL.REL.NOINC `($__internal_12_$__cuda_sm3x_div_rn_ftz_f32_slowpath) ;  /* 0x0000027000ec7944 */ /* 0x020fea0003c00000 */
.L_x_5947:
[----:B------:R-:W-:Y:S05]  /*2540*/  BSYNC B4 ;  /* 0x0000000000047941 */ /* 0x000fea0003800000 */
.L_x_5946:
        /* <DEDUP_REMOVED lines=18> */
.L_x_5949:
[----:B------:R-:W-:Y:S02]  /*2670*/  ISETP.GE.AND P0, PT, R21, RZ, PT ;  /* 0x000000ff1500720c */ /* 0x000fe40003f06270 */
[----:B------:R-:W-:-:S11]  /*2680*/  MOV R3, 0x3fd774eb ;  /* 0x3fd774eb00037802 */ /* 0x000fd60000000f00 */
[----:B------:R-:W-:-:S04]  /*2690*/  @P0 FFMA.FTZ R0, R3, 0.93318945169448852539, -R0 ;  /* 0x3f6ee58103000823 */ /* 0x000fc80000010800 */
[----:B------:R-:W-:-:S07]  /*26a0*/  @!P0 FFMA.FTZ R0, R3, 0.93318945169448852539, R0 ;  /* 0x3f6ee58103008823 */ /* 0x000fce0000010000 */
.L_x_5950:
[----:B------:R-:W-:Y:S05]  /*26b0*/  BSYNC B0 ;  /* 0x0000000000007941 */ /* 0x000fea0003800000 */
.L_x_5948:
        /* <DEDUP_REMOVED lines=10> */
.L_x_5940:
[----:B------:R-:W-:Y:S05]  /*2760*/  BSYNC B3 ;  /* 0x0000000000037941 */ /* 0x000fea0003800000 */
.L_x_5932:
[----:B------:R-:W-:Y:S01]  /*2770*/  ISETP.NE.AND P0, PT, R12, RZ, PT ;  /* 0x000000ff0c00720c */ /* 0x000fe20003f05270 */
[----:B------:R-:W-:Y:S01]  /*2780*/  FADD.FTZ R11, R11, 0.69314718246459960938 ;  /* 0x3f3172180b0b7421 */ /* 0x000fe20000010000 */
[----:B------:R-:W-:-:S11]  /*2790*/  FADD.FTZ R3, |R0|, -RZ ;  /* 0x800000ff00037221 */ /* 0x000fd60000010200 */
[----:B------:R-:W-:Y:S01]  /*27a0*/  @!P0 FADD.FTZ R11, -R11, -RZ ;  /* 0x800000ff0b0b8221 */ /* 0x000fe20000010100 */
[----:B------:R-:W-:Y:S06]  /*27b0*/  BRA `(.L_x_5931) ;  /* 0x00000000003c7947 */ /* 0x000fec0003800000 */
.L_x_5891:
        /* <DEDUP_REMOVED lines=15> */
.L_x_5931:
[----:B------:R-:W-:Y:S05]  /*28b0*/  BSYNC B2 ;  /* 0x0000000000027941 */ /* 0x000fea0003800000 */
.L_x_5890:
        /* <DEDUP_REMOVED lines=10> */
.L_x_5952:
[----:B------:R-:W-:Y:S02]  /*2960*/  FSETP.GTU.FTZ.AND P0, PT, R0, +INF , PT ;  /* 0x7f8000000000780b */ /* 0x000fe40003f1c000 */
[----:B------:R-:W-:-:S11]  /*2970*/  MOV R12, R3 ;  /* 0x00000003000c7202 */ /* 0x000fd60000000f00 */
[----:B------:R-:W-:-:S07]  /*2980*/  @!P0 MOV R11, R0 ;  /* 0x00000000000b8202 */ /* 0x000fce0000000f00 */
.L_x_5953:
[----:B------:R-:W-:Y:S05]  /*2990*/  BSYNC B0 ;  /* 0x0000000000007941 */ /* 0x000fea0003800000 */
.L_x_5951:
[--C-:B0-----:R-:W-:Y:S01]  /*29a0*/  HADD2.F32 R22, -RZ, R13.reuse.H0_H0 ;  /* 0x2000000dff167230 */ /* 0x101fe20000004100 */
[----:B------:R-:W-:Y:S01]  /*29b0*/  BSSY B2, `(.L_x_5954) ;  /* 0x000027c000027945 */ /* 0x000fe20003800000 */
[----:B------:R-:W-:-:S03]  /*29c0*/  HADD2.F32 R21, -RZ, R13.H1_H1 ;  /* 0x3000000dff157230 */ /* 0x000fc60000004100 */
[C---:B------:R-:W-:Y:S01]  /*29d0*/  FSETP.GTU.FTZ.AND P0, PT, |R22|.reuse, +INF , PT ;  /* 0x7f8000001600780b */ /* 0x040fe20003f1c200 */
[----:B--2-4-:R-:W-:Y:S01]  /*29e0*/  FADD.FTZ R24, |R22|, -RZ ;  /* 0x800000ff16187221 */ /* 0x014fe20000010200 */
        /* <DEDUP_REMOVED lines=105> */
.L_x_5962:
        /* <DEDUP_REMOVED lines=10> */
.L_x_5964:
[----:B------:R-:W-:-:S04]  /*3120*/  FADD.FTZ R4, -R0, R5 ;  /* 0x0000000500047221 */ /* 0x000fc80000010100 */
[----:B------:R-:W-:-:S07]  /*3130*/  FMUL.FTZ R4, R4, 0.5 ;  /* 0x3f00000004047820 */ /* 0x000fce0000410000 */
.L_x_5965:
[----:B------:R-:W-:Y:S05]  /*3140*/  BSYNC B1 ;  /* 0x0000000000017941 */ /* 0x000fea0003800000 */
.L_x_5963:
        /* <DEDUP_REMOVED lines=11> */
.L_x_5967:
[----:B------:R-:W-:-:S04]  /*3200*/  FADD.FTZ R7, R6, -R7 ;  /* 0x8000000706077221 */ /* 0x000fc80000010000 */
[----:B------:R-:W-:-:S07]  /*3210*/  FMUL.FTZ R7, R7, 0.5 ;  /* 0x3f00000007077820 */ /* 0x000fce0000410000 */
.L_x_5968:
[----:B------:R-:W-:Y:S05]  /*3220*/  BSYNC B1 ;  /* 0x0000000000017941 */ /* 0x000fea0003800000 */
.L_x_5966:
        /* <DEDUP_REMOVED lines=35> */
.L_x_5961:
[----:B------:R0:W1:Y:S02]  /*3460*/  MUFU.SQRT R20, R25 ;  /* 0x0000001900147308 */ /* 0x0000640000002000 */
.L_x_5960:
[----:B------:R-:W-:Y:S05]  /*3470*/  BSYNC B0 ;  /* 0x0000000000007941 */ /* 0x000fea0003800000 */
.L_x_5959:
        /* <DEDUP_REMOVED lines=24> */
.L_x_5975:
[----:B------:R-:W-:-:S04]  /*3600*/  FADD.FTZ R0, -R0, R5 ;  /* 0x0000000500007221 */ /* 0x000fc80000010100 */
[----:B------:R-:W-:-:S07]  /*3610*/  FMUL.FTZ R0, R0, 0.5 ;  /* 0x3f00000000007820 */ /* 0x000fce0000410000 */
.L_x_5976:
[----:B------:R-:W-:Y:S05]  /*3620*/  BSYNC B1 ;  /* 0x0000000000017941 */ /* 0x000fea0003800000 */
.L_x_5974:
        /* <DEDUP_REMOVED lines=10> */
.L_x_5978:
[----:B------:R-:W-:-:S04]  /*36d0*/  FADD.FTZ R3, -R3, R6 ;  /* 0x0000000603037221 */ /* 0x000fc80000010100 */
[----:B------:R-:W-:-:S07]  /*36e0*/  FMUL.FTZ R3, R3, 0.5 ;  /* 0x3f00000003037820 */ /* 0x000fce0000410000 */
.L_x_5979:
[----:B------:R-:W-:Y:S05]  /*36f0*/  BSYNC B1 ;  /* 0x0000000000017941 */ /* 0x000fea0003800000 */
.L_x_5977:
[----:B------:R-:W-:Y:S01]  /*3700*/  FADD.FTZ R0, R3, R0 ;  /* 0x0000000003007221 */ /* 0x000fe20000010000 */
[----:B------:R-:W-:Y:S01]  /*3710*/  FADD.FTZ R13, R24, R13 ;  /* 0x0000000d180d7221 */ /* 0x000fe20000010000 */
[----:B------:R-:W-:-:S03]  /*3720*/  PLOP3.LUT P0, PT, PT, PT, PT, 0x80, 0x0 ;  /* 0x000000000000781c */ /* 0x000fc60003f0f070 */
[----:B------:R-:W-:-:S06]  /*3730*/  FMUL.FTZ R13, R13, R0 ;  /* 0x000000000d0d7220 */ /* 0x000fcc0000410000 */
[----:B------:R-:W2:Y:S01]  /*3740*/  MUFU.SQRT R13, R13 ;  /* 0x0000000d000d7308 */ /* 0x000ea20000002000 */
[----:B------:R-:W-:Y:S05]  /*3750*/  BRA `(.L_x_5971) ;  /* 0x0000000000687947 */ /* 0x000fea0003800000 */
.L_x_5973:
        /* <DEDUP_REMOVED lines=15> */
.L_x_5972:
        /* <DEDUP_REMOVED lines=8> */
.L_x_5970:
[----:B------:R-:W-:Y:S01]  /*38d0*/  PLOP3.LUT P0, PT, PT, PT, PT, 0x80, 0x0 ;  /* 0x000000000000781c */ /* 0x000fe20003f0f070 */
[----:B------:R-:W-:Y:S01]  /*38e0*/  FMUL.FTZ R13, R13, 16777216 ;  /* 0x4b8000000d0d7820 */ /* 0x000fe20000410000 */
[----:B------:R-:W-:-:S11]  /*38f0*/  FMUL.FTZ R24, R24, 16777216 ;  /* 0x4b80000018187820 */ /* 0x000fd60000410000 */
.L_x_5971:
[----:B------:R-:W-:Y:S05]  /*3900*/  BSYNC B0 ;  /* 0x0000000000007941 */ /* 0x000fea0003800000 */
.L_x_5969:
        /* <DEDUP_REMOVED lines=9> */
[----:B---3--:R-:W-:-:S04]  /*39a0*/  FFMA.FTZ R5, -R3, R6, 0.5 ;  /* 0x3f00000003057423 */ /* 0x008fc80000010106 */
[----:B------:R-:W3:Y:S02]  /*39b0*/  MUFU.RSQ R6, R5 ;  /* 0x0000000500067308 */ /* 0x000ee40000001400 */
[----:B---3--:R-:W-:Y:S01]  /*39c0*/  FMUL.FTZ R7, R5, R6 ;  /* 0x0000000605077220 */ /* 0x008fe20000410000 */
        /* <DEDUP_REMOVED lines=21> */
.L_x_5982:
        /* <DEDUP_REMOVED lines=28> */
.L_x_5981:
        /* <DEDUP_REMOVED lines=19> */
[----:B01-3-5:R-:W-:Y:S05]  /*3e10*/  CALL.REL.NOINC `($__internal_12_$__cuda_sm3x_div_rn_ftz_f32_slowpath) ;  /* 0x0000025800b47944 */ /* 0x02bfea0003c00000 */
.L_x_5986:
[----:B------:R-:W-:Y:S05]  /*3e20*/  BSYNC B4 ;  /* 0x0000000000047941 */ /* 0x000fea0003800000 */
.L_x_5985:
        /* <DEDUP_REMOVED lines=18> */
.L_x_5988:
[----:B------:R-:W-:Y:S02]  /*3f50*/  ISETP.GE.AND P0, PT, R24, RZ, PT ;  /* 0x000000ff1800720c */ /* 0x000fe40003f06270 */
[----:B------:R-:W-:-:S11]  /*3f60*/  MOV R3, 0x3fd774eb ;  /* 0x3fd774eb00037802 */ /* 0x000fd60000000f00 */
[----:B------:R-:W-:-:S04]  /*3f70*/  @P0 FFMA.FTZ R0, R3, 0.93318945169448852539, -R0 ;  /* 0x3f6ee58103000823 */ /* 0x000fc80000010800 */
[----:B------:R-:W-:-:S07]  /*3f80*/  @!P0 FFMA.FTZ R0, R3, 0.93318945169448852539, R0 ;  /* 0x3f6ee58103008823 */ /* 0x000fce0000010000 */
.L_x_5989:
[----:B------:R-:W-:Y:S05]  /*3f90*/  BSYNC B0 ;  /* 0x0000000000007941 */ /* 0x000fea0003800000 */
.L_x_5987:
        /* <DEDUP_REMOVED lines=11> */
.L_x_5984:
        /* <DEDUP_REMOVED lines=17> */
.L_x_5991:
[----:B------:R-:W-:Y:S05]  /*4160*/  BSYNC B4 ;  /* 0x0000000000047941 */ /* 0x000fea0003800000 */
.L_x_5990:
        /* <DEDUP_REMOVED lines=18> */
.L_x_5993:
[----:B------:R-:W-:Y:S02]  /*4290*/  ISETP.GE.AND P0, PT, R24, RZ, PT ;  /* 0x000000ff1800720c */ /* 0x000fe40003f06270 */
[----:B------:R-:W-:-:S11]  /*42a0*/  MOV R3, 0x3fd774eb ;  /* 0x3fd774eb00037802 */ /* 0x000fd60000000f00 */
[----:B------:R-:W-:-:S04]  /*42b0*/  @P0 FFMA.FTZ R0, R3, 0.93318945169448852539, -R0 ;  /* 0x3f6ee58103000823 */ /* 0x000fc80000010800 */
[----:B------:R-:W-:-:S07]  /*42c0*/  @!P0 FFMA.FTZ R0, R3, 0.93318945169448852539, R0 ;  /* 0x3f6ee58103008823 */ /* 0x000fce0000010000 */
.L_x_5994:
[----:B------:R-:W-:Y:S05]  /*42d0*/  BSYNC B0 ;  /* 0x0000000000007941 */ /* 0x000fea0003800000 */
.L_x_5992:
        /* <DEDUP_REMOVED lines=10> */
.L_x_5983:
[----:B------:R-:W-:Y:S05]  /*4380*/  BSYNC B3 ;  /* 0x0000000000037941 */ /* 0x000fea0003800000 */
.L_x_5980:
[----:B------:R-:W-:-:S13]  /*4390*/  ISETP.NE.AND P0, PT, R23, RZ, PT ;  /* 0x000000ff1700720c */ /* 0x000fda0003f05270 */
[----:B-1----:R-:W-:Y:S01]  /*43a0*/  @!P0 FADD.FTZ R20, -R20, -RZ ;  /* 0x800000ff14148221 */ /* 0x002fe20000010100 */
[----:B------:R-:W-:Y:S06]  /*43b0*/  BRA `(.L_x_5995) ;  /* 0x0000000c006c7947 */ /* 0x000fec0003800000 */
.L_x_5958:
[----:B------:R-:W-:Y:S01]  /*43c0*/  FADD.FTZ R0, -R22, 6.1232342629258392722e-17 ;  /* 0x248d313216007421 */ /* 0x000fe20000010100 */
[----:B------:R-:W-:-:S03]  /*43d0*/  FADD.FTZ R20, -R21, -RZ ;  /* 0x800000ff15147221 */ /* 0x000fc60000010100 */
[----:B------:R-:W-:Y:S01]  /*43e0*/  FADD.FTZ R0, R0, 1.5707963705062866211 ;  /* 0x3fc90fdb00007421 */ /* 0x000fe20000010000 */
[----:B------:R-:W-:Y:S06]  /*43f0*/  BRA `(.L_x_5995) ;  /* 0x0000000c005c7947 */ /* 0x000fec0003800000 */
.L_x_5957:
[----:B------:R-:W-:Y:S01]  /*4400*/  FADD.FTZ R20, -R21, -RZ ;  /* 0x800000ff15147221 */ /* 0x000fe20000010100 */
[----:B------:R-:W-:Y:S01]  /*4410*/  MOV R0, RZ ;  /* 0x000000ff00007202 */ /* 0x000fe20000000f00 */
[----:B------:R-:W-:Y:S06]  /*4420*/  BRA `(.L_x_5995) ;  /* 0x0000000c00507947 */ /* 0x000fec0003800000 */
.L_x_5956:
        /* <DEDUP_REMOVED lines=23> */
[----:B---3-5:R-:W-:Y:S05]  /*45a0*/  CALL.REL.NOINC `($__internal_12_$__cuda_sm3x_div_rn_ftz_f32_slowpath) ;  /* 0x0000025000d07944 */ /* 0x028fea0003c00000 */
.L_x_6000:
[----:B------:R-:W-:Y:S05]  /*45b0*/  BSYNC B4 ;  /* 0x0000000000047941 */ /* 0x000fea0003800000 */
.L_x_5999:
        /* <DEDUP_REMOVED lines=18> */
.L_x_6002:
[----:B------:R-:W-:Y:S02]  /*46e0*/  ISETP.GE.AND P0, PT, R22, RZ, PT ;  /* 0x000000ff1600720c */ /* 0x000fe40003f06270 */
[----:B------:R-:W-:-:S11]  /*46f0*/  MOV R3, 0x3fd774eb ;  /* 0x3fd774eb00037802 */ /* 0x000fd60000000f00 */
[----:B------:R-:W-:-:S04]  /*4700*/  @P0 FFMA.FTZ R0, R3, 0.93318945169448852539, -R0 ;  /* 0x3f6ee58103000823 */ /* 0x000fc80000010800 */
[----:B------:R-:W-:-:S07]  /*4710*/  @!P0 FFMA.FTZ R0, R3, 0.93318945169448852539, R0 ;  /* 0x3f6ee58103008823 */ /* 0x000fce0000010000 */
.L_x_6003:
[----:B------:R-:W-:Y:S05]  /*4720*/  BSYNC B0 ;  /* 0x0000000000007941 */ /* 0x000fea0003800000 */
.L_x_6001:
        /* <DEDUP_REMOVED lines=13> */
.L_x_5998:
        /* <DEDUP_REMOVED lines=12> */
.L_x_6006:
[----:B------:R-:W-:Y:S05]  /*48c0*/  BSYNC B4 ;  /* 0x0000000000047941 */ /* 0x000fea0003800000 */
.L_x_6005:
        /* <DEDUP_REMOVED lines=18> */
.L_x_6008:
[----:B------:R-:W-:Y:S02]  /*49f0*/  ISETP.GE.AND P0, PT, R22, RZ, PT ;  /* 0x000000ff1600720c */ /* 0x000fe40003f06270 */
[----:B------:R-:W-:-:S11]  /*4a00*/  MOV R3, 0x3fd774eb ;  /* 0x3fd774eb00037802 */ /* 0x000fd60000000f00 */
[----:B------:R-:W-:-:S04]  /*4a10*/  @P0 FFMA.FTZ R0, R3, 0.93318945169448852539, -R0 ;  /* 0x3f6ee58103000823 */ /* 0x000fc80000010800 */
[----:B------:R-:W-:-:S07]  /*4a20*/  @!P0 FFMA.FTZ R0, R3, 0.93318945169448852539, R0 ;  /* 0x3f6ee58103008823 */ /* 0x000fce0000010000 */
.L_x_6009:
[----:B------:R-:W-:Y:S05]  /*4a30*/  BSYNC B0 ;  /* 0x0000000000007941 */ /* 0x000fea0003800000 */
.L_x_6007:
        /* <DEDUP_REMOVED lines=27> */
.L_x_5997:
        /* <DEDUP_REMOVED lines=8> */
[----:B---3--:R-:W-:Y:S02]  /*4c70*/  LOP3.LUT R5, R4, 0xfe000000, RZ, 0xc0, !PT ;  /* 0xfe00000004057812 */ /* 0x008fe400078ec0ff */
        /* <DEDUP_REMOVED lines=24> */
.L_x_6011:
[----:B------:R-:W-:Y:S05]  /*4e00*/  BSYNC B4 ;  /* 0x0000000000047941 */ /* 0x000fea0003800000 */
.L_x_6010:
        /* <DEDUP_REMOVED lines=18> */
.L_x_6013:
[----:B------:R-:W-:Y:S02]  /*4f30*/  ISETP.GE.AND P0, PT, R22, RZ, PT ;  /* 0x000000ff1600720c */ /* 0x000fe40003f06270 */
[----:B------:R-:W-:-:S11]  /*4f40*/  MOV R3, 0x3fd774eb ;  /* 0x3fd774eb00037802 */ /* 0x000fd60000000f00 */
[----:B------:R-:W-:-:S04]  /*4f50*/  @P0 FFMA.FTZ R0, R3, 0.93318945169448852539, -R0 ;  /* 0x3f6ee58103000823 */ /* 0x000fc80000010800 */
[----:B------:R-:W-:-:S07]  /*4f60*/  @!P0 FFMA.FTZ R0, R3, 0.93318945169448852539, R0 ;  /* 0x3f6ee58103008823 */ /* 0x000fce0000010000 */
.L_x_6014:
[----:B------:R-:W-:Y:S05]  /*4f70*/  BSYNC B0 ;  /* 0x0000000000007941 */ /* 0x000fea0003800000 */
.L_x_6012:
        /* <DEDUP_REMOVED lines=10> */
.L_x_6004:
[----:B------:R-:W-:Y:S05]  /*5020*/  BSYNC B3 ;  /* 0x0000000000037941 */ /* 0x000fea0003800000 */
.L_x_5996:
[----:B------:R-:W-:Y:S01]  /*5030*/  ISETP.NE.AND P0, PT, R23, RZ, PT ;  /* 0x000000ff1700720c */ /* 0x000fe20003f05270 */
[----:B------:R-:W-:Y:S01]  /*5040*/  FADD.FTZ R20, R13, 0.69314718246459960938 ;  /* 0x3f3172180d147421 */ /* 0x000fe20000010000 */
[----:B------:R-:W-:-:S11]  /*5050*/  FADD.FTZ R0, |R0|, -RZ ;  /* 0x800000ff00007221 */ /* 0x000fd60000010200 */
[----:B------:R-:W-:Y:S01]  /*5060*/  @!P0 FADD.FTZ R20, -R20, -RZ ;  /* 0x800000ff14148221 */ /* 0x000fe20000010100 */
[----:B------:R-:W-:Y:S06]  /*5070*/  BRA `(.L_x_5995) ;  /* 0x00000000003c7947 */ /* 0x000fec0003800000 */
.L_x_5955:
        /* <DEDUP_REMOVED lines=15> */
.L_x_5995:
[----:B------:R-:W-:Y:S05]  /*5170*/  BSYNC B2 ;  /* 0x0000000000027941 */ /* 0x000fea0003800000 */
.L_x_5954:
[----:B------:R-:W-:Y:S01]  /*5180*/  FSETP.GTU.FTZ.AND P0, PT, |R0|, +INF , PT ;  /* 0x7f8000000000780b */ /* 0x000fe20003f1c200 */
[----:B------:R-:W-:Y:S01]  /*5190*/  BSSY B0, `(.L_x_6015) ;  /* 0x000000c000007945 */ /* 0x000fe20003800000 */
[----:B------:R-:W-:-:S11]  /*51a0*/  FADD.FTZ R3, |R20|, -RZ ;  /* 0x800000ff14037221 */ /* 0x000fd60000010200 */
[----:B------:R-:W-:Y:S05]  /*51b0*/  @P0 BRA `(.L_x_6016) ;  /* 0x0000000000180947 */ /* 0x000fea0003800000 */
[----:B------:R-:W-:Y:S02]  /*51c0*/  FSETP.GTU.FTZ.AND P0, PT, R3, +INF , PT ;  /* 0x7f8000000300780b */ /* 0x000fe40003f1c000 */
[----:B--2-4-:R-:W-:-:S11]  /*51d0*/  MOV R13, R20 ;  /* 0x00000014000d7202 */ /* 0x014fd60000000f00 */
[----:B------:R-:W-:Y:S05]  /*51e0*/  @P0 BRA `(.L_x_6017) ;  /* 0x0000000000180947 */ /* 0x000fea0003800000 */
[----:B------:R-:W-:Y:S02]  /*51f0*/  LOP3.LUT R13, R0, 0x80000000, R21, 0xb8, !PT ;  /* 0x80000000000d7812 */ /* 0x000fe400078eb815 */
[----:B------:R-:W-:Y:S01]  /*5200*/  MOV R20, R3 ;  /* 0x0000000300147202 */ /* 0x000fe20000000f00 */
[----:B------:R-:W-:Y:S06]  /*5210*/  BRA `(.L_x_6017) ;  /* 0x00000000000c7947 */ /* 0x000fec0003800000 */
.L_x_6016:
[----:B------:R-:W-:Y:S02]  /*5220*/  FSETP.GTU.FTZ.AND P0, PT, R3, +INF , PT ;  /* 0x7f8000000300780b */ /* 0x000fe40003f1c000 */
[----:B--2-4-:R-:W-:-:S11]  /*5230*/  MOV R13, R0 ;  /* 0x00000000000d7202 */ /* 0x014fd60000000f00 */
[----:B------:R-:W-:-:S07]  /*5240*/  @!P0 MOV R20, R3 ;  /* 0x0000000300148202 */ /* 0x000fce0000000f00 */
.L_x_6017:
[----:B------:R-:W-:Y:S05]  /*5250*/  BSYNC B0 ;  /* 0x0000000000007941 */ /* 0x000fea0003800000 */
.L_x_6015:
        /* <DEDUP_REMOVED lines=11> */
[----:B0-----:R-:W-:Y:S02]  /*5310*/  SHF.R.U32.HI R25, RZ, 0x1f, R22 ;  /* 0x0000001fff197819 */ /* 0x001fe40000011616 */
        /* <DEDUP_REMOVED lines=98> */
.L_x_6026:
        /* <DEDUP_REMOVED lines=10> */
.L_x_6028:
[----:B------:R-:W-:-:S04]  /*59e0*/  FADD.FTZ R4, -R0, R5 ;  /* 0x0000000500047221 */ /* 0x000fc80000010100 */
[----:B------:R-:W-:-:S07]  /*59f0*/  FMUL.FTZ R4, R4, 0.5 ;  /* 0x3f00000004047820 */ /* 0x000fce0000410000 */
.L_x_6029:
[----:B------:R-:W-:Y:S05]  /*5a00*/  BSYNC B1 ;  /* 0x0000000000017941 */ /* 0x000fea0003800000 */
.L_x_6027:
        /* <DEDUP_REMOVED lines=11> */
.L_x_6031:
[----:B------:R-:W-:-:S04]  /*5ac0*/  FADD.FTZ R7, R6, -R7 ;  /* 0x8000000706077221 */ /* 0x000fc80000010000 */
[----:B------:R-:W-:-:S07]  /*5ad0*/  FMUL.FTZ R7, R7, 0.5 ;  /* 0x3f00000007077820 */ /* 0x000fce0000410000 */
.L_x_6032:
[----:B------:R-:W-:Y:S05]  /*5ae0*/  BSYNC B1 ;  /* 0x0000000000017941 */ /* 0x000fea0003800000 */
.L_x_6030:
        /* <DEDUP_REMOVED lines=35> */
.L_x_6025:
[----:B------:R0:W1:Y:S02]  /*5d20*/  MUFU.SQRT R14, R24 ;  /* 0x00000018000e7308 */ /* 0x0000640000002000 */
.L_x_6024:
[----:B------:R-:W-:Y:S05]  /*5d30*/  BSYNC B0 ;  /* 0x0000000000007941 */ /* 0x000fea0003800000 */
.L_x_6023:
        /* <DEDUP_REMOVED lines=24> */
.L_x_6039:
[----:B------:R-:W-:-:S04]  /*5ec0*/  FADD.FTZ R0, -R0, R5 ;  /* 0x0000000500007221 */ /* 0x000fc80000010100 */
[----:B------:R-:W-:-:S07]  /*5ed0*/  FMUL.FTZ R0, R0, 0.5 ;  /* 0x3f00000000007820 */ /* 0x000fce0000410000 */
.L_x_6040:
[----:B------:R-:W-:Y:S05]  /*5ee0*/  BSYNC B1 ;  /* 0x0000000000017941 */ /* 0x000fea0003800000 */
.L_x_6038:
        /* <DEDUP_REMOVED lines=10> */
.L_x_6042:
[----:B------:R-:W-:-:S04]  /*5f90*/  FADD.FTZ R3, -R3, R6 ;  /* 0x0000000603037221 */ /* 0x000fc80000010100 */
[----:B------:R-:W-:-:S07]  /*5fa0*/  FMUL.FTZ R3, R3, 0.5 ;  /* 0x3f00000003037820 */ /* 0x000fce0000410000 */
.L_x_6043:
[----:B------:R-:W-:Y:S05]  /*5fb0*/  BSYNC B1 ;  /* 0x0000000000017941 */ /* 0x000fea0003800000 */
.L_x_6041:
[----:B------:R-:W-:Y:S01]  /*5fc0*/  FADD.FTZ R3, R3, R0 ;  /* 0x0000000003037221 */ /* 0x000fe20000010000 */
[----:B------:R-:W-:Y:S01]  /*5fd0*/  FADD.FTZ R26, R21, R26 ;  /* 0x0000001a151a7221 */ /* 0x000fe20000010000 */
[----:B------:R-:W-:-:S03]  /*5fe0*/  PLOP3.LUT P0, PT, PT, PT, PT, 0x80, 0x0 ;  /* 0x000000000000781c */ /* 0x000fc60003f0f070 */
[----:B------:R-:W-:-:S06]  /*5ff0*/  FMUL.FTZ R26, R26, R3 ;  /* 0x000000031a1a7220 */ /* 0x000fcc0000410000 */
[----:B------:R-:W4:Y:S01]  /*6000*/  MUFU.SQRT R26, R26 ;  /* 0x0000001a001a7308 */ /* 0x000f220000002000 */
[----:B------:R-:W-:Y:S05]  /*6010*/  BRA `(.L_x_6035) ;  /* 0x0000000000687947 */ /* 0x000fea0003800000 */
.L_x_6037:
        /* <DEDUP_REMOVED lines=15> */
.L_x_6036:
        /* <DEDUP_REMOVED lines=8> */
.L_x_6034:
[----:B------:R-:W-:Y:S01]  /*6190*/  PLOP3.LUT P0, PT, PT, PT, PT, 0x80, 0x0 ;  /* 0x000000000000781c */ /* 0x000fe20003f0f070 */
[----:B------:R-:W-:Y:S01]  /*61a0*/  FMUL.FTZ R26, R26, 16777216 ;  /* 0x4b8000001a1a7820 */ /* 0x000fe20000410000 */
[----:B------:R-:W-:-:S11]  /*61b0*/  FMUL.FTZ R21, R21, 16777216 ;  /* 0x4b80000015157820 */ /* 0x000fd60000410000 */
.L_x_6035:
[----:B------:R-:W-:Y:S05]  /*61c0*/  BSYNC B0 ;  /* 0x0000000000007941 */ /* 0x000fea0003800000 */
.L_x_6033:
        /* <DEDUP_REMOVED lines=9> */
[----:B--2---:R-:W-:-:S04]  /*6260*/  FFMA.FTZ R5, -R3, R6, 0.5 ;  /* 0x3f00000003057423 */ /* 0x004fc80000010106 */
        /* <DEDUP_REMOVED lines=23> */
.L_x_6046:
[----:B------:R-:W-:Y:S01]  /*63e0*/  MOV R0, 0x3f000000 ;  /* 0x3f00000000007802 */ /* 0x000fe20000000f00 */
        /* <DEDUP_REMOVED lines=27> */
.L_x_6045:
[----:B------:R-:W-:-:S13]  /*65a0*/  ISETP.GT.AND P0, PT, R23, -0x1, PT ;  /* 0xffffffff1700780c */ /* 0x000fda0003f04270 */
[----:B------:R-:W-:Y:S05]  /*65b0*/  @P0 BRA `(.L_x_6048) ;  /* 0x0000000000d40947 */ /* 0x000fea0003800000 */
[----:B------:R-:W-:Y:S01]  /*65c0*/  FADD.FTZ R21, -R21, -RZ ;  /* 0x800000ff15157221 */ /* 0x000fe20000010100 */
[C---:B---34-:R-:W-:Y:S01]  /*65d0*/  FADD.FTZ R0, |R26|.reuse, -RZ ;  /* 0x800000ff1a007221 */ /* 0x058fe20000010200 */
[----:B------:R-:W-:Y:S02]  /*65e0*/  BSSY B4, `(.L_x_6049) ;  /* 0x0000010000047945 */ /* 0x000fe40003800000 */
[----:B------:R-:W-:Y:S01]  /*65f0*/  FADD.FTZ R9, |R21|, -RZ ;  /* 0x800000ff15097221 */ /* 0x000fe20000010200 */
[----:B------:R-:W-:-:S04]  /*6600*/  FSETP.GT.FTZ.AND P6, PT, |R26|, |R21|, PT ;  /* 0x400000151a00720b */ /* 0x000fc80003fd4200 */
[----:B0-----:R-:W-:Y:S02]  /*6610*/  FSEL R24, R0, R9, P6 ;  /* 0x0000000900187208 */ /* 0x001fe40003000000 */
[----:B------:R-:W-:Y:S02]  /*6620*/  FSEL R9, R9, R0, P6 ;  /* 0x0000000009097208 */ /* 0x000fe40003000000 */
[----:B------:R-:W0:Y:S08]  /*6630*/  MUFU.RCP R3, R24 ;  /* 0x0000001800037308 */ /* 0x000e300000001000 */
[----:B------:R-:W3:Y:S01]  /*6640*/  FCHK P0, R9, R24 ;  /* 0x0000001809007302 */ /* 0x000ee20000000000 */
[----:B0-----:R-:W-:-:S04]  /*6650*/  FFMA R4, -R24, R3, 1 ;  /* 0x3f80000018047423 */ /* 0x001fc80000000103 */
[----:B------:R-:W-:-:S04]  /*6660*/  FFMA R4, R3, R4, R3 ;  /* 0x0000000403047223 */ /* 0x000fc80000000003 */
[----:B------:R-:W-:-:S04]  /*6670*/  FFMA R3, R9, R4, RZ ;  /* 0x0000000409037223 */ /* 0x000fc800000000ff */
[----:B------:R-:W-:-:S04]  /*6680*/  FFMA R0, -R24, R3, R9 ;  /* 0x0000000318007223 */ /* 0x000fc80000000109 */
[----:B------:R-:W-:Y:S01]  /*6690*/  FFMA R0, R4, R0, R3 ;  /* 0x0000000004007223 */ /* 0x000fe20000000003 */
[----:B---3--:R-:W-:Y:S06]  /*66a0*/  @!P0 BRA `(.L_x_6050) ;  /* 0x00000000000c8947 */ /* 0x008fec0003800000 */
[----:B------:R-:W-:Y:S02]  /*66b0*/  MOV R8, R24 ;  /* 0x0000001800087202 */ /* 0x000fe40000000f00 */
[----:B------:R-:W-:-:S07]  /*66c0*/  MOV R4, 0x66e0 ;  /* 0x000066e000047802 */ /* 0x000fce0000000f00 */
[----:B-12--5:R-:W-:Y:S05]  /*66d0*/  CALL.REL.NOINC `($__internal_12_$__cuda_sm3x_div_rn_ftz_f32_slowpath) ;  /* 0x0000023000847944 */ /* 0x026fea0003c00000 */
.L_x_6050:
[----:B------:R-:W-:Y:S05]  /*66e0*/  BSYNC B4 ;  /* 0x0000000000047941 */ /* 0x000fea0003800000 */
.L_x_6049:
        /* <DEDUP_REMOVED lines=18> */
.L_x_6052:
[----:B------:R-:W-:Y:S02]  /*6810*/  ISETP.GE.AND P0, PT, R21, RZ, PT ;  /* 0x000000ff1500720c */ /* 0x000fe40003f06270 */
[----:B------:R-:W-:-:S11]  /*6820*/  MOV R3, 0x3fd774eb ;  /* 0x3fd774eb00037802 */ /* 0x000fd60000000f00 */
[----:B------:R-:W-:-:S04]  /*6830*/  @P0 FFMA.FTZ R0, R3, 0.93318945169448852539, -R0 ;  /* 0x3f6ee58103000823 */ /* 0x000fc80000010800 */
[----:B------:R-:W-:-:S07]  /*6840*/  @!P0 FFMA.FTZ R0, R3, 0.93318945169448852539, R0 ;  /* 0x3f6ee58103008823 */ /* 0x000fce0000010000 */
.L_x_6053:
[----:B------:R-:W-:Y:S05]  /*6850*/  BSYNC B0 ;  /* 0x0000000000007941 */ /* 0x000fea0003800000 */
.L_x_6051:
        /* <DEDUP_REMOVED lines=11> */
.L_x_6048:
[----:B------:R-:W-:Y:S01]  /*6910*/  FADD.FTZ R9, |R21|, -RZ ;  /* 0x800000ff15097221 */ /* 0x000fe20000010200 */
[C---:B---34-:R-:W-:Y:S01]  /*6920*/  FADD.FTZ R4, |R26|.reuse, -RZ ;  /* 0x800000ff1a047221 */ /* 0x058fe20000010200 */
[----:B------:R-:W-:Y:S01]  /*6930*/  FSETP.GT.FTZ.AND P6, PT, |R26|, |R21|, PT ;  /* 0x400000151a00720b */ /* 0x000fe20003fd4200 */
[----:B------:R-:W-:Y:S03]  /*6940*/  BSSY B4, `(.L_x_6054) ;  /* 0x000000e000047945 */ /* 0x000fe60003800000 */
        /* <DEDUP_REMOVED lines=13> */
.L_x_6055:
[----:B------:R-:W-:Y:S05]  /*6a20*/  BSYNC B4 ;  /* 0x0000000000047941 */ /* 0x000fea0003800000 */
.L_x_6054:
        /* <DEDUP_REMOVED lines=18> */
.L_x_6057:
[----:B------:R-:W-:Y:S02]  /*6b50*/  ISETP.GE.AND P0, PT, R21, RZ, PT ;  /* 0x000000ff1500720c */ /* 0x000fe40003f06270 */
[----:B------:R-:W-:-:S11]  /*6b60*/  MOV R3, 0x3fd774eb ;  /* 0x3fd774eb00037802 */ /* 0x000fd60000000f00 */
[----:B------:R-:W-:-:S04]  /*6b70*/  @P0 FFMA.FTZ R0, R3, 0.93318945169448852539, -R0 ;  /* 0x3f6ee58103000823 */ /* 0x000fc80000010800 */
[----:B------:R-:W-:-:S07]  /*6b80*/  @!P0 FFMA.FTZ R0, R3, 0.93318945169448852539, R0 ;  /* 0x3f6ee58103008823 */ /* 0x000fce0000010000 */
.L_x_6058:
[----:B------:R-:W-:Y:S05]  /*6b90*/  BSYNC B0 ;  /* 0x0000000000007941 */ /* 0x000fea0003800000 */
.L_x_6056:
        /* <DEDUP_REMOVED lines=10> */
.L_x_6047:
[----:B------:R-:W-:Y:S05]  /*6c40*/  BSYNC B3 ;  /* 0x0000000000037941 */ /* 0x000fea0003800000 */
.L_x_6044:
[----:B------:R-:W-:-:S13]  /*6c50*/  ISETP.NE.AND P0, PT, R25, RZ, PT ;  /* 0x000000ff1900720c */ /* 0x000fda0003f05270 */
[----:B-1----:R-:W-:-:S05]  /*6c60*/  @!P0 FADD.FTZ R14, -R14, -RZ ;  /* 0x800000ff0e0e8221 */ /* 0x002fca0000010100 */
[----:B------:R-:W-:Y:S01]  /*6c70*/  MOV R21, R14 ;  /* 0x0000000e00157202 */ /* 0x000fe20000000f00 */
[----:B------:R-:W-:Y:S06]  /*6c80*/  BRA `(.L_x_6059) ;  /* 0x0000000c006c7947 */ /* 0x000fec0003800000 */
.L_x_6022:
[----:B------:R-:W-:Y:S01]  /*6c90*/  FADD.FTZ R3, -R23, 6.1232342629258392722e-17 ;  /* 0x248d313217037421 */ /* 0x000fe20000010100 */
[----:B------:R-:W-:-:S03]  /*6ca0*/  FADD.FTZ R21, -R22, -RZ ;  /* 0x800000ff16157221 */ /* 0x000fc60000010100 */
[----:B------:R-:W-:Y:S01]  /*6cb0*/  FADD.FTZ R3, R3, 1.5707963705062866211 ;  /* 0x3fc90fdb03037421 */ /* 0x000fe20000010000 */
[----:B------:R-:W-:Y:S06]  /*6cc0*/  BRA `(.L_x_6059) ;  /* 0x0000000c005c7947 */ /* 0x000fec0003800000 */
.L_x_6021:
[----:B------:R-:W-:Y:S01]  /*6cd0*/  HFMA2.MMA R3, -RZ, RZ, 0, 0 ;  /* 0x00000000ff037435 */ /* 0x000fe200000001ff */
[----:B------:R-:W-:Y:S01]  /*6ce0*/  FADD.FTZ R21, -R22, -RZ ;  /* 0x800000ff16157221 */ /* 0x000fe20000010100 */
[----:B------:R-:W-:Y:S09]  /*6cf0*/  BRA `(.L_x_6059) ;  /* 0x0000000c00507947 */ /* 0x000ff20003800000 */
.L_x_6020:
        /* <DEDUP_REMOVED lines=16> */
[----:B---3--:R-:W-:Y:S01]  /*6e00*/  FFMA R5, R9, R0, RZ ;  /* 0x0000000009057223 */ /* 0x008fe200000000ff */
[----:B------:R-:W-:-:S03]  /*6e10*/  FFMA.FTZ R24, R14, R14, R3 ;  /* 0x0000000e0e187223 */ /* 0x000fc60000010003 */
[----:B------:R-:W-:-:S04]  /*6e20*/  FFMA R4, -R14, R5, R9 ;  /* 0x000000050e047223 */ /* 0x000fc80000000109 */
[----:B------:R-:W-:Y:S01]  /*6e30*/  FFMA R0, R0, R4, R5 ;  /* 0x0000000400007223 */ /* 0x000fe20000000005 */
[----:B-1----:R-:W-:Y:S06]  /*6e40*/  @!P0 BRA `(.L_x_6064) ;  /* 0x00000000000c8947 */ /* 0x002fec0003800000 */
[----:B------:R-:W-:Y:S02]  /*6e50*/  MOV R8, R14 ;  /* 0x0000000e00087202 */ /* 0x000fe40000000f00 */
[----:B------:R-:W-:-:S07]  /*6e60*/  MOV R4, 0x6e80 ;  /* 0x00006e8000047802 */ /* 0x000fce0000000f00 */
[----:B-----5:R-:W-:Y:S05]  /*6e70*/  CALL.REL.NOINC `($__internal_12_$__cuda_sm3x_div_rn_ftz_f32_slowpath) ;  /* 0x00000228009c7944 */ /* 0x020fea0003c00000 */
.L_x_6064:
[----:B------:R-:W-:Y:S05]  /*6e80*/  BSYNC B4 ;  /* 0x0000000000047941 */ /* 0x000fea0003800000 */
.L_x_6063:
        /* <DEDUP_REMOVED lines=18> */
.L_x_6066:
[----:B------:R-:W-:Y:S02]  /*6fb0*/  ISETP.GE.AND P0, PT, R23, RZ, PT ;  /* 0x000000ff1700720c */ /* 0x000fe40003f06270 */
[----:B------:R-:W-:-:S11]  /*6fc0*/  MOV R3, 0x3fd774eb ;  /* 0x3fd774eb00037802 */ /* 0x000fd60000000f00 */
[----:B------:R-:W-:-:S04]  /*6fd0*/  @P0 FFMA.FTZ R0, R3, 0.93318945169448852539, -R0 ;  /* 0x3f6ee58103000823 */ /* 0x000fc80000010800 */
[----:B------:R-:W-:-:S07]  /*6fe0*/  @!P0 FFMA.FTZ R0, R3, 0.93318945169448852539, R0 ;  /* 0x3f6ee58103008823 */ /* 0x000fce0000010000 */
.L_x_6067:
[----:B------:R-:W-:Y:S05]  /*6ff0*/  BSYNC B0 ;  /* 0x0000000000007941 */ /* 0x000fea0003800000 */
.L_x_6065:
        /* <DEDUP_REMOVED lines=13> */
.L_x_6062:
        /* <DEDUP_REMOVED lines=12> */
.L_x_6070:
[----:B------:R-:W-:Y:S05]  /*7190*/  BSYNC B4 ;  /* 0x0000000000047941 */ /* 0x000fea0003800000 */
.L_x_6069:
        /* <DEDUP_REMOVED lines=18> */
.L_x_6072:
[----:B------:R-:W-:Y:S02]  /*72c0*/  ISETP.GE.AND P0, PT, R23, RZ, PT ;  /* 0x000000ff1700720c */ /* 0x000fe40003f06270 */
[----:B------:R-:W-:-:S11]  /*72d0*/  MOV R3, 0x3fd774eb ;  /* 0x3fd774eb00037802 */ /* 0x000fd60000000f00 */
[----:B------:R-:W-:-:S04]  /*72e0*/  @P0 FFMA.FTZ R0, R3, 0.93318945169448852539, -R0 ;  /* 0x3f6ee58103000823 */ /* 0x000fc80000010800 */
[----:B------:R-:W-:-:S07]  /*72f0*/  @!P0 FFMA.FTZ R0, R3, 0.93318945169448852539, R0 ;  /* 0x3f6ee58103008823 */ /* 0x000fce0000010000 */
.L_x_6073:
[----:B------:R-:W-:Y:S05]  /*7300*/  BSYNC B0 ;  /* 0x0000000000007941 */ /* 0x000fea0003800000 */
.L_x_6071:
        /* <DEDUP_REMOVED lines=27> */
.L_x_6061:
[----:B------:R-:W-:Y:S01]  /*74c0*/  FMUL.FTZ R0, R23, 0.36787945032119750977 ;  /* 0x3ebc5ab217007820 */ /* 0x000fe20000410000 */
[----:B------:R-:W-:Y:S01]  /*74d0*/  FMUL.FTZ R3, R22, 0.36787945032119750977 ;  /* 0x3ebc5ab216037820 */ /* 0x000fe20000410000 */
[----:B------:R-:W-:Y:S02]  /*74e0*/  BSSY B4, `(.L_x_6074) ;  /* 0x000001f000047945 */ /* 0x000fe40003800000 */
        /* <DEDUP_REMOVED lines=30> */
.L_x_6075:
[----:B------:R-:W-:Y:S05]  /*76d0*/  BSYNC B4 ;  /* 0x0000000000047941 */ /* 0x000fea0003800000 */
.L_x_6074:
        /* <DEDUP_REMOVED lines=18> */
.L_x_6077:
[----:B------:R-:W-:Y:S02]  /*7800*/  ISETP.GE.AND P0, PT, R23, RZ, PT ;  /* 0x000000ff1700720c */ /* 0x000fe40003f06270 */
[----:B------:R-:W-:-:S11]  /*7810*/  MOV R3, 0x3fd774eb ;  /* 0x3fd774eb00037802 */ /* 0x000fd60000000f00 */
[----:B------:R-:W-:-:S04]  /*7820*/  @P0 FFMA.FTZ R0, R3, 0.93318945169448852539, -R0 ;  /* 0x3f6ee58103000823 */ /* 0x000fc80000010800 */
[----:B------:R-:W-:-:S07]  /*7830*/  @!P0 FFMA.FTZ R0, R3, 0.93318945169448852539, R0 ;  /* 0x3f6ee58103008823 */ /* 0x000fce0000010000 */
.L_x_6078:
[----:B------:R-:W-:Y:S05]  /*7840*/  BSYNC B0 ;  /* 0x0000000000007941 */ /* 0x000fea0003800000 */
.L_x_6076:
        /* <DEDUP_REMOVED lines=10> */
.L_x_6068:
[----:B------:R-:W-:Y:S05]  /*78f0*/  BSYNC B3 ;  /* 0x0000000000037941 */ /* 0x000fea0003800000 */
.L_x_6060:
[----:B------:R-:W-:Y:S01]  /*7900*/  ISETP.NE.AND P0, PT, R25, RZ, PT ;  /* 0x000000ff1900720c */ /* 0x000fe20003f05270 */
[----:B------:R-:W-:Y:S01]  /*7910*/  FADD.FTZ R21, R26, 0.69314718246459960938 ;  /* 0x3f3172181a157421 */ /* 0x000fe20000010000 */
[----:B------:R-:W-:-:S11]  /*7920*/  FADD.FTZ R3, |R0|, -RZ ;  /* 0x800000ff00037221 */ /* 0x000fd60000010200 */
[----:B------:R-:W-:Y:S01]  /*7930*/  @!P0 FADD.FTZ R21, -R21, -RZ ;  /* 0x800000ff15158221 */ /* 0x000fe20000010100 */
[----:B------:R-:W-:Y:S06]  /*7940*/  BRA `(.L_x_6059) ;  /* 0x00000000003c7947 */ /* 0x000fec0003800000 */
.L_x_6019:
        /* <DEDUP_REMOVED lines=15> */
.L_x_6059:
[----:B------:R-:W-:Y:S05]  /*7a40*/  BSYNC B2 ;  /* 0x0000000000027941 */ /* 0x000fea0003800000 */
.L_x_6018:
        /* <DEDUP_REMOVED lines=10> */
.L_x_6080:
[----:B------:R-:W-:Y:S02]  /*7af0*/  FSETP.GTU.FTZ.AND P0, PT, R0, +INF , PT ;  /* 0x7f8000000000780b */ /* 0x000fe40003f1c000 */
[----:B------:R-:W-:-:S11]  /*7b00*/  MOV R14, R3 ;  /* 0x00000003000e7202 */ /* 0x000fd60000000f00 */
[----:B------:R-:W-:-:S07]  /*7b10*/  @!P0 MOV R21, R0 ;  /* 0x0000000000158202 */ /* 0x000fce0000000f00 */
.L_x_6081:
[----:B------:R-:W-:Y:S05]  /*7b20*/  BSYNC B0 ;  /* 0x0000000000007941 */ /* 0x000fea0003800000 */
.L_x_6079:
        /* <DEDUP_REMOVED lines=32> */
[----:B----4-:R-:W-:Y:S01]  /*7d30*/  VIMNMX R26, R5, R8, PT ;  /* 0x00000008051a7248 */ /* 0x010fe20003fe0100 */
        /* <DEDUP_REMOVED lines=77> */
.L_x_6090:
        /* <DEDUP_REMOVED lines=10> */
.L_x_6092:
[----:B------:R-:W-:-:S04]  /*82b0*/  FADD.FTZ R4, -R0, R5 ;  /* 0x0000000500047221 */ /* 0x000fc80000010100 */
[----:B------:R-:W-:-:S07]  /*82c0*/  FMUL.FTZ R4, R4, 0.5 ;  /* 0x3f00000004047820 */ /* 0x000fce0000410000 */
.L_x_6093:
[----:B------:R-:W-:Y:S05]  /*82d0*/  BSYNC B1 ;  /* 0x0000000000017941 */ /* 0x000fea0003800000 */
.L_x_6091:
        /* <DEDUP_REMOVED lines=11> */
.L_x_6095:
[----:B------:R-:W-:-:S04]  /*8390*/  FADD.FTZ R7, R6, -R7 ;  /* 0x8000000706077221 */ /* 0x000fc80000010000 */
[----:B------:R-:W-:-:S07]  /*83a0*/  FMUL.FTZ R7, R7, 0.5 ;  /* 0x3f00000007077820 */ /* 0x000fce0000410000 */
.L_x_6096:
[----:B------:R-:W-:Y:S05]  /*83b0*/  BSYNC B1 ;  /* 0x0000000000017941 */ /* 0x000fea0003800000 */
.L_x_6094:
        /* <DEDUP_REMOVED lines=35> */
.L_x_6089:
[----:B------:R0:W1:Y:S02]  /*85f0*/  MUFU.SQRT R26, R25 ;  /* 0x00000019001a7308 */ /* 0x0000640000002000 */
.L_x_6088:
[----:B------:R-:W-:Y:S05]  /*8600*/  BSYNC B0 ;  /* 0x0000000000007941 */ /* 0x000fea0003800000 */
.L_x_6087:
        /* <DEDUP_REMOVED lines=24> */
.L_x_6103:
[----:B------:R-:W-:-:S04]  /*8790*/  FADD.FTZ R0, -R0, R5 ;  /* 0x0000000500007221 */ /* 0x000fc80000010100 */
[----:B------:R-:W-:-:S07]  /*87a0*/  FMUL.FTZ R0, R0, 0.5 ;  /* 0x3f00000000007820 */ /* 0x000fce0000410000 */
.L_x_6104:
[----:B------:R-:W-:Y:S05]  /*87b0*/  BSYNC B1 ;  /* 0x0000000000017941 */ /* 0x000fea0003800000 */
.L_x_6102:
        /* <DEDUP_REMOVED lines=10> */
.L_x_6106:
[----:B------:R-:W-:-:S04]  /*8860*/  FADD.FTZ R3, -R3, R6 ;  /* 0x0000000603037221 */ /* 0x000fc80000010100 */
[----:B------:R-:W-:-:S07]  /*8870*/  FMUL.FTZ R3, R3, 0.5 ;  /* 0x3f00000003037820 */ /* 0x000fce0000410000 */
.L_x_6107:
[----:B------:R-:W-:Y:S05]  /*8880*/  BSYNC B1 ;  /* 0x0000000000017941 */ /* 0x000fea0003800000 */
.L_x_6105:
[----:B------:R-:W-:Y:S01]  /*8890*/  FADD.FTZ R0, R3, R0 ;  /* 0x0000000003007221 */ /* 0x000fe20000010000 */
[----:B------:R-:W-:Y:S01]  /*88a0*/  FADD.FTZ R27, R24, R27 ;  /* 0x0000001b181b7221 */ /* 0x000fe20000010000 */
[----:B------:R-:W-:-:S03]  /*88b0*/  PLOP3.LUT P0, PT, PT, PT, PT, 0x80, 0x0 ;  /* 0x000000000000781c */ /* 0x000fc60003f0f070 */
[----:B------:R-:W-:-:S06]  /*88c0*/  FMUL.FTZ R27, R27, R0 ;  /* 0x000000001b1b7220 */ /* 0x000fcc0000410000 */
[----:B------:R-:W4:Y:S01]  /*88d0*/  MUFU.SQRT R27, R27 ;  /* 0x0000001b001b7308 */ /* 0x000f220000002000 */
[----:B------:R-:W-:Y:S05]  /*88e0*/  BRA `(.L_x_6099) ;  /* 0x0000000000687947 */ /* 0x000fea0003800000 */
.L_x_6101:
        /* <DEDUP_REMOVED lines=15> */
.L_x_6100:
        /* <DEDUP_REMOVED lines=8> */
.L_x_6098:
[----:B------:R-:W-:Y:S01]  /*8a60*/  PLOP3.LUT P0, PT, PT, PT, PT, 0x80, 0x0 ;  /* 0x000000000000781c */ /* 0x000fe20003f0f070 */
[----:B------:R-:W-:Y:S01]  /*8a70*/  FMUL.FTZ R27, R27, 16777216 ;  /* 0x4b8000001b1b7820 */ /* 0x000fe20000410000 */
[----:B------:R-:W-:-:S11]  /*8a80*/  FMUL.FTZ R24, R24, 16777216 ;  /* 0x4b80000018187820 */ /* 0x000fd60000410000 */
.L_x_6099:
[----:B------:R-:W-:Y:S05]  /*8a90*/  BSYNC B0 ;  /* 0x0000000000007941 */ /* 0x000fea0003800000 */
.L_x_6097:
        /* <DEDUP_REMOVED lines=33> */
.L_x_6110:
        /* <DEDUP_REMOVED lines=28> */
.L_x_6109:
        /* <DEDUP_REMOVED lines=17> */
[----:B------:R-:W-:Y:S02]  /*8f80*/  MOV R8, R22 ;  /* 0x0000001600087202 */ /* 0x000fe40000000f00 */
[----:B------:R-:W-:-:S07]  /*8f90*/  MOV R4, 0x8fb0 ;  /* 0x00008fb000047802 */ /* 0x000fce0000000f00 */
[----:B012--5:R-:W-:Y:S05]  /*8fa0*/  CALL.REL.NOINC `($__internal_12_$__cuda_sm3x_div_rn_ftz_f32_slowpath) ;  /* 0x0000020800507944 */ /* 0x027fea0003c00000 */
.L_x_6114:
[----:B------:R-:W-:Y:S05]  /*8fb0*/  BSYNC B4 ;  /* 0x0000000000047941 */ /* 0x000fea0003800000 */
.L_x_6113:
        /* <DEDUP_REMOVED lines=18> */
.L_x_6116:
[----:B------:R-:W-:Y:S02]  /*90e0*/  ISETP.GE.AND P0, PT, R24, RZ, PT ;  /* 0x000000ff1800720c */ /* 0x000fe40003f06270 */
[----:B------:R-:W-:-:S11]  /*90f0*/  MOV R3, 0x3fd774eb ;  /* 0x3fd774eb00037802 */ /* 0x000fd60000000f00 */
[----:B------:R-:W-:-:S04]  /*9100*/  @P0 FFMA.FTZ R0, R3, 0.93318945169448852539, -R0 ;  /* 0x3f6ee58103000823 */ /* 0x000fc80000010800 */
[----:B------:R-:W-:-:S07]  /*9110*/  @!P0 FFMA.FTZ R0, R3, 0.93318945169448852539, R0 ;  /* 0x3f6ee58103008823 */ /* 0x000fce0000010000 */
.L_x_6117:
[----:B------:R-:W-:Y:S05]  /*9120*/  BSYNC B0 ;  /* 0x0000000000007941 */ /* 0x000fea0003800000 */
.L_x_6115:
        /* <DEDUP_REMOVED lines=11> */
.L_x_6112:
        /* <DEDUP_REMOVED lines=17> */
.L_x_6119:
[----:B------:R-:W-:Y:S05]  /*92f0*/  BSYNC B4 ;  /* 0x0000000000047941 */ /* 0x000fea0003800000 */
.L_x_6118:
        /* <DEDUP_REMOVED lines=18> */
.L_x_6121:
[----:B------:R-:W-:Y:S02]  /*9420*/  ISETP.GE.AND P0, PT, R24, RZ, PT ;  /* 0x000000ff1800720c */ /* 0x000fe40003f06270 */
[----:B------:R-:W-:-:S11]  /*9430*/  MOV R3, 0x3fd774eb ;  /* 0x3fd774eb00037802 */ /* 0x000fd60000000f00 */
[----:B------:R-:W-:-:S04]  /*9440*/  @P0 FFMA.FTZ R0, R3, 0.93318945169448852539, -R0 ;  /* 0x3f6ee58103000823 */ /* 0x000fc80000010800 */
[----:B------:R-:W-:-:S07]  /*9450*/  @!P0 FFMA.FTZ R0, R3, 0.93318945169448852539, R0 ;  /* 0x3f6ee58103008823 */ /* 0x000fce0000010000 */
.L_x_6122:
[----:B------:R-:W-:Y:S05]  /*9460*/  BSYNC B0 ;  /* 0x0000000000007941 */ /* 0x000fea0003800000 */
.L_x_6120:
        /* <DEDUP_REMOVED lines=10> */
.L_x_6111:
[----:B------:R-:W-:Y:S05]  /*9510*/  BSYNC B3 ;  /* 0x0000000000037941 */ /* 0x000fea0003800000 */
.L_x_6108:
[----:B------:R-:W-:-:S13]  /*9520*/  ISETP.NE.AND P0, PT, R23, RZ, PT ;  /* 0x000000ff1700720c */ /* 0x000fda0003f05270 */
[----:B-1----:R-:W-:-:S05]  /*9530*/  @!P0 FADD.FTZ R26, -R26, -RZ ;  /* 0x800000ff1a1a8221 */ /* 0x002fca0000010100 */
[----:B------:R-:W-:Y:S01]  /*9540*/  MOV R24, R26 ;  /* 0x0000001a00187202 */ /* 0x000fe20000000f00 */
[----:B------:R-:W-:Y:S06]  /*9550*/  BRA `(.L_x_6123) ;  /* 0x0000000c006c7947 */ /* 0x000fec0003800000 */
.L_x_6086:
[----:B------:R-:W-:Y:S01]  /*9560*/  FADD.FTZ R0, -R22, 6.1232342629258392722e-17 ;  /* 0x248d313216007421 */ /* 0x000fe20000010100 */
[----:B------:R-:W-:-:S03]  /*9570*/  FADD.FTZ R24, -R15, -RZ ;  /* 0x800000ff0f187221 */ /* 0x000fc60000010100 */
[----:B------:R-:W-:Y:S01]  /*9580*/  FADD.FTZ R0, R0, 1.5707963705062866211 ;  /* 0x3fc90fdb00007421 */ /* 0x000fe20000010000 */
[----:B------:R-:W-:Y:S06]  /*9590*/  BRA `(.L_x_6123) ;  /* 0x0000000c005c7947 */ /* 0x000fec0003800000 */
.L_x_6085:
[----:B------:R-:W-:Y:S01]  /*95a0*/  HFMA2.MMA R0, -RZ, RZ, 0, 0 ;  /* 0x00000000ff007435 */ /* 0x000fe200000001ff */
[----:B------:R-:W-:Y:S01]  /*95b0*/  FADD.FTZ R24, -R15, -RZ ;  /* 0x800000ff0f187221 */ /* 0x000fe20000010100 */
[----:B------:R-:W-:Y:S09]  /*95c0*/  BRA `(.L_x_6123) ;  /* 0x0000000c00507947 */ /* 0x000ff20003800000 */
.L_x_6084:
        /* <DEDUP_REMOVED lines=23> */
[----:B--2--5:R-:W-:Y:S05]  /*9740*/  CALL.REL.NOINC `($__internal_12_$__cuda_sm3x_div_rn_ftz_f32_slowpath) ;  /* 0x0000020000687944 */ /* 0x024fea0003c00000 */
.L_x_6128:
[----:B------:R-:W-:Y:S05]  /*9750*/  BSYNC B4 ;  /* 0x0000000000047941 */ /* 0x000fea0003800000 */
.L_x_6127:
        /* <DEDUP_REMOVED lines=18> */
.L_x_6130:
[----:B------:R-:W-:Y:S02]  /*9880*/  ISETP.GE.AND P0, PT, R22, RZ, PT ;  /* 0x000000ff1600720c */ /* 0x000fe40003f06270 */
[----:B------:R-:W-:-:S11]  /*9890*/  MOV R3, 0x3fd774eb ;  /* 0x3fd774eb00037802 */ /* 0x000fd60000000f00 */
[----:B------:R-:W-:-:S04]  /*98a0*/  @P0 FFMA.FTZ R0, R3, 0.93318945169448852539, -R0 ;  /* 0x3f6ee58103000823 */ /* 0x000fc80000010800 */
[----:B------:R-:W-:-:S07]  /*98b0*/  @!P0 FFMA.FTZ R0, R3, 0.93318945169448852539, R0 ;  /* 0x3f6ee58103008823 */ /* 0x000fce0000010000 */
.L_x_6131:
[----:B------:R-:W-:Y:S05]  /*98c0*/  BSYNC B0 ;  /* 0x0000000000007941 */ /* 0x000fea0003800000 */
.L_x_6129:
        /* <DEDUP_REMOVED lines=13> */
.L_x_6126:
        /* <DEDUP_REMOVED lines=12> */
.L_x_6134:
[----:B------:R-:W-:Y:S05]  /*9a60*/  BSYNC B4 ;  /* 0x0000000000047941 */ /* 0x000fea0003800000 */
.L_x_6133:
        /* <DEDUP_REMOVED lines=18> */
.L_x_6136:
[----:B------:R-:W-:Y:S02]  /*9b90*/  ISETP.GE.AND P0, PT, R22, RZ, PT ;  /* 0x000000ff1600720c */ /* 0x000fe40003f06270 */
[----:B------:R-:W-:-:S11]  /*9ba0*/  MOV R3, 0x3fd774eb ;  /* 0x3fd774eb00037802 */ /* 0x000fd60000000f00 */
[----:B------:R-:W-:-:S04]  /*9bb0*/  @P0 FFMA.FTZ R0, R3, 0.93318945169448852539, -R0 ;  /* 0x3f6ee58103000823 */ /* 0x000fc80000010800 */
[----:B------:R-:W-:-:S07]  /*9bc0*/  @!P0 FFMA.FTZ R0, R3, 0.93318945169448852539, R0 ;  /* 0x3f6ee58103008823 */ /* 0x000fce0000010000 */
.L_x_6137:
[----:B------:R-:W-:Y:S05]  /*9bd0*/  BSYNC B0 ;  /* 0x0000000000007941 */ /* 0x000fea0003800000 */
.L_x_6135:
[CC--:B------:R-:W-:Y:S02]  /*9be0*/  VIMNMX R3, R25.reuse, R24.reuse, !PT ;  /* 0x0000001819037248 */ /* 0x0c0fe40007fe0100 */
[----:B------:R-:W-:Y:S02]  /*9bf0*/  VIMNMX R25, R25, R24, PT ;  /* 0x0000001819197248 */ /* 0x000fe40003fe0100 */
[----:B------:R-:W-:Y:S02]  /*9c00*/  LOP3.LUT R4, R3, 0xfe000000, RZ, 0xc0, !PT ;  /* 0xfe00000003047812 */ /* 0x000fe400078ec0ff */
[----:B------:R-:W-:Y:S02]  /*9c10*/  FSETP.NEU.FTZ.AND P0, PT, R25, RZ, PT ;  /* 0x000000ff1900720b */ /* 0x000fe40003f1d000 */
[C---:B------:R-:W-:Y:S02]  /*9c20*/  IADD3 R6, -R4.reuse, 0x7e800000, RZ ;  /* 0x7e80000004067810 */ /* 0x040fe40007ffe1ff */
[----:B------:R-:W-:-:S02]  /*9c30*/  LOP3.LUT R4, R4, 0x800000, RZ, 0xfc, !PT ;  /* 0x0080000004047812 */ /* 0x000fc400078efcff */
[----:B------:R-:W-:Y:S01]  /*9c40*/  FSETP.NEU.FTZ.AND P1, PT, R24, |R15|, PT ;  /* 0x4000000f1800720b */ /* 0x000fe20003f3d000 */
[-C--:B--2---:R-:W-:Y:S01]  /*9c50*/  FMUL.FTZ R5, R25, R6.reuse ;  /* 0x0000000619057220 */ /* 0x084fe20000410000 */
        /* <DEDUP_REMOVED lines=19> */
.L_x_6125:
        /* <DEDUP_REMOVED lines=33> */
.L_x_6139:
[----:B------:R-:W-:Y:S05]  /*9fa0*/  BSYNC B4 ;  /* 0x0000000000047941 */ /* 0x000fea0003800000 */
.L_x_6138:
        /* <DEDUP_REMOVED lines=18> */
.L_x_6141:
[----:B------:R-:W-:Y:S02]  /*a0d0*/  ISETP.GE.AND P0, PT, R22, RZ, PT ;  /* 0x000000ff1600720c */ /* 0x000fe40003f06270 */
[----:B------:R-:W-:-:S11]  /*a0e0*/  MOV R3, 0x3fd774eb ;  /* 0x3fd774eb00037802 */ /* 0x000fd60000000f00 */
[----:B------:R-:W-:-:S04]  /*a0f0*/  @P0 FFMA.FTZ R0, R3, 0.93318945169448852539, -R0 ;  /* 0x3f6ee58103000823 */ /* 0x000fc80000010800 */
[----:B------:R-:W-:-:S07]  /*a100*/  @!P0 FFMA.FTZ R0, R3, 0.93318945169448852539, R0 ;  /* 0x3f6ee58103008823 */ /* 0x000fce0000010000 */
.L_x_6142:
[----:B------:R-:W-:Y:S05]  /*a110*/  BSYNC B0 ;  /* 0x0000000000007941 */ /* 0x000fea0003800000 */
.L_x_6140:
        /* <DEDUP_REMOVED lines=10> */
.L_x_6132:
[----:B------:R-:W-:Y:S05]  /*a1c0*/  BSYNC B3 ;  /* 0x0000000000037941 */ /* 0x000fea0003800000 */
.L_x_6124:
[----:B------:R-:W-:Y:S01]  /*a1d0*/  ISETP.NE.AND P0, PT, R23, RZ, PT ;  /* 0x000000ff1700720c */ /* 0x000fe20003f05270 */
[----:B------:R-:W-:Y:S01]  /*a1e0*/  FADD.FTZ R24, R27, 0.69314718246459960938 ;  /* 0x3f3172181b187421 */ /* 0x000fe20000010000 */
[----:B------:R-:W-:-:S11]  /*a1f0*/  FADD.FTZ R0, |R0|, -RZ ;  /* 0x800000ff00007221 */ /* 0x000fd60000010200 */
[----:B------:R-:W-:Y:S01]  /*a200*/  @!P0 FADD.FTZ R24, -R24, -RZ ;  /* 0x800000ff18188221 */ /* 0x000fe20000010100 */
[----:B------:R-:W-:Y:S06]  /*a210*/  BRA `(.L_x_6123) ;  /* 0x00000000003c7947 */ /* 0x000fec0003800000 */
.L_x_6083:
        /* <DEDUP_REMOVED lines=15> */
.L_x_6123:
[----:B------:R-:W-:Y:S05]  /*a310*/  BSYNC B2 ;  /* 0x0000000000027941 */ /* 0x000fea0003800000 */
.L_x_6082:
[----:B------:R-:W-:Y:S01]  /*a320*/  FSETP.GTU.FTZ.AND P0, PT, |R0|, +INF , PT ;  /* 0x7f8000000000780b */ /* 0x000fe20003f1c200 */
[----:B------:R-:W-:Y:S01]  /*a330*/  BSSY B0, `(.L_x_6143) ;  /* 0x000000c000007945 */ /* 0x000fe20003800000 */
[----:B------:R-:W-:-:S11]  /*a340*/  FADD.FTZ R3, |R24|, -RZ ;  /* 0x800000ff18037221 */ /* 0x000fd60000010200 */
[----:B------:R-:W-:Y:S05]  /*a350*/  @P0 BRA `(.L_x_6144) ;  /* 0x0000000000180947 */ /* 0x000fea0003800000 */
[----:B------:R-:W-:Y:S02]  /*a360*/  FSETP.GTU.FTZ.AND P0, PT, R3, +INF , PT ;  /* 0x7f8000000300780b */ /* 0x000fe40003f1c000 */
[----:B0-----:R-:W-:-:S11]  /*a370*/  MOV R25, R24 ;  /* 0x0000001800197202 */ /* 0x001fd60000000f00 */
[----:B------:R-:W-:Y:S05]  /*a380*/  @P0 BRA `(.L_x_6145) ;  /* 0x0000000000180947 */ /* 0x000fea0003800000 */
[----:B------:R-:W-:Y:S02]  /*a390*/  LOP3.LUT R25, R0, 0x80000000, R15, 0xb8, !PT ;  /* 0x8000000000197812 */ /* 0x000fe400078eb80f */
[----:B------:R-:W-:Y:S01]  /*a3a0*/  MOV R24, R3 ;  /* 0x0000000300187202 */ /* 0x000fe20000000f00 */
[----:B------:R-:W-:Y:S06]  /*a3b0*/  BRA `(.L_x_6145) ;  /* 0x00000000000c7947 */ /* 0x000fec0003800000 */
.L_x_6144:
[----:B------:R-:W-:Y:S02]  /*a3c0*/  FSETP.GTU.FTZ.AND P0, PT, R3, +INF , PT ;  /* 0x7f8000000300780b */ /* 0x000fe40003f1c000 */
[----:B0-----:R-:W-:-:S11]  /*a3d0*/  MOV R25, R0 ;  /* 0x0000000000197202 */ /* 0x001fd60000000f00 */
[----:B------:R-:W-:-:S07]  /*a3e0*/  @!P0 MOV R24, R3 ;  /* 0x0000000300188202 */ /* 0x000fce0000000f00 */
.L_x_6145:
[----:B------:R-:W-:Y:S05]  /*a3f0*/  BSYNC B0 ;  /* 0x0000000000007941 */ /* 0x000fea0003800000 */
.L_x_6143:
[--C-:B-----5:R-:W-:Y:S01]  /*a400*/  HADD2.F32 R23, -RZ, R16.reuse.H0_H0 ;  /* 0x20000010ff177230 */ /* 0x120fe20000004100 */
[----:B------:R-:W-:Y:S01]  /*a410*/  BSSY B2, `(.L_x_6146) ;  /* 0x000027d000027945 */ /* 0x000fe20003800000 */
[----:B------:R-:W-:-:S03]  /*a420*/  HADD2.F32 R22, -RZ, R16.H1_H1 ;  /* 0x30000010ff167230 */ /* 0x000fc60000004100 */
[C---:B------:R-:W-:Y:S01]  /*a430*/  FSETP.GTU.FTZ.AND P0, PT, |R23|.reuse, +INF , PT ;  /* 0x7f8000001700780b */ /* 0x040fe20003f1c200 */
[----:B---34-:R-:W-:Y:S01]  /*a440*/  FADD.FTZ R27, |R23|, -RZ ;  /* 0x800000ff171b7221 */ /* 0x018fe20000010200 */
        /* <DEDUP_REMOVED lines=16> */
[----:B--2---:R-:W-:Y:S01]  /*a550*/  FADD.FTZ R5, |R16|, -RZ ;  /* 0x800000ff10057221 */ /* 0x004fe20000010200 */
        /* <DEDUP_REMOVED lines=88> */
.L_x_6154:
        /* <DEDUP_REMOVED lines=10> */
.L_x_6156:
[----:B------:R-:W-:-:S04]  /*ab80*/  FADD.FTZ R4, -R0, R5 ;  /* 0x0000000500047221 */ /* 0x000fc80000010100 */
[----:B------:R-:W-:-:S07]  /*ab90*/  FMUL.FTZ R4, R4, 0.5 ;  /* 0x3f00000004047820 */ /* 0x000fce0000410000 */
.L_x_6157:
[----:B------:R-:W-:Y:S05]  /*aba0*/  BSYNC B1 ;  /* 0x0000000000017941 */ /* 0x000fea0003800000 */
.L_x_6155:
        /* <DEDUP_REMOVED lines=11> */
.L_x_6159:
[----:B------:R-:W-:-:S04]  /*ac60*/  FADD.FTZ R7, R6, -R7 ;  /* 0x8000000706077221 */ /* 0x000fc80000010000 */
[----:B------:R-:W-:-:S07]  /*ac70*/  FMUL.FTZ R7, R7, 0.5 ;  /* 0x3f00000007077820 */ /* 0x000fce0000410000 */
.L_x_6160:
[----:B------:R-:W-:Y:S05]  /*ac80*/  BSYNC B1 ;  /* 0x0000000000017941 */ /* 0x000fea0003800000 */
.L_x_6158:
        /* <DEDUP_REMOVED lines=35> */
.L_x_6153:
[----:B------:R0:W1:Y:S02]  /*aec0*/  MUFU.SQRT R26, R16 ;  /* 0x00000010001a7308 */ /* 0x0000640000002000 */
.L_x_6152:
[----:B------:R-:W-:Y:S05]  /*aed0*/  BSYNC B0 ;  /* 0x0000000000007941 */ /* 0x000fea0003800000 */
.L_x_6151:
        /* <DEDUP_REMOVED lines=24> */
.L_x_6167:
[----:B------:R-:W-:-:S04]  /*b060*/  FADD.FTZ R0, -R0, R5 ;  /* 0x0000000500007221 */ /* 0x000fc80000010100 */
[----:B------:R-:W-:-:S07]  /*b070*/  FMUL.FTZ R0, R0, 0.5 ;  /* 0x3f00000000007820 */ /* 0x000fce0000410000 */
.L_x_6168:
[----:B------:R-:W-:Y:S05]  /*b080*/  BSYNC B1 ;  /* 0x0000000000017941 */ /* 0x000fea0003800000 */
.L_x_6166:
        /* <DEDUP_REMOVED lines=10> */
.L_x_6170:
[----:B------:R-:W-:-:S04]  /*b130*/  FADD.FTZ R3, -R3, R6 ;  /* 0x0000000603037221 */ /* 0x000fc80000010100 */
[----:B------:R-:W-:-:S07]  /*b140*/  FMUL.FTZ R3, R3, 0.5 ;  /* 0x3f00000003037820 */ /* 0x000fce0000410000 */
.L_x_6171:
[----:B------:R-:W-:Y:S05]  /*b150*/  BSYNC B1 ;  /* 0x0000000000017941 */ /* 0x000fea0003800000 */
.L_x_6169:
[----:B------:R-:W-:Y:S01]  /*b160*/  FADD.FTZ R3, R3, R0 ;  /* 0x0000000003037221 */ /* 0x000fe20000010000 */
[----:B------:R-:W-:Y:S01]  /*b170*/  FADD.FTZ R28, R27, R28 ;  /* 0x0000001c1b1c7221 */ /* 0x000fe20000010000 */
[----:B------:R-:W-:-:S03]  /*b180*/  PLOP3.LUT P0, PT, PT, PT, PT, 0x80, 0x0 ;  /* 0x000000000000781c */ /* 0x000fc60003f0f070 */
[----:B------:R-:W-:-:S06]  /*b190*/  FMUL.FTZ R28, R28, R3 ;  /* 0x000000031c1c7220 */ /* 0x000fcc0000410000 */
[----:B------:R-:W4:Y:S01]  /*b1a0*/  MUFU.SQRT R28, R28 ;  /* 0x0000001c001c7308 */ /* 0x000f220000002000 */
[----:B------:R-:W-:Y:S05]  /*b1b0*/  BRA `(.L_x_6163) ;  /* 0x0000000000687947 */ /* 0x000fea0003800000 */
.L_x_6165:
        /* <DEDUP_REMOVED lines=15> */
.L_x_6164:
        /* <DEDUP_REMOVED lines=8> */
.L_x_6162:
[----:B------:R-:W-:Y:S01]  /*b330*/  PLOP3.LUT P0, PT, PT, PT, PT, 0x80, 0x0 ;  /* 0x000000000000781c */ /* 0x000fe20003f0f070 */
[----:B------:R-:W-:Y:S01]  /*b340*/  FMUL.FTZ R28, R28, 16777216 ;  /* 0x4b8000001c1c7820 */ /* 0x000fe20000410000 */
[----:B------:R-:W-:-:S11]  /*b350*/  FMUL.FTZ R27, R27, 16777216 ;  /* 0x4b8000001b1b7820 */ /* 0x000fd60000410000 */
.L_x_6163:
[----:B------:R-:W-:Y:S05]  /*b360*/  BSYNC B0 ;  /* 0x0000000000007941 */ /* 0x000fea0003800000 */
.L_x_6161:
        /* <DEDUP_REMOVED lines=33> */
.L_x_6174:
        /* <DEDUP_REMOVED lines=28> */
.L_x_6173:
        /* <DEDUP_REMOVED lines=19> */
[----:B-12---:R-:W-:Y:S05]  /*b870*/  CALL.REL.NOINC `($__internal_12_$__cuda_sm3x_div_rn_ftz_f32_slowpath) ;  /* 0x000001e0001c7944 */ /* 0x006fea0003c00000 */
.L_x_6178:
[----:B------:R-:W-:Y:S05]  /*b880*/  BSYNC B4 ;  /* 0x0000000000047941 */ /* 0x000fea0003800000 */
.L_x_6177:
        /* <DEDUP_REMOVED lines=18> */
.L_x_6180:
[----:B------:R-:W-:Y:S02]  /*b9b0*/  ISETP.GE.AND P0, PT, R27, RZ, PT ;  /* 0x000000ff1b00720c */ /* 0x000fe40003f06270 */
[----:B------:R-:W-:-:S11]  /*b9c0*/  MOV R3, 0x3fd774eb ;  /* 0x3fd774eb00037802 */ /* 0x000fd60000000f00 */
[----:B------:R-:W-:-:S04]  /*b9d0*/  @P0 FFMA.FTZ R0, R3, 0.93318945169448852539, -R0 ;  /* 0x3f6ee58103000823 */ /* 0x000fc80000010800 */
[----:B------:R-:W-:-:S07]  /*b9e0*/  @!P0 FFMA.FTZ R0, R3, 0.93318945169448852539, R0 ;  /* 0x3f6ee58103008823 */ /* 0x000fce0000010000 */
.L_x_6181:
[----:B------:R-:W-:Y:S05]  /*b9f0*/  BSYNC B0 ;  /* 0x0000000000007941 */ /* 0x000fea0003800000 */
.L_x_6179:
        /* <DEDUP_REMOVED lines=11> */
.L_x_6176:
        /* <DEDUP_REMOVED lines=17> */
.L_x_6183:
[----:B------:R-:W-:Y:S05]  /*bbc0*/  BSYNC B4 ;  /* 0x0000000000047941 */ /* 0x000fea0003800000 */
.L_x_6182:
        /* <DEDUP_REMOVED lines=18> */
.L_x_6185:
[----:B------:R-:W-:Y:S02]  /*bcf0*/  ISETP.GE.AND P0, PT, R27, RZ, PT ;  /* 0x000000ff1b00720c */ /* 0x000fe40003f06270 */
[----:B------:R-:W-:-:S11]  /*bd00*/  MOV R3, 0x3fd774eb ;  /* 0x3fd774eb00037802 */ /* 0x000fd60000000f00 */
[----:B------:R-:W-:-:S04]  /*bd10*/  @P0 FFMA.FTZ R0, R3, 0.93318945169448852539, -R0 ;  /* 0x3f6ee58103000823 */ /* 0x000fc80000010800 */
[----:B------:R-:W-:-:S07]  /*bd20*/  @!P0 FFMA.FTZ R0, R3, 0.93318945169448852539, R0 ;  /* 0x3f6ee58103008823 */ /* 0x000fce0000010000 */
.L_x_6186:
[----:B------:R-:W-:Y:S05]  /*bd30*/  BSYNC B0 ;  /* 0x0000000000007941 */ /* 0x000fea0003800000 */
.L_x_6184:
        /* <DEDUP_REMOVED lines=10> */
.L_x_6175:
[----:B------:R-:W-:Y:S05]  /*bde0*/  BSYNC B3 ;  /* 0x0000000000037941 */ /* 0x000fea0003800000 */
.L_x_6172:
[----:B------:R-:W-:-:S13]  /*bdf0*/  ISETP.NE.AND P0, PT, R15, RZ, PT ;  /* 0x000000ff0f00720c */ /* 0x000fda0003f05270 */
[----:B-1----:R-:W-:-:S05]  /*be00*/  @!P0 FADD.FTZ R26, -R26, -RZ ;  /* 0x800000ff1a1a8221 */ /* 0x002fca0000010100 */
[----:B------:R-:W-:Y:S01]  /*be10*/  MOV R15, R26 ;  /* 0x0000001a000f7202 */ /* 0x000fe20000000f00 */
[----:B------:R-:W-:Y:S06]  /*be20*/  BRA `(.L_x_6187) ;  /* 0x0000000c006c7947 */ /* 0x000fec0003800000 */
.L_x_6150:
[----:B------:R-:W-:Y:S01]  /*be30*/  FADD.FTZ R3, -R23, 6.1232342629258392722e-17 ;  /* 0x248d313217037421 */ /* 0x000fe20000010100 */
[----:B------:R-:W-:-:S03]  /*be40*/  FADD.FTZ R15, -R22, -RZ ;  /* 0x800000ff160f7221 */ /* 0x000fc60000010100 */
[----:B------:R-:W-:Y:S01]  /*be50*/  FADD.FTZ R3, R3, 1.5707963705062866211 ;  /* 0x3fc90fdb03037421 */ /* 0x000fe20000010000 */
[----:B------:R-:W-:Y:S06]  /*be60*/  BRA `(.L_x_6187) ;  /* 0x0000000c005c7947 */ /* 0x000fec0003800000 */
.L_x_6149:
[----:B------:R-:W-:Y:S01]  /*be70*/  HFMA2.MMA R3, -RZ, RZ, 0, 0 ;  /* 0x00000000ff037435 */ /* 0x000fe200000001ff */
[----:B------:R-:W-:Y:S01]  /*be80*/  FADD.FTZ R15, -R22, -RZ ;  /* 0x800000ff160f7221 */ /* 0x000fe20000010100 */
[----:B------:R-:W-:Y:S09]  /*be90*/  BRA `(.L_x_6187) ;  /* 0x0000000c00507947 */ /* 0x000ff20003800000 */
.L_x_6148:
        /* <DEDUP_REMOVED lines=16> */
[----:B--2---:R-:W-:Y:S01]  /*bfa0*/  FFMA R5, R9, R0, RZ ;  /* 0x0000000009057223 */ /* 0x004fe200000000ff */
[----:B------:R-:W-:-:S03]  /*bfb0*/  FFMA.FTZ R16, R26, R26, R3 ;  /* 0x0000001a1a107223 */ /* 0x000fc60000010003 */
[----:B------:R-:W-:-:S04]  /*bfc0*/  FFMA R4, -R26, R5, R9 ;  /* 0x000000051a047223 */ /* 0x000fc80000000109 */
[----:B------:R-:W-:Y:S01]  /*bfd0*/  FFMA R0, R0, R4, R5 ;  /* 0x0000000400007223 */ /* 0x000fe20000000005 */
[----:B-1----:R-:W-:Y:S06]  /*bfe0*/  @!P0 BRA `(.L_x_6192) ;  /* 0x00000000000c8947 */ /* 0x002fec0003800000 */
[----:B------:R-:W-:Y:S02]  /*bff0*/  MOV R8, R26 ;  /* 0x0000001a00087202 */ /* 0x000fe40000000f00 */
[----:B------:R-:W-:-:S07]  /*c000*/  MOV R4, 0xc020 ;  /* 0x0000c02000047802 */ /* 0x000fce0000000f00 */
[----:B------:R-:W-:Y:S05]  /*c010*/  CALL.REL.NOINC `($__internal_12_$__cuda_sm3x_div_rn_ftz_f32_slowpath) ;  /* 0x000001d800347944 */ /* 0x000fea0003c00000 */
.L_x_6192:
[----:B------:R-:W-:Y:S05]  /*c020*/  BSYNC B4 ;  /* 0x0000000000047941 */ /* 0x000fea0003800000 */
.L_x_6191:
        /* <DEDUP_REMOVED lines=18> */
.L_x_6194:
[----:B------:R-:W-:Y:S02]  /*c150*/  ISETP.GE.AND P0, PT, R23, RZ, PT ;  /* 0x000000ff1700720c */ /* 0x000fe40003f06270 */
[----:B------:R-:W-:-:S11]  /*c160*/  MOV R3, 0x3fd774eb ;  /* 0x3fd774eb00037802 */ /* 0x000fd60000000f00 */
[----:B------:R-:W-:-:S04]  /*c170*/  @P0 FFMA.FTZ R0, R3, 0.93318945169448852539, -R0 ;  /* 0x3f6ee58103000823 */ /* 0x000fc80000010800 */
[----:B------:R-:W-:-:S07]  /*c180*/  @!P0 FFMA.FTZ R0, R3, 0.93318945169448852539, R0 ;  /* 0x3f6ee58103008823 */ /* 0x000fce0000010000 */
.L_x_6195:
[----:B------:R-:W-:Y:S05]  /*c190*/  BSYNC B0 ;  /* 0x0000000000007941 */ /* 0x000fea0003800000 */
.L_x_6193:
        /* <DEDUP_REMOVED lines=13> */
.L_x_6190:
        /* <DEDUP_REMOVED lines=11> */
[----:B--2---:R-:W-:Y:S05]  /*c320*/  CALL.REL.NOINC `($__internal_12_$__cuda_sm3x_div_rn_ftz_f32_slowpath) ;  /* 0x000001d400707944 */ /* 0x004fea0003c00000 */
.L_x_6198:
[----:B------:R-:W-:Y:S05]  /*c330*/  BSYNC B4 ;  /* 0x0000000000047941 */ /* 0x000fea0003800000 */
.L_x_6197:
        /* <DEDUP_REMOVED lines=18> */
.L_x_6200:
[----:B------:R-:W-:Y:S02]  /*c460*/  ISETP.GE.AND P0, PT, R23, RZ, PT ;  /* 0x000000ff1700720c */ /* 0x000fe40003f06270 */
[----:B------:R-:W-:-:S11]  /*c470*/  MOV R3, 0x3fd774eb ;  /* 0x3fd774eb00037802 */ /* 0x000fd60000000f00 */
[----:B------:R-:W-:-:S04]  /*c480*/  @P0 FFMA.FTZ R0, R3, 0.93318945169448852539, -R0 ;  /* 0x3f6ee58103000823 */ /* 0x000fc80000010800 */
[----:B------:R-:W-:-:S07]  /*c490*/  @!P0 FFMA.FTZ R0, R3, 0.93318945169448852539, R0 ;  /* 0x3f6ee58103008823 */ /* 0x000fce0000010000 */
.L_x_6201:
[----:B------:R-:W-:Y:S05]  /*c4a0*/  BSYNC B0 ;  /* 0x0000000000007941 */ /* 0x000fea0003800000 */
.L_x_6199:
        /* <DEDUP_REMOVED lines=27> */
.L_x_6189:
[----:B------:R-:W-:Y:S01]  /*c660*/  FMUL.FTZ R0, R23, 0.36787945032119750977 ;  /* 0x3ebc5ab217007820 */ /* 0x000fe20000410000 */
[----:B------:R-:W-:Y:S01]  /*c670*/  FMUL.FTZ R3, R22, 0.36787945032119750977 ;  /* 0x3ebc5ab216037820 */ /* 0x000fe20000410000 */
[----:B------:R-:W-:Y:S02]  /*c680*/  BSSY B4, `(.L_x_6202) ;  /* 0x000001f000047945 */ /* 0x000fe40003800000 */
        /* <DEDUP_REMOVED lines=29> */
[----:B------:R-:W-:Y:S05]  /*c860*/  CALL.REL.NOINC `($__internal_12_$__cuda_sm3x_div_rn_ftz_f32_slowpath) ;  /* 0x000001d000207944 */ /* 0x000fea0003c00000 */
.L_x_6203:
[----:B------:R-:W-:Y:S05]  /*c870*/  BSYNC B4 ;  /* 0x0000000000047941 */ /* 0x000fea0003800000 */
.L_x_6202:
        /* <DEDUP_REMOVED lines=18> */
.L_x_6205:
[----:B------:R-:W-:Y:S02]  /*c9a0*/  ISETP.GE.AND P0, PT, R23, RZ, PT ;  /* 0x000000ff1700720c */ /* 0x000fe40003f06270 */
[----:B------:R-:W-:-:S11]  /*c9b0*/  MOV R3, 0x3fd774eb ;  /* 0x3fd774eb00037802 */ /* 0x000fd60000000f00 */
[----:B------:R-:W-:-:S04]  /*c9c0*/  @P0 FFMA.FTZ R0, R3, 0.93318945169448852539, -R0 ;  /* 0x3f6ee58103000823 */ /* 0x000fc80000010800 */
[----:B------:R-:W-:-:S07]  /*c9d0*/  @!P0 FFMA.FTZ R0, R3, 0.93318945169448852539, R0 ;  /* 0x3f6ee58103008823 */ /* 0x000fce0000010000 */
.L_x_6206:
[----:B------:R-:W-:Y:S05]  /*c9e0*/  BSYNC B0 ;  /* 0x0000000000007941 */ /* 0x000fea0003800000 */
.L_x_6204:
        /* <DEDUP_REMOVED lines=10> */
.L_x_6196:
[----:B------:R-:W-:Y:S05]  /*ca90*/  BSYNC B3 ;  /* 0x0000000000037941 */ /* 0x000fea0003800000 */
.L_x_6188:
[----:B------:R-:W-:Y:S01]  /*caa0*/  ISETP.NE.AND P0, PT, R15, RZ, PT ;  /* 0x000000ff0f00720c */ /* 0x000fe20003f05270 */
[----:B------:R-:W-:Y:S01]  /*cab0*/  FADD.FTZ R15, R28, 0.69314718246459960938 ;  /* 0x3f3172181c0f7421 */ /* 0x000fe20000010000 */
[----:B------:R-:W-:-:S11]  /*cac0*/  FADD.FTZ R3, |R0|, -RZ ;  /* 0x800000ff00037221 */ /* 0x000fd60000010200 */
[----:B------:R-:W-:Y:S01]  /*cad0*/  @!P0 FADD.FTZ R15, -R15, -RZ ;  /* 0x800000ff0f0f8221 */ /* 0x000fe20000010100 */
[----:B------:R-:W-:Y:S06]  /*cae0*/  BRA `(.L_x_6187) ;  /* 0x00000000003c7947 */ /* 0x000fec0003800000 */
.L_x_6147:
        /* <DEDUP_REMOVED lines=15> */
.L_x_6187:
[----:B------:R-:W-:Y:S05]  /*cbe0*/  BSYNC B2 ;  /* 0x0000000000027941 */ /* 0x000fea0003800000 */
.L_x_6146:
        /* <DEDUP_REMOVED lines=10> */
.L_x_6208:
[----:B------:R-:W-:Y:S02]  /*cc90*/  FSETP.GTU.FTZ.AND P0, PT, R0, +INF , PT ;  /* 0x7f8000000000780b */ /* 0x000fe40003f1c000 */
[----:B0-----:R-:W-:-:S11]  /*cca0*/  MOV R16, R3 ;  /* 0x0000000300107202 */ /* 0x001fd60000000f00 */
[----:B------:R-:W-:-:S07]  /*ccb0*/  @!P0 MOV R15, R0 ;  /* 0x00000000000f8202 */ /* 0x000fce0000000f00 */
.L_x_6209:
[----:B------:R-:W-:Y:S05]  /*ccc0*/  BSYNC B0 ;  /* 0x0000000000007941 */ /* 0x000fea0003800000 */
.L_x_6207:
[--C-:B------:R-:W-:Y:S01]  /*ccd0*/  HADD2.F32 R22, -RZ, R17.reuse.H0_H0 ;  /* 0x20000011ff167230 */ /* 0x100fe20000004100 */
        /* <DEDUP_REMOVED lines=35> */
[C---:B------:R-:W-:Y:S01]  /*cf10*/  FSETP.NEU.FTZ.AND P0, PT, R4.reuse, RZ, PT ;  /* 0x000000ff0400720b */ /* 0x040fe20003f1d000 */
        /* <DEDUP_REMOVED lines=73> */
.L_x_6218:
        /* <DEDUP_REMOVED lines=10> */
.L_x_6220:
[----:B------:R-:W-:-:S04]  /*d450*/  FADD.FTZ R4, -R0, R5 ;  /* 0x0000000500047221 */ /* 0x000fc80000010100 */
[----:B------:R-:W-:-:S07]  /*d460*/  FMUL.FTZ R4, R4, 0.5 ;  /* 0x3f00000004047820 */ /* 0x000fce0000410000 */
.L_x_6221:
[----:B------:R-:W-:Y:S05]  /*d470*/  BSYNC B1 ;  /* 0x0000000000017941 */ /* 0x000fea0003800000 */
.L_x_6219:
        /* <DEDUP_REMOVED lines=11> */
.L_x_6223:
[----:B------:R-:W-:-:S04]  /*d530*/  FADD.FTZ R7, R6, -R7 ;  /* 0x8000000706077221 */ /* 0x000fc80000010000 */
[----:B------:R-:W-:-:S07]  /*d540*/  FMUL.FTZ R7, R7, 0.5 ;  /* 0x3f00000007077820 */ /* 0x000fce0000410000 */
.L_x_6224:
[----:B------:R-:W-:Y:S05]  /*d550*/  BSYNC B1 ;  /* 0x0000000000017941 */ /* 0x000fea0003800000 */
.L_x_6222:
        /* <DEDUP_REMOVED lines=35> */
.L_x_6217:
[----:B------:R0:W1:Y:S02]  /*d790*/  MUFU.SQRT R27, R17 ;  /* 0x00000011001b7308 */ /* 0x0000640000002000 */
.L_x_6216:
[----:B------:R-:W-:Y:S05]  /*d7a0*/  BSYNC B0 ;  /* 0x0000000000007941 */ /* 0x000fea0003800000 */
.L_x_6215:
        /* <DEDUP_REMOVED lines=24> */
.L_x_6231:
[----:B------:R-:W-:-:S04]  /*d930*/  FADD.FTZ R0, -R0, R5 ;  /* 0x0000000500007221 */ /* 0x000fc80000010100 */
[----:B------:R-:W-:-:S07]  /*d940*/  FMUL.FTZ R0, R0, 0.5 ;  /* 0x3f00000000007820 */ /* 0x000fce0000410000 */
.L_x_6232:
[----:B------:R-:W-:Y:S05]  /*d950*/  BSYNC B1 ;  /* 0x0000000000017941 */ /* 0x000fea0003800000 */
.L_x_6230:
        /* <DEDUP_REMOVED lines=10> */
.L_x_6234:
[----:B------:R-:W-:-:S04]  /*da00*/  FADD.FTZ R3, -R3, R6 ;  /* 0x0000000603037221 */ /* 0x000fc80000010100 */
[----:B------:R-:W-:-:S07]  /*da10*/  FMUL.FTZ R3, R3, 0.5 ;  /* 0x3f00000003037820 */ /* 0x000fce0000410000 */
.L_x_6235:
[----:B------:R-:W-:Y:S05]  /*da20*/  BSYNC B1 ;  /* 0x0000000000017941 */ /* 0x000fea0003800000 */
.L_x_6233:
[----:B------:R-:W-:Y:S01]  /*da30*/  FADD.FTZ R0, R3, R0 ;  /* 0x0000000003007221 */ /* 0x000fe20000010000 */
[----:B------:R-:W-:Y:S01]  /*da40*/  FADD.FTZ R29, R28, R29 ;  /* 0x0000001d1c1d7221 */ /* 0x000fe20000010000 */
[----:B------:R-:W-:-:S03]  /*da50*/  PLOP3.LUT P0, PT, PT, PT, PT, 0x80, 0x0 ;  /* 0x000000000000781c */ /* 0x000fc60003f0f070 */
[----:B------:R-:W-:-:S06]  /*da60*/  FMUL.FTZ R29, R29, R0 ;  /* 0x000000001d1d7220 */ /* 0x000fcc0000410000 */
[----:B------:R-:W4:Y:S01]  /*da70*/  MUFU.SQRT R29, R29 ;  /* 0x0000001d001d7308 */ /* 0x000f220000002000 */
[----:B------:R-:W-:Y:S05]  /*da80*/  BRA `(.L_x_6227) ;  /* 0x0000000000687947 */ /* 0x000fea0003800000 */
.L_x_6229:
        /* <DEDUP_REMOVED lines=15> */
.L_x_6228:
        /* <DEDUP_REMOVED lines=8> */
.L_x_6226:
[----:B------:R-:W-:Y:S01]  /*dc00*/  PLOP3.LUT P0, PT, PT, PT, PT, 0x80, 0x0 ;  /* 0x000000000000781c */ /* 0x000fe20003f0f070 */
[----:B------:R-:W-:Y:S01]  /*dc10*/  FMUL.FTZ R29, R29, 16777216 ;  /* 0x4b8000001d1d7820 */ /* 0x000fe20000410000 */
[----:B------:R-:W-:-:S11]  /*dc20*/  FMUL.FTZ R28, R28, 16777216 ;  /* 0x4b8000001c1c7820 */ /* 0x000fd60000410000 */
.L_x_6227:
[----:B------:R-:W-:Y:S05]  /*dc30*/  BSYNC B0 ;  /* 0x0000000000007941 */ /* 0x000fea0003800000 */
.L_x_6225:
        /* <DEDUP_REMOVED lines=33> */
.L_x_6238:
        /* <DEDUP_REMOVED lines=28> */
.L_x_6237:
        /* <DEDUP_REMOVED lines=20> */
.L_x_6242:
[----:B------:R-:W-:Y:S05]  /*e150*/  BSYNC B4 ;  /* 0x0000000000047941 */ /* 0x000fea0003800000 */
.L_x_6241:
        /* <DEDUP_REMOVED lines=18> */
.L_x_6244:
[----:B------:R-:W-:Y:S02]  /*e280*/  ISETP.GE.AND P0, PT, R28, RZ, PT ;  /* 0x000000ff1c00720c */ /* 0x000fe40003f06270 */
[----:B------:R-:W-:-:S11]  /*e290*/  MOV R3, 0x3fd774eb ;  /* 0x3fd774eb00037802 */ /* 0x000fd60000000f00 */
[----:B------:R-:W-:-:S04]  /*e2a0*/  @P0 FFMA.FTZ R0, R3, 0.93318945169448852539, -R0 ;  /* 0x3f6ee58103000823 */ /* 0x000fc80000010800 */
[----:B------:R-:W-:-:S07]  /*e2b0*/  @!P0 FFMA.FTZ R0, R3, 0.93318945169448852539, R0 ;  /* 0x3f6ee58103008823 */ /* 0x000fce0000010000 */
.L_x_6245:
[----:B------:R-:W-:Y:S05]  /*e2c0*/  BSYNC B0 ;  /* 0x0000000000007941 */ /* 0x000fea0003800000 */
.L_x_6243:
        /* <DEDUP_REMOVED lines=11> */
.L_x_6240:
        /* <DEDUP_REMOVED lines=17> */
.L_x_6247:
[----:B------:R-:W-:Y:S05]  /*e490*/  BSYNC B4 ;  /* 0x0000000000047941 */ /* 0x000fea0003800000 */
.L_x_6246:
        /* <DEDUP_REMOVED lines=18> */
.L_x_6249:
[----:B------:R-:W-:Y:S02]  /*e5c0*/  ISETP.GE.AND P0, PT, R28, RZ, PT ;  /* 0x000000ff1c00720c */ /* 0x000fe40003f06270 */
[----:B------:R-:W-:-:S11]  /*e5d0*/  MOV R3, 0x3fd774eb ;  /* 0x3fd774eb00037802 */ /* 0x000fd60000000f00 */
[----:B------:R-:W-:-:S04]  /*e5e0*/  @P0 FFMA.FTZ R0, R3, 0.93318945169448852539, -R0 ;  /* 0x3f6ee58103000823 */ /* 0x000fc80000010800 */
[----:B------:R-:W-:-:S07]  /*e5f0*/  @!P0 FFMA.FTZ R0, R3, 0.93318945169448852539, R0 ;  /* 0x3f6ee58103008823 */ /* 0x000fce0000010000 */
.L_x_6250:
[----:B------:R-:W-:Y:S05]  /*e600*/  BSYNC B0 ;  /* 0x0000000000007941 */ /* 0x000fea0003800000 */
.L_x_6248:
        /* <DEDUP_REMOVED lines=10> */
.L_x_6239:
[----:B------:R-:W-:Y:S05]  /*e6b0*/  BSYNC B3 ;  /* 0x0000000000037941 */ /* 0x000fea0003800000 */
.L_x_6236:
[----:B------:R-:W-:-:S13]  /*e6c0*/  ISETP.NE.AND P0, PT, R26, RZ, PT ;  /* 0x000000ff1a00720c */ /* 0x000fda0003f05270 */
[----:B-1----:R-:W-:-:S05]  /*e6d0*/  @!P0 FADD.FTZ R27, -R27, -RZ ;  /* 0x800000ff1b1b8221 */ /* 0x002fca0000010100 */
[----:B0-----:R-:W-:Y:S01]  /*e6e0*/  MOV R17, R27 ;  /* 0x0000001b00117202 */ /* 0x001fe20000000f00 */
[----:B------:R-:W-:Y:S06]  /*e6f0*/  BRA `(.L_x_6251) ;  /* 0x0000000c006c7947 */ /* 0x000fec0003800000 */
.L_x_6214:
[----:B------:R-:W-:Y:S01]  /*e700*/  FADD.FTZ R0, -R22, 6.1232342629258392722e-17 ;  /* 0x248d313216007421 */ /* 0x000fe20000010100 */
[----:B------:R-:W-:-:S03]  /*e710*/  FADD.FTZ R17, -R23, -RZ ;  /* 0x800000ff17117221 */ /* 0x000fc60000010100 */
[----:B------:R-:W-:Y:S01]  /*e720*/  FADD.FTZ R0, R0, 1.5707963705062866211 ;  /* 0x3fc90fdb00007421 */ /* 0x000fe20000010000 */
[----:B------:R-:W-:Y:S06]  /*e730*/  BRA `(.L_x_6251) ;  /* 0x0000000c005c7947 */ /* 0x000fec0003800000 */
.L_x_6213:
[----:B------:R-:W-:Y:S01]  /*e740*/  HFMA2.MMA R0, -RZ, RZ, 0, 0 ;  /* 0x00000000ff007435 */ /* 0x000fe200000001ff */
[----:B------:R-:W-:Y:S01]  /*e750*/  FADD.FTZ R17, -R23, -RZ ;  /* 0x800000ff17117221 */ /* 0x000fe20000010100 */
[----:B------:R-:W-:Y:S09]  /*e760*/  BRA `(.L_x_6251) ;  /* 0x0000000c00507947 */ /* 0x000ff20003800000 */
.L_x_6212:
        /* <DEDUP_REMOVED lines=23> */
[----:B------:R-:W-:Y:S05]  /*e8e0*/  CALL.REL.NOINC `($__internal_12_$__cuda_sm3x_div_rn_ftz_f32_slowpath) ;  /* 0x000001b000007944 */ /* 0x000fea0003c00000 */
.L_x_6256:
[----:B------:R-:W-:Y:S05]  /*e8f0*/  BSYNC B4 ;  /* 0x0000000000047941 */ /* 0x000fea0003800000 */
.L_x_6255:
        /* <DEDUP_REMOVED lines=18> */
.L_x_6258:
[----:B------:R-:W-:Y:S02]  /*ea20*/  ISETP.GE.AND P0, PT, R22, RZ, PT ;  /* 0x000000ff1600720c */ /* 0x000fe40003f06270 */
[----:B------:R-:W-:-:S11]  /*ea30*/  MOV R3, 0x3fd774eb ;  /* 0x3fd774eb00037802 */ /* 0x000fd60000000f00 */
[----:B------:R-:W-:-:S04]  /*ea40*/  @P0 FFMA.FTZ R0, R3, 0.93318945169448852539, -R0 ;  /* 0x3f6ee58103000823 */ /* 0x000fc80000010800 */
[----:B------:R-:W-:-:S07]  /*ea50*/  @!P0 FFMA.FTZ R0, R3, 0.93318945169448852539, R0 ;  /* 0x3f6ee58103008823 */ /* 0x000fce0000010000 */
.L_x_6259:
[----:B------:R-:W-:Y:S05]  /*ea60*/  BSYNC B0 ;  /* 0x0000000000007941 */ /* 0x000fea0003800000 */
.L_x_6257:
        /* <DEDUP_REMOVED lines=13> */
.L_x_6254:
        /* <DEDUP_REMOVED lines=12> */
.L_x_6262:
[----:B------:R-:W-:Y:S05]  /*ec00*/  BSYNC B4 ;  /* 0x0000000000047941 */ /* 0x000fea0003800000 */
.L_x_6261:
        /* <DEDUP_REMOVED lines=18> */
.L_x_6264:
[----:B------:R-:W-:Y:S02]  /*ed30*/  ISETP.GE.AND P0, PT, R22, RZ, PT ;  /* 0x000000ff1600720c */ /* 0x000fe40003f06270 */
[----:B------:R-:W-:-:S11]  /*ed40*/  MOV R3, 0x3fd774eb ;  /* 0x3fd774eb00037802 */ /* 0x000fd60000000f00 */
[----:B------:R-:W-:-:S04]  /*ed50*/  @P0 FFMA.FTZ R0, R3, 0.93318945169448852539, -R0 ;  /* 0x3f6ee58103000823 */ /* 0x000fc80000010800 */
[----:B------:R-:W-:-:S07]  /*ed60*/  @!P0 FFMA.FTZ R0, R3, 0.93318945169448852539, R0 ;  /* 0x3f6ee58103008823 */ /* 0x000fce0000010000 */
.L_x_6265:
[----:B------:R-:W-:Y:S05]  /*ed70*/  BSYNC B0 ;  /* 0x0000000000007941 */ /* 0x000fea0003800000 */
.L_x_6263:
        /* <DEDUP_REMOVED lines=27> */
.L_x_6253:
        /* <DEDUP_REMOVED lines=32> */
[----:B------:R-:W-:Y:S05]  /*f130*/  CALL.REL.NOINC `($__internal_12_$__cuda_sm3x_div_rn_ftz_f32_slowpath) ;  /* 0x000001a400ec7944 */ /* 0x000fea0003c00000 */
.L_x_6267:
[----:B------:R-:W-:Y:S05]  /*f140*/  BSYNC B4 ;  /* 0x0000000000047941 */ /* 0x000fea0003800000 */
.L_x_6266:
        /* <DEDUP_REMOVED lines=18> */
.L_x_6269:
[----:B------:R-:W-:Y:S02]  /*f270*/  ISETP.GE.AND P0, PT, R22, RZ, PT ;  /* 0x000000ff1600720c */ /* 0x000fe40003f06270 */
[----:B------:R-:W-:-:S11]  /*f280*/  MOV R3, 0x3fd774eb ;  /* 0x3fd774eb00037802 */ /* 0x000fd60000000f00 */
[----:B------:R-:W-:-:S04]  /*f290*/  @P0 FFMA.FTZ R0, R3, 0.93318945169448852539, -R0 ;  /* 0x3f6ee58103000823 */ /* 0x000fc80000010800 */
[----:B------:R-:W-:-:S07]  /*f2a0*/  @!P0 FFMA.FTZ R0, R3, 0.93318945169448852539, R0 ;  /* 0x3f6ee58103008823 */ /* 0x000fce0000010000 */
.L_x_6270:
[----:B------:R-:W-:Y:S05]  /*f2b0*/  BSYNC B0 ;  /* 0x0000000000007941 */ /* 0x000fea0003800000 */
.L_x_6268:
        /* <DEDUP_REMOVED lines=10> */
.L_x_6260:
[----:B------:R-:W-:Y:S05]  /*f360*/  BSYNC B3 ;  /* 0x0000000000037941 */ /* 0x000fea0003800000 */
.L_x_6252:
[----:B------:R-:W-:Y:S01]  /*f370*/  ISETP.NE.AND P0, PT, R26, RZ, PT ;  /* 0x000000ff1a00720c */ /* 0x000fe20003f05270 */
[----:B------:R-:W-:Y:S01]  /*f380*/  FADD.FTZ R17, R29, 0.69314718246459960938 ;  /* 0x3f3172181d117421 */ /* 0x000fe20000010000 */
[----:B------:R-:W-:-:S11]  /*f390*/  FADD.FTZ R0, |R0|, -RZ ;  /* 0x800000ff00007221 */ /* 0x000fd60000010200 */
[----:B------:R-:W-:Y:S01]  /*f3a0*/  @!P0 FADD.FTZ R17, -R17, -RZ ;  /* 0x800000ff11118221 */ /* 0x000fe20000010100 */
[----:B------:R-:W-:Y:S06]  /*f3b0*/  BRA `(.L_x_6251) ;  /* 0x00000000003c7947 */ /* 0x000fec0003800000 */
.L_x_6211:
        /* <DEDUP_REMOVED lines=15> */
.L_x_6251:
[----:B------:R-:W-:Y:S05]  /*f4b0*/  BSYNC B2 ;  /* 0x0000000000027941 */ /* 0x000fea0003800000 */
.L_x_6210:
        /* <DEDUP_REMOVED lines=10> */
.L_x_6272:
[----:B------:R-:W-:Y:S02]  /*f560*/  FSETP.GTU.FTZ.AND P0, PT, R3, +INF , PT ;  /* 0x7f8000000300780b */ /* 0x000fe40003f1c000 */
[----:B------:R-:W-:-:S11]  /*f570*/  MOV R22, R0 ;  /* 0x0000000000167202 */ /* 0x000fd60000000f00 */
[----:B------:R-:W-:-:S07]  /*f580*/  @!P0 MOV R17, R3 ;  /* 0x0000000300118202 */ /* 0x000fce0000000f00 */
.L_x_6273:
[----:B------:R-:W-:Y:S05]  /*f590*/  BSYNC B0 ;  /* 0x0000000000007941 */ /* 0x000fea0003800000 */
.L_x_6271:
        /* <DEDUP_REMOVED lines=110> */
.L_x_6282:
        /* <DEDUP_REMOVED lines=10> */
.L_x_6284:
[----:B------:R-:W-:-:S04]  /*fd20*/  FADD.FTZ R4, -R3, R6 ;  /* 0x0000000603047221 */ /* 0x000fc80000010100 */
[----:B------:R-:W-:-:S07]  /*fd30*/  FMUL.FTZ R4, R4, 0.5 ;  /* 0x3f00000004047820 */ /* 0x000fce0000410000 */
.L_x_6285:
[----:B------:R-:W-:Y:S05]  /*fd40*/  BSYNC B1 ;  /* 0x0000000000017941 */ /* 0x000fea0003800000 */
.L_x_6283:
        /* <DEDUP_REMOVED lines=11> */
.L_x_6287:
[----:B------:R-:W-:-:S04]  /*fe00*/  FADD.FTZ R7, R5, -R8 ;  /* 0x8000000805077221 */ /* 0x000fc80000010000 */
[----:B------:R-:W-:-:S07]  /*fe10*/  FMUL.FTZ R7, R7, 0.5 ;  /* 0x3f00000007077820 */ /* 0x000fce0000410000 */
.L_x_6288:
[----:B------:R-:W-:Y:S05]  /*fe20*/  BSYNC B1 ;  /* 0x0000000000017941 */ /* 0x000fea0003800000 */
.L_x_6286:
        /* <DEDUP_REMOVED lines=35> */
.L_x_6281:
[----:B------:R0:W1:Y:S02]  /*10060*/  MUFU.SQRT R28, R18 ;  /* 0x00000012001c7308 */ /* 0x0000640000002000 */
.L_x_6280:
[----:B------:R-:W-:Y:S05]  /*10070*/  BSYNC B0 ;  /* 0x0000000000007941 */ /* 0x000fea0003800000 */
.L_x_6279:
        /* <DEDUP_REMOVED lines=24> */
.L_x_6295:
[----:B------:R-:W-:-:S04]  /*10200*/  FADD.FTZ R3, -R3, R6 ;  /* 0x0000000603037221 */ /* 0x000fc80000010100 */
[----:B------:R-:W-:-:S07]  /*10210*/  FMUL.FTZ R3, R3, 0.5 ;  /* 0x3f00000003037820 */ /* 0x000fce0000410000 */
.L_x_6296:
[----:B------:R-:W-:Y:S05]  /*10220*/  BSYNC B1 ;  /* 0x0000000000017941 */ /* 0x000fea0003800000 */
.L_x_6294:
        /* <DEDUP_REMOVED lines=10> */
.L_x_6298:
[----:B------:R-:W-:-:S04]  /*102d0*/  FADD.FTZ R0, -R0, R5 ;  /* 0x0000000500007221 */ /* 0x000fc80000010100 */
[----:B------:R-:W-:-:S07]  /*102e0*/  FMUL.FTZ R0, R0, 0.5 ;  /* 0x3f00000000007820 */ /* 0x000fce0000410000 */
.L_x_6299:
[----:B------:R-:W-:Y:S05]  /*102f0*/  BSYNC B1 ;  /* 0x0000000000017941 */ /* 0x000fea0003800000 */
.L_x_6297:
[----:B------:R-:W-:Y:S01]  /*10300*/  FADD.FTZ R3, R0, R3 ;  /* 0x0000000300037221 */ /* 0x000fe20000010000 */
[----:B------:R-:W-:Y:S01]  /*10310*/  FADD.FTZ R30, R29, R30 ;  /* 0x0000001e1d1e7221 */ /* 0x000fe20000010000 */
[----:B------:R-:W-:-:S03]  /*10320*/  PLOP3.LUT P0, PT, PT, PT, PT, 0x80, 0x0 ;  /* 0x000000000000781c */ /* 0x000fc60003f0f070 */
[----:B------:R-:W-:-:S06]  /*10330*/  FMUL.FTZ R30, R30, R3 ;  /* 0x000000031e1e7220 */ /* 0x000fcc0000410000 */
[----:B------:R-:W4:Y:S01]  /*10340*/  MUFU.SQRT R30, R30 ;  /* 0x0000001e001e7308 */ /* 0x000f220000002000 */
[----:B------:R-:W-:Y:S05]  /*10350*/  BRA `(.L_x_6291) ;  /* 0x0000000000687947 */ /* 0x000fea0003800000 */
.L_x_6293:
        /* <DEDUP_REMOVED lines=15> */
.L_x_6292:
        /* <DEDUP_REMOVED lines=8> */
.L_x_6290:
[----:B------:R-:W-:Y:S01]  /*104d0*/  PLOP3.LUT P0, PT, PT, PT, PT, 0x80, 0x0 ;  /* 0x000000000000781c */ /* 0x000fe20003f0f070 */
[----:B------:R-:W-:Y:S01]  /*104e0*/  FMUL.FTZ R30, R30, 16777216 ;  /* 0x4b8000001e1e7820 */ /* 0x000fe20000410000 */
[----:B------:R-:W-:-:S11]  /*104f0*/  FMUL.FTZ R29, R29, 16777216 ;  /* 0x4b8000001d1d7820 */ /* 0x000fd60000410000 */
.L_x_6291:
[----:B------:R-:W-:Y:S05]  /*10500*/  BSYNC B0 ;  /* 0x0000000000007941 */ /* 0x000fea0003800000 */
.L_x_6289:
[----:B------:R-:W-:Y:S04]  /*10510*/  BSSY B3, `(.L_x_6300) ;  /* 0x00000a7000037945 */ /* 0x000fe80003800000 */
[----:B------:R-:W-:Y:S05]  /*10520*/  @P0 BRA `(.L_x_6301) ;  /* 0x0000000000ec0947 */ /* 0x000fea0003800000 */
[----:B------:R-:W-:-:S13]  /*10530*/  ISETP.GT.AND P0, PT, R23, -0x1, PT ;  /* 0xffffffff1700780c */ /* 0x000fda0003f04270 */
[----:B------:R-:W-:Y:S05]  /*10540*/  @P0 BRA `(.L_x_6302) ;  /* 0x0000000000740947 */ /* 0x000fea0003800000 */
[----:B--2---:R-:W-:Y:S01]  /*10550*/  HFMA2.MMA R6, -RZ, RZ, 1.75, 0 ;  /* 0x3f000000ff067435 */ /* 0x004fe200000001ff */
[----:B------:R-:W-:-:S04]  /*10560*/  FADD.FTZ R0, -R4, -RZ ;  /* 0x800000ff04007221 */ /* 0x000fc80000010100 */
[C---:B------:R-:W-:Y:S01]  /*10570*/  FADD.FTZ R3, |R0|.reuse, -RZ ;  /* 0x800000ff00037221 */ /* 0x040fe20000010200 */
        /* <DEDUP_REMOVED lines=26> */
.L_x_6302:
[----:B------:R-:W-:Y:S01]  /*10720*/  MOV R0, 0x3f000000 ;  /* 0x3f00000000007802 */ /* 0x000fe20000000f00 */
        /* <DEDUP_REMOVED lines=27> */
.L_x_6301:
        /* <DEDUP_REMOVED lines=20> */
.L_x_6306:
[----:B------:R-:W-:Y:S05]  /*10a20*/  BSYNC B4 ;  /* 0x0000000000047941 */ /* 0x000fea0003800000 */
.L_x_6305:
        /* <DEDUP_REMOVED lines=18> */
.L_x_6308:
[----:B------:R-:W-:Y:S02]  /*10b50*/  ISETP.GE.AND P0, PT, R29, RZ, PT ;  /* 0x000000ff1d00720c */ /* 0x000fe40003f06270 */
[----:B------:R-:W-:-:S11]  /*10b60*/  MOV R3, 0x3fd774eb ;  /* 0x3fd774eb00037802 */ /* 0x000fd60000000f00 */
[----:B------:R-:W-:-:S04]  /*10b70*/  @P0 FFMA.FTZ R0, R3, 0.93318945169448852539, -R0 ;  /* 0x3f6ee58103000823 */ /* 0x000fc80000010800 */
[----:B------:R-:W-:-:S07]  /*10b80*/  @!P0 FFMA.FTZ R0, R3, 0.93318945169448852539, R0 ;  /* 0x3f6ee58103008823 */ /* 0x000fce0000010000 */
.L_x_6309:
[----:B------:R-:W-:Y:S05]  /*10b90*/  BSYNC B0 ;  /* 0x0000000000007941 */ /* 0x000fea0003800000 */
.L_x_6307:
        /* <DEDUP_REMOVED lines=11> */
.L_x_6304:
        /* <DEDUP_REMOVED lines=17> */
.L_x_6311:
[----:B------:R-:W-:Y:S05]  /*10d60*/  BSYNC B4 ;  /* 0x0000000000047941 */ /* 0x000fea0003800000 */
.L_x_6310:
        /* <DEDUP_REMOVED lines=18> */
.L_x_6313:
[----:B------:R-:W-:Y:S02]  /*10e90*/  ISETP.GE.AND P0, PT, R29, RZ, PT ;  /* 0x000000ff1d00720c */ /* 0x000fe40003f06270 */
[----:B------:R-:W-:-:S11]  /*10ea0*/  MOV R3, 0x3fd774eb ;  /* 0x3fd774eb00037802 */ /* 0x000fd60000000f00 */
[----:B------:R-:W-:-:S04]  /*10eb0*/  @P0 FFMA.FTZ R0, R3, 0.93318945169448852539, -R0 ;  /* 0x3f6ee58103000823 */ /* 0x000fc80000010800 */
[----:B------:R-:W-:-:S07]  /*10ec0*/  @!P0 FFMA.FTZ R0, R3, 0.93318945169448852539, R0 ;  /* 0x3f6ee58103008823 */ /* 0x000fce0000010000 */
.L_x_6314:
[----:B------:R-:W-:Y:S05]  /*10ed0*/  BSYNC B0 ;  /* 0x0000000000007941 */ /* 0x000fea0003800000 */
.L_x_6312:
        /* <DEDUP_REMOVED lines=10> */
.L_x_6303:
[----:B------:R-:W-:Y:S05]  /*10f80*/  BSYNC B3 ;  /* 0x0000000000037941 */ /* 0x000fea0003800000 */
.L_x_6300:
[----:B------:R-:W-:-:S13]  /*10f90*/  ISETP.NE.AND P0, PT, R27, RZ, PT ;  /* 0x000000ff1b00720c */ /* 0x000fda0003f05270 */
[----:B-1----:R-:W-:-:S05]  /*10fa0*/  @!P0 FADD.FTZ R28, -R28, -RZ ;  /* 0x800000ff1c1c8221 */ /* 0x002fca0000010100 */
[----:B0-----:R-:W-:Y:S01]  /*10fb0*/  MOV R18, R28 ;  /* 0x0000001c00127202 */ /* 0x001fe20000000f00 */
[----:B------:R-:W-:Y:S06]  /*10fc0*/  BRA `(.L_x_6315) ;  /* 0x0000000c006c7947 */ /* 0x000fec0003800000 */
.L_x_6278:
[----:B------:R-:W-:Y:S01]  /*10fd0*/  FADD.FTZ R3, -R23, 6.1232342629258392722e-17 ;  /* 0x248d313217037421 */ /* 0x000fe20000010100 */
[----:B------:R-:W-:-:S03]  /*10fe0*/  FADD.FTZ R18, -R26, -RZ ;  /* 0x800000ff1a127221 */ /* 0x000fc60000010100 */
[----:B------:R-:W-:Y:S01]  /*10ff0*/  FADD.FTZ R3, R3, 1.5707963705062866211 ;  /* 0x3fc90fdb03037421 */ /* 0x000fe20000010000 */
[----:B------:R-:W-:Y:S06]  /*11000*/  BRA `(.L_x_6315) ;  /* 0x0000000c005c7947 */ /* 0x000fec0003800000 */
.L_x_6277:
[----:B------:R-:W-:Y:S01]  /*11010*/  HFMA2.MMA R3, -RZ, RZ, 0, 0 ;  /* 0x00000000ff037435 */ /* 0x000fe200000001ff */
[----:B------:R-:W-:Y:S01]  /*11020*/  FADD.FTZ R18, -R26, -RZ ;  /* 0x800000ff1a127221 */ /* 0x000fe20000010100 */
[----:B------:R-:W-:Y:S09]  /*11030*/  BRA `(.L_x_6315) ;  /* 0x0000000c00507947 */ /* 0x000ff20003800000 */
.L_x_6276:
        /* <DEDUP_REMOVED lines=24> */
.L_x_6320:
[----:B------:R-:W-:Y:S05]  /*111c0*/  BSYNC B4 ;  /* 0x0000000000047941 */ /* 0x000fea0003800000 */
.L_x_6319:
        /* <DEDUP_REMOVED lines=18> */
.L_x_6322:
[----:B------:R-:W-:Y:S02]  /*112f0*/  ISETP.GE.AND P0, PT, R23, RZ, PT ;  /* 0x000000ff1700720c */ /* 0x000fe40003f06270 */
[----:B------:R-:W-:-:S11]  /*11300*/  MOV R3, 0x3fd774eb ;  /* 0x3fd774eb00037802 */ /* 0x000fd60000000f00 */
[----:B------:R-:W-:-:S04]  /*11310*/  @P0 FFMA.FTZ R0, R3, 0.93318945169448852539, -R0 ;  /* 0x3f6ee58103000823 */ /* 0x000fc80000010800 */
[----:B------:R-:W-:-:S07]  /*11320*/  @!P0 FFMA.FTZ R0, R3, 0.93318945169448852539, R0 ;  /* 0x3f6ee58103008823 */ /* 0x000fce0000010000 */
.L_x_6323:
[----:B------:R-:W-:Y:S05]  /*11330*/  BSYNC B0 ;  /* 0x0000000000007941 */ /* 0x000fea0003800000 */
.L_x_6321:
        /* <DEDUP_REMOVED lines=13> */
.L_x_6318:
        /* <DEDUP_REMOVED lines=12> */
.L_x_6326:
[----:B------:R-:W-:Y:S05]  /*114d0*/  BSYNC B4 ;  /* 0x0000000000047941 */ /* 0x000fea0003800000 */
.L_x_6325:
        /* <DEDUP_REMOVED lines=18> */
.L_x_6328:
[----:B------:R-:W-:Y:S02]  /*11600*/  ISETP.GE.AND P0, PT, R23, RZ, PT ;  /* 0x000000ff1700720c */ /* 0x000fe40003f06270 */
[----:B------:R-:W-:-:S11]  /*11610*/  MOV R3, 0x3fd774eb ;  /* 0x3fd774eb00037802 */ /* 0x000fd60000000f00 */
[----:B------:R-:W-:-:S04]  /*11620*/  @P0 FFMA.FTZ R0, R3, 0.93318945169448852539, -R0 ;  /* 0x3f6ee58103000823 */ /* 0x000fc80000010800 */
[----:B------:R-:W-:-:S07]  /*11630*/  @!P0 FFMA.FTZ R0, R3, 0.93318945169448852539, R0 ;  /* 0x3f6ee58103008823 */ /* 0x000fce0000010000 */
.L_x_6329:
[----:B------:R-:W-:Y:S05]  /*11640*/  BSYNC B0 ;  /* 0x0000000000007941 */ /* 0x000fea0003800000 */
.L_x_6327:
        /* <DEDUP_REMOVED lines=27> */
.L_x_6317:
        /* <DEDUP_REMOVED lines=33> */
.L_x_6331:
[----:B------:R-:W-:Y:S05]  /*11a10*/  BSYNC B4 ;  /* 0x0000000000047941 */ /* 0x000fea0003800000 */
.L_x_6330:
        /* <DEDUP_REMOVED lines=18> */
.L_x_6333:
[----:B------:R-:W-:Y:S02]  /*11b40*/  ISETP.GE.AND P0, PT, R23, RZ, PT ;  /* 0x000000ff1700720c */ /* 0x000fe40003f06270 */
[----:B------:R-:W-:-:S11]  /*11b50*/  MOV R3, 0x3fd774eb ;  /* 0x3fd774eb00037802 */ /* 0x000fd60000000f00 */
[----:B------:R-:W-:-:S04]  /*11b60*/  @P0 FFMA.FTZ R0, R3, 0.93318945169448852539, -R0 ;  /* 0x3f6ee58103000823 */ /* 0x000fc80000010800 */
[----:B------:R-:W-:-:S07]  /*11b70*/  @!P0 FFMA.FTZ R0, R3, 0.93318945169448852539, R0 ;  /* 0x3f6ee58103008823 */ /* 0x000fce0000010000 */
.L_x_6334:
[----:B------:R-:W-:Y:S05]  /*11b80*/  BSYNC B0 ;  /* 0x0000000000007941 */ /* 0x000fea0003800000 */
.L_x_6332:
        /* <DEDUP_REMOVED lines=10> */
.L_x_6324:
[----:B------:R-:W-:Y:S05]  /*11c30*/  BSYNC B3 ;  /* 0x0000000000037941 */ /* 0x000fea0003800000 */
.L_x_6316:
[----:B------:R-:W-:Y:S01]  /*11c40*/  ISETP.NE.AND P0, PT, R27, RZ, PT ;  /* 0x000000ff1b00720c */ /* 0x000fe20003f05270 */
[----:B------:R-:W-:Y:S01]  /*11c50*/  FADD.FTZ R18, R30, 0.69314718246459960938 ;  /* 0x3f3172181e127421 */ /* 0x000fe20000010000 */
[----:B------:R-:W-:-:S11]  /*11c60*/  FADD.FTZ R3, |R0|, -RZ ;  /* 0x800000ff00037221 */ /* 0x000fd60000010200 */
[----:B------:R-:W-:Y:S01]  /*11c70*/  @!P0 FADD.FTZ R18, -R18, -RZ ;  /* 0x800000ff12128221 */ /* 0x000fe20000010100 */
[----:B------:R-:W-:Y:S06]  /*11c80*/  BRA `(.L_x_6315) ;  /* 0x00000000003c7947 */ /* 0x000fec0003800000 */
.L_x_6275:
        /* <DEDUP_REMOVED lines=15> */
.L_x_6315:
[----:B------:R-:W-:Y:S05]  /*11d80*/  BSYNC B2 ;  /* 0x0000000000027941 */ /* 0x000fea0003800000 */
.L_x_6274:
        /* <DEDUP_REMOVED lines=10> */
.L_x_6336:
[----:B------:R-:W-:Y:S02]  /*11e30*/  FSETP.GTU.FTZ.AND P0, PT, R0, +INF , PT ;  /* 0x7f8000000000780b */ /* 0x000fe40003f1c000 */
[----:B------:R-:W-:-:S11]  /*11e40*/  MOV R23, R3 ;  /* 0x0000000300177202 */ /* 0x000fd60000000f00 */
[----:B------:R-:W-:-:S07]  /*11e50*/  @!P0 MOV R18, R0 ;  /* 0x0000000000128202 */ /* 0x000fce0000000f00 */
.L_x_6337:
[----:B------:R-:W-:Y:S05]  /*11e60*/  BSYNC B0 ;  /* 0x0000000000007941 */ /* 0x000fea0003800000 */
.L_x_6335:
        /* <DEDUP_REMOVED lines=32> */
[----:B---34-:R-:W-:Y:S01]  /*12070*/  VIMNMX R30, R5, R8, PT ;  /* 0x00000008051e7248 */ /* 0x018fe20003fe0100 */
        /* <DEDUP_REMOVED lines=77> */
.L_x_6346:
        /* <DEDUP_REMOVED lines=10> */
.L_x_6348:
[----:B------:R-:W-:-:S04]  /*125f0*/  FADD.FTZ R4, -R0, R5 ;  /* 0x0000000500047221 */ /* 0x000fc80000010100 */
[----:B------:R-:W-:-:S07]  /*12600*/  FMUL.FTZ R4, R4, 0.5 ;  /* 0x3f00000004047820 */ /* 0x000fce0000410000 */
.L_x_6349:
[----:B------:R-:W-:Y:S05]  /*12610*/  BSYNC B1 ;  /* 0x0000000000017941 */ /* 0x000fea0003800000 */
.L_x_6347:
        /* <DEDUP_REMOVED lines=11> */
.L_x_6351:
[----:B------:R-:W-:-:S04]  /*126d0*/  FADD.FTZ R7, R6, -R7 ;  /* 0x8000000706077221 */ /* 0x000fc80000010000 */
[----:B------:R-:W-:-:S07]  /*126e0*/  FMUL.FTZ R7, R7, 0.5 ;  /* 0x3f00000007077820 */ /* 0x000fce0000410000 */
.L_x_6352:
[----:B------:R-:W-:Y:S05]  /*126f0*/  BSYNC B1 ;  /* 0x0000000000017941 */ /* 0x000fea0003800000 */
.L_x_6350:
        /* <DEDUP_REMOVED lines=35> */
.L_x_6345:
[----:B------:R0:W1:Y:S02]  /*12930*/  MUFU.SQRT R30, R27 ;  /* 0x0000001b001e7308 */ /* 0x0000640000002000 */
.L_x_6344:
[----:B------:R-:W-:Y:S05]  /*12940*/  BSYNC B0 ;  /* 0x0000000000007941 */ /* 0x000fea0003800000 */
.L_x_6343:
        /* <DEDUP_REMOVED lines=24> */
.L_x_6359:
[----:B------:R-:W-:-:S04]  /*12ad0*/  FADD.FTZ R0, -R0, R5 ;  /* 0x0000000500007221 */ /* 0x000fc80000010100 */
[----:B------:R-:W-:-:S07]  /*12ae0*/  FMUL.FTZ R0, R0, 0.5 ;  /* 0x3f00000000007820 */ /* 0x000fce0000410000 */
.L_x_6360:
[----:B------:R-:W-:Y:S05]  /*12af0*/  BSYNC B1 ;  /* 0x0000000000017941 */ /* 0x000fea0003800000 */
.L_x_6358:
        /* <DEDUP_REMOVED lines=10> */
.L_x_6362:
[----:B------:R-:W-:-:S04]  /*12ba0*/  FADD.FTZ R3, -R3, R6 ;  /* 0x0000000603037221 */ /* 0x000fc80000010100 */
[----:B------:R-:W-:-:S07]  /*12bb0*/  FMUL.FTZ R3, R3, 0.5 ;  /* 0x3f00000003037820 */ /* 0x000fce0000410000 */
.L_x_6363:
[----:B------:R-:W-:Y:S05]  /*12bc0*/  BSYNC B1 ;  /* 0x0000000000017941 */ /* 0x000fea0003800000 */
.L_x_6361:
[----:B------:R-:W-:Y:S01]  /*12bd0*/  FADD.FTZ R0, R3, R0 ;  /* 0x0000000003007221 */ /* 0x000fe20000010000 */
[----:B------:R-:W-:Y:S01]  /*12be0*/  FADD.FTZ R31, R28, R31 ;  /* 0x0000001f1c1f7221 */ /* 0x000fe20000010000 */
[----:B------:R-:W-:-:S03]  /*12bf0*/  PLOP3.LUT P0, PT, PT, PT, PT, 0x80, 0x0 ;  /* 0x000000000000781c */ /* 0x000fc60003f0f070 */
[----:B------:R-:W-:-:S06]  /*12c00*/  FMUL.FTZ R31, R31, R0 ;  /* 0x000000001f1f7220 */ /* 0x000fcc0000410000 */
[----:B------:R-:W2:Y:S01]  /*12c10*/  MUFU.SQRT R31, R31 ;  /* 0x0000001f001f7308 */ /* 0x000ea20000002000 */
[----:B------:R-:W-:Y:S05]  /*12c20*/  BRA `(.L_x_6355) ;  /* 0x0000000000687947 */ /* 0x000fea0003800000 */
.L_x_6357:
        /* <DEDUP_REMOVED lines=15> */
.L_x_6356:
        /* <DEDUP_REMOVED lines=8> */
.L_x_6354:
[----:B------:R-:W-:Y:S01]  /*12da0*/  PLOP3.LUT P0, PT, PT, PT, PT, 0x80, 0x0 ;  /* 0x000000000000781c */ /* 0x000fe20003f0f070 */
[----:B------:R-:W-:Y:S01]  /*12db0*/  FMUL.FTZ R31, R31, 16777216 ;  /* 0x4b8000001f1f7820 */ /* 0x000fe20000410000 */
[----:B------:R-:W-:-:S11]  /*12dc0*/  FMUL.FTZ R28, R28, 16777216 ;  /* 0x4b8000001c1c7820 */ /* 0x000fd60000410000 */
.L_x_6355:
[----:B------:R-:W-:Y:S05]  /*12dd0*/  BSYNC B0 ;  /* 0x0000000000007941 */ /* 0x000fea0003800000 */
.L_x_6353:
        /* <DEDUP_REMOVED lines=33> */
.L_x_6366:
        /* <DEDUP_REMOVED lines=28> */
.L_x_6365:
        /* <DEDUP_REMOVED lines=19> */
[----:B01-3--:R-:W-:Y:S05]  /*132e0*/  CALL.REL.NOINC `($__internal_12_$__cuda_sm3x_div_rn_ftz_f32_slowpath) ;  /* 0x0000016400807944 */ /* 0x00bfea0003c00000 */
.L_x_6370:
[----:B------:R-:W-:Y:S05]  /*132f0*/  BSYNC B4 ;  /* 0x0000000000047941 */ /* 0x000fea0003800000 */
.L_x_6369:
        /* <DEDUP_REMOVED lines=18> */
.L_x_6372:
[----:B------:R-:W-:Y:S02]  /*13420*/  ISETP.GE.AND P0, PT, R28, RZ, PT ;  /* 0x000000ff1c00720c */ /* 0x000fe40003f06270 */
[----:B------:R-:W-:-:S11]  /*13430*/  MOV R3, 0x3fd774eb ;  /* 0x3fd774eb00037802 */ /* 0x000fd60000000f00 */
[----:B------:R-:W-:-:S04]  /*13440*/  @P0 FFMA.FTZ R0, R3, 0.93318945169448852539, -R0 ;  /* 0x3f6ee58103000823 */ /* 0x000fc80000010800 */
[----:B------:R-:W-:-:S07]  /*13450*/  @!P0 FFMA.FTZ R0, R3, 0.93318945169448852539, R0 ;  /* 0x3f6ee58103008823 */ /* 0x000fce0000010000 */
.L_x_6373:
[----:B------:R-:W-:Y:S05]  /*13460*/  BSYNC B0 ;  /* 0x0000000000007941 */ /* 0x000fea0003800000 */
.L_x_6371:
        /* <DEDUP_REMOVED lines=11> */
.L_x_6368:
        /* <DEDUP_REMOVED lines=17> */
.L_x_6375:
[----:B------:R-:W-:Y:S05]  /*13630*/  BSYNC B4 ;  /* 0x0000000000047941 */ /* 0x000fea0003800000 */
.L_x_6374:
        /* <DEDUP_REMOVED lines=18> */
.L_x_6377:
[----:B------:R-:W-:Y:S02]  /*13760*/  ISETP.GE.AND P0, PT, R28, RZ, PT ;  /* 0x000000ff1c00720c */ /* 0x000fe40003f06270 */
[----:B------:R-:W-:-:S11]  /*13770*/  MOV R3, 0x3fd774eb ;  /* 0x3fd774eb00037802 */ /* 0x000fd60000000f00 */
[----:B------:R-:W-:-:S04]  /*13780*/  @P0 FFMA.FTZ R0, R3, 0.93318945169448852539, -R0 ;  /* 0x3f6ee58103000823 */ /* 0x000fc80000010800 */
[----:B------:R-:W-:-:S07]  /*13790*/  @!P0 FFMA.FTZ R0, R3, 0.93318945169448852539, R0 ;  /* 0x3f6ee58103008823 */ /* 0x000fce0000010000 */
.L_x_6378:
[----:B------:R-:W-:Y:S05]  /*137a0*/  BSYNC B0 ;  /* 0x0000000000007941 */ /* 0x000fea0003800000 */
.L_x_6376:
        /* <DEDUP_REMOVED lines=10> */
.L_x_6367:
[----:B------:R-:W-:Y:S05]  /*13850*/  BSYNC B3 ;  /* 0x0000000000037941 */ /* 0x000fea0003800000 */
.L_x_6364:
[----:B------:R-:W-:-:S13]  /*13860*/  ISETP.NE.AND P0, PT, R19, RZ, PT ;  /* 0x000000ff1300720c */ /* 0x000fda0003f05270 */
[----:B-1----:R-:W-:Y:S01]  /*13870*/  @!P0 FADD.FTZ R30, -R30, -RZ ;  /* 0x800000ff1e1e8221 */ /* 0x002fe20000010100 */
[----:B------:R-:W-:Y:S06]  /*13880*/  BRA `(.L_x_6379) ;  /* 0x0000000c006c7947 */ /* 0x000fec0003800000 */
.L_x_6342:
[----:B------:R-:W-:Y:S01]  /*13890*/  FADD.FTZ R0, -R26, 6.1232342629258392722e-17 ;  /* 0x248d31321a007421 */ /* 0x000fe20000010100 */
[----:B---34-:R-:W-:-:S03]  /*138a0*/  FADD.FTZ R30, -R29, -RZ ;  /* 0x800000ff1d1e7221 */ /* 0x018fc60000010100 */
[----:B------:R-:W-:Y:S01]  /*138b0*/  FADD.FTZ R0, R0, 1.5707963705062866211 ;  /* 0x3fc90fdb00007421 */ /* 0x000fe20000010000 */
[----:B------:R-:W-:Y:S06]  /*138c0*/  BRA `(.L_x_6379) ;  /* 0x0000000c005c7947 */ /* 0x000fec0003800000 */
.L_x_6341:
[----:B---34-:R-:W-:Y:S01]  /*138d0*/  FADD.FTZ R30, -R29, -RZ ;  /* 0x800000ff1d1e7221 */ /* 0x018fe20000010100 */
[----:B------:R-:W-:Y:S01]  /*138e0*/  MOV R0, RZ ;  /* 0x000000ff00007202 */ /* 0x000fe20000000f00 */
[----:B------:R-:W-:Y:S06]  /*138f0*/  BRA `(.L_x_6379) ;  /* 0x0000000c00507947 */ /* 0x000fec0003800000 */
.L_x_6340:
        /* <DEDUP_REMOVED lines=24> */
.L_x_6384:
[----:B------:R-:W-:Y:S05]  /*13a80*/  BSYNC B4 ;  /* 0x0000000000047941 */ /* 0x000fea0003800000 */
.L_x_6383:
        /* <DEDUP_REMOVED lines=18> */
.L_x_6386:
[----:B------:R-:W-:Y:S02]  /*13bb0*/  ISETP.GE.AND P0, PT, R26, RZ, PT ;  /* 0x000000ff1a00720c */ /* 0x000fe40003f06270 */
[----:B------:R-:W-:-:S11]  /*13bc0*/  MOV R3, 0x3fd774eb ;  /* 0x3fd774eb00037802 */ /* 0x000fd60000000f00 */
[----:B------:R-:W-:-:S04]  /*13bd0*/  @P0 FFMA.FTZ R0, R3, 0.93318945169448852539, -R0 ;  /* 0x3f6ee58103000823 */ /* 0x000fc80000010800 */
[----:B------:R-:W-:-:S07]  /*13be0*/  @!P0 FFMA.FTZ R0, R3, 0.93318945169448852539, R0 ;  /* 0x3f6ee58103008823 */ /* 0x000fce0000010000 */
.L_x_6387:
[----:B------:R-:W-:Y:S05]  /*13bf0*/  BSYNC B0 ;  /* 0x0000000000007941 */ /* 0x000fea0003800000 */
.L_x_6385:
        /* <DEDUP_REMOVED lines=13> */
.L_x_6382:
        /* <DEDUP_REMOVED lines=12> */
.L_x_6390:
[----:B------:R-:W-:Y:S05]  /*13d90*/  BSYNC B4 ;  /* 0x0000000000047941 */ /* 0x000fea0003800000 */
.L_x_6389:
        /* <DEDUP_REMOVED lines=18> */
.L_x_6392:
[----:B------:R-:W-:Y:S02]  /*13ec0*/  ISETP.GE.AND P0, PT, R26, RZ, PT ;  /* 0x000000ff1a00720c */ /* 0x000fe40003f06270 */
[----:B------:R-:W-:-:S11]  /*13ed0*/  MOV R3, 0x3fd774eb ;  /* 0x3fd774eb00037802 */ /* 0x000fd60000000f00 */
[----:B------:R-:W-:-:S04]  /*13ee0*/  @P0 FFMA.FTZ R0, R3, 0.93318945169448852539, -R0 ;  /* 0x3f6ee58103000823 */ /* 0x000fc80000010800 */
[----:B------:R-:W-:-:S07]  /*13ef0*/  @!P0 FFMA.FTZ R0, R3, 0.93318945169448852539, R0 ;  /* 0x3f6ee58103008823 */ /* 0x000fce0000010000 */
.L_x_6393:
[----:B------:R-:W-:Y:S05]  /*13f00*/  BSYNC B0 ;  /* 0x0000000000007941 */ /* 0x000fea0003800000 */
.L_x_6391:
        /* <DEDUP_REMOVED lines=27> */
.L_x_6381:
        /* <DEDUP_REMOVED lines=33> */
.L_x_6395:
[----:B------:R-:W-:Y:S05]  /*142d0*/  BSYNC B4 ;  /* 0x0000000000047941 */ /* 0x000fea0003800000 */
.L_x_6394:
        /* <DEDUP_REMOVED lines=18> */
.L_x_6397:
[----:B------:R-:W-:Y:S02]  /*14400*/  ISETP.GE.AND P0, PT, R26, RZ, PT ;  /* 0x000000ff1a00720c */ /* 0x000fe40003f06270 */
[----:B------:R-:W-:-:S11]  /*14410*/  MOV R3, 0x3fd774eb ;  /* 0x3fd774eb00037802 */ /* 0x000fd60000000f00 */
[----:B------:R-:W-:-:S04]  /*14420*/  @P0 FFMA.FTZ R0, R3, 0.93318945169448852539, -R0 ;  /* 0x3f6ee58103000823 */ /* 0x000fc80000010800 */
[----:B------:R-:W-:-:S07]  /*14430*/  @!P0 FFMA.FTZ R0, R3, 0.93318945169448852539, R0 ;  /* 0x3f6ee58103008823 */ /* 0x000fce0000010000 */
.L_x_6398:
[----:B------:R-:W-:Y:S05]  /*14440*/  BSYNC B0 ;  /* 0x0000000000007941 */ /* 0x000fea0003800000 */
.L_x_6396:
        /* <DEDUP_REMOVED lines=10> */
.L_x_6388:
[----:B------:R-:W-:Y:S05]  /*144f0*/  BSYNC B3 ;  /* 0x0000000000037941 */ /* 0x000fea0003800000 */
.L_x_6380:
[----:B------:R-:W-:Y:S01]  /*14500*/  ISETP.NE.AND P0, PT, R19, RZ, PT ;  /* 0x000000ff1300720c */ /* 0x000fe20003f05270 */
[----:B------:R-:W-:Y:S01]  /*14510*/  FADD.FTZ R30, R31, 0.69314718246459960938 ;  /* 0x3f3172181f1e7421 */ /* 0x000fe20000010000 */
[----:B------:R-:W-:-:S11]  /*14520*/  FADD.FTZ R0, |R0|, -RZ ;  /* 0x800000ff00007221 */ /* 0x000fd60000010200 */
[----:B------:R-:W-:Y:S01]  /*14530*/  @!P0 FADD.FTZ R30, -R30, -RZ ;  /* 0x800000ff1e1e8221 */ /* 0x000fe20000010100 */
[----:B------:R-:W-:Y:S06]  /*14540*/  BRA `(.L_x_6379) ;  /* 0x00000000003c7947 */ /* 0x000fec0003800000 */
.L_x_6339:
[----:B------:R-:W-:-:S13]  /*14550*/  FSETP.NEU.FTZ.AND P0, PT, R28, +INF , PT ;  /* 0x7f8000001c00780b */ /* 0x000fda0003f1d000 */
[----:B------:R-:W-:Y:S01]  /*14560*/  @!P0 FADD.FTZ R0, R29, R29 ;  /* 0x0000001d1d008221 */ /* 0x000fe20000010000 */
[----:B---34-:R-:W-:Y:S01]  /*14570*/  @!P0 MOV R30, 0xff800000 ;  /* 0xff800000001e8802 */ /* 0x018fe20000000f00 */
        /* <DEDUP_REMOVED lines=12> */
.L_x_6379:
[----:B------:R-:W-:Y:S05]  /*14640*/  BSYNC B2 ;  /* 0x0000000000027941 */ /* 0x000fea0003800000 */
.L_x_6338:
        /* <DEDUP_REMOVED lines=10> */
.L_x_6400:
[----:B------:R-:W-:Y:S02]  /*146f0*/  FSETP.GTU.FTZ.AND P0, PT, R3, +INF , PT ;  /* 0x7f8000000300780b */ /* 0x000fe40003f1c000 */
[----:B------:R-:W-:-:S11]  /*14700*/  MOV R9, R0 ;  /* 0x0000000000097202 */ /* 0x000fd60000000f00 */
[----:B------:R-:W-:-:S07]  /*14710*/  @!P0 MOV R30, R3 ;  /* 0x00000003001e8202 */ /* 0x000fce0000000f00 */
.L_x_6401:
[----:B------:R-:W-:Y:S05]  /*14720*/  BSYNC B0 ;  /* 0x0000000000007941 */ /* 0x000fea0003800000 */
.L_x_6399:
[----:B--23--:R-:W1:Y:S01]  /*14730*/  LDC.64 R4, c[0x0][0x218] ;  /* 0x00008600ff047b82 */ /* 0x00ce620000000a00 */
        /* <DEDUP_REMOVED lines=10> */
[----:B------:R-:W-:Y:S04]  /*147e0*/  STG.E.128 desc[UR4][R2.64], R4 ;  /* 0x0000000402007986 */ /* 0x000fe8000c101d04 */
[----:B------:R-:W-:Y:S01]  /*147f0*/  STG.E.128 desc[UR4][R2.64+0x800], R16 ;  /* 0x0008001002007986 */ /* 0x000fe2000c101d04 */
[----:B------:R-:W-:Y:S05]  /*14800*/  EXIT ;  /* 0x000000000000794d */ /* 0x000fea0003800000 */
.L_x_5889:
        /* <DEDUP_REMOVED lines=32> */
[----:B------:R-:W1:Y:S01]  /*14a10*/  @!P1 LDC.64 R6, c[0x0][0x220] ;  /* 0x00008800ff069b82 */ /* 0x000e620000000a00 */
[----:B------:R-:W-:Y:S01]  /*14a20*/  @!P1 IADD3 R3, R3, 0x80, RZ ;  /* 0x0000008003039810 */ /* 0x000fe20007ffe0ff */
[----:B----4-:R-:W-:-:S04]  /*14a30*/  @!P3 IMAD.WIDE.U32 R16, R23, 0x4, R16 ;  /* 0x000000041710b825 */ /* 0x010fc800078e0010 */
[----:B0-----:R-:W-:Y:S02]  /*14a40*/  @!P4 IMAD.WIDE.U32 R14, R19, 0x4, R14 ;  /* 0x00000004130ec825 */ /* 0x001fe400078e000e */
[----:B------:R-:W4:Y:S02]  /*14a50*/  @!P3 LDG.E R16, desc[UR4][R16.64] ;  /* 0x000000041010b981 */ /* 0x000f24000c1e1900 */
[----:B-----5:R-:W-:Y:S02]  /*14a60*/  @!P2 IMAD.WIDE.U32 R22, R25, 0x4, R20 ;  /* 0x000000041916a825 */ /* 0x020fe400078e0014 */
[----:B------:R-:W5:Y:S02]  /*14a70*/  @!P4 LDG.E R14, desc[UR4][R14.64] ;  /* 0x000000040e0ec981 */ /* 0x000f64000c1e1900 */
[----:B-1----:R-:W-:Y:S02]  /*14a80*/  @!P5 IMAD.WIDE.U32 R12, R11, 0x4, R12 ;  /* 0x000000040b0cd825 */ /* 0x002fe400078e000c */
[----:B------:R0:W5:Y:S04]  /*14a90*/  @!P2 LDG.E R22, desc[UR4][R22.64] ;  /* 0x000000041616a981 */ /* 0x000168000c1e1900 */
[----:B------:R1:W5:Y:S01]  /*14aa0*/  @!P5 LDG.E R0, desc[UR4][R12.64] ;  /* 0x000000040c00d981 */ /* 0x000362000c1e1900 */
[----:B------:R-:W-:-:S06]  /*14ab0*/  @!P1 IMAD.WIDE.U32 R6, R27, 0x4, R6 ;  /* 0x000000041b069825 */ /* 0x000fcc00078e0006 */
[----:B------:R-:W5:Y:S01]  /*14ac0*/  @!P1 LDG.E R6, desc[UR4][R6.64] ;  /* 0x0000000406069981 */ /* 0x000f62000c1e1900 */
[----:B--2---:R-:W-:-:S04]  /*14ad0*/  @!P6 PRMT R18, R18, 0x5410, R4 ;  /* 0x000054101212e816 */ /* 0x004fc80000000004 */
[----:B------:R-:W-:Y:S02]  /*14ae0*/  @!P6 PRMT R18, R4, 0x7632, R18 ;  /* 0x000076320412e816 */ /* 0x000fe40000000012 */
[----:B------:R-:W-:-:S13]  /*14af0*/  ISETP.GE.AND P6, PT, R3, R10, PT ;  /* 0x0000000a0300720c */ /* 0x000fda0003fc6270 */
[----:B------:R-:W2:Y:S01]  /*14b00*/  @!P6 LDC.64 R4, c[0x0][0x220] ;  /* 0x00008800ff04eb82 */ /* 0x000ea20000000a00 */
[----:B------:R-:W-:-:S05]  /*14b10*/  @!P6 IADD3 R3, R2, R3, RZ ;  /* 0x000000030203e210 */ /* 0x000fca0007ffe0ff */
[----:B--2---:R-:W-:-:S06]  /*14b20*/  @!P6 IMAD.WIDE.U32 R4, R3, 0x4, R4 ;  /* 0x000000040304e825 */ /* 0x004fcc00078e0004 */
[----:B------:R-:W2:Y:S01]  /*14b30*/  @!P6 LDG.E R4, desc[UR4][R4.64] ;  /* 0x000000040404e981 */ /* 0x000ea2000c1e1900 */
[----:B------:R-:W-:Y:S02]  /*14b40*/  PRMT R21, RZ, 0x5410, RZ ;  /* 0x00005410ff157816 */ /* 0x000fe400000000ff */
[----:B0-----:R-:W-:Y:S02]  /*14b50*/  PRMT R23, RZ, 0x5410, RZ ;  /* 0x00005410ff177816 */ /* 0x001fe400000000ff */
[----:B------:R-:W-:Y:S02]  /*14b60*/  PRMT R25, RZ, 0x5410, RZ ;  /* 0x00005410ff197816 */ /* 0x000fe400000000ff */
[----:B------:R-:W-:Y:S02]  /*14b70*/  PRMT R27, RZ, 0x5410, RZ ;  /* 0x00005410ff1b7816 */ /* 0x000fe400000000ff */
[----:B------:R-:W-:Y:S02]  /*14b80*/  PRMT R31, RZ, 0x5410, RZ ;  /* 0x00005410ff1f7816 */ /* 0x000fe400000000ff */
[----:B------:R-:W-:Y:S01]  /*14b90*/  PRMT R29, RZ, 0x5410, RZ ;  /* 0x00005410ff1d7816 */ /* 0x000fe200000000ff */
[----:B------:R-:W-:Y:S01]  /*14ba0*/  BSSY B3, `(.L_x_6402) ;  /* 0x000029e000037945 */ /* 0x000fe20003800000 */
[----:B-1----:R-:W-:-:S02]  /*14bb0*/  PRMT R12, RZ, 0x7610, R12 ;  /* 0x00007610ff0c7816 */ /* 0x002fc4000000000c */
[----:B------:R-:W-:Y:S02]  /*14bc0*/  PRMT R13, RZ, 0x7610, R13 ;  /* 0x00007610ff0d7816 */ /* 0x000fe4000000000d */
[C---:B---3--:R-:W-:Y:S02]  /*14bd0*/  @!P0 PRMT R12, R8.reuse, 0x7610, R12 ;  /* 0x00007610080c8816 */ /* 0x048fe4000000000c */
[----:B------:R-:W-:Y:S02]  /*14be0*/  @!P0 PRMT R13, R8, 0x7632, R13 ;  /* 0x00007632080d8816 */ /* 0x000fe4000000000d */
[----:B----4-:R-:W-:Y:S02]  /*14bf0*/  @!P3 PRMT R25, R25, 0x5410, R16 ;  /* 0x000054101919b816 */ /* 0x010fe40000000010 */
[----:B-----5:R-:W-:Y:S02]  /*14c00*/  @!P4 PRMT R23, R23, 0x5410, R14 ;  /* 0x000054101717c816 */ /* 0x020fe4000000000e */
[----:B------:R-:W-:-:S02]  /*14c10*/  @!P2 PRMT R27, R27, 0x5410, R22 ;  /* 0x000054101b1ba816 */ /* 0x000fc40000000016 */
[----:B------:R-:W-:Y:S02]  /*14c20*/  @!P5 PRMT R21, R21, 0x5410, R0 ;  /* 0x000054101515d816 */ /* 0x000fe40000000000 */
[----:B------:R-:W-:Y:S02]  /*14c30*/  @!P4 PRMT R23, R14, 0x7632, R23 ;  /* 0x000076320e17c816 */ /* 0x000fe40000000017 */
[----:B------:R-:W-:Y:S02]  /*14c40*/  @!P5 PRMT R21, R0, 0x7632, R21 ;  /* 0x000076320015d816 */ /* 0x000fe40000000015 */
[----:B------:R-:W-:Y:S02]  /*14c50*/  @!P3 PRMT R25, R16, 0x7632, R25 ;  /* 0x000076321019b816 */ /* 0x000fe40000000019 */
[----:B------:R-:W-:Y:S02]  /*14c60*/  @!P1 PRMT R29, R29, 0x5410, R6 ;  /* 0x000054101d1d9816 */ /* 0x000fe40000000006 */
[----:B------:R-:W-:-:S02]  /*14c70*/  @!P2 PRMT R27, R22, 0x7632, R27 ;  /* 0x00007632161ba816 */ /* 0x000fc4000000001b */
        /* <DEDUP_REMOVED lines=113> */
.L_x_6412:
        /* <DEDUP_REMOVED lines=10> */
.L_x_6414:
[----:B------:R-:W-:-:S04]  /*15430*/  FADD.FTZ R6, -R3, R4 ;  /* 0x0000000403067221 */ /* 0x000fc80000010100 */
[----:B------:R-:W-:-:S07]  /*15440*/  FMUL.FTZ R6, R6, 0.5 ;  /* 0x3f00000006067820 */ /* 0x000fce0000410000 */
.L_x_6415:
[----:B------:R-:W-:Y:S05]  /*15450*/  BSYNC B1 ;  /* 0x0000000000017941 */ /* 0x000fea0003800000 */
.L_x_6413:
        /* <DEDUP_REMOVED lines=11> */
.L_x_6417:
[----:B------:R-:W-:-:S04]  /*15510*/  FADD.FTZ R7, R5, -R8 ;  /* 0x8000000805077221 */ /* 0x000fc80000010000 */
[----:B------:R-:W-:-:S07]  /*15520*/  FMUL.FTZ R7, R7, 0.5 ;  /* 0x3f00000007077820 */ /* 0x000fce0000410000 */
.L_x_6418:
[----:B------:R-:W-:Y:S05]  /*15530*/  BSYNC B1 ;  /* 0x0000000000017941 */ /* 0x000fea0003800000 */
.L_x_6416:
        /* <DEDUP_REMOVED lines=35> */
.L_x_6411:
[----:B------:R0:W1:Y:S02]  /*15770*/  MUFU.SQRT R15, R11 ;  /* 0x0000000b000f7308 */ /* 0x0000640000002000 */
.L_x_6410:
[----:B------:R-:W-:Y:S05]  /*15780*/  BSYNC B0 ;  /* 0x0000000000007941 */ /* 0x000fea0003800000 */
.L_x_6409:
        /* <DEDUP_REMOVED lines=24> */
.L_x_6425:
[----:B------:R-:W-:-:S04]  /*15910*/  FADD.FTZ R3, -R3, R4 ;  /* 0x0000000403037221 */ /* 0x000fc80000010100 */
[----:B------:R-:W-:-:S07]  /*15920*/  FMUL.FTZ R3, R3, 0.5 ;  /* 0x3f00000003037820 */ /* 0x000fce0000410000 */
.L_x_6426:
[----:B------:R-:W-:Y:S05]  /*15930*/  BSYNC B1 ;  /* 0x0000000000017941 */ /* 0x000fea0003800000 */
.L_x_6424:
        /* <DEDUP_REMOVED lines=10> */
.L_x_6428:
[----:B------:R-:W-:-:S04]  /*159e0*/  FADD.FTZ R0, -R0, R5 ;  /* 0x0000000500007221 */ /* 0x000fc80000010100 */
[----:B------:R-:W-:-:S07]  /*159f0*/  FMUL.FTZ R0, R0, 0.5 ;  /* 0x3f00000000007820 */ /* 0x000fce0000410000 */
.L_x_6429:
[----:B------:R-:W-:Y:S05]  /*15a00*/  BSYNC B1 ;  /* 0x0000000000017941 */ /* 0x000fea0003800000 */
.L_x_6427:
[----:B------:R-:W-:Y:S01]  /*15a10*/  FADD.FTZ R0, R0, R3 ;  /* 0x0000000300007221 */ /* 0x000fe20000010000 */
[----:B------:R-:W-:Y:S01]  /*15a20*/  FADD.FTZ R17, R14, R17 ;  /* 0x000000110e117221 */ /* 0x000fe20000010000 */
[----:B------:R-:W-:-:S03]  /*15a30*/  PLOP3.LUT P0, PT, PT, PT, PT, 0x80, 0x0 ;  /* 0x000000000000781c */ /* 0x000fc60003f0f070 */
[----:B------:R-:W-:-:S06]  /*15a40*/  FMUL.FTZ R17, R17, R0 ;  /* 0x0000000011117220 */ /* 0x000fcc0000410000 */
[----:B------:R-:W4:Y:S01]  /*15a50*/  MUFU.SQRT R17, R17 ;  /* 0x0000001100117308 */ /* 0x000f220000002000 */
[----:B------:R-:W-:Y:S05]  /*15a60*/  BRA `(.L_x_6421) ;  /* 0x0000000000687947 */ /* 0x000fea0003800000 */
.L_x_6423:
        /* <DEDUP_REMOVED lines=15> */
.L_x_6422:
        /* <DEDUP_REMOVED lines=8> */
.L_x_6420:
[----:B------:R-:W-:Y:S01]  /*15be0*/  PLOP3.LUT P0, PT, PT, PT, PT, 0x80, 0x0 ;  /* 0x000000000000781c */ /* 0x000fe20003f0f070 */
[----:B------:R-:W-:Y:S01]  /*15bf0*/  FMUL.FTZ R17, R17, 16777216 ;  /* 0x4b80000011117820 */ /* 0x000fe20000410000 */
[----:B------:R-:W-:-:S11]  /*15c00*/  FMUL.FTZ R14, R14, 16777216 ;  /* 0x4b8000000e0e7820 */ /* 0x000fd60000410000 */
.L_x_6421:
[----:B------:R-:W-:Y:S05]  /*15c10*/  BSYNC B0 ;  /* 0x0000000000007941 */ /* 0x000fea0003800000 */
.L_x_6419:
        /* <DEDUP_REMOVED lines=33> */
.L_x_6432:
        /* <DEDUP_REMOVED lines=28> */
.L_x_6431:
        /* <DEDUP_REMOVED lines=9> */
[----:B--2---:R-:W0:Y:S08]  /*16080*/  MUFU.RCP R4, R11 ;  /* 0x0000000b00047308 */ /* 0x004e300000001000 */
        /* <DEDUP_REMOVED lines=9> */
[----:B-1----:R-:W-:Y:S05]  /*16120*/  CALL.REL.NOINC `($__internal_12_$__cuda_sm3x_div_rn_ftz_f32_slowpath) ;  /* 0x0000013400f07944 */ /* 0x002fea0003c00000 */
.L_x_6436:
[----:B------:R-:W-:Y:S05]  /*16130*/  BSYNC B5 ;  /* 0x0000000000057941 */ /* 0x000fea0003800000 */
.L_x_6435:
        /* <DEDUP_REMOVED lines=18> */
.L_x_6438:
[----:B------:R-:W-:Y:S02]  /*16260*/  ISETP.GE.AND P0, PT, R14, RZ, PT ;  /* 0x000000ff0e00720c */ /* 0x000fe40003f06270 */
[----:B------:R-:W-:-:S11]  /*16270*/  MOV R3, 0x3fd774eb ;  /* 0x3fd774eb00037802 */ /* 0x000fd60000000f00 */
[----:B------:R-:W-:-:S04]  /*16280*/  @P0 FFMA.FTZ R0, R3, 0.93318945169448852539, -R0 ;  /* 0x3f6ee58103000823 */ /* 0x000fc80000010800 */
[----:B------:R-:W-:-:S07]  /*16290*/  @!P0 FFMA.FTZ R0, R3, 0.93318945169448852539, R0 ;  /* 0x3f6ee58103008823 */ /* 0x000fce0000010000 */
.L_x_6439:
[----:B------:R-:W-:Y:S05]  /*162a0*/  BSYNC B0 ;  /* 0x0000000000007941 */ /* 0x000fea0003800000 */
.L_x_6437:
        /* <DEDUP_REMOVED lines=11> */
.L_x_6434:
[----:B------:R-:W-:Y:S01]  /*16360*/  FADD.FTZ R9, |R14|, -RZ ;  /* 0x800000ff0e097221 */ /* 0x000fe20000010200 */
[C---:B--234-:R-:W-:Y:S01]  /*16370*/  FADD.FTZ R4, |R17|.reuse, -RZ ;  /* 0x800000ff11047221 */ /* 0x05cfe20000010200 */
        /* <DEDUP_REMOVED lines=15> */
.L_x_6441:
[----:B------:R-:W-:Y:S05]  /*16470*/  BSYNC B5 ;  /* 0x0000000000057941 */ /* 0x000fea0003800000 */
.L_x_6440:
        /* <DEDUP_REMOVED lines=18> */
.L_x_6443:
[----:B------:R-:W-:Y:S02]  /*165a0*/  ISETP.GE.AND P0, PT, R14, RZ, PT ;  /* 0x000000ff0e00720c */ /* 0x000fe40003f06270 */
[----:B------:R-:W-:-:S11]  /*165b0*/  MOV R3, 0x3fd774eb ;  /* 0x3fd774eb00037802 */ /* 0x000fd60000000f00 */
[----:B------:R-:W-:-:S04]  /*165c0*/  @P0 FFMA.FTZ R0, R3, 0.93318945169448852539, -R0 ;  /* 0x3f6ee58103000823 */ /* 0x000fc80000010800 */
[----:B------:R-:W-:-:S07]  /*165d0*/  @!P0 FFMA.FTZ R0, R3, 0.93318945169448852539, R0 ;  /* 0x3f6ee58103008823 */ /* 0x000fce0000010000 */
.L_x_6444:
[----:B------:R-:W-:Y:S05]  /*165e0*/  BSYNC B0 ;  /* 0x0000000000007941 */ /* 0x000fea0003800000 */
.L_x_6442:
        /* <DEDUP_REMOVED lines=10> */
.L_x_6433:
[----:B------:R-:W-:Y:S05]  /*16690*/  BSYNC B4 ;  /* 0x0000000000047941 */ /* 0x000fea0003800000 */
.L_x_6430:
[----:B------:R-:W-:-:S04]  /*166a0*/  SHF.R.U32.HI R3, RZ, 0x1f, R13 ;  /* 0x0000001fff037819 */ /* 0x000fc8000001160d */
[----:B------:R-:W-:-:S13]  /*166b0*/  ISETP.NE.AND P0, PT, R3, RZ, PT ;  /* 0x000000ff0300720c */ /* 0x000fda0003f05270 */
[----:B-1----:R-:W-:-:S05]  /*166c0*/  @!P0 FADD.FTZ R15, -R15, -RZ ;  /* 0x800000ff0f0f8221 */ /* 0x002fca0000010100 */
[----:B0-----:R-:W-:Y:S01]  /*166d0*/  MOV R11, R15 ;  /* 0x0000000f000b7202 */ /* 0x001fe20000000f00 */
[----:B------:R-:W-:Y:S06]  /*166e0*/  BRA `(.L_x_6445) ;  /* 0x0000000c00707947 */ /* 0x000fec0003800000 */
.L_x_6408:
[----:B------:R-:W-:Y:S01]  /*166f0*/  FADD.FTZ R0, -R12, 6.1232342629258392722e-17 ;  /* 0x248d31320c007421 */ /* 0x000fe20000010100 */
[----:B------:R-:W-:-:S03]  /*16700*/  FADD.FTZ R11, -R13, -RZ ;  /* 0x800000ff0d0b7221 */ /* 0x000fc60000010100 */
[----:B------:R-:W-:Y:S01]  /*16710*/  FADD.FTZ R0, R0, 1.5707963705062866211 ;  /* 0x3fc90fdb00007421 */ /* 0x000fe20000010000 */
[----:B------:R-:W-:Y:S06]  /*16720*/  BRA `(.L_x_6445) ;  /* 0x0000000c00607947 */ /* 0x000fec0003800000 */
.L_x_6407:
[----:B------:R-:W-:Y:S01]  /*16730*/  HFMA2.MMA R0, -RZ, RZ, 0, 0 ;  /* 0x00000000ff007435 */ /* 0x000fe200000001ff */
[----:B------:R-:W-:Y:S01]  /*16740*/  FADD.FTZ R11, -R13, -RZ ;  /* 0x800000ff0d0b7221 */ /* 0x000fe20000010100 */
[----:B------:R-:W-:Y:S09]  /*16750*/  BRA `(.L_x_6445) ;  /* 0x0000000c00547947 */ /* 0x000ff20003800000 */
.L_x_6406:
        /* <DEDUP_REMOVED lines=23> */
[----:B------:R-:W-:Y:S05]  /*168d0*/  CALL.REL.NOINC `($__internal_12_$__cuda_sm3x_div_rn_ftz_f32_slowpath) ;  /* 0x0000013000047944 */ /* 0x000fea0003c00000 */
.L_x_6450:
[----:B------:R-:W-:Y:S05]  /*168e0*/  BSYNC B5 ;  /* 0x0000000000057941 */ /* 0x000fea0003800000 */
.L_x_6449:
        /* <DEDUP_REMOVED lines=18> */
.L_x_6452:
[----:B------:R-:W-:Y:S02]  /*16a10*/  ISETP.GE.AND P0, PT, R12, RZ, PT ;  /* 0x000000ff0c00720c */ /* 0x000fe40003f06270 */
[----:B------:R-:W-:-:S11]  /*16a20*/  MOV R3, 0x3fd774eb ;  /* 0x3fd774eb00037802 */ /* 0x000fd60000000f00 */
[----:B------:R-:W-:-:S04]  /*16a30*/  @P0 FFMA.FTZ R0, R3, 0.93318945169448852539, -R0 ;  /* 0x3f6ee58103000823 */ /* 0x000fc80000010800 */
[----:B------:R-:W-:-:S07]  /*16a40*/  @!P0 FFMA.FTZ R0, R3, 0.93318945169448852539, R0 ;  /* 0x3f6ee58103008823 */ /* 0x000fce0000010000 */
.L_x_6453:
[----:B------:R-:W-:Y:S05]  /*16a50*/  BSYNC B0 ;  /* 0x0000000000007941 */ /* 0x000fea0003800000 */
.L_x_6451:
        /* <DEDUP_REMOVED lines=13> */
.L_x_6448:
        /* <DEDUP_REMOVED lines=11> */
[----:B------:R-:W-:Y:S05]  /*16be0*/  CALL.REL.NOINC `($__internal_12_$__cuda_sm3x_div_rn_ftz_f32_slowpath) ;  /* 0x0000012c00407944 */ /* 0x000fea0003c00000 */
.L_x_6456:
[----:B------:R-:W-:Y:S05]  /*16bf0*/  BSYNC B5 ;  /* 0x0000000000057941 */ /* 0x000fea0003800000 */
.L_x_6455:
        /* <DEDUP_REMOVED lines=18> */
.L_x_6458:
[----:B------:R-:W-:Y:S02]  /*16d20*/  ISETP.GE.AND P0, PT, R12, RZ, PT ;  /* 0x000000ff0c00720c */ /* 0x000fe40003f06270 */
[----:B------:R-:W-:-:S11]  /*16d30*/  MOV R3, 0x3fd774eb ;  /* 0x3fd774eb00037802 */ /* 0x000fd60000000f00 */
[----:B------:R-:W-:-:S04]  /*16d40*/  @P0 FFMA.FTZ R0, R3, 0.93318945169448852539, -R0 ;  /* 0x3f6ee58103000823 */ /* 0x000fc80000010800 */
[----:B------:R-:W-:-:S07]  /*16d50*/  @!P0 FFMA.FTZ R0, R3, 0.93318945169448852539, R0 ;  /* 0x3f6ee58103008823 */ /* 0x000fce0000010000 */
.L_x_6459:
[----:B------:R-:W-:Y:S05]  /*16d60*/  BSYNC B0 ;  /* 0x0000000000007941 */ /* 0x000fea0003800000 */
.L_x_6457:
        /* <DEDUP_REMOVED lines=27> */
.L_x_6447:
        /* <DEDUP_REMOVED lines=33> */
.L_x_6461:
[----:B------:R-:W-:Y:S05]  /*17130*/  BSYNC B5 ;  /* 0x0000000000057941 */ /* 0x000fea0003800000 */
.L_x_6460:
        /* <DEDUP_REMOVED lines=18> */
.L_x_6463:
[----:B------:R-:W-:Y:S02]  /*17260*/  ISETP.GE.AND P0, PT, R12, RZ, PT ;  /* 0x000000ff0c00720c */ /* 0x000fe40003f06270 */
[----:B------:R-:W-:-:S11]  /*17270*/  MOV R3, 0x3fd774eb ;  /* 0x3fd774eb00037802 */ /* 0x000fd60000000f00 */
[----:B------:R-:W-:-:S04]  /*17280*/  @P0 FFMA.FTZ R0, R3, 0.93318945169448852539, -R0 ;  /* 0x3f6ee58103000823 */ /* 0x000fc80000010800 */
[----:B------:R-:W-:-:S07]  /*17290*/  @!P0 FFMA.FTZ R0, R3, 0.93318945169448852539, R0 ;  /* 0x3f6ee58103008823 */ /* 0x000fce0000010000 */
.L_x_6464:
[----:B------:R-:W-:Y:S05]  /*172a0*/  BSYNC B0 ;  /* 0x0000000000007941 */ /* 0x000fea0003800000 */
.L_x_6462:
        /* <DEDUP_REMOVED lines=10> */
.L_x_6454:
[----:B------:R-:W-:Y:S05]  /*17350*/  BSYNC B4 ;  /* 0x0000000000047941 */ /* 0x000fea0003800000 */
.L_x_6446:
[----:B------:R-:W-:Y:S01]  /*17360*/  SHF.R.U32.HI R3, RZ, 0x1f, R13 ;  /* 0x0000001fff037819 */ /* 0x000fe2000001160d */
[----:B------:R-:W-:Y:S01]  /*17370*/  FADD.FTZ R11, R16, 0.69314718246459960938 ;  /* 0x3f317218100b7421 */ /* 0x000fe20000010000 */
[----:B------:R-:W-:Y:S02]  /*17380*/  FADD.FTZ R0, |R0|, -RZ ;  /* 0x800000ff00007221 */ /* 0x000fe40000010200 */
[----:B------:R-:W-:-:S13]  /*17390*/  ISETP.NE.AND P0, PT, R3, RZ, PT ;  /* 0x000000ff0300720c */ /* 0x000fda0003f05270 */
[----:B------:R-:W-:Y:S01]  /*173a0*/  @!P0 FADD.FTZ R11, -R11, -RZ ;  /* 0x800000ff0b0b8221 */ /* 0x000fe20000010100 */
[----:B------:R-:W-:Y:S06]  /*173b0*/  BRA `(.L_x_6445) ;  /* 0x00000000003c7947 */ /* 0x000fec0003800000 */
.L_x_6405:
        /* <DEDUP_REMOVED lines=15> */
.L_x_6445:
[----:B------:R-:W-:Y:S05]  /*174b0*/  BSYNC B2 ;  /* 0x0000000000027941 */ /* 0x000fea0003800000 */
.L_x_6404:
        /* <DEDUP_REMOVED lines=9> */
.L_x_6465:
[----:B------:R-:W-:Y:S02]  /*17550*/  FSETP.GTU.FTZ.AND P0, PT, R3, +INF , PT ;  /* 0x7f8000000300780b */ /* 0x000fe40003f1c000 */
[----:B------:R-:W-:-:S11]  /*17560*/  MOV R12, R0 ;  /* 0x00000000000c7202 */ /* 0x000fd60000000f00 */
[----:B------:R-:W-:-:S07]  /*17570*/  @!P0 MOV R11, R3 ;  /* 0x00000003000b8202 */ /* 0x000fce0000000f00 */
.L_x_6403:
[----:B------:R-:W-:Y:S05]  /*17580*/  BSYNC B3 ;  /* 0x0000000000037941 */ /* 0x000fea0003800000 */
.L_x_6402:
[----:B------:R-:W0:Y:S01]  /*17590*/  S2R R13, SR_TID.X ;  /* 0x00000000000d7919 */ /* 0x000e220000002100 */
[----:B------:R-:W-:Y:S01]  /*175a0*/  BSSY B3, `(.L_x_6466) ;  /* 0x000028f000037945 */ /* 0x000fe20003800000 */
[----:B0-----:R-:W-:-:S04]  /*175b0*/  IADD3 R3, R13, 0x80, RZ ;  /* 0x000000800d037810 */ /* 0x001fc80007ffe0ff */
[----:B------:R-:W-:-:S13]  /*175c0*/  ISETP.GE.AND P0, PT, R3, R10, PT ;  /* 0x0000000a0300720c */ /* 0x000fda0003f06270 */
[----:B------:R-:W-:Y:S05]  /*175d0*/  @P0 BRA `(.L_x_6467) ;  /* 0x00000028002c0947 */ /* 0x000fea0003800000 */
[--C-:B------:R-:W-:Y:S01]  /*175e0*/  HADD2.F32 R15, -RZ, R18.reuse.H1_H1 ;  /* 0x30000012ff0f7230 */ /* 0x100fe20000004100 */
[----:B------:R-:W-:Y:S01]  /*175f0*/  BSSY B2, `(.L_x_6468) ;  /* 0x000027d000027945 */ /* 0x000fe20003800000 */
[----:B------:R-:W-:-:S03]  /*17600*/  HADD2.F32 R16, -RZ, R18.H0_H0 ;  /* 0x20000012ff107230 */ /* 0x000fc60000004100 */
        /* <DEDUP_REMOVED lines=107> */
.L_x_6476:
        /* <DEDUP_REMOVED lines=10> */
.L_x_6478:
[----:B------:R-:W-:-:S04]  /*17d60*/  FADD.FTZ R4, -R0, R5 ;  /* 0x0000000500047221 */ /* 0x000fc80000010100 */
[----:B------:R-:W-:-:S07]  /*17d70*/  FMUL.FTZ R4, R4, 0.5 ;  /* 0x3f00000004047820 */ /* 0x000fce0000410000 */
.L_x_6479:
[----:B------:R-:W-:Y:S05]  /*17d80*/  BSYNC B1 ;  /* 0x0000000000017941 */ /* 0x000fea0003800000 */
.L_x_6477:
        /* <DEDUP_REMOVED lines=11> */
.L_x_6481:
[----:B------:R-:W-:-:S04]  /*17e40*/  FADD.FTZ R7, R6, -R7 ;  /* 0x8000000706077221 */ /* 0x000fc80000010000 */
[----:B------:R-:W-:-:S07]  /*17e50*/  FMUL.FTZ R7, R7, 0.5 ;  /* 0x3f00000007077820 */ /* 0x000fce0000410000 */
.L_x_6482:
[----:B------:R-:W-:Y:S05]  /*17e60*/  BSYNC B1 ;  /* 0x0000000000017941 */ /* 0x000fea0003800000 */
.L_x_6480:
        /* <DEDUP_REMOVED lines=35> */
.L_x_6475:
[----:B------:R0:W1:Y:S02]  /*180a0*/  MUFU.SQRT R14, R18 ;  /* 0x00000012000e7308 */ /* 0x0000640000002000 */
.L_x_6474:
[----:B------:R-:W-:Y:S05]  /*180b0*/  BSYNC B0 ;  /* 0x0000000000007941 */ /* 0x000fea0003800000 */
.L_x_6473:
        /* <DEDUP_REMOVED lines=24> */
.L_x_6489:
[----:B------:R-:W-:-:S04]  /*18240*/  FADD.FTZ R0, -R0, R5 ;  /* 0x0000000500007221 */ /* 0x000fc80000010100 */
[----:B------:R-:W-:-:S07]  /*18250*/  FMUL.FTZ R0, R0, 0.5 ;  /* 0x3f00000000007820 */ /* 0x000fce0000410000 */
.L_x_6490:
[----:B------:R-:W-:Y:S05]  /*18260*/  BSYNC B1 ;  /* 0x0000000000017941 */ /* 0x000fea0003800000 */
.L_x_6488:
        /* <DEDUP_REMOVED lines=10> */
.L_x_6492:
[----:B------:R-:W-:-:S04]  /*18310*/  FADD.FTZ R3, -R3, R6 ;  /* 0x0000000603037221 */ /* 0x000fc80000010100 */
[----:B------:R-:W-:-:S07]  /*18320*/  FMUL.FTZ R3, R3, 0.5 ;  /* 0x3f00000003037820 */ /* 0x000fce0000410000 */
.L_x_6493:
[----:B------:R-:W-:Y:S05]  /*18330*/  BSYNC B1 ;  /* 0x0000000000017941 */ /* 0x000fea0003800000 */
.L_x_6491:
[----:B------:R-:W-:Y:S01]  /*18340*/  FADD.FTZ R3, R3, R0 ;  /* 0x0000000003037221 */ /* 0x000fe20000010000 */
[----:B------:R-:W-:Y:S01]  /*18350*/  FADD.FTZ R20, R17, R20 ;  /* 0x0000001411147221 */ /* 0x000fe20000010000 */
[----:B------:R-:W-:-:S03]  /*18360*/  PLOP3.LUT P0, PT, PT, PT, PT, 0x80, 0x0 ;  /* 0x000000000000781c */ /* 0x000fc60003f0f070 */
[----:B------:R-:W-:-:S06]  /*18370*/  FMUL.FTZ R20, R20, R3 ;  /* 0x0000000314147220 */ /* 0x000fcc0000410000 */
[----:B------:R-:W2:Y:S01]  /*18380*/  MUFU.SQRT R20, R20 ;  /* 0x0000001400147308 */ /* 0x000ea20000002000 */
[----:B------:R-:W-:Y:S05]  /*18390*/  BRA `(.L_x_6485) ;  /* 0x0000000000687947 */ /* 0x000fea0003800000 */
.L_x_6487:
        /* <DEDUP_REMOVED lines=15> */
.L_x_6486:
        /* <DEDUP_REMOVED lines=8> */
.L_x_6484:
[----:B------:R-:W-:Y:S01]  /*18510*/  PLOP3.LUT P0, PT, PT, PT, PT, 0x80, 0x0 ;  /* 0x000000000000781c */ /* 0x000fe20003f0f070 */
[----:B------:R-:W-:Y:S01]  /*18520*/  FMUL.FTZ R20, R20, 16777216 ;  /* 0x4b80000014147820 */ /* 0x000fe20000410000 */
[----:B------:R-:W-:-:S11]  /*18530*/  FMUL.FTZ R17, R17, 16777216 ;  /* 0x4b80000011117820 */ /* 0x000fd60000410000 */
.L_x_6485:
[----:B------:R-:W-:Y:S05]  /*18540*/  BSYNC B0 ;  /* 0x0000000000007941 */ /* 0x000fea0003800000 */
.L_x_6483:
        /* <DEDUP_REMOVED lines=33> */
.L_x_6496:
        /* <DEDUP_REMOVED lines=28> */
.L_x_6495:
        /* <DEDUP_REMOVED lines=20> */
.L_x_6500:
[----:B------:R-:W-:Y:S05]  /*18a60*/  BSYNC B5 ;  /* 0x0000000000057941 */ /* 0x000fea0003800000 */
.L_x_6499:
        /* <DEDUP_REMOVED lines=18> */
.L_x_6502:
[----:B------:R-:W-:Y:S02]  /*18b90*/  ISETP.GE.AND P0, PT, R17, RZ, PT ;  /* 0x000000ff1100720c */ /* 0x000fe40003f06270 */
[----:B------:R-:W-:-:S11]  /*18ba0*/  MOV R3, 0x3fd774eb ;  /* 0x3fd774eb00037802 */ /* 0x000fd60000000f00 */
[----:B------:R-:W-:-:S04]  /*18bb0*/  @P0 FFMA.FTZ R0, R3, 0.93318945169448852539, -R0 ;  /* 0x3f6ee58103000823 */ /* 0x000fc80000010800 */
[----:B------:R-:W-:-:S07]  /*18bc0*/  @!P0 FFMA.FTZ R0, R3, 0.93318945169448852539, R0 ;  /* 0x3f6ee58103008823 */ /* 0x000fce0000010000 */
.L_x_6503:
[----:B------:R-:W-:Y:S05]  /*18bd0*/  BSYNC B0 ;  /* 0x0000000000007941 */ /* 0x000fea0003800000 */
.L_x_6501:
        /* <DEDUP_REMOVED lines=11> */
.L_x_6498:
        /* <DEDUP_REMOVED lines=17> */
.L_x_6505:
[----:B------:R-:W-:Y:S05]  /*18da0*/  BSYNC B5 ;  /* 0x0000000000057941 */ /* 0x000fea0003800000 */
.L_x_6504:
        /* <DEDUP_REMOVED lines=18> */
.L_x_6507:
[----:B------:R-:W-:Y:S02]  /*18ed0*/  ISETP.GE.AND P0, PT, R17, RZ, PT ;  /* 0x000000ff1100720c */ /* 0x000fe40003f06270 */
[----:B------:R-:W-:-:S11]  /*18ee0*/  MOV R3, 0x3fd774eb ;  /* 0x3fd774eb00037802 */ /* 0x000fd60000000f00 */
[----:B------:R-:W-:-:S04]  /*18ef0*/  @P0 FFMA.FTZ R0, R3, 0.93318945169448852539, -R0 ;  /* 0x3f6ee58103000823 */ /* 0x000fc80000010800 */
[----:B------:R-:W-:-:S07]  /*18f00*/  @!P0 FFMA.FTZ R0, R3, 0.93318945169448852539, R0 ;  /* 0x3f6ee58103008823 */ /* 0x000fce0000010000 */
.L_x_6508:
[----:B------:R-:W-:Y:S05]  /*18f10*/  BSYNC B0 ;  /* 0x0000000000007941 */ /* 0x000fea0003800000 */
.L_x_6506:
        /* <DEDUP_REMOVED lines=10> */
.L_x_6497:
[----:B------:R-:W-:Y:S05]  /*18fc0*/  BSYNC B4 ;  /* 0x0000000000047941 */ /* 0x000fea0003800000 */
.L_x_6494:
[----:B------:R-:W-:-:S04]  /*18fd0*/  SHF.R.U32.HI R0, RZ, 0x1f, R16 ;  /* 0x0000001fff007819 */ /* 0x000fc80000011610 */
[----:B------:R-:W-:-:S13]  /*18fe0*/  ISETP.NE.AND P0, PT, R0, RZ, PT ;  /* 0x000000ff0000720c */ /* 0x000fda0003f05270 */
[----:B-1----:R-:W-:Y:S01]  /*18ff0*/  @!P0 FADD.FTZ R14, -R14, -RZ ;  /* 0x800000ff0e0e8221 */ /* 0x002fe20000010100 */
[----:B------:R-:W-:Y:S06]  /*19000*/  BRA `(.L_x_6509) ;  /* 0x0000000c006c7947 */ /* 0x000fec0003800000 */
.L_x_6472:
[----:B------:R-:W-:Y:S01]  /*19010*/  FADD.FTZ R3, -R15, 6.1232342629258392722e-17 ;  /* 0x248d31320f037421 */ /* 0x000fe20000010100 */
[----:B------:R-:W-:-:S03]  /*19020*/  FADD.FTZ R14, -R16, -RZ ;  /* 0x800000ff100e7221 */ /* 0x000fc60000010100 */
[----:B------:R-:W-:Y:S01]  /*19030*/  FADD.FTZ R3, R3, 1.5707963705062866211 ;  /* 0x3fc90fdb03037421 */ /* 0x000fe20000010000 */
[----:B------:R-:W-:Y:S06]  /*19040*/  BRA `(.L_x_6509) ;  /* 0x0000000c005c7947 */ /* 0x000fec0003800000 */
.L_x_6471:
[----:B------:R-:W-:Y:S01]  /*19050*/  FADD.FTZ R14, -R16, -RZ ;  /* 0x800000ff100e7221 */ /* 0x000fe20000010100 */
[----:B------:R-:W-:Y:S01]  /*19060*/  MOV R3, RZ ;  /* 0x000000ff00037202 */ /* 0x000fe20000000f00 */
[----:B------:R-:W-:Y:S06]  /*19070*/  BRA `(.L_x_6509) ;  /* 0x0000000c00507947 */ /* 0x000fec0003800000 */
.L_x_6470:
        /* <DEDUP_REMOVED lines=24> */
.L_x_6514:
[----:B------:R-:W-:Y:S05]  /*19200*/  BSYNC B5 ;  /* 0x0000000000057941 */ /* 0x000fea0003800000 */
.L_x_6513:
        /* <DEDUP_REMOVED lines=18> */
.L_x_6516:
[----:B------:R-:W-:Y:S02]  /*19330*/  ISETP.GE.AND P0, PT, R15, RZ, PT ;  /* 0x000000ff0f00720c */ /* 0x000fe40003f06270 */
[----:B------:R-:W-:-:S11]  /*19340*/  MOV R3, 0x3fd774eb ;  /* 0x3fd774eb00037802 */ /* 0x000fd60000000f00 */
[----:B------:R-:W-:-:S04]  /*19350*/  @P0 FFMA.FTZ R0, R3, 0.93318945169448852539, -R0 ;  /* 0x3f6ee58103000823 */ /* 0x000fc80000010800 */
[----:B------:R-:W-:-:S07]  /*19360*/  @!P0 FFMA.FTZ R0, R3, 0.93318945169448852539, R0 ;  /* 0x3f6ee58103008823 */ /* 0x000fce0000010000 */
.L_x_6517:
[----:B------:R-:W-:Y:S05]  /*19370*/  BSYNC B0 ;  /* 0x0000000000007941 */ /* 0x000fea0003800000 */
.L_x_6515:
        /* <DEDUP_REMOVED lines=13> */
.L_x_6512:
        /* <DEDUP_REMOVED lines=12> */
.L_x_6520:
[----:B------:R-:W-:Y:S05]  /*19510*/  BSYNC B5 ;  /* 0x0000000000057941 */ /* 0x000fea0003800000 */
.L_x_6519:
        /* <DEDUP_REMOVED lines=18> */
.L_x_6522:
[----:B------:R-:W-:Y:S02]  /*19640*/  ISETP.GE.AND P0, PT, R15, RZ, PT ;  /* 0x000000ff0f00720c */ /* 0x000fe40003f06270 */
[----:B------:R-:W-:-:S11]  /*19650*/  MOV R3, 0x3fd774eb ;  /* 0x3fd774eb00037802 */ /* 0x000fd60000000f00 */
[----:B------:R-:W-:-:S04]  /*19660*/  @P0 FFMA.FTZ R0, R3, 0.93318945169448852539, -R0 ;  /* 0x3f6ee58103000823 */ /* 0x000fc80000010800 */
[----:B------:R-:W-:-:S07]  /*19670*/  @!P0 FFMA.FTZ R0, R3, 0.93318945169448852539, R0 ;  /* 0x3f6ee58103008823 */ /* 0x000fce0000010000 */
.L_x_6523:
[----:B------:R-:W-:Y:S05]  /*19680*/  BSYNC B0 ;  /* 0x0000000000007941 */ /* 0x000fea0003800000 */
.L_x_6521:
        /* <DEDUP_REMOVED lines=27> */
.L_x_6511:
        /* <DEDUP_REMOVED lines=33> */
.L_x_6525:
[----:B------:R-:W-:Y:S05]  /*19a50*/  BSYNC B5 ;  /* 0x0000000000057941 */ /* 0x000fea0003800000 */
.L_x_6524:
        /* <DEDUP_REMOVED lines=18> */
.L_x_6527:
[----:B------:R-:W-:Y:S02]  /*19b80*/  ISETP.GE.AND P0, PT, R15, RZ, PT ;  /* 0x000000ff0f00720c */ /* 0x000fe40003f06270 */
[----:B------:R-:W-:-:S11]  /*19b90*/  MOV R3, 0x3fd774eb ;  /* 0x3fd774eb00037802 */ /* 0x000fd60000000f00 */
[----:B------:R-:W-:-:S04]  /*19ba0*/  @P0 FFMA.FTZ R0, R3, 0.93318945169448852539, -R0 ;  /* 0x3f6ee58103000823 */ /* 0x000fc80000010800 */
[----:B------:R-:W-:-:S07]  /*19bb0*/  @!P0 FFMA.FTZ R0, R3, 0.93318945169448852539, R0 ;  /* 0x3f6ee58103008823 */ /* 0x000fce0000010000 */
.L_x_6528:
[----:B------:R-:W-:Y:S05]  /*19bc0*/  BSYNC B0 ;  /* 0x0000000000007941 */ /* 0x000fea0003800000 */
.L_x_6526:
        /* <DEDUP_REMOVED lines=10> */
.L_x_6518:
[----:B------:R-:W-:Y:S05]  /*19c70*/  BSYNC B4 ;  /* 0x0000000000047941 */ /* 0x000fea0003800000 */
.L_x_6510:
[----:B------:R-:W-:Y:S01]  /*19c80*/  ISETP.NE.AND P0, PT, R19, RZ, PT ;  /* 0x000000ff1300720c */ /* 0x000fe20003f05270 */
[----:B------:R-:W-:Y:S01]  /*19c90*/  FADD.FTZ R14, R20, 0.69314718246459960938 ;  /* 0x3f317218140e7421 */ /* 0x000fe20000010000 */
[----:B------:R-:W-:-:S11]  /*19ca0*/  FADD.FTZ R3, |R0|, -RZ ;  /* 0x800000ff00037221 */ /* 0x000fd60000010200 */
[----:B------:R-:W-:Y:S01]  /*19cb0*/  @!P0 FADD.FTZ R14, -R14, -RZ ;  /* 0x800000ff0e0e8221 */ /* 0x000fe20000010100 */
[----:B------:R-:W-:Y:S06]  /*19cc0*/  BRA `(.L_x_6509) ;  /* 0x00000000003c7947 */ /* 0x000fec0003800000 */
.L_x_6469:
        /* <DEDUP_REMOVED lines=15> */
.L_x_6509:
[----:B------:R-:W-:Y:S05]  /*19dc0*/  BSYNC B2 ;  /* 0x0000000000027941 */ /* 0x000fea0003800000 */
.L_x_6468:
        /* <DEDUP_REMOVED lines=9> */
.L_x_6529:
[----:B------:R-:W-:Y:S02]  /*19e60*/  FSETP.GTU.FTZ.AND P0, PT, R0, +INF , PT ;  /* 0x7f8000000000780b */ /* 0x000fe40003f1c000 */
[----:B------:R-:W-:-:S11]  /*19e70*/  MOV R15, R3 ;  /* 0x00000003000f7202 */ /* 0x000fd60000000f00 */
[----:B------:R-:W-:-:S07]  /*19e80*/  @!P0 MOV R14, R0 ;  /* 0x00000000000e8202 */ /* 0x000fce0000000f00 */
.L_x_6467:
[----:B------:R-:W-:Y:S05]  /*19e90*/  BSYNC B3 ;  /* 0x0000000000037941 */ /* 0x000fea0003800000 */
.L_x_6466:
[----:B------:R-:W-:Y:S01]  /*19ea0*/  IADD3 R3, R13, 0x100, RZ ;  /* 0x000001000d037810 */ /* 0x000fe20007ffe0ff */
[----:B------:R-:W-:Y:S03]  /*19eb0*/  BSSY B3, `(.L_x_6530) ;  /* 0x000028e000037945 */ /* 0x000fe60003800000 */
[----:B------:R-:W-:-:S13]  /*19ec0*/  ISETP.GE.AND P0, PT, R3, R10, PT ;  /* 0x0000000a0300720c */ /* 0x000fda0003f06270 */
[----:B------:R-:W-:Y:S05]  /*19ed0*/  @P0 BRA `(.L_x_6531) ;  /* 0x00000028002c0947 */ /* 0x000fea0003800000 */
[--C-:B---34-:R-:W-:Y:S01]  /*19ee0*/  HADD2.F32 R17, -RZ, R21.reuse.H1_H1 ;  /* 0x30000015ff117230 */ /* 0x118fe20000004100 */
[----:B------:R-:W-:Y:S01]  /*19ef0*/  BSSY B2, `(.L_x_6532) ;  /* 0x000027d000027945 */ /* 0x000fe20003800000 */
[----:B0-----:R-:W-:-:S03]  /*19f00*/  HADD2.F32 R18, -RZ, R21.H0_H0 ;  /* 0x20000015ff127230 */ /* 0x001fc60000004100 */
        /* <DEDUP_REMOVED lines=29> */
[----:B--2---:R-:W-:Y:S01]  /*1a0e0*/  VIMNMX R20, R5, R8, PT ;  /* 0x0000000805147248 */ /* 0x004fe20003fe0100 */
        /* <DEDUP_REMOVED lines=77> */
.L_x_6540:
        /* <DEDUP_REMOVED lines=10> */
.L_x_6542:
[----:B------:R-:W-:-:S04]  /*1a660*/  FADD.FTZ R4, -R0, R5 ;  /* 0x0000000500047221 */ /* 0x000fc80000010100 */
[----:B------:R-:W-:-:S07]  /*1a670*/  FMUL.FTZ R4, R4, 0.5 ;  /* 0x3f00000004047820 */ /* 0x000fce0000410000 */
.L_x_6543:
[----:B------:R-:W-:Y:S05]  /*1a680*/  BSYNC B1 ;  /* 0x0000000000017941 */ /* 0x000fea0003800000 */
.L_x_6541:
        /* <DEDUP_REMOVED lines=11> */
.L_x_6545:
[----:B------:R-:W-:-:S04]  /*1a740*/  FADD.FTZ R7, R6, -R7 ;  /* 0x8000000706077221 */ /* 0x000fc80000010000 */
[----:B------:R-:W-:-:S07]  /*1a750*/  FMUL.FTZ R7, R7, 0.5 ;  /* 0x3f00000007077820 */ /* 0x000fce0000410000 */
.L_x_6546:
[----:B------:R-:W-:Y:S05]  /*1a760*/  BSYNC B1 ;  /* 0x0000000000017941 */ /* 0x000fea0003800000 */
.L_x_6544:
        /* <DEDUP_REMOVED lines=35> */
.L_x_6539:
[----:B------:R0:W1:Y:S02]  /*1a9a0*/  MUFU.SQRT R20, R16 ;  /* 0x0000001000147308 */ /* 0x0000640000002000 */
.L_x_6538:
[----:B------:R-:W-:Y:S05]  /*1a9b0*/  BSYNC B0 ;  /* 0x0000000000007941 */ /* 0x000fea0003800000 */
.L_x_6537:
        /* <DEDUP_REMOVED lines=24> */
.L_x_6553:
[----:B------:R-:W-:-:S04]  /*1ab40*/  FADD.FTZ R0, -R0, R5 ;  /* 0x0000000500007221 */ /* 0x000fc80000010100 */
[----:B------:R-:W-:-:S07]  /*1ab50*/  FMUL.FTZ R0, R0, 0.5 ;  /* 0x3f00000000007820 */ /* 0x000fce0000410000 */
.L_x_6554:
[----:B------:R-:W-:Y:S05]  /*1ab60*/  BSYNC B1 ;  /* 0x0000000000017941 */ /* 0x000fea0003800000 */
.L_x_6552:
        /* <DEDUP_REMOVED lines=10> */
.L_x_6556:
[----:B------:R-:W-:-:S04]  /*1ac10*/  FADD.FTZ R3, -R3, R6 ;  /* 0x0000000603037221 */ /* 0x000fc80000010100 */
[----:B------:R-:W-:-:S07]  /*1ac20*/  FMUL.FTZ R3, R3, 0.5 ;  /* 0x3f00000003037820 */ /* 0x000fce0000410000 */
.L_x_6557:
[----:B------:R-:W-:Y:S05]  /*1ac30*/  BSYNC B1 ;  /* 0x0000000000017941 */ /* 0x000fea0003800000 */
.L_x_6555:
[----:B------:R-:W-:Y:S01]  /*1ac40*/  FADD.FTZ R3, R3, R0 ;  /* 0x0000000003037221 */ /* 0x000fe20000010000 */
[----:B------:R-:W-:Y:S01]  /*1ac50*/  FADD.FTZ R22, R19, R22 ;  /* 0x0000001613167221 */ /* 0x000fe20000010000 */
[----:B------:R-:W-:-:S03]  /*1ac60*/  PLOP3.LUT P0, PT, PT, PT, PT, 0x80, 0x0 ;  /* 0x000000000000781c */ /* 0x000fc60003f0f070 */
[----:B------:R-:W-:-:S06]  /*1ac70*/  FMUL.FTZ R22, R22, R3 ;  /* 0x0000000316167220 */ /* 0x000fcc0000410000 */
[----:B------:R-:W2:Y:S01]  /*1ac80*/  MUFU.SQRT R22, R22 ;  /* 0x0000001600167308 */ /* 0x000ea20000002000 */
[----:B------:R-:W-:Y:S05]  /*1ac90*/  BRA `(.L_x_6549) ;  /* 0x0000000000687947 */ /* 0x000fea0003800000 */
.L_x_6551:
        /* <DEDUP_REMOVED lines=15> */
.L_x_6550:
        /* <DEDUP_REMOVED lines=8> */
.L_x_6548:
[----:B------:R-:W-:Y:S01]  /*1ae10*/  PLOP3.LUT P0, PT, PT, PT, PT, 0x80, 0x0 ;  /* 0x000000000000781c */ /* 0x000fe20003f0f070 */
[----:B------:R-:W-:Y:S01]  /*1ae20*/  FMUL.FTZ R22, R22, 16777216 ;  /* 0x4b80000016167820 */ /* 0x000fe20000410000 */
[----:B------:R-:W-:-:S11]  /*1ae30*/  FMUL.FTZ R19, R19, 16777216 ;  /* 0x4b80000013137820 */ /* 0x000fd60000410000 */
.L_x_6549:
[----:B------:R-:W-:Y:S05]  /*1ae40*/  BSYNC B0 ;  /* 0x0000000000007941 */ /* 0x000fea0003800000 */
.L_x_6547:
        /* <DEDUP_REMOVED lines=33> */
.L_x_6560:
        /* <DEDUP_REMOVED lines=28> */
.L_x_6559:
        /* <DEDUP_REMOVED lines=19> */
[----:B-1-3--:R-:W-:Y:S05]  /*1b350*/  CALL.REL.NOINC `($__internal_12_$__cuda_sm3x_div_rn_ftz_f32_slowpath) ;  /* 0x000000e400647944 */ /* 0x00afea0003c00000 */
.L_x_6564:
[----:B------:R-:W-:Y:S05]  /*1b360*/  BSYNC B5 ;  /* 0x0000000000057941 */ /* 0x000fea0003800000 */
.L_x_6563:
        /* <DEDUP_REMOVED lines=18> */
.L_x_6566:
[----:B------:R-:W-:Y:S02]  /*1b490*/  ISETP.GE.AND P0, PT, R19, RZ, PT ;  /* 0x000000ff1300720c */ /* 0x000fe40003f06270 */
[----:B------:R-:W-:-:S11]  /*1b4a0*/  MOV R3, 0x3fd774eb ;  /* 0x3fd774eb00037802 */ /* 0x000fd60000000f00 */
[----:B------:R-:W-:-:S04]  /*1b4b0*/  @P0 FFMA.FTZ R0, R3, 0.93318945169448852539, -R0 ;  /* 0x3f6ee58103000823 */ /* 0x000fc80000010800 */
[----:B------:R-:W-:-:S07]  /*1b4c0*/  @!P0 FFMA.FTZ R0, R3, 0.93318945169448852539, R0 ;  /* 0x3f6ee58103008823 */ /* 0x000fce0000010000 */
.L_x_6567:
[----:B------:R-:W-:Y:S05]  /*1b4d0*/  BSYNC B0 ;  /* 0x0000000000007941 */ /* 0x000fea0003800000 */
.L_x_6565:
        /* <DEDUP_REMOVED lines=11> */
.L_x_6562:
        /* <DEDUP_REMOVED lines=17> */
.L_x_6569:
[----:B------:R-:W-:Y:S05]  /*1b6a0*/  BSYNC B5 ;  /* 0x0000000000057941 */ /* 0x000fea0003800000 */
.L_x_6568:
        /* <DEDUP_REMOVED lines=18> */
.L_x_6571:
[----:B------:R-:W-:Y:S02]  /*1b7d0*/  ISETP.GE.AND P0, PT, R19, RZ, PT ;  /* 0x000000ff1300720c */ /* 0x000fe40003f06270 */
[----:B------:R-:W-:-:S11]  /*1b7e0*/  MOV R3, 0x3fd774eb ;  /* 0x3fd774eb00037802 */ /* 0x000fd60000000f00 */
[----:B------:R-:W-:-:S04]  /*1b7f0*/  @P0 FFMA.FTZ R0, R3, 0.93318945169448852539, -R0 ;  /* 0x3f6ee58103000823 */ /* 0x000fc80000010800 */
[----:B------:R-:W-:-:S07]  /*1b800*/  @!P0 FFMA.FTZ R0, R3, 0.93318945169448852539, R0 ;  /* 0x3f6ee58103008823 */ /* 0x000fce0000010000 */
.L_x_6572:
[----:B------:R-:W-:Y:S05]  /*1b810*/  BSYNC B0 ;  /* 0x0000000000007941 */ /* 0x000fea0003800000 */
.L_x_6570:
        /* <DEDUP_REMOVED lines=10> */
.L_x_6561:
[----:B------:R-:W-:Y:S05]  /*1b8c0*/  BSYNC B4 ;  /* 0x0000000000047941 */ /* 0x000fea0003800000 */
.L_x_6558:
[----:B------:R-:W-:-:S13]  /*1b8d0*/  ISETP.NE.AND P0, PT, R21, RZ, PT ;  /* 0x000000ff1500720c */ /* 0x000fda0003f05270 */
[----:B-1----:R-:W-:-:S05]  /*1b8e0*/  @!P0 FADD.FTZ R20, -R20, -RZ ;  /* 0x800000ff14148221 */ /* 0x002fca0000010100 */
[----:B0-----:R-:W-:Y:S01]  /*1b8f0*/  MOV R16, R20 ;  /* 0x0000001400107202 */ /* 0x001fe20000000f00 */
[----:B------:R-:W-:Y:S06]  /*1b900*/  BRA `(.L_x_6573) ;  /* 0x0000000c006c7947 */ /* 0x000fec0003800000 */
.L_x_6536:
[----:B------:R-:W-:Y:S01]  /*1b910*/  FADD.FTZ R3, -R17, 6.1232342629258392722e-17 ;  /* 0x248d313211037421 */ /* 0x000fe20000010100 */
[----:B------:R-:W-:-:S03]  /*1b920*/  FADD.FTZ R16, -R18, -RZ ;  /* 0x800000ff12107221 */ /* 0x000fc60000010100 */
[----:B------:R-:W-:Y:S01]  /*1b930*/  FADD.FTZ R3, R3, 1.5707963705062866211 ;  /* 0x3fc90fdb03037421 */ /* 0x000fe20000010000 */
[----:B------:R-:W-:Y:S06]  /*1b940*/  BRA `(.L_x_6573) ;  /* 0x0000000c005c7947 */ /* 0x000fec0003800000 */
.L_x_6535:
[----:B------:R-:W-:Y:S01]  /*1b950*/  HFMA2.MMA R3, -RZ, RZ, 0, 0 ;  /* 0x00000000ff037435 */ /* 0x000fe200000001ff */
[----:B------:R-:W-:Y:S01]  /*1b960*/  FADD.FTZ R16, -R18, -RZ ;  /* 0x800000ff12107221 */ /* 0x000fe20000010100 */
[----:B------:R-:W-:Y:S09]  /*1b970*/  BRA `(.L_x_6573) ;  /* 0x0000000c00507947 */ /* 0x000ff20003800000 */
.L_x_6534:
[C---:B------:R-:W-:Y:S01]  /*1b980*/  FSETP.GEU.FTZ.AND P6, PT, R19.reuse, |R18|, PT ;  /* 0x400000121300720b */ /* 0x040fe20003fde000 */
[----:B------:R-:W-:Y:S03]  /*1b990*/  BSSY B4, `(.L_x_6574) ;  /* 0x00000be000047945 */ /* 0x000fe60003800000 */
[----:B--2---:R-:W-:Y:S02]  /*1b9a0*/  FSEL R20, R16, R19, !P6 ;  /* 0x0000001310147208 */ /* 0x004fe40007000000 */
        /* <DEDUP_REMOVED lines=21> */
.L_x_6578:
[----:B------:R-:W-:Y:S05]  /*1bb00*/  BSYNC B5 ;  /* 0x0000000000057941 */ /* 0x000fea0003800000 */
.L_x_6577:
        /* <DEDUP_REMOVED lines=18> */
.L_x_6580:
[----:B------:R-:W-:Y:S02]  /*1bc30*/  ISETP.GE.AND P0, PT, R17, RZ, PT ;  /* 0x000000ff1100720c */ /* 0x000fe40003f06270 */
[----:B------:R-:W-:-:S11]  /*1bc40*/  MOV R3, 0x3fd774eb ;  /* 0x3fd774eb00037802 */ /* 0x000fd60000000f00 */
[----:B------:R-:W-:-:S04]  /*1bc50*/  @P0 FFMA.FTZ R0, R3, 0.93318945169448852539, -R0 ;  /* 0x3f6ee58103000823 */ /* 0x000fc80000010800 */
[----:B------:R-:W-:-:S07]  /*1bc60*/  @!P0 FFMA.FTZ R0, R3, 0.93318945169448852539, R0 ;  /* 0x3f6ee58103008823 */ /* 0x000fce0000010000 */
.L_x_6581:
[----:B------:R-:W-:Y:S05]  /*1bc70*/  BSYNC B0 ;  /* 0x0000000000007941 */ /* 0x000fea0003800000 */
.L_x_6579:
        /* <DEDUP_REMOVED lines=13> */
.L_x_6576:
        /* <DEDUP_REMOVED lines=12> */
.L_x_6584:
[----:B------:R-:W-:Y:S05]  /*1be10*/  BSYNC B5 ;  /* 0x0000000000057941 */ /* 0x000fea0003800000 */
.L_x_6583:
        /* <DEDUP_REMOVED lines=18> */
.L_x_6586:
[----:B------:R-:W-:Y:S02]  /*1bf40*/  ISETP.GE.AND P0, PT, R17, RZ, PT ;  /* 0x000000ff1100720c */ /* 0x000fe40003f06270 */
[----:B------:R-:W-:-:S11]  /*1bf50*/  MOV R3, 0x3fd774eb ;  /* 0x3fd774eb00037802 */ /* 0x000fd60000000f00 */
[----:B------:R-:W-:-:S04]  /*1bf60*/  @P0 FFMA.FTZ R0, R3, 0.93318945169448852539, -R0 ;  /* 0x3f6ee58103000823 */ /* 0x000fc80000010800 */
[----:B------:R-:W-:-:S07]  /*1bf70*/  @!P0 FFMA.FTZ R0, R3, 0.93318945169448852539, R0 ;  /* 0x3f6ee58103008823 */ /* 0x000fce0000010000 */
.L_x_6587:
[----:B------:R-:W-:Y:S05]  /*1bf80*/  BSYNC B0 ;  /* 0x0000000000007941 */ /* 0x000fea0003800000 */
.L_x_6585:
        /* <DEDUP_REMOVED lines=27> */
.L_x_6575:
        /* <DEDUP_REMOVED lines=33> */
.L_x_6589:
[----:B------:R-:W-:Y:S05]  /*1c350*/  BSYNC B5 ;  /* 0x0000000000057941 */ /* 0x000fea0003800000 */
.L_x_6588:
        /* <DEDUP_REMOVED lines=18> */
.L_x_6591:
[----:B------:R-:W-:Y:S02]  /*1c480*/  ISETP.GE.AND P0, PT, R17, RZ, PT ;  /* 0x000000ff1100720c */ /* 0x000fe40003f06270 */
[----:B------:R-:W-:-:S11]  /*1c490*/  MOV R3, 0x3fd774eb ;  /* 0x3fd774eb00037802 */ /* 0x000fd60000000f00 */
[----:B------:R-:W-:-:S04]  /*1c4a0*/  @P0 FFMA.FTZ R0, R3, 0.93318945169448852539, -R0 ;  /* 0x3f6ee58103000823 */ /* 0x000fc80000010800 */
[----:B------:R-:W-:-:S07]  /*1c4b0*/  @!P0 FFMA.FTZ R0, R3, 0.93318945169448852539, R0 ;  /* 0x3f6ee58103008823 */ /* 0x000fce0000010000 */
.L_x_6592:
[----:B------:R-:W-:Y:S05]  /*1c4c0*/  BSYNC B0 ;  /* 0x0000000000007941 */ /* 0x000fea0003800000 */
.L_x_6590:
        /* <DEDUP_REMOVED lines=10> */
.L_x_6582:
[----:B------:R-:W-:Y:S05]  /*1c570*/  BSYNC B4 ;  /* 0x0000000000047941 */ /* 0x000fea0003800000 */
.L_x_6574:
[----:B------:R-:W-:Y:S01]  /*1c580*/  ISETP.NE.AND P0, PT, R21, RZ, PT ;  /* 0x000000ff1500720c */ /* 0x000fe20003f05270 */
[----:B------:R-:W-:Y:S01]  /*1c590*/  FADD.FTZ R16, R22, 0.69314718246459960938 ;  /* 0x3f31721816107421 */ /* 0x000fe20000010000 */
[----:B------:R-:W-:-:S11]  /*1c5a0*/  FADD.FTZ R3, |R0|, -RZ ;  /* 0x800000ff00037221 */ /* 0x000fd60000010200 */
[----:B------:R-:W-:Y:S01]  /*1c5b0*/  @!P0 FADD.FTZ R16, -R16, -RZ ;  /* 0x800000ff10108221 */ /* 0x000fe20000010100 */
[----:B------:R-:W-:Y:S06]  /*1c5c0*/  BRA `(.L_x_6573) ;  /* 0x00000000003c7947 */ /* 0x000fec0003800000 */
.L_x_6533:
        /* <DEDUP_REMOVED lines=15> */
.L_x_6573:
[----:B------:R-:W-:Y:S05]  /*1c6c0*/  BSYNC B2 ;  /* 0x0000000000027941 */ /* 0x000fea0003800000 */
.L_x_6532:
        /* <DEDUP_REMOVED lines=9> */
.L_x_6593:
[----:B------:R-:W-:Y:S02]  /*1c760*/  FSETP.GTU.FTZ.AND P0, PT, R0, +INF , PT ;  /* 0x7f8000000000780b */ /* 0x000fe40003f1c000 */
[----:B------:R-:W-:-:S11]  /*1c770*/  MOV R17, R3 ;  /* 0x0000000300117202 */ /* 0x000fd60000000f00 */
[----:B------:R-:W-:-:S07]  /*1c780*/  @!P0 MOV R16, R0 ;  /* 0x0000000000108202 */ /* 0x000fce0000000f00 */
.L_x_6531:
[----:B------:R-:W-:Y:S05]  /*1c790*/  BSYNC B3 ;  /* 0x0000000000037941 */ /* 0x000fea0003800000 */
.L_x_6530:
[----:B------:R-:W-:Y:S01]  /*1c7a0*/  IADD3 R3, R13, 0x180, RZ ;  /* 0x000001800d037810 */ /* 0x000fe20007ffe0ff */
[----:B------:R-:W-:Y:S03]  /*1c7b0*/  BSSY B3, `(.L_x_6594) ;  /* 0x000028e000037945 */ /* 0x000fe60003800000 */
[----:B------:R-:W-:-:S13]  /*1c7c0*/  ISETP.GE.AND P0, PT, R3, R10, PT ;  /* 0x0000000a0300720c */ /* 0x000fda0003f06270 */
[----:B------:R-:W-:Y:S05]  /*1c7d0*/  @P0 BRA `(.L_x_6595) ;  /* 0x00000028002c0947 */ /* 0x000fea0003800000 */
[--C-:B------:R-:W-:Y:S01]  /*1c7e0*/  HADD2.F32 R19, -RZ, R23.reuse.H1_H1 ;  /* 0x30000017ff137230 */ /* 0x100fe20000004100 */
[----:B------:R-:W-:Y:S01]  /*1c7f0*/  BSSY B2, `(.L_x_6596) ;  /* 0x000027d000027945 */ /* 0x000fe20003800000 */
[----:B--2-4-:R-:W-:-:S03]  /*1c800*/  HADD2.F32 R20, -RZ, R23.H0_H0 ;  /* 0x20000017ff147230 */ /* 0x014fc60000004100 */
        /* <DEDUP_REMOVED lines=107> */
.L_x_6604:
        /* <DEDUP_REMOVED lines=10> */
.L_x_6606:
[----:B------:R-:W-:-:S04]  /*1cf60*/  FADD.FTZ R4, -R0, R5 ;  /* 0x0000000500047221 */ /* 0x000fc80000010100 */
[----:B------:R-:W-:-:S07]  /*1cf70*/  FMUL.FTZ R4, R4, 0.5 ;  /* 0x3f00000004047820 */ /* 0x000fce0000410000 */
.L_x_6607:
[----:B------:R-:W-:Y:S05]  /*1cf80*/  BSYNC B1 ;  /* 0x0000000000017941 */ /* 0x000fea0003800000 */
.L_x_6605:
        /* <DEDUP_REMOVED lines=11> */
.L_x_6609:
[----:B------:R-:W-:-:S04]  /*1d040*/  FADD.FTZ R7, R6, -R7 ;  /* 0x8000000706077221 */ /* 0x000fc80000010000 */
[----:B------:R-:W-:-:S07]  /*1d050*/  FMUL.FTZ R7, R7, 0.5 ;  /* 0x3f00000007077820 */ /* 0x000fce0000410000 */
.L_x_6610:
[----:B------:R-:W-:Y:S05]  /*1d060*/  BSYNC B1 ;  /* 0x0000000000017941 */ /* 0x000fea0003800000 */
.L_x_6608:
        /* <DEDUP_REMOVED lines=35> */
.L_x_6603:
[----:B------:R0:W1:Y:S02]  /*1d2a0*/  MUFU.SQRT R22, R18 ;  /* 0x0000001200167308 */ /* 0x0000640000002000 */
.L_x_6602:
[----:B------:R-:W-:Y:S05]  /*1d2b0*/  BSYNC B0 ;  /* 0x0000000000007941 */ /* 0x000fea0003800000 */
.L_x_6601:
        /* <DEDUP_REMOVED lines=24> */
.L_x_6617:
[----:B------:R-:W-:-:S04]  /*1d440*/  FADD.FTZ R0, -R0, R5 ;  /* 0x0000000500007221 */ /* 0x000fc80000010100 */
[----:B------:R-:W-:-:S07]  /*1d450*/  FMUL.FTZ R0, R0, 0.5 ;  /* 0x3f00000000007820 */ /* 0x000fce0000410000 */
.L_x_6618:
[----:B------:R-:W-:Y:S05]  /*1d460*/  BSYNC B1 ;  /* 0x0000000000017941 */ /* 0x000fea0003800000 */
.L_x_6616:
        /* <DEDUP_REMOVED lines=10> */
.L_x_6620:
[----:B------:R-:W-:-:S04]  /*1d510*/  FADD.FTZ R3, -R3, R6 ;  /* 0x0000000603037221 */ /* 0x000fc80000010100 */
[----:B------:R-:W-:-:S07]  /*1d520*/  FMUL.FTZ R3, R3, 0.5 ;  /* 0x3f00000003037820 */ /* 0x000fce0000410000 */
.L_x_6621:
[----:B------:R-:W-:Y:S05]  /*1d530*/  BSYNC B1 ;  /* 0x0000000000017941 */ /* 0x000fea0003800000 */
.L_x_6619:
[----:B------:R-:W-:Y:S01]  /*1d540*/  FADD.FTZ R3, R3, R0 ;  /* 0x0000000003037221 */ /* 0x000fe20000010000 */
[----:B------:R-:W-:Y:S01]  /*1d550*/  FADD.FTZ R24, R21, R24 ;  /* 0x0000001815187221 */ /* 0x000fe20000010000 */
[----:B------:R-:W-:-:S03]  /*1d560*/  PLOP3.LUT P0, PT, PT, PT, PT, 0x80, 0x0 ;  /* 0x000000000000781c */ /* 0x000fc60003f0f070 */
[----:B------:R-:W-:-:S06]  /*1d570*/  FMUL.FTZ R24, R24, R3 ;  /* 0x0000000318187220 */ /* 0x000fcc0000410000 */
[----:B------:R-:W2:Y:S01]  /*1d580*/  MUFU.SQRT R24, R24 ;  /* 0x0000001800187308 */ /* 0x000ea20000002000 */
[----:B------:R-:W-:Y:S05]  /*1d590*/  BRA `(.L_x_6613) ;  /* 0x0000000000687947 */ /* 0x000fea0003800000 */
.L_x_6615:
        /* <DEDUP_REMOVED lines=15> */
.L_x_6614:
        /* <DEDUP_REMOVED lines=8> */
.L_x_6612:
[----:B------:R-:W-:Y:S01]  /*1d710*/  PLOP3.LUT P0, PT, PT, PT, PT, 0x80, 0x0 ;  /* 0x000000000000781c */ /* 0x000fe20003f0f070 */
[----:B------:R-:W-:Y:S01]  /*1d720*/  FMUL.FTZ R24, R24, 16777216 ;  /* 0x4b80000018187820 */ /* 0x000fe20000410000 */
[----:B------:R-:W-:-:S11]  /*1d730*/  FMUL.FTZ R21, R21, 16777216 ;  /* 0x4b80000015157820 */ /* 0x000fd60000410000 */
.L_x_6613:
[----:B------:R-:W-:Y:S05]  /*1d740*/  BSYNC B0 ;  /* 0x0000000000007941 */ /* 0x000fea0003800000 */
.L_x_6611:
        /* <DEDUP_REMOVED lines=33> */
.L_x_6624:
        /* <DEDUP_REMOVED lines=28> */
.L_x_6623:
        /* <DEDUP_REMOVED lines=20> */
.L_x_6628:
[----:B------:R-:W-:Y:S05]  /*1dc60*/  BSYNC B5 ;  /* 0x0000000000057941 */ /* 0x000fea0003800000 */
.L_x_6627:
        /* <DEDUP_REMOVED lines=18> */
.L_x_6630:
[----:B------:R-:W-:Y:S02]  /*1dd90*/  ISETP.GE.AND P0, PT, R21, RZ, PT ;  /* 0x000000ff1500720c */ /* 0x000fe40003f06270 */
[----:B------:R-:W-:-:S11]  /*1dda0*/  MOV R3, 0x3fd774eb ;  /* 0x3fd774eb00037802 */ /* 0x000fd60000000f00 */
[----:B------:R-:W-:-:S04]  /*1ddb0*/  @P0 FFMA.FTZ R0, R3, 0.93318945169448852539, -R0 ;  /* 0x3f6ee58103000823 */ /* 0x000fc80000010800 */
[----:B------:R-:W-:-:S07]  /*1ddc0*/  @!P0 FFMA.FTZ R0, R3, 0.93318945169448852539, R0 ;  /* 0x3f6ee58103008823 */ /* 0x000fce0000010000 */
.L_x_6631:
[----:B------:R-:W-:Y:S05]  /*1ddd0*/  BSYNC B0 ;  /* 0x0000000000007941 */ /* 0x000fea0003800000 */
.L_x_6629:
        /* <DEDUP_REMOVED lines=11> */
.L_x_6626:
        /* <DEDUP_REMOVED lines=17> */
.L_x_6633:
[----:B------:R-:W-:Y:S05]  /*1dfa0*/  BSYNC B5 ;  /* 0x0000000000057941 */ /* 0x000fea0003800000 */
.L_x_6632:
        /* <DEDUP_REMOVED lines=18> */
.L_x_6635:
[----:B------:R-:W-:Y:S02]  /*1e0d0*/  ISETP.GE.AND P0, PT, R21, RZ, PT ;  /* 0x000000ff1500720c */ /* 0x000fe40003f06270 */
[----:B------:R-:W-:-:S11]  /*1e0e0*/  MOV R3, 0x3fd774eb ;  /* 0x3fd774eb00037802 */ /* 0x000fd60000000f00 */
[----:B------:R-:W-:-:S04]  /*1e0f0*/  @P0 FFMA.FTZ R0, R3, 0.93318945169448852539, -R0 ;  /* 0x3f6ee58103000823 */ /* 0x000fc80000010800 */
[----:B------:R-:W-:-:S07]  /*1e100*/  @!P0 FFMA.FTZ R0, R3, 0.93318945169448852539, R0 ;  /* 0x3f6ee58103008823 */ /* 0x000fce0000010000 */
.L_x_6636:
[----:B------:R-:W-:Y:S05]  /*1e110*/  BSYNC B0 ;  /* 0x0000000000007941 */ /* 0x000fea0003800000 */
.L_x_6634:
        /* <DEDUP_REMOVED lines=10> */
.L_x_6625:
[----:B------:R-:W-:Y:S05]  /*1e1c0*/  BSYNC B4 ;  /* 0x0000000000047941 */ /* 0x000fea0003800000 */
.L_x_6622:
[----:B------:R-:W-:-:S13]  /*1e1d0*/  ISETP.NE.AND P0, PT, R23, RZ, PT ;  /* 0x000000ff1700720c */ /* 0x000fda0003f05270 */
[----:B-1----:R-:W-:-:S05]  /*1e1e0*/  @!P0 FADD.FTZ R22, -R22, -RZ ;  /* 0x800000ff16168221 */ /* 0x002fca0000010100 */
[----:B0-----:R-:W-:Y:S01]  /*1e1f0*/  MOV R18, R22 ;  /* 0x0000001600127202 */ /* 0x001fe20000000f00 */
[----:B------:R-:W-:Y:S06]  /*1e200*/  BRA `(.L_x_6637) ;  /* 0x0000000c006c7947 */ /* 0x000fec0003800000 */
.L_x_6600:
[----:B------:R-:W-:Y:S01]  /*1e210*/  FADD.FTZ R3, -R19, 6.1232342629258392722e-17 ;  /* 0x248d313213037421 */ /* 0x000fe20000010100 */
[----:B------:R-:W-:-:S03]  /*1e220*/  FADD.FTZ R18, -R20, -RZ ;  /* 0x800000ff14127221 */ /* 0x000fc60000010100 */
[----:B------:R-:W-:Y:S01]  /*1e230*/  FADD.FTZ R3, R3, 1.5707963705062866211 ;  /* 0x3fc90fdb03037421 */ /* 0x000fe20000010000 */
[----:B------:R-:W-:Y:S06]  /*1e240*/  BRA `(.L_x_6637) ;  /* 0x0000000c005c7947 */ /* 0x000fec0003800000 */
.L_x_6599:
[----:B------:R-:W-:Y:S01]  /*1e250*/  HFMA2.MMA R3, -RZ, RZ, 0, 0 ;  /* 0x00000000ff037435 */ /* 0x000fe200000001ff */
[----:B------:R-:W-:Y:S01]  /*1e260*/  FADD.FTZ R18, -R20, -RZ ;  /* 0x800000ff14127221 */ /* 0x000fe20000010100 */
[----:B------:R-:W-:Y:S09]  /*1e270*/  BRA `(.L_x_6637) ;  /* 0x0000000c00507947 */ /* 0x000ff20003800000 */
.L_x_6598:
        /* <DEDUP_REMOVED lines=23> */
[----:B------:R-:W-:Y:S05]  /*1e3f0*/  CALL.REL.NOINC `($__internal_12_$__cuda_sm3x_div_rn_ftz_f32_slowpath) ;  /* 0x000000b4003c7944 */ /* 0x000fea0003c00000 */
.L_x_6642:
[----:B------:R-:W-:Y:S05]  /*1e400*/  BSYNC B5 ;  /* 0x0000000000057941 */ /* 0x000fea0003800000 */
.L_x_6641:
        /* <DEDUP_REMOVED lines=18> */
.L_x_6644:
[----:B------:R-:W-:Y:S02]  /*1e530*/  ISETP.GE.AND P0, PT, R19, RZ, PT ;  /* 0x000000ff1300720c */ /* 0x000fe40003f06270 */
[----:B------:R-:W-:-:S11]  /*1e540*/  MOV R3, 0x3fd774eb ;  /* 0x3fd774eb00037802 */ /* 0x000fd60000000f00 */
[----:B------:R-:W-:-:S04]  /*1e550*/  @P0 FFMA.FTZ R0, R3, 0.93318945169448852539, -R0 ;  /* 0x3f6ee58103000823 */ /* 0x000fc80000010800 */
[----:B------:R-:W-:-:S07]  /*1e560*/  @!P0 FFMA.FTZ R0, R3, 0.93318945169448852539, R0 ;  /* 0x3f6ee58103008823 */ /* 0x000fce0000010000 */
.L_x_6645:
[----:B------:R-:W-:Y:S05]  /*1e570*/  BSYNC B0 ;  /* 0x0000000000007941 */ /* 0x000fea0003800000 */
.L_x_6643:
        /* <DEDUP_REMOVED lines=13> */
.L_x_6640:
        /* <DEDUP_REMOVED lines=11> */
[----:B---3--:R-:W-:Y:S05]  /*1e700*/  CALL.REL.NOINC `($__internal_12_$__cuda_sm3x_div_rn_ftz_f32_slowpath) ;  /* 0x000000b000787944 */ /* 0x008fea0003c00000 */
.L_x_6648:
[----:B------:R-:W-:Y:S05]  /*1e710*/  BSYNC B5 ;  /* 0x0000000000057941 */ /* 0x000fea0003800000 */
.L_x_6647:
        /* <DEDUP_REMOVED lines=18> */
.L_x_6650:
[----:B------:R-:W-:Y:S02]  /*1e840*/  ISETP.GE.AND P0, PT, R19, RZ, PT ;  /* 0x000000ff1300720c */ /* 0x000fe40003f06270 */
[----:B------:R-:W-:-:S11]  /*1e850*/  MOV R3, 0x3fd774eb ;  /* 0x3fd774eb00037802 */ /* 0x000fd60000000f00 */
[----:B------:R-:W-:-:S04]  /*1e860*/  @P0 FFMA.FTZ R0, R3, 0.93318945169448852539, -R0 ;  /* 0x3f6ee58103000823 */ /* 0x000fc80000010800 */
[----:B------:R-:W-:-:S07]  /*1e870*/  @!P0 FFMA.FTZ R0, R3, 0.93318945169448852539, R0 ;  /* 0x3f6ee58103008823 */ /* 0x000fce0000010000 */
.L_x_6651:
[----:B------:R-:W-:Y:S05]  /*1e880*/  BSYNC B0 ;  /* 0x0000000000007941 */ /* 0x000fea0003800000 */
.L_x_6649:
        /* <DEDUP_REMOVED lines=27> */
.L_x_6639:
        /* <DEDUP_REMOVED lines=33> */
.L_x_6653:
[----:B------:R-:W-:Y:S05]  /*1ec50*/  BSYNC B5 ;  /* 0x0000000000057941 */ /* 0x000fea0003800000 */
.L_x_6652:
        /* <DEDUP_REMOVED lines=18> */
.L_x_6655:
[----:B------:R-:W-:Y:S02]  /*1ed80*/  ISETP.GE.AND P0, PT, R19, RZ, PT ;  /* 0x000000ff1300720c */ /* 0x000fe40003f06270 */
[----:B------:R-:W-:-:S11]  /*1ed90*/  MOV R3, 0x3fd774eb ;  /* 0x3fd774eb00037802 */ /* 0x000fd60000000f00 */
[----:B------:R-:W-:-:S04]  /*1eda0*/  @P0 FFMA.FTZ R0, R3, 0.93318945169448852539, -R0 ;  /* 0x3f6ee58103000823 */ /* 0x000fc80000010800 */
[----:B------:R-:W-:-:S07]  /*1edb0*/  @!P0 FFMA.FTZ R0, R3, 0.93318945169448852539, R0 ;  /* 0x3f6ee58103008823 */ /* 0x000fce0000010000 */
.L_x_6656:
[----:B------:R-:W-:Y:S05]  /*1edc0*/  BSYNC B0 ;  /* 0x0000000000007941 */ /* 0x000fea0003800000 */
.L_x_6654:
        /* <DEDUP_REMOVED lines=10> */
.L_x_6646:
[----:B------:R-:W-:Y:S05]  /*1ee70*/  BSYNC B4 ;  /* 0x0000000000047941 */ /* 0x000fea0003800000 */
.L_x_6638:
[----:B------:R-:W-:Y:S01]  /*1ee80*/  ISETP.NE.AND P0, PT, R23, RZ, PT ;  /* 0x000000ff1700720c */ /* 0x000fe20003f05270 */
[----:B------:R-:W-:Y:S01]  /*1ee90*/  FADD.FTZ R18, R24, 0.69314718246459960938 ;  /* 0x3f31721818127421 */ /* 0x000fe20000010000 */
[----:B------:R-:W-:-:S11]  /*1eea0*/  FADD.FTZ R3, |R0|, -RZ ;  /* 0x800000ff00037221 */ /* 0x000fd60000010200 */
[----:B------:R-:W-:Y:S01]  /*1eeb0*/  @!P0 FADD.FTZ R18, -R18, -RZ ;  /* 0x800000ff12128221 */ /* 0x000fe20000010100 */
[----:B------:R-:W-:Y:S06]  /*1eec0*/  BRA `(.L_x_6637) ;  /* 0x00000000003c7947 */ /* 0x000fec0003800000 */
.L_x_6597:
[----:B------:R-:W-:-:S13]  /*1eed0*/  FSETP.NEU.FTZ.AND P0, PT, R21, +INF , PT ;  /* 0x7f8000001500780b */ /* 0x000fda0003f1d000 */
[----:B------:R-:W-:Y:S01]  /*1eee0*/  @!P0 FADD.FTZ R3, R20, R20 ;  /* 0x0000001414038221 */ /* 0x000fe20000010000 */
[----:B0-----:R-:W-:Y:S01]  /*1eef0*/  @!P0 MOV R18, 0xff800000 ;  /* 0xff80000000128802 */ /* 0x001fe20000000f00 */
        /* <DEDUP_REMOVED lines=12> */
.L_x_6637:
[----:B------:R-:W-:Y:S05]  /*1efc0*/  BSYNC B2 ;  /* 0x0000000000027941 */ /* 0x000fea0003800000 */
.L_x_6596:
        /* <DEDUP_REMOVED lines=9> */
.L_x_6657:
[----:B------:R-:W-:Y:S02]  /*1f060*/  FSETP.GTU.FTZ.AND P0, PT, R0, +INF , PT ;  /* 0x7f8000000000780b */ /* 0x000fe40003f1c000 */
[----:B------:R-:W-:-:S11]  /*1f070*/  MOV R19, R3 ;  /* 0x0000000300137202 */ /* 0x000fd60000000f00 */
[----:B------:R-:W-:-:S07]  /*1f080*/  @!P0 MOV R18, R0 ;  /* 0x0000000000128202 */ /* 0x000fce0000000f00 */
.L_x_6595:
[----:B------:R-:W-:Y:S05]  /*1f090*/  BSYNC B3 ;  /* 0x0000000000037941 */ /* 0x000fea0003800000 */
.L_x_6594:
        /* <DEDUP_REMOVED lines=51> */
[----:B------:R-:W1:Y:S08]  /*1f3d0*/  MUFU.SQRT R8, R8 ;  /* 0x0000000800087308 */ /* 0x000e700000002000 */
[----:B------:R-:W2:Y:S01]  /*1f3e0*/  MUFU.SQRT R30, R30 ;  /* 0x0000001e001e7308 */ /* 0x000ea20000002000 */
[----:B-1----:R-:W-:Y:S01]  /*1f3f0*/  @P0 FMUL.FTZ R6, R8, R7 ;  /* 0x0000000708060220 */ /* 0x002fe20000410000 */
[----:B------:R-:W-:Y:S01]  /*1f400*/  FSETP.NEU.FTZ.AND P0, PT, R24, +INF , PT ;  /* 0x7f8000001800780b */ /* 0x000fe20003f1d000 */
[----:B--2---:R-:W-:-:S03]  /*1f410*/  @P2 FMUL.FTZ R26, R30, R5 ;  /* 0x000000051e1a2220 */ /* 0x004fc60000410000 */
[----:B------:R-:W-:Y:S02]  /*1f420*/  FSEL R5, R6, +INF , P1 ;  /* 0x7f80000006057808 */ /* 0x000fe40000800000 */
        /* <DEDUP_REMOVED lines=57> */
.L_x_6668:
        /* <DEDUP_REMOVED lines=10> */
.L_x_6670:
[----:B------:R-:W-:-:S04]  /*1f860*/  FADD.FTZ R4, -R0, R5 ;  /* 0x0000000500047221 */ /* 0x000fc80000010100 */
[----:B------:R-:W-:-:S07]  /*1f870*/  FMUL.FTZ R4, R4, 0.5 ;  /* 0x3f00000004047820 */ /* 0x000fce0000410000 */
.L_x_6671:
[----:B------:R-:W-:Y:S05]  /*1f880*/  BSYNC B1 ;  /* 0x0000000000017941 */ /* 0x000fea0003800000 */
.L_x_6669:
        /* <DEDUP_REMOVED lines=11> */
.L_x_6673:
[----:B------:R-:W-:-:S04]  /*1f940*/  FADD.FTZ R7, R6, -R7 ;  /* 0x8000000706077221 */ /* 0x000fc80000010000 */
[----:B------:R-:W-:-:S07]  /*1f950*/  FMUL.FTZ R7, R7, 0.5 ;  /* 0x3f00000007077820 */ /* 0x000fce0000410000 */
.L_x_6674:
[----:B------:R-:W-:Y:S05]  /*1f960*/  BSYNC B1 ;  /* 0x0000000000017941 */ /* 0x000fea0003800000 */
.L_x_6672:
        /* <DEDUP_REMOVED lines=35> */
.L_x_6667:
[----:B------:R1:W2:Y:S02]  /*1fba0*/  MUFU.SQRT R24, R20 ;  /* 0x0000001400187308 */ /* 0x0002a40000002000 */
.L_x_6666:
[----:B------:R-:W-:Y:S05]  /*1fbb0*/  BSYNC B0 ;  /* 0x0000000000007941 */ /* 0x000fea0003800000 */
.L_x_6665:
[----:B------:R-:W-:Y:S01]  /*1fbc0*/  FSETP.GEU.FTZ.AND P0, PT, R23, 4.336808689942017736e-19, PT ;  /* 0x210000001700780b */ /* 0x000fe20003f1e000 */
[----:B------:R-:W-:-:S12]  /*1fbd0*/  BSSY B0, `(.L_x_6675) ;  /* 0x0000047000007945 */ /* 0x000fd80003800000 */
[----:B------:R-:W-:Y:S05]  /*1fbe0*/  @!P0 BRA `(.L_x_6676) ;  /* 0x0000000400088947 */ /* 0x000fea0003800000 */
[----:B------:R-:W3:Y:S01]  /*1fbf0*/  MUFU.RCP R4, R26 ;  /* 0x0000001a00047308 */ /* 0x000ee20000001000 */
[----:B------:R-:W-:Y:S01]  /*1fc00*/  PLOP3.LUT P0, PT, PT, PT, PT, 0x8, 0x0 ;  /* 0x000000000000781c */ /* 0x000fe20003f0e170 */
[----:B---3--:R-:W-:-:S05]  /*1fc10*/  FMUL.FTZ R4, R23, R4 ;  /* 0x0000000417047220 */ /* 0x008fca0000410000 */
        /* <DEDUP_REMOVED lines=14> */
[----:B------:R-:W3:Y:S02]  /*1fd00*/  @P0 MUFU.RCP R5, R5 ;  /* 0x0000000500050308 */ /* 0x000ee40000001000 */
[----:B---3--:R-:W-:Y:S01]  /*1fd10*/  @P0 FMUL.FTZ.D2 R0, R0, R5 ;  /* 0x0000000500000220 */ /* 0x008fe20000310000 */
[----:B------:R-:W-:Y:S01]  /*1fd20*/  @!P0 FMUL.FTZ R0, |R22|, 0.5 ;  /* 0x3f00000016008820 */ /* 0x000fe20000410200 */
[----:B------:R-:W-:Y:S06]  /*1fd30*/  BRA `(.L_x_6682) ;  /* 0x0000000000087947 */ /* 0x000fec0003800000 */
.L_x_6681:
[----:B------:R-:W-:-:S04]  /*1fd40*/  FADD.FTZ R0, -R0, R5 ;  /* 0x0000000500007221 */ /* 0x000fc80000010100 */
[----:B------:R-:W-:-:S07]  /*1fd50*/  FMUL.FTZ R0, R0, 0.5 ;  /* 0x3f00000000007820 */ /* 0x000fce0000410000 */
.L_x_6682:
[----:B------:R-:W-:Y:S05]  /*1fd60*/  BSYNC B1 ;  /* 0x0000000000017941 */ /* 0x000fea0003800000 */
.L_x_6680:
        /* <DEDUP_REMOVED lines=10> */
.L_x_6684:
[----:B------:R-:W-:-:S04]  /*1fe10*/  FADD.FTZ R3, -R3, R6 ;  /* 0x0000000603037221 */ /* 0x000fc80000010100 */
[----:B------:R-:W-:-:S07]  /*1fe20*/  FMUL.FTZ R3, R3, 0.5 ;  /* 0x3f00000003037820 */ /* 0x000fce0000410000 */
.L_x_6685:
[----:B------:R-:W-:Y:S05]  /*1fe30*/  BSYNC B1 ;  /* 0x0000000000017941 */ /* 0x000fea0003800000 */
.L_x_6683:
[----:B------:R-:W-:Y:S01]  /*1fe40*/  FADD.FTZ R3, R3, R0 ;  /* 0x0000000003037221 */ /* 0x000fe20000010000 */
[----:B------:R-:W-:Y:S01]  /*1fe50*/  FADD.FTZ R26, R23, R26 ;  /* 0x0000001a171a7221 */ /* 0x000fe20000010000 */
[----:B------:R-:W-:-:S03]  /*1fe60*/  PLOP3.LUT P0, PT, PT, PT, PT, 0x80, 0x0 ;  /* 0x000000000000781c */ /* 0x000fc60003f0f070 */
[----:B------:R-:W-:-:S06]  /*1fe70*/  FMUL.FTZ R26, R26, R3 ;  /* 0x000000031a1a7220 */ /* 0x000fcc0000410000 */
[----:B------:R-:W3:Y:S01]  /*1fe80*/  MUFU.SQRT R26, R26 ;  /* 0x0000001a001a7308 */ /* 0x000ee20000002000 */
[----:B------:R-:W-:Y:S05]  /*1fe90*/  BRA `(.L_x_6677) ;  /* 0x0000000000687947 */ /* 0x000fea0003800000 */
.L_x_6679:
[----:B------:R-:W-:-:S13]  /*1fea0*/  FSETP.GT.FTZ.AND P1, PT, R23, 1, PT ;  /* 0x3f8000001700780b */ /* 0x000fda0003f34000 */
[----:B------:R-:W-:Y:S01]  /*1feb0*/  @!P1 FADD.FTZ R5, -R23, 1 ;  /* 0x3f80000017059421 */ /* 0x000fe20000010100 */
[----:B------:R-:W-:-:S03]  /*1fec0*/  @!P1 PLOP3.LUT P0, PT, PT, PT, PT, 0x80, 0x0 ;  /* 0x000000000000981c */ /* 0x000fc60003f0f070 */
[----:B------:R-:W-:-:S04]  /*1fed0*/  @!P1 FMUL.FTZ R5, R0, R5 ;  /* 0x0000000500059220 */ /* 0x000fc80000410000 */
[----:B------:R4:W3:Y:S01]  /*1fee0*/  @!P1 MUFU.SQRT R26, R5 ;  /* 0x00000005001a9308 */ /* 0x0008e20000002000 */
[----:B------:R-:W-:Y:S05]  /*1fef0*/  @!P1 BRA `(.L_x_6677) ;  /* 0x0000000000509947 */ /* 0x000fea0003800000 */
[----:B----4-:R-:W-:Y:S01]  /*1ff00*/  FMUL.FTZ R5, R0, R3 ;  /* 0x0000000300057220 */ /* 0x010fe20000410000 */
        /* <DEDUP_REMOVED lines=8> */
.L_x_6678:
[----:B------:R-:W-:Y:S01]  /*1ff90*/  FADD.FTZ R0, R26, 1 ;  /* 0x3f8000001a007421 */ /* 0x000fe20000010000 */
[----:B------:R-:W-:Y:S01]  /*1ffa0*/  MUFU.SQRT R3, R20 ;  /* 0x0000001400037308 */ /* 0x000fe20000002000 */
[----:B------:R-:W-:Y:S01]  /*1ffb0*/  HFMA2.MMA R23, -RZ, RZ, 1.875, 0 ;  /* 0x3f800000ff177435 */ /* 0x000fe200000001ff */
[----:B------:R-:W-:Y:S01]  /*1ffc0*/  PLOP3.LUT P0, PT, PT, PT, PT, 0x80, 0x0 ;  /* 0x000000000000781c */ /* 0x000fe20003f0f070 */
[----:B------:R-:W-:-:S06]  /*1ffd0*/  FMUL.FTZ R0, R0, 0.5 ;  /* 0x3f00000000007820 */ /* 0x000fcc0000410000 */
[----:B------:R-:W3:Y:S02]  /*1ffe0*/  MUFU.SQRT R0, R0 ;  /* 0x0000000000007308 */ /* 0x000ee40000002000 */
[----:B---3--:R-:W-:Y:S01]  /*1fff0*/  FMUL.FTZ R26, R3, R0 ;  /* 0x00000000031a7220 */ /* 0x008fe20000410000 */
[----:B------:R-:W-:Y:S06]  /*20000*/  BRA `(.L_x_6677) ;  /* 0x00000000000c7947 */ /* 0x000fec0003800000 */
.L_x_6676:
[----:B------:R-:W-:Y:S01]  /*20010*/  PLOP3.LUT P0, PT, PT, PT, PT, 0x80, 0x0 ;  /* 0x000000000000781c */ /* 0x000fe20003f0f070 */
[----:B------:R-:W-:Y:S01]  /*20020*/  FMUL.FTZ R26, R26, 16777216 ;  /* 0x4b8000001a1a7820 */ /* 0x000fe20000410000 */
[----:B------:R-:W-:-:S11]  /*20030*/  FMUL.FTZ R23, R23, 16777216 ;  /* 0x4b80000017177820 */ /* 0x000fd60000410000 */
.L_x_6677:
[----:B------:R-:W-:Y:S05]  /*20040*/  BSYNC B0 ;  /* 0x0000000000007941 */ /* 0x000fea0003800000 */
.L_x_6675:
        /* <DEDUP_REMOVED lines=9> */
[----:B----4-:R-:W-:-:S04]  /*200e0*/  FFMA.FTZ R5, -R3, R6, 0.5 ;  /* 0x3f00000003057423 */ /* 0x010fc80000010106 */
[----:B------:R-:W4:Y:S02]  /*200f0*/  MUFU.RSQ R6, R5 ;  /* 0x0000000500067308 */ /* 0x000f240000001400 */
[----:B----4-:R-:W-:Y:S01]  /*20100*/  FMUL.FTZ R7, R5, R6 ;  /* 0x0000000605077220 */ /* 0x010fe20000410000 */
        /* <DEDUP_REMOVED lines=21> */
.L_x_6688:
[----:B------:R-:W-:Y:S01]  /*20260*/  MOV R0, 0x3f000000 ;  /* 0x3f00000000007802 */ /* 0x000fe20000000f00 */
[C---:B------:R-:W-:Y:S01]  /*20270*/  FADD.FTZ R3, |R4|.reuse, -RZ ;  /* 0x800000ff04037221 */ /* 0x040fe20000010200 */
[C---:B------:R-:W-:Y:S02]  /*20280*/  FSETP.GT.FTZ.AND P0, PT, |R4|.reuse, 0.56000000238418579102, PT ;  /* 0x3f0f5c290400780b */ /* 0x040fe40003f14200 */
[----:B------:R-:W-:Y:S01]  /*20290*/  FSETP.NEU.FTZ.AND P1, PT, |R4|, 1, PT ;  /* 0x3f8000000400780b */ /* 0x000fe20003f3d200 */
[----:B------:R-:W-:-:S04]  /*202a0*/  FFMA.FTZ R0, -R3, R0, 0.5 ;  /* 0x3f00000003007423 */ /* 0x000fc80000010100 */
[----:B----4-:R-:W4:Y:S02]  /*202b0*/  MUFU.RSQ R5, R0 ;  /* 0x0000000000057308 */ /* 0x010f240000001400 */
[----:B----4-:R-:W-:Y:S01]  /*202c0*/  FMUL.FTZ R6, R0, R5 ;  /* 0x0000000500067220 */ /* 0x010fe20000410000 */
        /* <DEDUP_REMOVED lines=21> */
.L_x_6687:
[----:B------:R-:W-:-:S13]  /*20420*/  ISETP.GT.AND P0, PT, R21, -0x1, PT ;  /* 0xffffffff1500780c */ /* 0x000fda0003f04270 */
[----:B------:R-:W-:Y:S05]  /*20430*/  @P0 BRA `(.L_x_6690) ;  /* 0x0000000000d40947 */ /* 0x000fea0003800000 */
[----:B------:R-:W-:Y:S01]  /*20440*/  FADD.FTZ R23, -R23, -RZ ;  /* 0x800000ff17177221 */ /* 0x000fe20000010100 */
[C---:B---3--:R-:W-:Y:S01]  /*20450*/  FADD.FTZ R0, |R26|.reuse, -RZ ;  /* 0x800000ff1a007221 */ /* 0x048fe20000010200 */
[----:B------:R-:W-:Y:S02]  /*20460*/  BSSY B5, `(.L_x_6691) ;  /* 0x0000010000057945 */ /* 0x000fe40003800000 */
[----:B------:R-:W-:Y:S01]  /*20470*/  FADD.FTZ R9, |R23|, -RZ ;  /* 0x800000ff17097221 */ /* 0x000fe20000010200 */
[----:B------:R-:W-:-:S04]  /*20480*/  FSETP.GT.FTZ.AND P6, PT, |R26|, |R23|, PT ;  /* 0x400000171a00720b */ /* 0x000fc80003fd4200 */
[----:B-1----:R-:W-:Y:S02]  /*20490*/  FSEL R20, R0, R9, P6 ;  /* 0x0000000900147208 */ /* 0x002fe40003000000 */
[----:B------:R-:W-:Y:S02]  /*204a0*/  FSEL R9, R9, R0, P6 ;  /* 0x0000000009097208 */ /* 0x000fe40003000000 */
[----:B------:R-:W1:Y:S08]  /*204b0*/  MUFU.RCP R3, R20 ;  /* 0x0000001400037308 */ /* 0x000e700000001000 */
[----:B------:R-:W3:Y:S01]  /*204c0*/  FCHK P0, R9, R20 ;  /* 0x0000001409007302 */ /* 0x000ee20000000000 */
[----:B-1----:R-:W-:-:S04]  /*204d0*/  FFMA R4, -R20, R3, 1 ;  /* 0x3f80000014047423 */ /* 0x002fc80000000103 */
[----:B------:R-:W-:-:S04]  /*204e0*/  FFMA R4, R3, R4, R3 ;  /* 0x0000000403047223 */ /* 0x000fc80000000003 */
[----:B------:R-:W-:-:S04]  /*204f0*/  FFMA R3, R9, R4, RZ ;  /* 0x0000000409037223 */ /* 0x000fc800000000ff */
[----:B------:R-:W-:-:S04]  /*20500*/  FFMA R0, -R20, R3, R9 ;  /* 0x0000000314007223 */ /* 0x000fc80000000109 */
[----:B------:R-:W-:Y:S01]  /*20510*/  FFMA R0, R4, R0, R3 ;  /* 0x0000000004007223 */ /* 0x000fe20000000003 */
[----:B---3--:R-:W-:Y:S06]  /*20520*/  @!P0 BRA `(.L_x_6692) ;  /* 0x00000000000c8947 */ /* 0x008fec0003800000 */
[----:B------:R-:W-:Y:S02]  /*20530*/  MOV R8, R20 ;  /* 0x0000001400087202 */ /* 0x000fe40000000f00 */
[----:B------:R-:W-:-:S07]  /*20540*/  MOV R4, 0x20560 ;  /* 0x0002056000047802 */ /* 0x000fce0000000f00 */
[----:B0-2-4-:R-:W-:Y:S05]  /*20550*/  CALL.REL.NOINC `($__internal_12_$__cuda_sm3x_div_rn_ftz_f32_slowpath) ;  /* 0x0000009000e47944 */ /* 0x015fea0003c00000 */
.L_x_6692:
[----:B------:R-:W-:Y:S05]  /*20560*/  BSYNC B5 ;  /* 0x0000000000057941 */ /* 0x000fea0003800000 */
.L_x_6691:
        /* <DEDUP_REMOVED lines=18> */
.L_x_6694:
[----:B------:R-:W-:Y:S02]  /*20690*/  ISETP.GE.AND P0, PT, R23, RZ, PT ;  /* 0x000000ff1700720c */ /* 0x000fe40003f06270 */
[----:B------:R-:W-:-:S11]  /*206a0*/  MOV R3, 0x3fd774eb ;  /* 0x3fd774eb00037802 */ /* 0x000fd60000000f00 */
[----:B------:R-:W-:-:S04]  /*206b0*/  @P0 FFMA.FTZ R0, R3, 0.93318945169448852539, -R0 ;  /* 0x3f6ee58103000823 */ /* 0x000fc80000010800 */
[----:B------:R-:W-:-:S07]  /*206c0*/  @!P0 FFMA.FTZ R0, R3, 0.93318945169448852539, R0 ;  /* 0x3f6ee58103008823 */ /* 0x000fce0000010000 */
.L_x_6695:
[----:B------:R-:W-:Y:S05]  /*206d0*/  BSYNC B0 ;  /* 0x0000000000007941 */ /* 0x000fea0003800000 */
.L_x_6693:
        /* <DEDUP_REMOVED lines=11> */
.L_x_6690:
[----:B------:R-:W-:Y:S01]  /*20790*/  FADD.FTZ R9, |R23|, -RZ ;  /* 0x800000ff17097221 */ /* 0x000fe20000010200 */
[C---:B---3--:R-:W-:Y:S01]  /*207a0*/  FADD.FTZ R4, |R26|.reuse, -RZ ;  /* 0x800000ff1a047221 */ /* 0x048fe20000010200 */
[----:B------:R-:W-:Y:S01]  /*207b0*/  FSETP.GT.FTZ.AND P6, PT, |R26|, |R23|, PT ;  /* 0x400000171a00720b */ /* 0x000fe20003fd4200 */
[----:B------:R-:W-:Y:S03]  /*207c0*/  BSSY B5, `(.L_x_6696) ;  /* 0x000000e000057945 */ /* 0x000fe60003800000 */
        /* <DEDUP_REMOVED lines=13> */
.L_x_6697:
[----:B------:R-:W-:Y:S05]  /*208a0*/  BSYNC B5 ;  /* 0x0000000000057941 */ /* 0x000fea0003800000 */
.L_x_6696:
        /* <DEDUP_REMOVED lines=18> */
.L_x_6699:
[----:B------:R-:W-:Y:S02]  /*209d0*/  ISETP.GE.AND P0, PT, R23, RZ, PT ;  /* 0x000000ff1700720c */ /* 0x000fe40003f06270 */
[----:B------:R-:W-:-:S11]  /*209e0*/  MOV R3, 0x3fd774eb ;  /* 0x3fd774eb00037802 */ /* 0x000fd60000000f00 */
[----:B------:R-:W-:-:S04]  /*209f0*/  @P0 FFMA.FTZ R0, R3, 0.93318945169448852539, -R0 ;  /* 0x3f6ee58103000823 */ /* 0x000fc80000010800 */
[----:B------:R-:W-:-:S07]  /*20a00*/  @!P0 FFMA.FTZ R0, R3, 0.93318945169448852539, R0 ;  /* 0x3f6ee58103008823 */ /* 0x000fce0000010000 */
.L_x_6700:
[----:B------:R-:W-:Y:S05]  /*20a10*/  BSYNC B0 ;  /* 0x0000000000007941 */ /* 0x000fea0003800000 */
.L_x_6698:
        /* <DEDUP_REMOVED lines=10> */
.L_x_6689:
[----:B------:R-:W-:Y:S05]  /*20ac0*/  BSYNC B4 ;  /* 0x0000000000047941 */ /* 0x000fea0003800000 */
.L_x_6686:
[----:B------:R-:W-:-:S13]  /*20ad0*/  ISETP.NE.AND P0, PT, R25, RZ, PT ;  /* 0x000000ff1900720c */ /* 0x000fda0003f05270 */
[----:B--2---:R-:W-:-:S05]  /*20ae0*/  @!P0 FADD.FTZ R24, -R24, -RZ ;  /* 0x800000ff18188221 */ /* 0x004fca0000010100 */
[----:B-1----:R-:W-:Y:S01]  /*20af0*/  MOV R20, R24 ;  /* 0x0000001800147202 */ /* 0x002fe20000000f00 */
[----:B------:R-:W-:Y:S06]  /*20b00*/  BRA `(.L_x_6701) ;  /* 0x0000000c006c7947 */ /* 0x000fec0003800000 */
.L_x_6664:
[----:B------:R-:W-:Y:S01]  /*20b10*/  FADD.FTZ R3, -R21, 6.1232342629258392722e-17 ;  /* 0x248d313215037421 */ /* 0x000fe20000010100 */
[----:B------:R-:W-:-:S03]  /*20b20*/  FADD.FTZ R20, -R22, -RZ ;  /* 0x800000ff16147221 */ /* 0x000fc60000010100 */
[----:B------:R-:W-:Y:S01]  /*20b30*/  FADD.FTZ R3, R3, 1.5707963705062866211 ;  /* 0x3fc90fdb03037421 */ /* 0x000fe20000010000 */
[----:B------:R-:W-:Y:S06]  /*20b40*/  BRA `(.L_x_6701) ;  /* 0x0000000c005c7947 */ /* 0x000fec0003800000 */
.L_x_6663:
[----:B------:R-:W-:Y:S01]  /*20b50*/  HFMA2.MMA R3, -RZ, RZ, 0, 0 ;  /* 0x00000000ff037435 */ /* 0x000fe200000001ff */
[----:B------:R-:W-:Y:S01]  /*20b60*/  FADD.FTZ R20, -R22, -RZ ;  /* 0x800000ff16147221 */ /* 0x000fe20000010100 */
[----:B------:R-:W-:Y:S09]  /*20b70*/  BRA `(.L_x_6701) ;  /* 0x0000000c00507947 */ /* 0x000ff20003800000 */
.L_x_6662:
        /* <DEDUP_REMOVED lines=16> */
[----:B---3--:R-:W-:Y:S01]  /*20c80*/  FFMA R5, R9, R0, RZ ;  /* 0x0000000009057223 */ /* 0x008fe200000000ff */
[----:B------:R-:W-:-:S03]  /*20c90*/  FFMA.FTZ R20, R24, R24, R3 ;  /* 0x0000001818147223 */ /* 0x000fc60000010003 */
[----:B------:R-:W-:-:S04]  /*20ca0*/  FFMA R4, -R24, R5, R9 ;  /* 0x0000000518047223 */ /* 0x000fc80000000109 */
[----:B------:R-:W-:Y:S01]  /*20cb0*/  FFMA R0, R0, R4, R5 ;  /* 0x0000000400007223 */ /* 0x000fe20000000005 */
[----:B--2---:R-:W-:Y:S06]  /*20cc0*/  @!P0 BRA `(.L_x_6706) ;  /* 0x00000000000c8947 */ /* 0x004fec0003800000 */
[----:B------:R-:W-:Y:S02]  /*20cd0*/  MOV R8, R24 ;  /* 0x0000001800087202 */ /* 0x000fe40000000f00 */
[----:B------:R-:W-:-:S07]  /*20ce0*/  MOV R4, 0x20d00 ;  /* 0x00020d0000047802 */ /* 0x000fce0000000f00 */
[----:B0-----:R-:W-:Y:S05]  /*20cf0*/  CALL.REL.NOINC `($__internal_12_$__cuda_sm3x_div_rn_ftz_f32_slowpath) ;  /* 0x0000008800fc7944 */ /* 0x001fea0003c00000 */
.L_x_6706:
[----:B------:R-:W-:Y:S05]  /*20d00*/  BSYNC B5 ;  /* 0x0000000000057941 */ /* 0x000fea0003800000 */
.L_x_6705:
        /* <DEDUP_REMOVED lines=18> */
.L_x_6708:
[----:B------:R-:W-:Y:S02]  /*20e30*/  ISETP.GE.AND P0, PT, R21, RZ, PT ;  /* 0x000000ff1500720c */ /* 0x000fe40003f06270 */
[----:B------:R-:W-:-:S11]  /*20e40*/  MOV R3, 0x3fd774eb ;  /* 0x3fd774eb00037802 */ /* 0x000fd60000000f00 */
[----:B------:R-:W-:-:S04]  /*20e50*/  @P0 FFMA.FTZ R0, R3, 0.93318945169448852539, -R0 ;  /* 0x3f6ee58103000823 */ /* 0x000fc80000010800 */
[----:B------:R-:W-:-:S07]  /*20e60*/  @!P0 FFMA.FTZ R0, R3, 0.93318945169448852539, R0 ;  /* 0x3f6ee58103008823 */ /* 0x000fce0000010000 */
.L_x_6709:
[----:B------:R-:W-:Y:S05]  /*20e70*/  BSYNC B0 ;  /* 0x0000000000007941 */ /* 0x000fea0003800000 */
.L_x_6707:
        /* <DEDUP_REMOVED lines=13> */
.L_x_6704:
        /* <DEDUP_REMOVED lines=11> */
[----:B0--3--:R-:W-:Y:S05]  /*21000*/  CALL.REL.NOINC `($__internal_12_$__cuda_sm3x_div_rn_ftz_f32_slowpath) ;  /* 0x0000008800387944 */ /* 0x009fea0003c00000 */
.L_x_6712:
[----:B------:R-:W-:Y:S05]  /*21010*/  BSYNC B5 ;  /* 0x0000000000057941 */ /* 0x000fea0003800000 */
.L_x_6711:
        /* <DEDUP_REMOVED lines=18> */
.L_x_6714:
[----:B------:R-:W-:Y:S02]  /*21140*/  ISETP.GE.AND P0, PT, R21, RZ, PT ;  /* 0x000000ff1500720c */ /* 0x000fe40003f06270 */
[----:B------:R-:W-:-:S11]  /*21150*/  MOV R3, 0x3fd774eb ;  /* 0x3fd774eb00037802 */ /* 0x000fd60000000f00 */
[----:B------:R-:W-:-:S04]  /*21160*/  @P0 FFMA.FTZ R0, R3, 0.93318945169448852539, -R0 ;  /* 0x3f6ee58103000823 */ /* 0x000fc80000010800 */
[----:B------:R-:W-:-:S07]  /*21170*/  @!P0 FFMA.FTZ R0, R3, 0.93318945169448852539, R0 ;  /* 0x3f6ee58103008823 */ /* 0x000fce0000010000 */
.L_x_6715:
[----:B------:R-:W-:Y:S05]  /*21180*/  BSYNC B0 ;  /* 0x0000000000007941 */ /* 0x000fea0003800000 */
.L_x_6713:
        /* <DEDUP_REMOVED lines=27> */
.L_x_6703:
        /* <DEDUP_REMOVED lines=16> */
[----:B------:R-:W1:Y:S02]  /*21440*/  MUFU.SQRT R6, R6 ;  /* 0x0000000600067308 */ /* 0x000e640000002000 */
[----:B-1----:R-:W-:Y:S01]  /*21450*/  @P0 FMUL.FTZ R4, R6, R5 ;  /* 0x0000000506040220 */ /* 0x002fe20000410000 */
[----:B------:R-:W-:Y:S01]  /*21460*/  FSETP.NEU.FTZ.AND P0, PT, R0, +INF , PT ;  /* 0x7f8000000000780b */ /* 0x000fe20003f1d000 */
[----:B------:R-:W-:-:S03]  /*21470*/  FFMA R0, -R24, R3, 1 ;  /* 0x3f80000018007423 */ /* 0x000fc60000000103 */
[----:B------:R-:W-:Y:S01]  /*21480*/  FSEL R4, R4, +INF , P0 ;  /* 0x7f80000004047808 */ /* 0x000fe20000000000 */
[----:B------:R-:W-:Y:S01]  /*21490*/  FFMA R0, R3, R0, R3 ;  /* 0x0000000003007223 */ /* 0x000fe20000000003 */
[----:B------:R-:W-:-:S03]  /*214a0*/  MOV R3, 0x3f800000 ;  /* 0x3f80000000037802 */ /* 0x000fc60000000f00 */
        /* <DEDUP_REMOVED lines=9> */
[----:B0-----:R-:W-:Y:S05]  /*21540*/  CALL.REL.NOINC `($__internal_12_$__cuda_sm3x_div_rn_ftz_f32_slowpath) ;  /* 0x0000008000e87944 */ /* 0x001fea0003c00000 */
.L_x_6717:
[----:B------:R-:W-:Y:S05]  /*21550*/  BSYNC B5 ;  /* 0x0000000000057941 */ /* 0x000fea0003800000 */
.L_x_6716:
        /* <DEDUP_REMOVED lines=18> */
.L_x_6719:
[----:B------:R-:W-:Y:S02]  /*21680*/  ISETP.GE.AND P0, PT, R21, RZ, PT ;  /* 0x000000ff1500720c */ /* 0x000fe40003f06270 */
[----:B------:R-:W-:-:S11]  /*21690*/  MOV R3, 0x3fd774eb ;  /* 0x3fd774eb00037802 */ /* 0x000fd60000000f00 */
[----:B------:R-:W-:-:S04]  /*216a0*/  @P0 FFMA.FTZ R0, R3, 0.93318945169448852539, -R0 ;  /* 0x3f6ee58103000823 */ /* 0x000fc80000010800 */
[----:B------:R-:W-:-:S07]  /*216b0*/  @!P0 FFMA.FTZ R0, R3, 0.93318945169448852539, R0 ;  /* 0x3f6ee58103008823 */ /* 0x000fce0000010000 */
.L_x_6720:
[----:B------:R-:W-:Y:S05]  /*216c0*/  BSYNC B0 ;  /* 0x0000000000007941 */ /* 0x000fea0003800000 */
.L_x_6718:
        /* <DEDUP_REMOVED lines=10> */
.L_x_6710:
[----:B------:R-:W-:Y:S05]  /*21770*/  BSYNC B4 ;  /* 0x0000000000047941 */ /* 0x000fea0003800000 */
.L_x_6702:
[----:B------:R-:W-:Y:S01]  /*21780*/  ISETP.NE.AND P0, PT, R25, RZ, PT ;  /* 0x000000ff1900720c */ /* 0x000fe20003f05270 */
[----:B------:R-:W-:Y:S01]  /*21790*/  FADD.FTZ R20, R26, 0.69314718246459960938 ;  /* 0x3f3172181a147421 */ /* 0x000fe20000010000 */
[----:B------:R-:W-:-:S11]  /*217a0*/  FADD.FTZ R3, |R0|, -RZ ;  /* 0x800000ff00037221 */ /* 0x000fd60000010200 */
[----:B------:R-:W-:Y:S01]  /*217b0*/  @!P0 FADD.FTZ R20, -R20, -RZ ;  /* 0x800000ff14148221 */ /* 0x000fe20000010100 */
[----:B------:R-:W-:Y:S06]  /*217c0*/  BRA `(.L_x_6701) ;  /* 0x00000000003c7947 */ /* 0x000fec0003800000 */
.L_x_6661:
        /* <DEDUP_REMOVED lines=15> */
.L_x_6701:
[----:B------:R-:W-:Y:S05]  /*218c0*/  BSYNC B2 ;  /* 0x0000000000027941 */ /* 0x000fea0003800000 */
.L_x_6660:
        /* <DEDUP_REMOVED lines=9> */
.L_x_6721:
[----:B------:R-:W-:Y:S02]  /*21960*/  FSETP.GTU.FTZ.AND P0, PT, R0, +INF , PT ;  /* 0x7f8000000000780b */ /* 0x000fe40003f1c000 */
[----:B------:R-:W-:-:S11]  /*21970*/  MOV R21, R3 ;  /* 0x0000000300157202 */ /* 0x000fd60000000f00 */
[----:B------:R-:W-:-:S07]  /*21980*/  @!P0 MOV R20, R0 ;  /* 0x0000000000148202 */ /* 0x000fce0000000f00 */
.L_x_6659:
[----:B------:R-:W-:Y:S05]  /*21990*/  BSYNC B3 ;  /* 0x0000000000037941 */ /* 0x000fea0003800000 */
.L_x_6658:
        /* <DEDUP_REMOVED lines=114> */
.L_x_6732:
        /* <DEDUP_REMOVED lines=10> */
.L_x_6734:
[----:B------:R-:W-:-:S04]  /*22160*/  FADD.FTZ R4, -R0, R5 ;  /* 0x0000000500047221 */ /* 0x000fc80000010100 */
[----:B------:R-:W-:-:S07]  /*22170*/  FMUL.FTZ R4, R4, 0.5 ;  /* 0x3f00000004047820 */ /* 0x000fce0000410000 */
.L_x_6735:
[----:B------:R-:W-:Y:S05]  /*22180*/  BSYNC B1 ;  /* 0x0000000000017941 */ /* 0x000fea0003800000 */
.L_x_6733:
        /* <DEDUP_REMOVED lines=11> */
.L_x_6737:
[----:B------:R-:W-:-:S04]  /*22240*/  FADD.FTZ R7, R6, -R7 ;  /* 0x8000000706077221 */ /* 0x000fc80000010000 */
[----:B------:R-:W-:-:S07]  /*22250*/  FMUL.FTZ R7, R7, 0.5 ;  /* 0x3f00000007077820 */ /* 0x000fce0000410000 */
.L_x_6738:
[----:B------:R-:W-:Y:S05]  /*22260*/  BSYNC B1 ;  /* 0x0000000000017941 */ /* 0x000fea0003800000 */
.L_x_6736:
        /* <DEDUP_REMOVED lines=35> */
.L_x_6731:
[----:B------:R1:W2:Y:S02]  /*224a0*/  MUFU.SQRT R25, R28 ;  /* 0x0000001c00197308 */ /* 0x0002a40000002000 */
.L_x_6730:
[----:B------:R-:W-:Y:S05]  /*224b0*/  BSYNC B0 ;  /* 0x0000000000007941 */ /* 0x000fea0003800000 */
.L_x_6729:
        /* <DEDUP_REMOVED lines=24> */
.L_x_6745:
[----:B------:R-:W-:-:S04]  /*22640*/  FADD.FTZ R0, -R0, R5 ;  /* 0x0000000500007221 */ /* 0x000fc80000010100 */
[----:B------:R-:W-:-:S07]  /*22650*/  FMUL.FTZ R0, R0, 0.5 ;  /* 0x3f00000000007820 */ /* 0x000fce0000410000 */
.L_x_6746:
[----:B------:R-:W-:Y:S05]  /*22660*/  BSYNC B1 ;  /* 0x0000000000017941 */ /* 0x000fea0003800000 */
.L_x_6744:
        /* <DEDUP_REMOVED lines=10> */
.L_x_6748:
[----:B------:R-:W-:-:S04]  /*22710*/  FADD.FTZ R3, -R3, R6 ;  /* 0x0000000603037221 */ /* 0x000fc80000010100 */
[----:B------:R-:W-:-:S07]  /*22720*/  FMUL.FTZ R3, R3, 0.5 ;  /* 0x3f00000003037820 */ /* 0x000fce0000410000 */
.L_x_6749:
[----:B------:R-:W-:Y:S05]  /*22730*/  BSYNC B1 ;  /* 0x0000000000017941 */ /* 0x000fea0003800000 */
.L_x_6747:
[----:B------:R-:W-:Y:S01]  /*22740*/  FADD.FTZ R3, R3, R0 ;  /* 0x0000000003037221 */ /* 0x000fe20000010000 */
[----:B------:R-:W-:Y:S01]  /*22750*/  FADD.FTZ R26, R27, R26 ;  /* 0x0000001a1b1a7221 */ /* 0x000fe20000010000 */
[----:B------:R-:W-:-:S03]  /*22760*/  PLOP3.LUT P0, PT, PT, PT, PT, 0x80, 0x0 ;  /* 0x000000000000781c */ /* 0x000fc60003f0f070 */
[----:B------:R-:W-:-:S06]  /*22770*/  FMUL.FTZ R26, R26, R3 ;  /* 0x000000031a1a7220 */ /* 0x000fcc0000410000 */
[----:B------:R-:W3:Y:S01]  /*22780*/  MUFU.SQRT R26, R26 ;  /* 0x0000001a001a7308 */ /* 0x000ee20000002000 */
[----:B------:R-:W-:Y:S05]  /*22790*/  BRA `(.L_x_6741) ;  /* 0x0000000000687947 */ /* 0x000fea0003800000 */
.L_x_6743:
        /* <DEDUP_REMOVED lines=9> */
[----:B------:R-:W3:Y:S01]  /*22830*/  MUFU.SQRT R3, R5 ;  /* 0x0000000500037308 */ /* 0x000ee20000002000 */
[C---:B------:R-:W-:Y:S01]  /*22840*/  FMUL.FTZ R0, R27.reuse, R0 ;  /* 0x000000001b007220 */ /* 0x040fe20000410000 */
[----:B------:R-:W-:-:S06]  /*22850*/  FMUL.FTZ R27, R27, 2.81474976710656000000e+14 ;  /* 0x578000001b1b7820 */ /* 0x000fcc0000410000 */
[----:B---3--:R-:W4:Y:S02]  /*22860*/  MUFU.RCP R3, R3 ;  /* 0x0000000300037308 */ /* 0x008f240000001000 */
[----:B----4-:R-:W-:Y:S01]  /*22870*/  FMUL.FTZ R26, R0, R3 ;  /* 0x00000003001a7220 */ /* 0x010fe20000410000 */
[----:B------:R-:W-:Y:S06]  /*22880*/  BRA `(.L_x_6741) ;  /* 0x00000000002c7947 */ /* 0x000fec0003800000 */
.L_x_6742:
        /* <DEDUP_REMOVED lines=8> */
.L_x_6740:
[----:B------:R-:W-:Y:S01]  /*22910*/  PLOP3.LUT P0, PT, PT, PT, PT, 0x80, 0x0 ;  /* 0x000000000000781c */ /* 0x000fe20003f0f070 */
[----:B------:R-:W-:Y:S01]  /*22920*/  FMUL.FTZ R26, R26, 16777216 ;  /* 0x4b8000001a1a7820 */ /* 0x000fe20000410000 */
[----:B------:R-:W-:-:S11]  /*22930*/  FMUL.FTZ R27, R27, 16777216 ;  /* 0x4b8000001b1b7820 */ /* 0x000fd60000410000 */
.L_x_6741:
[----:B------:R-:W-:Y:S05]  /*22940*/  BSYNC B0 ;  /* 0x0000000000007941 */ /* 0x000fea0003800000 */
.L_x_6739:
        /* <DEDUP_REMOVED lines=33> */
.L_x_6752:
        /* <DEDUP_REMOVED lines=28> */
.L_x_6751:
        /* <DEDUP_REMOVED lines=19> */
[----:B012---:R-:W-:Y:S05]  /*22e50*/  CALL.REL.NOINC `($__internal_12_$__cuda_sm3x_div_rn_ftz_f32_slowpath) ;  /* 0x0000006800a47944 */ /* 0x007fea0003c00000 */
.L_x_6756:
[----:B------:R-:W-:Y:S05]  /*22e60*/  BSYNC B5 ;  /* 0x0000000000057941 */ /* 0x000fea0003800000 */
.L_x_6755:
        /* <DEDUP_REMOVED lines=18> */
.L_x_6758:
[----:B------:R-:W-:Y:S02]  /*22f90*/  ISETP.GE.AND P0, PT, R27, RZ, PT ;  /* 0x000000ff1b00720c */ /* 0x000fe40003f06270 */
[----:B------:R-:W-:-:S11]  /*22fa0*/  MOV R3, 0x3fd774eb ;  /* 0x3fd774eb00037802 */ /* 0x000fd60000000f00 */
[----:B------:R-:W-:-:S04]  /*22fb0*/  @P0 FFMA.FTZ R0, R3, 0.93318945169448852539, -R0 ;  /* 0x3f6ee58103000823 */ /* 0x000fc80000010800 */
[----:B------:R-:W-:-:S07]  /*22fc0*/  @!P0 FFMA.FTZ R0, R3, 0.93318945169448852539, R0 ;  /* 0x3f6ee58103008823 */ /* 0x000fce0000010000 */
.L_x_6759:
[----:B------:R-:W-:Y:S05]  /*22fd0*/  BSYNC B0 ;  /* 0x0000000000007941 */ /* 0x000fea0003800000 */
.L_x_6757:
        /* <DEDUP_REMOVED lines=11> */
.L_x_6754:
        /* <DEDUP_REMOVED lines=17> */
.L_x_6761:
[----:B------:R-:W-:Y:S05]  /*231a0*/  BSYNC B5 ;  /* 0x0000000000057941 */ /* 0x000fea0003800000 */
.L_x_6760:
        /* <DEDUP_REMOVED lines=18> */
.L_x_6763:
[----:B------:R-:W-:Y:S02]  /*232d0*/  ISETP.GE.AND P0, PT, R27, RZ, PT ;  /* 0x000000ff1b00720c */ /* 0x000fe40003f06270 */
[----:B------:R-:W-:-:S11]  /*232e0*/  MOV R3, 0x3fd774eb ;  /* 0x3fd774eb00037802 */ /* 0x000fd60000000f00 */
[----:B------:R-:W-:-:S04]  /*232f0*/  @P0 FFMA.FTZ R0, R3, 0.93318945169448852539, -R0 ;  /* 0x3f6ee58103000823 */ /* 0x000fc80000010800 */
[----:B------:R-:W-:-:S07]  /*23300*/  @!P0 FFMA.FTZ R0, R3, 0.93318945169448852539, R0 ;  /* 0x3f6ee58103008823 */ /* 0x000fce0000010000 */
.L_x_6764:
[----:B------:R-:W-:Y:S05]  /*23310*/  BSYNC B0 ;  /* 0x0000000000007941 */ /* 0x000fea0003800000 */
.L_x_6762:
        /* <DEDUP_REMOVED lines=10> */
.L_x_6753:
[----:B------:R-:W-:Y:S05]  /*233c0*/  BSYNC B4 ;  /* 0x0000000000047941 */ /* 0x000fea0003800000 */
.L_x_6750:
[----:B------:R-:W-:-:S13]  /*233d0*/  ISETP.NE.AND P0, PT, R22, RZ, PT ;  /* 0x000000ff1600720c */ /* 0x000fda0003f05270 */
[----:B--2---:R-:W-:-:S05]  /*233e0*/  @!P0 FADD.FTZ R25, -R25, -RZ ;  /* 0x800000ff19198221 */ /* 0x004fca0000010100 */
[----:B------:R-:W-:Y:S01]  /*233f0*/  MOV R22, R25 ;  /* 0x0000001900167202 */ /* 0x000fe20000000f00 */
[----:B------:R-:W-:Y:S06]  /*23400*/  BRA `(.L_x_6765) ;  /* 0x0000000c006c7947 */ /* 0x000fec0003800000 */
.L_x_6728:
[----:B------:R-:W-:Y:S01]  /*23410*/  FADD.FTZ R3, -R23, 6.1232342629258392722e-17 ;  /* 0x248d313217037421 */ /* 0x000fe20000010100 */
[----:B------:R-:W-:-:S03]  /*23420*/  FADD.FTZ R22, -R24, -RZ ;  /* 0x800000ff18167221 */ /* 0x000fc60000010100 */
[----:B------:R-:W-:Y:S01]  /*23430*/  FADD.FTZ R3, R3, 1.5707963705062866211 ;  /* 0x3fc90fdb03037421 */ /* 0x000fe20000010000 */
[----:B------:R-:W-:Y:S06]  /*23440*/  BRA `(.L_x_6765) ;  /* 0x0000000c005c7947 */ /* 0x000fec0003800000 */
.L_x_6727:
[----:B------:R-:W-:Y:S01]  /*23450*/  HFMA2.MMA R3, -RZ, RZ, 0, 0 ;  /* 0x00000000ff037435 */ /* 0x000fe200000001ff */
[----:B------:R-:W-:Y:S01]  /*23460*/  FADD.FTZ R22, -R24, -RZ ;  /* 0x800000ff18167221 */ /* 0x000fe20000010100 */
[----:B------:R-:W-:Y:S09]  /*23470*/  BRA `(.L_x_6765) ;  /* 0x0000000c00507947 */ /* 0x000ff20003800000 */
.L_x_6726:
        /* <DEDUP_REMOVED lines=11> */
[----:B------:R-:W-:Y:S01]  /*23530*/  FMUL.FTZ R25, R9, R9 ;  /* 0x0000000909197220 */ /* 0x000fe20000410000 */
[----:B------:R-:W-:Y:S03]  /*23540*/  BSSY B5, `(.L_x_6769) ;  /* 0x000000c000057945 */ /* 0x000fe60003800000 */
[----:B------:R-:W-:-:S03]  /*23550*/  FFMA.FTZ R25, R26, R26, R25 ;  /* 0x0000001a1a197223 */ /* 0x000fc60000010019 */
        /* <DEDUP_REMOVED lines=9> */
[----:B0-----:R-:W-:Y:S05]  /*235f0*/  CALL.REL.NOINC `($__internal_12_$__cuda_sm3x_div_rn_ftz_f32_slowpath) ;  /* 0x0000006000bc7944 */ /* 0x001fea0003c00000 */
.L_x_6770:
[----:B------:R-:W-:Y:S05]  /*23600*/  BSYNC B5 ;  /* 0x0000000000057941 */ /* 0x000fea0003800000 */
.L_x_6769:
        /* <DEDUP_REMOVED lines=18> */
.L_x_6772:
[----:B------:R-:W-:Y:S02]  /*23730*/  ISETP.GE.AND P0, PT, R23, RZ, PT ;  /* 0x000000ff1700720c */ /* 0x000fe40003f06270 */
[----:B------:R-:W-:-:S11]  /*23740*/  MOV R3, 0x3fd774eb ;  /* 0x3fd774eb00037802 */ /* 0x000fd60000000f00 */
[----:B------:R-:W-:-:S04]  /*23750*/  @P0 FFMA.FTZ R0, R3, 0.93318945169448852539, -R0 ;  /* 0x3f6ee58103000823 */ /* 0x000fc80000010800 */
[----:B------:R-:W-:-:S07]  /*23760*/  @!P0 FFMA.FTZ R0, R3, 0.93318945169448852539, R0 ;  /* 0x3f6ee58103008823 */ /* 0x000fce0000010000 */
.L_x_6773:
[----:B------:R-:W-:Y:S05]  /*23770*/  BSYNC B0 ;  /* 0x0000000000007941 */ /* 0x000fea0003800000 */
.L_x_6771:
        /* <DEDUP_REMOVED lines=13> */
.L_x_6768:
        /* <DEDUP_REMOVED lines=12> */
.L_x_6776:
[----:B------:R-:W-:Y:S05]  /*23910*/  BSYNC B5 ;  /* 0x0000000000057941 */ /* 0x000fea0003800000 */
.L_x_6775:
        /* <DEDUP_REMOVED lines=18> */
.L_x_6778:
[----:B------:R-:W-:Y:S02]  /*23a40*/  ISETP.GE.AND P0, PT, R23, RZ, PT ;  /* 0x000000ff1700720c */ /* 0x000fe40003f06270 */
[----:B------:R-:W-:-:S11]  /*23a50*/  MOV R3, 0x3fd774eb ;  /* 0x3fd774eb00037802 */ /* 0x000fd60000000f00 */
[----:B------:R-:W-:-:S04]  /*23a60*/  @P0 FFMA.FTZ R0, R3, 0.93318945169448852539, -R0 ;  /* 0x3f6ee58103000823 */ /* 0x000fc80000010800 */
[----:B------:R-:W-:-:S07]  /*23a70*/  @!P0 FFMA.FTZ R0, R3, 0.93318945169448852539, R0 ;  /* 0x3f6ee58103008823 */ /* 0x000fce0000010000 */
.L_x_6779:
[----:B------:R-:W-:Y:S05]  /*23a80*/  BSYNC B0 ;  /* 0x0000000000007941 */ /* 0x000fea0003800000 */
.L_x_6777:
        /* <DEDUP_REMOVED lines=27> */
.L_x_6767:
        /* <DEDUP_REMOVED lines=33> */
.L_x_6781:
[----:B------:R-:W-:Y:S05]  /*23e50*/  BSYNC B5 ;  /* 0x0000000000057941 */ /* 0x000fea0003800000 */
.L_x_6780:
        /* <DEDUP_REMOVED lines=18> */
.L_x_6783:
[----:B------:R-:W-:Y:S02]  /*23f80*/  ISETP.GE.AND P0, PT, R23, RZ, PT ;  /* 0x000000ff1700720c */ /* 0x000fe40003f06270 */
[----:B------:R-:W-:-:S11]  /*23f90*/  MOV R3, 0x3fd774eb ;  /* 0x3fd774eb00037802 */ /* 0x000fd60000000f00 */
[----:B------:R-:W-:-:S04]  /*23fa0*/  @P0 FFMA.FTZ R0, R3, 0.93318945169448852539, -R0 ;  /* 0x3f6ee58103000823 */ /* 0x000fc80000010800 */
[----:B------:R-:W-:-:S07]  /*23fb0*/  @!P0 FFMA.FTZ R0, R3, 0.93318945169448852539, R0 ;  /* 0x3f6ee58103008823 */ /* 0x000fce0000010000 */
.L_x_6784:
[----:B------:R-:W-:Y:S05]  /*23fc0*/  BSYNC B0 ;  /* 0x0000000000007941 */ /* 0x000fea0003800000 */
.L_x_6782:
        /* <DEDUP_REMOVED lines=10> */
.L_x_6774:
[----:B------:R-:W-:Y:S05]  /*24070*/  BSYNC B4 ;  /* 0x0000000000047941 */ /* 0x000fea0003800000 */
.L_x_6766:
[----:B------:R-:W-:Y:S01]  /*24080*/  ISETP.NE.AND P0, PT, R22, RZ, PT ;  /* 0x000000ff1600720c */ /* 0x000fe20003f05270 */
[----:B------:R-:W-:Y:S01]  /*24090*/  FADD.FTZ R22, R28, 0.69314718246459960938 ;  /* 0x3f3172181c167421 */ /* 0x000fe20000010000 */
[----:B------:R-:W-:-:S11]  /*240a0*/  FADD.FTZ R3, |R0|, -RZ ;  /* 0x800000ff00037221 */ /* 0x000fd60000010200 */
[----:B------:R-:W-:Y:S01]  /*240b0*/  @!P0 FADD.FTZ R22, -R22, -RZ ;  /* 0x800000ff16168221 */ /* 0x000fe20000010100 */
[----:B------:R-:W-:Y:S06]  /*240c0*/  BRA `(.L_x_6765) ;  /* 0x00000000003c7947 */ /* 0x000fec0003800000 */
.L_x_6725:
        /* <DEDUP_REMOVED lines=15> */
.L_x_6765:
[----:B------:R-:W-:Y:S05]  /*241c0*/  BSYNC B2 ;  /* 0x0000000000027941 */ /* 0x000fea0003800000 */
.L_x_6724:
        /* <DEDUP_REMOVED lines=9> */
.L_x_6785:
[----:B------:R-:W-:Y:S02]  /*24260*/  FSETP.GTU.FTZ.AND P0, PT, R0, +INF , PT ;  /* 0x7f8000000000780b */ /* 0x000fe40003f1c000 */
[----:B------:R-:W-:-:S11]  /*24270*/  MOV R23, R3 ;  /* 0x0000000300177202 */ /* 0x000fd60000000f00 */
[----:B------:R-:W-:-:S07]  /*24280*/  @!P0 MOV R22, R0 ;  /* 0x0000000000168202 */ /* 0x000fce0000000f00 */
.L_x_6723:
[----:B------:R-:W-:Y:S05]  /*24290*/  BSYNC B3 ;  /* 0x0000000000037941 */ /* 0x000fea0003800000 */
.L_x_6722:
[----:B------:R-:W-:Y:S01]  /*242a0*/  IADD3 R3, R13, 0x300, RZ ;  /* 0x000003000d037810 */ /* 0x000fe20007ffe0ff */
[----:B------:R-:W-:Y:S03]  /*242b0*/  BSSY B3, `(.L_x_6786) ;  /* 0x000028e000037945 */ /* 0x000fe60003800000 */
[----:B------:R-:W-:-:S13]  /*242c0*/  ISETP.GE.AND P0, PT, R3, R10, PT ;  /* 0x0000000a0300720c */ /* 0x000fda0003f06270 */
[----:B------:R-:W-:Y:S05]  /*242d0*/  @P0 BRA `(.L_x_6787) ;  /* 0x00000028002c0947 */ /* 0x000fea0003800000 */
[--C-:B------:R-:W-:Y:S01]  /*242e0*/  HADD2.F32 R25, -RZ, R29.reuse.H1_H1 ;  /* 0x3000001dff197230 */ /* 0x100fe20000004100 */
[----:B------:R-:W-:Y:S01]  /*242f0*/  BSSY B2, `(.L_x_6788) ;  /* 0x000027d000027945 */ /* 0x000fe20003800000 */
[----:B---34-:R-:W-:-:S03]  /*24300*/  HADD2.F32 R26, -RZ, R29.H0_H0 ;  /* 0x2000001dff1a7230 */ /* 0x018fc60000004100 */
[C---:B------:R-:W-:Y:S01]  /*24310*/  FSETP.GTU.FTZ.AND P0, PT, |R25|.reuse, +INF , PT ;  /* 0x7f8000001900780b */ /* 0x040fe20003f1c200 */
[----:B------:R-:W-:Y:S01]  /*24320*/  FADD.FTZ R29, |R25|, -RZ ;  /* 0x800000ff191d7221 */ /* 0x000fe20000010200 */
[----:B------:R-:W-:-:S04]  /*24330*/  FSETP.GTU.FTZ.AND P1, PT, |R26|, +INF , PT ;  /* 0x7f8000001a00780b */ /* 0x000fc80003f3c200 */
[----:B------:R-:W-:-:S13]  /*24340*/  PLOP3.LUT P0, PT, P0, P1, PT, 0xa8, 0x0 ;  /* 0x000000000000781c */ /* 0x000fda0000703570 */
[----:B------:R-:W-:Y:S05]  /*24350*/  @P0 BRA `(.L_x_6789) ;  /* 0x00000024009c0947 */ /* 0x000fea0003800000 */
[----:B------:R-:W-:Y:S01]  /*24360*/  FSETP.GT.FTZ.AND P0, PT, R29, 8388608, PT ;  /* 0x4b0000001d00780b */ /* 0x000fe20003f14000 */
[C---:B--2---:R-:W-:Y:S01]  /*24370*/  FADD.FTZ R24, |R26|.reuse, -RZ ;  /* 0x800000ff1a187221 */ /* 0x044fe20000010200 */
        /* <DEDUP_REMOVED lines=22> */
[----:B-1----:R-:W-:Y:S01]  /*244e0*/  VIMNMX R28, R5, R8, PT ;  /* 0x00000008051c7248 */ /* 0x002fe20003fe0100 */
        /* <DEDUP_REMOVED lines=77> */
.L_x_6796:
        /* <DEDUP_REMOVED lines=10> */
.L_x_6798:
[----:B------:R-:W-:-:S04]  /*24a60*/  FADD.FTZ R4, -R0, R5 ;  /* 0x0000000500047221 */ /* 0x000fc80000010100 */
[----:B------:R-:W-:-:S07]  /*24a70*/  FMUL.FTZ R4, R4, 0.5 ;  /* 0x3f00000004047820 */ /* 0x000fce0000410000 */
.L_x_6799:
[----:B------:R-:W-:Y:S05]  /*24a80*/  BSYNC B1 ;  /* 0x0000000000017941 */ /* 0x000fea0003800000 */
.L_x_6797:
        /* <DEDUP_REMOVED lines=11> */
.L_x_6801:
[----:B------:R-:W-:-:S04]  /*24b40*/  FADD.FTZ R7, R6, -R7 ;  /* 0x8000000706077221 */ /* 0x000fc80000010000 */
[----:B------:R-:W-:-:S07]  /*24b50*/  FMUL.FTZ R7, R7, 0.5 ;  /* 0x3f00000007077820 */ /* 0x000fce0000410000 */
.L_x_6802:
[----:B------:R-:W-:Y:S05]  /*24b60*/  BSYNC B1 ;  /* 0x0000000000017941 */ /* 0x000fea0003800000 */
.L_x_6800:
        /* <DEDUP_REMOVED lines=35> */
.L_x_6795:
[----:B------:R1:W2:Y:S02]  /*24da0*/  MUFU.SQRT R28, R24 ;  /* 0x00000018001c7308 */ /* 0x0002a40000002000 */
.L_x_6794:
[----:B------:R-:W-:Y:S05]  /*24db0*/  BSYNC B0 ;  /* 0x0000000000007941 */ /* 0x000fea0003800000 */
.L_x_6793:
        /* <DEDUP_REMOVED lines=24> */
.L_x_6809:
[----:B------:R-:W-:-:S04]  /*24f40*/  FADD.FTZ R0, -R0, R5 ;  /* 0x0000000500007221 */ /* 0x000fc80000010100 */
[----:B------:R-:W-:-:S07]  /*24f50*/  FMUL.FTZ R0, R0, 0.5 ;  /* 0x3f00000000007820 */ /* 0x000fce0000410000 */
.L_x_6810:
[----:B------:R-:W-:Y:S05]  /*24f60*/  BSYNC B1 ;  /* 0x0000000000017941 */ /* 0x000fea0003800000 */
.L_x_6808:
        /* <DEDUP_REMOVED lines=10> */
.L_x_6812:
[----:B------:R-:W-:-:S04]  /*25010*/  FADD.FTZ R3, -R3, R6 ;  /* 0x0000000603037221 */ /* 0x000fc80000010100 */
[----:B------:R-:W-:-:S07]  /*25020*/  FMUL.FTZ R3, R3, 0.5 ;  /* 0x3f00000003037820 */ /* 0x000fce0000410000 */
.L_x_6813:
[----:B------:R-:W-:Y:S05]  /*25030*/  BSYNC B1 ;  /* 0x0000000000017941 */ /* 0x000fea0003800000 */
.L_x_6811:
[----:B------:R-:W-:Y:S01]  /*25040*/  FADD.FTZ R3, R3, R0 ;  /* 0x0000000003037221 */ /* 0x000fe20000010000 */
[----:B------:R-:W-:Y:S01]  /*25050*/  FADD.FTZ R30, R29, R30 ;  /* 0x0000001e1d1e7221 */ /* 0x000fe20000010000 */
[----:B------:R-:W-:-:S03]  /*25060*/  PLOP3.LUT P0, PT, PT, PT, PT, 0x80, 0x0 ;  /* 0x000000000000781c */ /* 0x000fc60003f0f070 */
[----:B------:R-:W-:-:S06]  /*25070*/  FMUL.FTZ R30, R30, R3 ;  /* 0x000000031e1e7220 */ /* 0x000fcc0000410000 */
[----:B------:R-:W3:Y:S01]  /*25080*/  MUFU.SQRT R30, R30 ;  /* 0x0000001e001e7308 */ /* 0x000ee20000002000 */
[----:B------:R-:W-:Y:S05]  /*25090*/  BRA `(.L_x_6805) ;  /* 0x0000000000687947 */ /* 0x000fea0003800000 */
.L_x_6807:
        /* <DEDUP_REMOVED lines=15> */
.L_x_6806:
        /* <DEDUP_REMOVED lines=8> */
.L_x_6804:
[----:B------:R-:W-:Y:S01]  /*25210*/  PLOP3.LUT P0, PT, PT, PT, PT, 0x80, 0x0 ;  /* 0x000000000000781c */ /* 0x000fe20003f0f070 */
[----:B------:R-:W-:Y:S01]  /*25220*/  FMUL.FTZ R30, R30, 16777216 ;  /* 0x4b8000001e1e7820 */ /* 0x000fe20000410000 */
[----:B------:R-:W-:-:S11]  /*25230*/  FMUL.FTZ R29, R29, 16777216 ;  /* 0x4b8000001d1d7820 */ /* 0x000fd60000410000 */
.L_x_6805:
[----:B------:R-:W-:Y:S05]  /*25240*/  BSYNC B0 ;  /* 0x0000000000007941 */ /* 0x000fea0003800000 */
.L_x_6803:
        /* <DEDUP_REMOVED lines=33> */
.L_x_6816:
        /* <DEDUP_REMOVED lines=28> */
.L_x_6815:
[----:B------:R-:W-:-:S13]  /*25620*/  ISETP.GT.AND P0, PT, R25, -0x1, PT ;  /* 0xffffffff1900780c */ /* 0x000fda0003f04270 */
[----:B------:R-:W-:Y:S05]  /*25630*/  @P0 BRA `(.L_x_6818) ;  /* 0x0000000000d40947 */ /* 0x000fea0003800000 */
[----:B------:R-:W-:Y:S01]  /*25640*/  FADD.FTZ R29, -R29, -RZ ;  /* 0x800000ff1d1d7221 */ /* 0x000fe20000010100 */
[C---:B---34-:R-:W-:Y:S01]  /*25650*/  FADD.FTZ R0, |R30|.reuse, -RZ ;  /* 0x800000ff1e007221 */ /* 0x058fe20000010200 */
        /* <DEDUP_REMOVED lines=15> */
[----:B0-2---:R-:W-:Y:S05]  /*25750*/  CALL.REL.NOINC `($__internal_12_$__cuda_sm3x_div_rn_ftz_f32_slowpath) ;  /* 0x0000004000647944 */ /* 0x005fea0003c00000 */
.L_x_6820:
[----:B------:R-:W-:Y:S05]  /*25760*/  BSYNC B5 ;  /* 0x0000000000057941 */ /* 0x000fea0003800000 */
.L_x_6819:
        /* <DEDUP_REMOVED lines=18> */
.L_x_6822:
[----:B------:R-:W-:Y:S02]  /*25890*/  ISETP.GE.AND P0, PT, R29, RZ, PT ;  /* 0x000000ff1d00720c */ /* 0x000fe40003f06270 */
[----:B------:R-:W-:-:S11]  /*258a0*/  MOV R3, 0x3fd774eb ;  /* 0x3fd774eb00037802 */ /* 0x000fd60000000f00 */
[----:B------:R-:W-:-:S04]  /*258b0*/  @P0 FFMA.FTZ R0, R3, 0.93318945169448852539, -R0 ;  /* 0x3f6ee58103000823 */ /* 0x000fc80000010800 */
[----:B------:R-:W-:-:S07]  /*258c0*/  @!P0 FFMA.FTZ R0, R3, 0.93318945169448852539, R0 ;  /* 0x3f6ee58103008823 */ /* 0x000fce0000010000 */
.L_x_6823:
[----:B------:R-:W-:Y:S05]  /*258d0*/  BSYNC B0 ;  /* 0x0000000000007941 */ /* 0x000fea0003800000 */
.L_x_6821:
        /* <DEDUP_REMOVED lines=11> */
.L_x_6818:
[----:B------:R-:W-:Y:S01]  /*25990*/  FADD.FTZ R9, |R29|, -RZ ;  /* 0x800000ff1d097221 */ /* 0x000fe20000010200 */
[C---:B---34-:R-:W-:Y:S01]  /*259a0*/  FADD.FTZ R4, |R30|.reuse, -RZ ;  /* 0x800000ff1e047221 */ /* 0x058fe20000010200 */
        /* <DEDUP_REMOVED lines=15> */
.L_x_6825:
[----:B------:R-:W-:Y:S05]  /*25aa0*/  BSYNC B5 ;  /* 0x0000000000057941 */ /* 0x000fea0003800000 */
.L_x_6824:
        /* <DEDUP_REMOVED lines=18> */
.L_x_6827:
[----:B------:R-:W-:Y:S02]  /*25bd0*/  ISETP.GE.AND P0, PT, R29, RZ, PT ;  /* 0x000000ff1d00720c */ /* 0x000fe40003f06270 */
[----:B------:R-:W-:-:S11]  /*25be0*/  MOV R3, 0x3fd774eb ;  /* 0x3fd774eb00037802 */ /* 0x000fd60000000f00 */
[----:B------:R-:W-:-:S04]  /*25bf0*/  @P0 FFMA.FTZ R0, R3, 0.93318945169448852539, -R0 ;  /* 0x3f6ee58103000823 */ /* 0x000fc80000010800 */
[----:B------:R-:W-:-:S07]  /*25c00*/  @!P0 FFMA.FTZ R0, R3, 0.93318945169448852539, R0 ;  /* 0x3f6ee58103008823 */ /* 0x000fce0000010000 */
.L_x_6828:
[----:B------:R-:W-:Y:S05]  /*25c10*/  BSYNC B0 ;  /* 0x0000000000007941 */ /* 0x000fea0003800000 */
.L_x_6826:
        /* <DEDUP_REMOVED lines=10> */
.L_x_6817:
[----:B------:R-:W-:Y:S05]  /*25cc0*/  BSYNC B4 ;  /* 0x0000000000047941 */ /* 0x000fea0003800000 */
.L_x_6814:
[----:B------:R-:W-:-:S13]  /*25cd0*/  ISETP.NE.AND P0, PT, R27, RZ, PT ;  /* 0x000000ff1b00720c */ /* 0x000fda0003f05270 */
[----:B--2---:R-:W-:-:S05]  /*25ce0*/  @!P0 FADD.FTZ R28, -R28, -RZ ;  /* 0x800000ff1c1c8221 */ /* 0x004fca0000010100 */
[----:B-1----:R-:W-:Y:S01]  /*25cf0*/  MOV R24, R28 ;  /* 0x0000001c00187202 */ /* 0x002fe20000000f00 */
[----:B------:R-:W-:Y:S06]  /*25d00*/  BRA `(.L_x_6829) ;  /* 0x0000000c006c7947 */ /* 0x000fec0003800000 */
.L_x_6792:
[----:B------:R-:W-:Y:S01]  /*25d10*/  FADD.FTZ R3, -R25, 6.1232342629258392722e-17 ;  /* 0x248d313219037421 */ /* 0x000fe20000010100 */
[----:B------:R-:W-:-:S03]  /*25d20*/  FADD.FTZ R24, -R26, -RZ ;  /* 0x800000ff1a187221 */ /* 0x000fc60000010100 */
[----:B------:R-:W-:Y:S01]  /*25d30*/  FADD.FTZ R3, R3, 1.5707963705062866211 ;  /* 0x3fc90fdb03037421 */ /* 0x000fe20000010000 */
[----:B------:R-:W-:Y:S06]  /*25d40*/  BRA `(.L_x_6829) ;  /* 0x0000000c005c7947 */ /* 0x000fec0003800000 */
.L_x_6791:
[----:B------:R-:W-:Y:S01]  /*25d50*/  HFMA2.MMA R3, -RZ, RZ, 0, 0 ;  /* 0x00000000ff037435 */ /* 0x000fe200000001ff */
[----:B------:R-:W-:Y:S01]  /*25d60*/  FADD.FTZ R24, -R26, -RZ ;  /* 0x800000ff1a187221 */ /* 0x000fe20000010100 */
[----:B------:R-:W-:Y:S09]  /*25d70*/  BRA `(.L_x_6829) ;  /* 0x0000000c00507947 */ /* 0x000ff20003800000 */
.L_x_6790:
[C---:B------:R-:W-:Y:S01]  /*25d80*/  FSETP.GEU.FTZ.AND P6, PT, R29.reuse, |R26|, PT ;  /* 0x4000001a1d00720b */ /* 0x040fe20003fde000 */
[----:B------:R-:W-:Y:S03]  /*25d90*/  BSSY B4, `(.L_x_6830) ;  /* 0x00000be000047945 */ /* 0x000fe60003800000 */
[----:B-1----:R-:W-:Y:S02]  /*25da0*/  FSEL R28, R24, R29, !P6 ;  /* 0x0000001d181c7208 */ /* 0x002fe40007000000 */
        /* <DEDUP_REMOVED lines=20> */
[----:B0-----:R-:W-:Y:S05]  /*25ef0*/  CALL.REL.NOINC `($__internal_12_$__cuda_sm3x_div_rn_ftz_f32_slowpath) ;  /* 0x00000038007c7944 */ /* 0x001fea0003c00000 */
.L_x_6834:
[----:B------:R-:W-:Y:S05]  /*25f00*/  BSYNC B5 ;  /* 0x0000000000057941 */ /* 0x000fea0003800000 */
.L_x_6833:
        /* <DEDUP_REMOVED lines=18> */
.L_x_6836:
[----:B------:R-:W-:Y:S02]  /*26030*/  ISETP.GE.AND P0, PT, R25, RZ, PT ;  /* 0x000000ff1900720c */ /* 0x000fe40003f06270 */
[----:B------:R-:W-:-:S11]  /*26040*/  MOV R3, 0x3fd774eb ;  /* 0x3fd774eb00037802 */ /* 0x000fd60000000f00 */
[----:B------:R-:W-:-:S04]  /*26050*/  @P0 FFMA.FTZ R0, R3, 0.93318945169448852539, -R0 ;  /* 0x3f6ee58103000823 */ /* 0x000fc80000010800 */
[----:B------:R-:W-:-:S07]  /*26060*/  @!P0 FFMA.FTZ R0, R3, 0.93318945169448852539, R0 ;  /* 0x3f6ee58103008823 */ /* 0x000fce0000010000 */
.L_x_6837:
[----:B------:R-:W-:Y:S05]  /*26070*/  BSYNC B0 ;  /* 0x0000000000007941 */ /* 0x000fea0003800000 */
.L_x_6835:
        /* <DEDUP_REMOVED lines=13> */
.L_x_6832:
        /* <DEDUP_REMOVED lines=12> */
.L_x_6840:
[----:B------:R-:W-:Y:S05]  /*26210*/  BSYNC B5 ;  /* 0x0000000000057941 */ /* 0x000fea0003800000 */
.L_x_6839:
        /* <DEDUP_REMOVED lines=18> */
.L_x_6842:
[----:B------:R-:W-:Y:S02]  /*26340*/  ISETP.GE.AND P0, PT, R25, RZ, PT ;  /* 0x000000ff1900720c */ /* 0x000fe40003f06270 */
[----:B------:R-:W-:-:S11]  /*26350*/  MOV R3, 0x3fd774eb ;  /* 0x3fd774eb00037802 */ /* 0x000fd60000000f00 */
[----:B------:R-:W-:-:S04]  /*26360*/  @P0 FFMA.FTZ R0, R3, 0.93318945169448852539, -R0 ;  /* 0x3f6ee58103000823 */ /* 0x000fc80000010800 */
[----:B------:R-:W-:-:S07]  /*26370*/  @!P0 FFMA.FTZ R0, R3, 0.93318945169448852539, R0 ;  /* 0x3f6ee58103008823 */ /* 0x000fce0000010000 */
.L_x_6843:
[----:B------:R-:W-:Y:S05]  /*26380*/  BSYNC B0 ;  /* 0x0000000000007941 */ /* 0x000fea0003800000 */
.L_x_6841:
        /* <DEDUP_REMOVED lines=27> */
.L_x_6831:
        /* <DEDUP_REMOVED lines=33> */
.L_x_6845:
[----:B------:R-:W-:Y:S05]  /*26750*/  BSYNC B5 ;  /* 0x0000000000057941 */ /* 0x000fea0003800000 */
.L_x_6844:
        /* <DEDUP_REMOVED lines=18> */
.L_x_6847:
[----:B------:R-:W-:Y:S02]  /*26880*/  ISETP.GE.AND P0, PT, R25, RZ, PT ;  /* 0x000000ff1900720c */ /* 0x000fe40003f06270 */
[----:B------:R-:W-:-:S11]  /*26890*/  MOV R3, 0x3fd774eb ;  /* 0x3fd774eb00037802 */ /* 0x000fd60000000f00 */
[----:B------:R-:W-:-:S04]  /*268a0*/  @P0 FFMA.FTZ R0, R3, 0.93318945169448852539, -R0 ;  /* 0x3f6ee58103000823 */ /* 0x000fc80000010800 */
[----:B------:R-:W-:-:S07]  /*268b0*/  @!P0 FFMA.FTZ R0, R3, 0.93318945169448852539, R0 ;  /* 0x3f6ee58103008823 */ /* 0x000fce0000010000 */
.L_x_6848:
[----:B------:R-:W-:Y:S05]  /*268c0*/  BSYNC B0 ;  /* 0x0000000000007941 */ /* 0x000fea0003800000 */
.L_x_6846:
        /* <DEDUP_REMOVED lines=10> */
.L_x_6838:
[----:B------:R-:W-:Y:S05]  /*26970*/  BSYNC B4 ;  /* 0x0000000000047941 */ /* 0x000fea0003800000 */
.L_x_6830:
[----:B------:R-:W-:Y:S01]  /*26980*/  ISETP.NE.AND P0, PT, R27, RZ, PT ;  /* 0x000000ff1b00720c */ /* 0x000fe20003f05270 */
[----:B------:R-:W-:Y:S01]  /*26990*/  FADD.FTZ R24, R30, 0.69314718246459960938 ;  /* 0x3f3172181e187421 */ /* 0x000fe20000010000 */
[----:B------:R-:W-:-:S11]  /*269a0*/  FADD.FTZ R3, |R0|, -RZ ;  /* 0x800000ff00037221 */ /* 0x000fd60000010200 */
[----:B------:R-:W-:Y:S01]  /*269b0*/  @!P0 FADD.FTZ R24, -R24, -RZ ;  /* 0x800000ff18188221 */ /* 0x000fe20000010100 */
[----:B------:R-:W-:Y:S06]  /*269c0*/  BRA `(.L_x_6829) ;  /* 0x00000000003c7947 */ /* 0x000fec0003800000 */
.L_x_6789:
[----:B------:R-:W-:-:S13]  /*269d0*/  FSETP.NEU.FTZ.AND P0, PT, R29, +INF , PT ;  /* 0x7f8000001d00780b */ /* 0x000fda0003f1d000 */
[----:B------:R-:W-:Y:S01]  /*269e0*/  @!P0 FADD.FTZ R3, R26, R26 ;  /* 0x0000001a1a038221 */ /* 0x000fe20000010000 */
[----:B--2---:R-:W-:Y:S01]  /*269f0*/  @!P0 MOV R24, 0xff800000 ;  /* 0xff80000000188802 */ /* 0x004fe20000000f00 */
        /* <DEDUP_REMOVED lines=12> */
.L_x_6829:
[----:B------:R-:W-:Y:S05]  /*26ac0*/  BSYNC B2 ;  /* 0x0000000000027941 */ /* 0x000fea0003800000 */
.L_x_6788:
        /* <DEDUP_REMOVED lines=9> */
.L_x_6849:
[----:B------:R-:W-:Y:S02]  /*26b60*/  FSETP.GTU.FTZ.AND P0, PT, R0, +INF , PT ;  /* 0x7f8000000000780b */ /* 0x000fe40003f1c000 */
[----:B------:R-:W-:-:S11]  /*26b70*/  MOV R25, R3 ;  /* 0x0000000300197202 */ /* 0x000fd60000000f00 */
[----:B------:R-:W-:-:S07]  /*26b80*/  @!P0 MOV R24, R0 ;  /* 0x0000000000188202 */ /* 0x000fce0000000f00 */
.L_x_6787:
[----:B------:R-:W-:Y:S05]  /*26b90*/  BSYNC B3 ;  /* 0x0000000000037941 */ /* 0x000fea0003800000 */
.L_x_6786:
[----:B------:R-:W-:Y:S01]  /*26ba0*/  IADD3 R3, R13, 0x380, RZ ;  /* 0x000003800d037810 */ /* 0x000fe20007ffe0ff */
[----:B------:R-:W-:Y:S03]  /*26bb0*/  BSSY B3, `(.L_x_6850) ;  /* 0x000028d000037945 */ /* 0x000fe60003800000 */
[----:B------:R-:W-:-:S13]  /*26bc0*/  ISETP.GE.AND P0, PT, R3, R10, PT ;  /* 0x0000000a0300720c */ /* 0x000fda0003f06270 */
[----:B------:R-:W-:Y:S05]  /*26bd0*/  @P0 BRA `(.L_x_6851) ;  /* 0x0000002800280947 */ /* 0x000fea0003800000 */
[--C-:B-1----:R-:W-:Y:S01]  /*26be0*/  HADD2.F32 R28, -RZ, R31.reuse.H1_H1 ;  /* 0x3000001fff1c7230 */ /* 0x102fe20000004100 */
        /* <DEDUP_REMOVED lines=47> */
[----:B------:R-:W3:Y:S01]  /*26ee0*/  MUFU.SQRT R36, R36 ;  /* 0x0000002400247308 */ /* 0x000ee20000002000 */
[----:B-1----:R-:W-:Y:S01]  /*26ef0*/  @P0 FMUL.FTZ R6, R8, R7 ;  /* 0x0000000708060220 */ /* 0x002fe20000410000 */
[----:B------:R-:W-:Y:S01]  /*26f00*/  FSETP.NEU.FTZ.AND P0, PT, R30, +INF , PT ;  /* 0x7f8000001e00780b */ /* 0x000fe20003f1d000 */
[----:B---3--:R-:W-:-:S03]  /*26f10*/  @P2 FMUL.FTZ R31, R36, R5 ;  /* 0x00000005241f2220 */ /* 0x008fc60000410000 */
        /* <DEDUP_REMOVED lines=58> */
.L_x_6860:
        /* <DEDUP_REMOVED lines=10> */
.L_x_6862:
[----:B------:R-:W-:-:S04]  /*27360*/  FADD.FTZ R4, -R0, R5 ;  /* 0x0000000500047221 */ /* 0x000fc80000010100 */
[----:B------:R-:W-:-:S07]  /*27370*/  FMUL.FTZ R4, R4, 0.5 ;  /* 0x3f00000004047820 */ /* 0x000fce0000410000 */
.L_x_6863:
[----:B------:R-:W-:Y:S05]  /*27380*/  BSYNC B1 ;  /* 0x0000000000017941 */ /* 0x000fea0003800000 */
.L_x_6861:
        /* <DEDUP_REMOVED lines=11> */
.L_x_6865:
[----:B------:R-:W-:-:S04]  /*27440*/  FADD.FTZ R7, R6, -R7 ;  /* 0x8000000706077221 */ /* 0x000fc80000010000 */
[----:B------:R-:W-:-:S07]  /*27450*/  FMUL.FTZ R7, R7, 0.5 ;  /* 0x3f00000007077820 */ /* 0x000fce0000410000 */
.L_x_6866:
[----:B------:R-:W-:Y:S05]  /*27460*/  BSYNC B1 ;  /* 0x0000000000017941 */ /* 0x000fea0003800000 */
.L_x_6864:
        /* <DEDUP_REMOVED lines=35> */
.L_x_6859:
[----:B------:R1:W3:Y:S02]  /*276a0*/  MUFU.SQRT R30, R34 ;  /* 0x00000022001e7308 */ /* 0x0002e40000002000 */
.L_x_6858:
[----:B------:R-:W-:Y:S05]  /*276b0*/  BSYNC B0 ;  /* 0x0000000000007941 */ /* 0x000fea0003800000 */
.L_x_6857:
[----:B------:R-:W-:Y:S01]  /*276c0*/  FSETP.GEU.FTZ.AND P0, PT, R29, 4.336808689942017736e-19, PT ;  /* 0x210000001d00780b */ /* 0x000fe20003f1e000 */
[----:B------:R-:W-:-:S12]  /*276d0*/  BSSY B0, `(.L_x_6867) ;  /* 0x0000047000007945 */ /* 0x000fd80003800000 */
[----:B------:R-:W-:Y:S05]  /*276e0*/  @!P0 BRA `(.L_x_6868) ;  /* 0x0000000400088947 */ /* 0x000fea0003800000 */
[----:B------:R-:W4:Y:S01]  /*276f0*/  MUFU.RCP R4, R32 ;  /* 0x0000002000047308 */ /* 0x000f220000001000 */
[----:B------:R-:W-:Y:S01]  /*27700*/  PLOP3.LUT P0, PT, PT, PT, PT, 0x8, 0x0 ;  /* 0x000000000000781c */ /* 0x000fe20003f0e170 */
[----:B----4-:R-:W-:-:S05]  /*27710*/  FMUL.FTZ R4, R29, R4 ;  /* 0x000000041d047220 */ /* 0x010fca0000410000 */
        /* <DEDUP_REMOVED lines=14> */
[----:B------:R-:W4:Y:S02]  /*27800*/  @P0 MUFU.RCP R5, R5 ;  /* 0x0000000500050308 */ /* 0x000f240000001000 */
[----:B----4-:R-:W-:Y:S01]  /*27810*/  @P0 FMUL.FTZ.D2 R0, R0, R5 ;  /* 0x0000000500000220 */ /* 0x010fe20000310000 */
[----:B------:R-:W-:Y:S01]  /*27820*/  @!P0 FMUL.FTZ R0, |R26|, 0.5 ;  /* 0x3f0000001a008820 */ /* 0x000fe20000410200 */
[----:B------:R-:W-:Y:S06]  /*27830*/  BRA `(.L_x_6874) ;  /* 0x0000000000087947 */ /* 0x000fec0003800000 */
.L_x_6873:
[----:B------:R-:W-:-:S04]  /*27840*/  FADD.FTZ R0, -R0, R5 ;  /* 0x0000000500007221 */ /* 0x000fc80000010100 */
[----:B------:R-:W-:-:S07]  /*27850*/  FMUL.FTZ R0, R0, 0.5 ;  /* 0x3f00000000007820 */ /* 0x000fce0000410000 */
.L_x_6874:
[----:B------:R-:W-:Y:S05]  /*27860*/  BSYNC B1 ;  /* 0x0000000000017941 */ /* 0x000fea0003800000 */
.L_x_6872:
        /* <DEDUP_REMOVED lines=10> */
.L_x_6876:
[----:B------:R-:W-:-:S04]  /*27910*/  FADD.FTZ R3, -R3, R6 ;  /* 0x0000000603037221 */ /* 0x000fc80000010100 */
[----:B------:R-:W-:-:S07]  /*27920*/  FMUL.FTZ R3, R3, 0.5 ;  /* 0x3f00000003037820 */ /* 0x000fce0000410000 */
.L_x_6877:
[----:B------:R-:W-:Y:S05]  /*27930*/  BSYNC B1 ;  /* 0x0000000000017941 */ /* 0x000fea0003800000 */
.L_x_6875:
[----:B------:R-:W-:Y:S01]  /*27940*/  FADD.FTZ R3, R3, R0 ;  /* 0x0000000003037221 */ /* 0x000fe20000010000 */
[----:B------:R-:W-:Y:S01]  /*27950*/  FADD.FTZ R32, R29, R32 ;  /* 0x000000201d207221 */ /* 0x000fe20000010000 */
[----:B------:R-:W-:-:S03]  /*27960*/  PLOP3.LUT P0, PT, PT, PT, PT, 0x80, 0x0 ;  /* 0x000000000000781c */ /* 0x000fc60003f0f070 */
[----:B------:R-:W-:-:S06]  /*27970*/  FMUL.FTZ R32, R32, R3 ;  /* 0x0000000320207220 */ /* 0x000fcc0000410000 */
[----:B------:R-:W4:Y:S01]  /*27980*/  MUFU.SQRT R32, R32 ;  /* 0x0000002000207308 */ /* 0x000f220000002000 */
[----:B------:R-:W-:Y:S05]  /*27990*/  BRA `(.L_x_6869) ;  /* 0x0000000000687947 */ /* 0x000fea0003800000 */
.L_x_6871:
[----:B------:R-:W-:-:S13]  /*279a0*/  FSETP.GT.FTZ.AND P1, PT, R29, 1, PT ;  /* 0x3f8000001d00780b */ /* 0x000fda0003f34000 */
[----:B------:R-:W-:Y:S01]  /*279b0*/  @!P1 FADD.FTZ R5, -R29, 1 ;  /* 0x3f8000001d059421 */ /* 0x000fe20000010100 */
[----:B------:R-:W-:-:S03]  /*279c0*/  @!P1 PLOP3.LUT P0, PT, PT, PT, PT, 0x80, 0x0 ;  /* 0x000000000000981c */ /* 0x000fc60003f0f070 */
[----:B------:R-:W-:-:S04]  /*279d0*/  @!P1 FMUL.FTZ R5, R0, R5 ;  /* 0x0000000500059220 */ /* 0x000fc80000410000 */
[----:B------:R4:W0:Y:S01]  /*279e0*/  @!P1 MUFU.SQRT R32, R5 ;  /* 0x0000000500209308 */ /* 0x0008220000002000 */
[----:B------:R-:W-:Y:S05]  /*279f0*/  @!P1 BRA `(.L_x_6869) ;  /* 0x0000000000509947 */ /* 0x000fea0003800000 */
[----:B----4-:R-:W-:Y:S01]  /*27a00*/  FMUL.FTZ R5, R0, R3 ;  /* 0x0000000300057220 */ /* 0x010fe20000410000 */
[----:B------:R-:W-:Y:S01]  /*27a10*/  FMUL.FTZ R0, |R26|, 2.81474976710656000000e+14 ;  /* 0x578000001a007820 */ /* 0x000fe20000410200 */
[----:B------:R-:W-:Y:S02]  /*27a20*/  PLOP3.LUT P0, PT, PT, PT, PT, 0x80, 0x0 ;  /* 0x000000000000781c */ /* 0x000fe40003f0f070 */
[----:B------:R-:W4:Y:S01]  /*27a30*/  MUFU.SQRT R3, R5 ;  /* 0x0000000500037308 */ /* 0x000f220000002000 */
[C---:B------:R-:W-:Y:S01]  /*27a40*/  FMUL.FTZ R0, R29.reuse, R0 ;  /* 0x000000001d007220 */ /* 0x040fe20000410000 */
[----:B------:R-:W-:-:S06]  /*27a50*/  FMUL.FTZ R29, R29, 2.81474976710656000000e+14 ;  /* 0x578000001d1d7820 */ /* 0x000fcc0000410000 */
[----:B----4-:R-:W0:Y:S02]  /*27a60*/  MUFU.RCP R3, R3 ;  /* 0x0000000300037308 */ /* 0x010e240000001000 */
[----:B0-----:R-:W-:Y:S01]  /*27a70*/  FMUL.FTZ R32, R0, R3 ;  /* 0x0000000300207220 */ /* 0x001fe20000410000 */
[----:B------:R-:W-:Y:S06]  /*27a80*/  BRA `(.L_x_6869) ;  /* 0x00000000002c7947 */ /* 0x000fec0003800000 */
.L_x_6870:
[----:B------:R-:W-:Y:S01]  /*27a90*/  FADD.FTZ R0, R32, 1 ;  /* 0x3f80000020007421 */ /* 0x000fe20000010000 */
[----:B------:R-:W-:Y:S01]  /*27aa0*/  MUFU.SQRT R3, R34 ;  /* 0x0000002200037308 */ /* 0x000fe20000002000 */
[----:B------:R-:W-:Y:S01]  /*27ab0*/  HFMA2.MMA R29, -RZ, RZ, 1.875, 0 ;  /* 0x3f800000ff1d7435 */ /* 0x000fe200000001ff */
[----:B------:R-:W-:Y:S01]  /*27ac0*/  PLOP3.LUT P0, PT, PT, PT, PT, 0x80, 0x0 ;  /* 0x000000000000781c */ /* 0x000fe20003f0f070 */
[----:B------:R-:W-:-:S06]  /*27ad0*/  FMUL.FTZ R0, R0, 0.5 ;  /* 0x3f00000000007820 */ /* 0x000fcc0000410000 */
[----:B------:R-:W4:Y:S02]  /*27ae0*/  MUFU.SQRT R0, R0 ;  /* 0x0000000000007308 */ /* 0x000f240000002000 */
[----:B----4-:R-:W-:Y:S01]  /*27af0*/  FMUL.FTZ R32, R3, R0 ;  /* 0x0000000003207220 */ /* 0x010fe20000410000 */
[----:B------:R-:W-:Y:S06]  /*27b00*/  BRA `(.L_x_6869) ;  /* 0x00000000000c7947 */ /* 0x000fec0003800000 */
.L_x_6868:
[----:B------:R-:W-:Y:S01]  /*27b10*/  PLOP3.LUT P0, PT, PT, PT, PT, 0x80, 0x0 ;  /* 0x000000000000781c */ /* 0x000fe20003f0f070 */
[----:B------:R-:W-:Y:S01]  /*27b20*/  FMUL.FTZ R32, R32, 16777216 ;  /* 0x4b80000020207820 */ /* 0x000fe20000410000 */
[----:B------:R-:W-:-:S11]  /*27b30*/  FMUL.FTZ R29, R29, 16777216 ;  /* 0x4b8000001d1d7820 */ /* 0x000fd60000410000 */
.L_x_6869:
[----:B------:R-:W-:Y:S05]  /*27b40*/  BSYNC B0 ;  /* 0x0000000000007941 */ /* 0x000fea0003800000 */
.L_x_6867:
        /* <DEDUP_REMOVED lines=33> */
.L_x_6880:
        /* <DEDUP_REMOVED lines=28> */
.L_x_6879:
[----:B------:R-:W-:-:S13]  /*27f20*/  ISETP.GT.AND P0, PT, R28, -0x1, PT ;  /* 0xffffffff1c00780c */ /* 0x000fda0003f04270 */
[----:B------:R-:W-:Y:S05]  /*27f30*/  @P0 BRA `(.L_x_6882) ;  /* 0x0000000000d40947 */ /* 0x000fea0003800000 */
[----:B------:R-:W-:Y:S01]  /*27f40*/  FADD.FTZ R29, -R29, -RZ ;  /* 0x800000ff1d1d7221 */ /* 0x000fe20000010100 */
[C---:B0---4-:R-:W-:Y:S01]  /*27f50*/  FADD.FTZ R0, |R32|.reuse, -RZ ;  /* 0x800000ff20007221 */ /* 0x051fe20000010200 */
[----:B------:R-:W-:Y:S02]  /*27f60*/  BSSY B5, `(.L_x_6883) ;  /* 0x0000010000057945 */ /* 0x000fe40003800000 */
[----:B------:R-:W-:Y:S01]  /*27f70*/  FADD.FTZ R9, |R29|, -RZ ;  /* 0x800000ff1d097221 */ /* 0x000fe20000010200 */
[----:B------:R-:W-:-:S04]  /*27f80*/  FSETP.GT.FTZ.AND P6, PT, |R32|, |R29|, PT ;  /* 0x4000001d2000720b */ /* 0x000fc80003fd4200 */
[----:B------:R-:W-:Y:S02]  /*27f90*/  FSEL R28, R0, R9, P6 ;  /* 0x00000009001c7208 */ /* 0x000fe40003000000 */
[----:B------:R-:W-:Y:S02]  /*27fa0*/  FSEL R9, R9, R0, P6 ;  /* 0x0000000009097208 */ /* 0x000fe40003000000 */
[----:B------:R-:W0:Y:S08]  /*27fb0*/  MUFU.RCP R3, R28 ;  /* 0x0000001c00037308 */ /* 0x000e300000001000 */
[----:B------:R-:W4:Y:S01]  /*27fc0*/  FCHK P0, R9, R28 ;  /* 0x0000001c09007302 */ /* 0x000f220000000000 */
[----:B0-----:R-:W-:-:S04]  /*27fd0*/  FFMA R4, -R28, R3, 1 ;  /* 0x3f8000001c047423 */ /* 0x001fc80000000103 */
[----:B------:R-:W-:-:S04]  /*27fe0*/  FFMA R4, R3, R4, R3 ;  /* 0x0000000403047223 */ /* 0x000fc80000000003 */
[----:B------:R-:W-:-:S04]  /*27ff0*/  FFMA R3, R9, R4, RZ ;  /* 0x0000000409037223 */ /* 0x000fc800000000ff */
[----:B------:R-:W-:-:S04]  /*28000*/  FFMA R0, -R28, R3, R9 ;  /* 0x000000031c007223 */ /* 0x000fc80000000109 */
[----:B------:R-:W-:Y:S01]  /*28010*/  FFMA R0, R4, R0, R3 ;  /* 0x0000000004007223 */ /* 0x000fe20000000003 */
[----:B----4-:R-:W-:Y:S06]  /*28020*/  @!P0 BRA `(.L_x_6884) ;  /* 0x00000000000c8947 */ /* 0x010fec0003800000 */
[----:B------:R-:W-:Y:S02]  /*28030*/  MOV R8, R28 ;  /* 0x0000001c00087202 */ /* 0x000fe40000000f00 */
[----:B------:R-:W-:-:S07]  /*28040*/  MOV R4, 0x28060 ;  /* 0x0002806000047802 */ /* 0x000fce0000000f00 */
[----:B-123--:R-:W-:Y:S05]  /*28050*/  CALL.REL.NOINC `($__internal_12_$__cuda_sm3x_div_rn_ftz_f32_slowpath) ;  /* 0x0000001800247944 */ /* 0x00efea0003c00000 */
.L_x_6884:
[----:B------:R-:W-:Y:S05]  /*28060*/  BSYNC B5 ;  /* 0x0000000000057941 */ /* 0x000fea0003800000 */
.L_x_6883:
        /* <DEDUP_REMOVED lines=18> */
.L_x_6886:
[----:B------:R-:W-:Y:S02]  /*28190*/  ISETP.GE.AND P0, PT, R29, RZ, PT ;  /* 0x000000ff1d00720c */ /* 0x000fe40003f06270 */
[----:B------:R-:W-:-:S11]  /*281a0*/  MOV R3, 0x3fd774eb ;  /* 0x3fd774eb00037802 */ /* 0x000fd60000000f00 */
[----:B------:R-:W-:-:S04]  /*281b0*/  @P0 FFMA.FTZ R0, R3, 0.93318945169448852539, -R0 ;  /* 0x3f6ee58103000823 */ /* 0x000fc80000010800 */
[----:B------:R-:W-:-:S07]  /*281c0*/  @!P0 FFMA.FTZ R0, R3, 0.93318945169448852539, R0 ;  /* 0x3f6ee58103008823 */ /* 0x000fce0000010000 */
.L_x_6887:
[----:B------:R-:W-:Y:S05]  /*281d0*/  BSYNC B0 ;  /* 0x0000000000007941 */ /* 0x000fea0003800000 */
.L_x_6885:
[C---:B------:R-:W-:Y:S01]  /*281e0*/  FSETP.NEU.FTZ.AND P0, PT, |R29|.reuse, |R32|, PT ;  /* 0x400000201d00720b */ /* 0x040fe20003f1d200 */
        /* <DEDUP_REMOVED lines=10> */
.L_x_6882:
[----:B------:R-:W-:Y:S01]  /*28290*/  FADD.FTZ R9, |R29|, -RZ ;  /* 0x800000ff1d097221 */ /* 0x000fe20000010200 */
[C---:B0---4-:R-:W-:Y:S01]  /*282a0*/  FADD.FTZ R4, |R32|.reuse, -RZ ;  /* 0x800000ff20047221 */ /* 0x051fe20000010200 */
[----:B------:R-:W-:Y:S01]  /*282b0*/  FSETP.GT.FTZ.AND P6, PT, |R32|, |R29|, PT ;  /* 0x4000001d2000720b */ /* 0x000fe20003fd4200 */
[----:B------:R-:W-:Y:S03]  /*282c0*/  BSSY B5, `(.L_x_6888) ;  /* 0x000000e000057945 */ /* 0x000fe60003800000 */
        /* <DEDUP_REMOVED lines=13> */
.L_x_6889:
[----:B------:R-:W-:Y:S05]  /*283a0*/  BSYNC B5 ;  /* 0x0000000000057941 */ /* 0x000fea0003800000 */
.L_x_6888:
        /* <DEDUP_REMOVED lines=18> */
.L_x_6891:
[----:B------:R-:W-:Y:S02]  /*284d0*/  ISETP.GE.AND P0, PT, R29, RZ, PT ;  /* 0x000000ff1d00720c */ /* 0x000fe40003f06270 */
[----:B------:R-:W-:-:S11]  /*284e0*/  MOV R3, 0x3fd774eb ;  /* 0x3fd774eb00037802 */ /* 0x000fd60000000f00 */
[----:B------:R-:W-:-:S04]  /*284f0*/  @P0 FFMA.FTZ R0, R3, 0.93318945169448852539, -R0 ;  /* 0x3f6ee58103000823 */ /* 0x000fc80000010800 */
[----:B------:R-:W-:-:S07]  /*28500*/  @!P0 FFMA.FTZ R0, R3, 0.93318945169448852539, R0 ;  /* 0x3f6ee58103008823 */ /* 0x000fce0000010000 */
.L_x_6892:
[----:B------:R-:W-:Y:S05]  /*28510*/  BSYNC B0 ;  /* 0x0000000000007941 */ /* 0x000fea0003800000 */
.L_x_6890:
[C---:B------:R-:W-:Y:S01]  /*28520*/  FSETP.NEU.FTZ.AND P0, PT, |R29|.reuse, |R32|, PT ;  /* 0x400000201d00720b */ /* 0x040fe20003f1d200 */
        /* <DEDUP_REMOVED lines=9> */
.L_x_6881:
[----:B------:R-:W-:Y:S05]  /*285c0*/  BSYNC B4 ;  /* 0x0000000000047941 */ /* 0x000fea0003800000 */
.L_x_6878:
[----:B------:R-:W-:-:S13]  /*285d0*/  ISETP.NE.AND P0, PT, R27, RZ, PT ;  /* 0x000000ff1b00720c */ /* 0x000fda0003f05270 */
[----:B---3--:R-:W-:Y:S01]  /*285e0*/  @!P0 FADD.FTZ R30, -R30, -RZ ;  /* 0x800000ff1e1e8221 */ /* 0x008fe20000010100 */
[----:B------:R-:W-:Y:S06]  /*285f0*/  BRA `(.L_x_6893) ;  /* 0x0000000c006c7947 */ /* 0x000fec0003800000 */
.L_x_6856:
[----:B------:R-:W-:Y:S01]  /*28600*/  FADD.FTZ R5, -R28, 6.1232342629258392722e-17 ;  /* 0x248d31321c057421 */ /* 0x000fe20000010100 */
[----:B------:R-:W-:-:S03]  /*28610*/  FADD.FTZ R30, -R26, -RZ ;  /* 0x800000ff1a1e7221 */ /* 0x000fc60000010100 */
[----:B------:R-:W-:Y:S01]  /*28620*/  FADD.FTZ R5, R5, 1.5707963705062866211 ;  /* 0x3fc90fdb05057421 */ /* 0x000fe20000010000 */
[----:B------:R-:W-:Y:S06]  /*28630*/  BRA `(.L_x_6893) ;  /* 0x0000000c005c7947 */ /* 0x000fec0003800000 */
.L_x_6855:
[----:B------:R-:W-:Y:S01]  /*28640*/  FADD.FTZ R30, -R26, -RZ ;  /* 0x800000ff1a1e7221 */ /* 0x000fe20000010100 */
[----:B------:R-:W-:Y:S01]  /*28650*/  MOV R5, RZ ;  /* 0x000000ff00057202 */ /* 0x000fe20000000f00 */
[----:B------:R-:W-:Y:S06]  /*28660*/  BRA `(.L_x_6893) ;  /* 0x0000000c00507947 */ /* 0x000fec0003800000 */
.L_x_6854:
        /* <DEDUP_REMOVED lines=12> */
[----:B------:R-:W3:Y:S01]  /*28730*/  FCHK P0, R9, R30 ;  /* 0x0000001e09007302 */ /* 0x000ee20000000000 */
[----:B-1----:R-:W-:-:S04]  /*28740*/  FFMA R0, -R30, R3, 1 ;  /* 0x3f8000001e007423 */ /* 0x002fc80000000103 */
[----:B------:R-:W-:Y:S01]  /*28750*/  FFMA R0, R3, R0, R3 ;  /* 0x0000000003007223 */ /* 0x000fe20000000003 */
[----:B------:R-:W-:-:S03]  /*28760*/  FMUL.FTZ R3, R9, R9 ;  /* 0x0000000909037220 */ /* 0x000fc60000410000 */
[----:B------:R-:W-:Y:S01]  /*28770*/  FFMA R5, R9, R0, RZ ;  /* 0x0000000009057223 */ /* 0x000fe200000000ff */
[----:B------:R-:W-:-:S03]  /*28780*/  FFMA.FTZ R32, R30, R30, R3 ;  /* 0x0000001e1e207223 */ /* 0x000fc60000010003 */
[----:B------:R-:W-:-:S04]  /*28790*/  FFMA R4, -R30, R5, R9 ;  /* 0x000000051e047223 */ /* 0x000fc80000000109 */
[----:B------:R-:W-:Y:S01]  /*287a0*/  FFMA R0, R0, R4, R5 ;  /* 0x0000000400007223 */ /* 0x000fe20000000005 */
[----:B---3--:R-:W-:Y:S06]  /*287b0*/  @!P0 BRA `(.L_x_6898) ;  /* 0x00000000000c8947 */ /* 0x008fec0003800000 */
[----:B------:R-:W-:Y:S02]  /*287c0*/  MOV R8, R30 ;  /* 0x0000001e00087202 */ /* 0x000fe40000000f00 */
[----:B------:R-:W-:-:S07]  /*287d0*/  MOV R4, 0x287f0 ;  /* 0x000287f000047802 */ /* 0x000fce0000000f00 */
[----:B0-2---:R-:W-:Y:S05]  /*287e0*/  CALL.REL.NOINC `($__internal_12_$__cuda_sm3x_div_rn_ftz_f32_slowpath) ;  /* 0x0000001000407944 */ /* 0x005fea0003c00000 */
.L_x_6898:
[----:B------:R-:W-:Y:S05]  /*287f0*/  BSYNC B5 ;  /* 0x0000000000057941 */ /* 0x000fea0003800000 */
.L_x_6897:
        /* <DEDUP_REMOVED lines=18> */
.L_x_6900:
[----:B------:R-:W-:Y:S02]  /*28920*/  ISETP.GE.AND P0, PT, R28, RZ, PT ;  /* 0x000000ff1c00720c */ /* 0x000fe40003f06270 */
[----:B------:R-:W-:-:S11]  /*28930*/  MOV R3, 0x3fd774eb ;  /* 0x3fd774eb00037802 */ /* 0x000fd60000000f00 */
[----:B------:R-:W-:-:S04]  /*28940*/  @P0 FFMA.FTZ R0, R3, 0.93318945169448852539, -R0 ;  /* 0x3f6ee58103000823 */ /* 0x000fc80000010800 */
[----:B------:R-:W-:-:S07]  /*28950*/  @!P0 FFMA.FTZ R0, R3, 0.93318945169448852539, R0 ;  /* 0x3f6ee58103008823 */ /* 0x000fce0000010000 */
.L_x_6901:
[----:B------:R-:W-:Y:S05]  /*28960*/  BSYNC B0 ;  /* 0x0000000000007941 */ /* 0x000fea0003800000 */
.L_x_6899:
        /* <DEDUP_REMOVED lines=13> */
.L_x_6896:
[----:B------:R-:W1:Y:S01]  /*28a40*/  MUFU.RCP R3, R30 ;  /* 0x0000001e00037308 */ /* 0x000e620000001000 */
[----:B------:R-:W-:Y:S07]  /*28a50*/  BSSY B5, `(.L_x_6903) ;  /* 0x000000b000057945 */ /* 0x000fee0003800000 */
        /* <DEDUP_REMOVED lines=10> */
.L_x_6904:
[----:B------:R-:W-:Y:S05]  /*28b00*/  BSYNC B5 ;  /* 0x0000000000057941 */ /* 0x000fea0003800000 */
.L_x_6903:
        /* <DEDUP_REMOVED lines=18> */
.L_x_6906:
[----:B------:R-:W-:Y:S02]  /*28c30*/  ISETP.GE.AND P0, PT, R28, RZ, PT ;  /* 0x000000ff1c00720c */ /* 0x000fe40003f06270 */
[----:B------:R-:W-:-:S11]  /*28c40*/  MOV R3, 0x3fd774eb ;  /* 0x3fd774eb00037802 */ /* 0x000fd60000000f00 */
[----:B------:R-:W-:-:S04]  /*28c50*/  @P0 FFMA.FTZ R0, R3, 0.93318945169448852539, -R0 ;  /* 0x3f6ee58103000823 */ /* 0x000fc80000010800 */
[----:B------:R-:W-:-:S07]  /*28c60*/  @!P0 FFMA.FTZ R0, R3, 0.93318945169448852539, R0 ;  /* 0x3f6ee58103008823 */ /* 0x000fce0000010000 */
.L_x_6907:
[----:B------:R-:W-:Y:S05]  /*28c70*/  BSYNC B0 ;  /* 0x0000000000007941 */ /* 0x000fea0003800000 */
.L_x_6905:
        /* <DEDUP_REMOVED lines=27> */
.L_x_6895:
        /* <DEDUP_REMOVED lines=22> */
[----:B------:R-:W-:-:S04]  /*28f90*/  FFMA R0, R3, R0, R3 ;  /* 0x0000000003007223 */ /* 0x000fc80000000003 */
[----:B------:R-:W-:Y:S01]  /*28fa0*/  FFMA R3, R9, R0, RZ ;  /* 0x0000000009037223 */ /* 0x000fe200000000ff */
[----:B------:R-:W1:Y:S03]  /*28fb0*/  MUFU.LG2 R4, R4 ;  /* 0x0000000400047308 */ /* 0x000e660000000c00 */
[----:B------:R-:W-:-:S04]  /*28fc0*/  FFMA R5, -R30, R3, R9 ;  /* 0x000000031e057223 */ /* 0x000fc80000000109 */
[----:B------:R-:W-:Y:S01]  /*28fd0*/  FFMA R0, R0, R5, R3 ;  /* 0x0000000500007223 */ /* 0x000fe20000000003 */
[----:B------:R-:W3:Y:S01]  /*28fe0*/  FCHK P0, R9, R30 ;  /* 0x0000001e09007302 */ /* 0x000ee20000000000 */
[----:B-1----:R-:W-:Y:S01]  /*28ff0*/  FFMA.FTZ R31, R4, 0.69314718246459960938, R31 ;  /* 0x3f317218041f7823 */ /* 0x002fe2000001001f */
[----:B---3--:R-:W-:Y:S06]  /*29000*/  @!P0 BRA `(.L_x_6909) ;  /* 0x00000000000c8947 */ /* 0x008fec0003800000 */
[----:B------:R-:W-:Y:S02]  /*29010*/  MOV R8, R30 ;  /* 0x0000001e00087202 */ /* 0x000fe40000000f00 */
[----:B------:R-:W-:-:S07]  /*29020*/  MOV R4, 0x29040 ;  /* 0x0002904000047802 */ /* 0x000fce0000000f00 */
[----:B0-2---:R-:W-:Y:S05]  /*29030*/  CALL.REL.NOINC `($__internal_12_$__cuda_sm3x_div_rn_ftz_f32_slowpath) ;  /* 0x00000008002c7944 */ /* 0x005fea0003c00000 */
.L_x_6909:
[----:B------:R-:W-:Y:S05]  /*29040*/  BSYNC B5 ;  /* 0x0000000000057941 */ /* 0x000fea0003800000 */
.L_x_6908:
        /* <DEDUP_REMOVED lines=18> */
.L_x_6911:
[----:B------:R-:W-:Y:S02]  /*29170*/  ISETP.GE.AND P0, PT, R28, RZ, PT ;  /* 0x000000ff1c00720c */ /* 0x000fe40003f06270 */
[----:B------:R-:W-:-:S11]  /*29180*/  MOV R3, 0x3fd774eb ;  /* 0x3fd774eb00037802 */ /* 0x000fd60000000f00 */
[----:B------:R-:W-:-:S04]  /*29190*/  @P0 FFMA.FTZ R0, R3, 0.93318945169448852539, -R0 ;  /* 0x3f6ee58103000823 */ /* 0x000fc80000010800 */
[----:B------:R-:W-:-:S07]  /*291a0*/  @!P0 FFMA.FTZ R0, R3, 0.93318945169448852539, R0 ;  /* 0x3f6ee58103008823 */ /* 0x000fce0000010000 */
.L_x_6912:
[----:B------:R-:W-:Y:S05]  /*291b0*/  BSYNC B0 ;  /* 0x0000000000007941 */ /* 0x000fea0003800000 */
.L_x_6910:
        /* <DEDUP_REMOVED lines=10> */
.L_x_6902:
[----:B------:R-:W-:Y:S05]  /*29260*/  BSYNC B4 ;  /* 0x0000000000047941 */ /* 0x000fea0003800000 */
.L_x_6894:
[----:B------:R-:W-:Y:S01]  /*29270*/  ISETP.NE.AND P0, PT, R27, RZ, PT ;  /* 0x000000ff1b00720c */ /* 0x000fe20003f05270 */
[----:B------:R-:W-:Y:S01]  /*29280*/  FADD.FTZ R30, R31, 0.69314718246459960938 ;  /* 0x3f3172181f1e7421 */ /* 0x000fe20000010000 */
[----:B------:R-:W-:-:S11]  /*29290*/  FADD.FTZ R5, |R0|, -RZ ;  /* 0x800000ff00057221 */ /* 0x000fd60000010200 */
[----:B------:R-:W-:Y:S01]  /*292a0*/  @!P0 FADD.FTZ R30, -R30, -RZ ;  /* 0x800000ff1e1e8221 */ /* 0x000fe20000010100 */
[----:B------:R-:W-:Y:S06]  /*292b0*/  BRA `(.L_x_6893) ;  /* 0x00000000003c7947 */ /* 0x000fec0003800000 */
.L_x_6853:
        /* <DEDUP_REMOVED lines=15> */
.L_x_6893:
[----:B------:R-:W-:Y:S05]  /*293b0*/  BSYNC B2 ;  /* 0x0000000000027941 */ /* 0x000fea0003800000 */
.L_x_6852:
        /* <DEDUP_REMOVED lines=9> */
.L_x_6913:
[----:B------:R-:W-:Y:S02]  /*29450*/  FSETP.GTU.FTZ.AND P0, PT, R0, +INF , PT ;  /* 0x7f8000000000780b */ /* 0x000fe40003f1c000 */
[----:B------:R-:W-:-:S11]  /*29460*/  MOV R3, R5 ;  /* 0x0000000500037202 */ /* 0x000fd60000000f00 */
[----:B------:R-:W-:-:S07]  /*29470*/  @!P0 MOV R30, R0 ;  /* 0x00000000001e8202 */ /* 0x000fce0000000f00 */
.L_x_6851:
[----:B------:R-:W-:Y:S05]  /*29480*/  BSYNC B3 ;  /* 0x0000000000037941 */ /* 0x000fea0003800000 */
.L_x_6850:
[----:B------:R-:W-:Y:S01]  /*29490*/  ISETP.GE.AND P0, PT, R13, R10, PT ;  /* 0x0000000a0d00720c */ /* 0x000fe20003f06270 */
[----:B------:R-:W-:Y:S04]  /*294a0*/  BSSY B0, `(.L_x_6914) ;  /* 0x000003b000007945 */ /* 0x000fe80003800000 */
[----:B------:R-:W-:Y:S08]  /*294b0*/  BSSY B1, `(.L_x_6915) ;  /* 0x0000032000017945 */ /* 0x000ff00003800000 */
[----:B------:R-:W-:Y:S05]  /*294c0*/  @P0 BRA `(.L_x_6916) ;  /* 0x00000000003c0947 */ /* 0x000fea0003800000 */
[----:B------:R-:W5:Y:S01]  /*294d0*/  S2R R13, SR_TID.X ;  /* 0x00000000000d7919 */ /* 0x000f620000002100 */
[----:B---34-:R-:W3:Y:S01]  /*294e0*/  LDC.64 R4, c[0x0][0x218] ;  /* 0x00008600ff047b82 */ /* 0x018ee20000000a00 */
[----:B------:R-:W-:Y:S02]  /*294f0*/  F2FP.F16.F32.PACK_AB R11, R12, R11 ;  /* 0x0000000b0c0b723e */ /* 0x000fe400000000ff */
[----:B-----5:R-:W-:Y:S02]  /*29500*/  IADD3 R7, R2, R13, RZ ;  /* 0x0000000d02077210 */ /* 0x020fe40007ffe0ff */
[----:B------:R-:W-:-:S03]  /*29510*/  IADD3 R13, R13, 0x80, RZ ;  /* 0x000000800d0d7810 */ /* 0x000fc60007ffe0ff */
[----:B---3--:R-:W-:Y:S01]  /*29520*/  IMAD.WIDE.U32 R4, R7, 0x4, R4 ;  /* 0x0000000407047825 */ /* 0x008fe200078e0004 */
[----:B------:R-:W-:-:S04]  /*29530*/  ISETP.GE.AND P0, PT, R13, R10, PT ;  /* 0x0000000a0d00720c */ /* 0x000fc80003f06270 */
[----:B------:R3:W-:Y:S09]  /*29540*/  STG.E desc[UR4][R4.64], R11 ;  /* 0x0000000b04007986 */ /* 0x0007f2000c101904 */
[----:B------:R-:W-:Y:S05]  /*29550*/  @P0 BRA `(.L_x_6917) ;  /* 0x0000000000380947 */ /* 0x000fea0003800000 */
[----:B---3--:R-:W3:Y:S01]  /*29560*/  LDC.64 R4, c[0x0][0x218] ;  /* 0x00008600ff047b82 */ /* 0x008ee20000000a00 */
[----:B------:R-:W-:Y:S02]  /*29570*/  IADD3 R7, R2, R13, RZ ;  /* 0x0000000d02077210 */ /* 0x000fe40007ffe0ff */
[----:B------:R-:W-:Y:S02]  /*29580*/  F2FP.F16.F32.PACK_AB R9, R15, R14 ;  /* 0x0000000e0f09723e */ /* 0x000fe400000000ff */
[----:B------:R-:W-:Y:S01]  /*29590*/  IADD3 R13, R13, 0x80, RZ ;  /* 0x000000800d0d7810 */ /* 0x000fe20007ffe0ff */
[----:B---3--:R-:W-:-:S05]  /*295a0*/  IMAD.WIDE.U32 R4, R7, 0x4, R4 ;  /* 0x0000000407047825 */ /* 0x008fca00078e0004 */
[----:B------:R3:W-:Y:S02]  /*295b0*/  STG.E desc[UR4][R4.64], R9 ;  /* 0x0000000904007986 */ /* 0x0007e4000c101904 */
.L_x_6916:
[----:B------:R-:W-:-:S13]  /*295c0*/  ISETP.GE.AND P0, PT, R13, R10, PT ;  /* 0x0000000a0d00720c */ /* 0x000fda0003f06270 */
[----:B------:R-:W-:Y:S05]  /*295d0*/  @P0 BRA `(.L_x_6918) ;  /* 0x0000000000380947 */ /* 0x000fea0003800000 */
[----:B---34-:R-:W3:Y:S01]  /*295e0*/  LDC.64 R4, c[0x0][0x218] ;  /* 0x00008600ff047b82 */ /* 0x018ee20000000a00 */
[----:B------:R-:W-:Y:S02]  /*295f0*/  IADD3 R9, R2, R13, RZ ;  /* 0x0000000d02097210 */ /* 0x000fe40007ffe0ff */
[----:B------:R-:W-:Y:S02]  /*29600*/  F2FP.F16.F32.PACK_AB R7, R17, R16 ;  /* 0x000000101107723e */ /* 0x000fe400000000ff */
[----:B------:R-:W-:Y:S01]  /*29610*/  IADD3 R13, R13, 0x80, RZ ;  /* 0x000000800d0d7810 */ /* 0x000fe20007ffe0ff */
[----:B---3--:R-:W-:-:S05]  /*29620*/  IMAD.WIDE.U32 R4, R9, 0x4, R4 ;  /* 0x0000000409047825 */ /* 0x008fca00078e0004 */
[----:B------:R4:W-:Y:S02]  /*29630*/  STG.E desc[UR4][R4.64], R7 ;  /* 0x0000000704007986 */ /* 0x0009e4000c101904 */
.L_x_6917:
        /* <DEDUP_REMOVED lines=8> */
.L_x_6918:
[----:B------:R-:W-:-:S13]  /*296c0*/  ISETP.GE.AND P0, PT, R13, R10, PT ;  /* 0x0000000a0d00720c */ /* 0x000fda0003f06270 */
[----:B------:R-:W-:Y:S05]  /*296d0*/  @P0 BRA `(.L_x_6920) ;  /* 0x00000000003c0947 */ /* 0x000fea0003800000 */
[----:B---34-:R-:W3:Y:S01]  /*296e0*/  LDC.64 R4, c[0x0][0x218] ;  /* 0x00008600ff047b82 */ /* 0x018ee20000000a00 */
[----:B------:R-:W-:Y:S02]  /*296f0*/  IADD3 R9, R2, R13, RZ ;  /* 0x0000000d02097210 */ /* 0x000fe40007ffe0ff */
[----:B--2---:R-:W-:Y:S02]  /*29700*/  F2FP.F16.F32.PACK_AB R7, R21, R20 ;  /* 0x000000141507723e */ /* 0x004fe400000000ff */
[----:B------:R-:W-:Y:S01]  /*29710*/  IADD3 R13, R13, 0x80, RZ ;  /* 0x000000800d0d7810 */ /* 0x000fe20007ffe0ff */
[----:B---3--:R-:W-:-:S05]  /*29720*/  IMAD.WIDE.U32 R4, R9, 0x4, R4 ;  /* 0x0000000409047825 */ /* 0x008fca00078e0004 */
[----:B------:R2:W-:Y:S02]  /*29730*/  STG.E desc[UR4][R4.64], R7 ;  /* 0x0000000704007986 */ /* 0x0005e4000c101904 */
.L_x_6919:
[----:B------:R-:W-:-:S13]  /*29740*/  ISETP.GE.AND P0, PT, R13, R10, PT ;  /* 0x0000000a0d00720c */ /* 0x000fda0003f06270 */
[----:B------:R-:W-:Y:S05]  /*29750*/  @P0 BREAK B1 ;  /* 0x0000000000010942 */ /* 0x000fea0003800000 */
[----:B------:R-:W-:Y:S05]  /*29760*/  @P0 BRA `(.L_x_6921) ;  /* 0x0000000000380947 */ /* 0x000fea0003800000 */
[----:B--234-:R-:W2:Y:S01]  /*29770*/  LDC.64 R4, c[0x0][0x218] ;  /* 0x00008600ff047b82 */ /* 0x01cea20000000a00 */
[----:B------:R-:W-:Y:S02]  /*29780*/  IADD3 R9, R2, R13, RZ ;  /* 0x0000000d02097210 */ /* 0x000fe40007ffe0ff */
[----:B------:R-:W-:Y:S02]  /*29790*/  F2FP.F16.F32.PACK_AB R7, R23, R22 ;  /* 0x000000161707723e */ /* 0x000fe400000000ff */
[----:B------:R-:W-:Y:S01]  /*297a0*/  IADD3 R13, R13, 0x80, RZ ;  /* 0x000000800d0d7810 */ /* 0x000fe20007ffe0ff */
[----:B--2---:R-:W-:-:S05]  /*297b0*/  IMAD.WIDE.U32 R4, R9, 0x4, R4 ;  /* 0x0000000409047825 */ /* 0x004fca00078e0004 */
[----:B------:R2:W-:Y:S02]  /*297c0*/  STG.E desc[UR4][R4.64], R7 ;  /* 0x0000000704007986 */ /* 0x0005e4000c101904 */
.L_x_6920:
[----:B------:R-:W-:Y:S05]  /*297d0*/  BSYNC B1 ;  /* 0x0000000000017941 */ /* 0x000fea0003800000 */
.L_x_6915:
[----:B------:R-:W-:-:S13]  /*297e0*/  ISETP.GE.AND P0, PT, R13, R10, PT ;  /* 0x0000000a0d00720c */ /* 0x000fda0003f06270 */
[----:B--234-:R-:W2:Y:S01]  /*297f0*/  @!P0 LDC.64 R4, c[0x0][0x218] ;  /* 0x00008600ff048b82 */ /* 0x01cea20000000a00 */
[----:B------:R-:W-:Y:S02]  /*29800*/  @!P0 IADD3 R9, R2, R13, RZ ;  /* 0x0000000d02098210 */ /* 0x000fe40007ffe0ff */
[----:B------:R-:W-:Y:S02]  /*29810*/  @!P0 F2FP.F16.F32.PACK_AB R7, R25, R24 ;  /* 0x000000181907823e */ /* 0x000fe400000000ff */
[----:B------:R-:W-:Y:S01]  /*29820*/  @!P0 IADD3 R13, R13, 0x80, RZ ;  /* 0x000000800d0d8810 */ /* 0x000fe20007ffe0ff */
[----:B--2---:R-:W-:-:S05]  /*29830*/  @!P0 IMAD.WIDE.U32 R4, R9, 0x4, R4 ;  /* 0x0000000409048825 */ /* 0x004fca00078e0004 */
[----:B------:R2:W-:Y:S02]  /*29840*/  @!P0 STG.E desc[UR4][R4.64], R7 ;  /* 0x0000000704008986 */ /* 0x0005e4000c101904 */
.L_x_6921:
[----:B------:R-:W-:Y:S05]  /*29850*/  BSYNC B0 ;  /* 0x0000000000007941 */ /* 0x000fea0003800000 */
.L_x_6914:
[----:B------:R-:W-:Y:S05]  /*29860*/  WARPSYNC.ALL ;  /* 0x0000000000007948 */ /* 0x000fea0003800000 */
[----:B------:R-:W-:-:S13]  /*29870*/  ISETP.GE.AND P0, PT, R13, R10, PT ;  /* 0x0000000a0d00720c */ /* 0x000fda0003f06270 */
[----:B------:R-:W-:Y:S05]  /*29880*/  @P0 EXIT ;  /* 0x000000000000094d */ /* 0x000fea0003800000 */
[----:B--234-:R-:W2:Y:S01]  /*29890*/  LDC.64 R4, c[0x0][0x218] ;  /* 0x00008600ff047b82 */ /* 0x01cea20000000a00 */
[----:B------:R-:W-:Y:S02]  /*298a0*/  IADD3 R13, R2, R13, RZ ;  /* 0x0000000d020d7210 */ /* 0x000fe40007ffe0ff */
[----:B------:R-:W-:-:S03]  /*298b0*/  F2FP.F16.F32.PACK_AB R7, R3, R30 ;  /* 0x0000001e0307723e */ /* 0x000fc600000000ff */
[----:B--2---:R-:W-:-:S05]  /*298c0*/  IMAD.WIDE.U32 R2, R13, 0x4, R4 ;  /* 0x000000040d027825 */ /* 0x004fca00078e0004 */
[----:B------:R-:W-:Y:S01]  /*298d0*/  STG.E desc[UR4][R2.64], R7 ;  /* 0x0000000702007986 */ /* 0x000fe2000c101904 */
[----:B------:R-:W-:Y:S05]  /*298e0*/  EXIT ;  /* 0x000000000000794d */ /* 0x000fea0003800000 */
        .weak           $__internal_12_$__cuda_sm3x_div_rn_ftz_f32_slowpath
        .type           $__internal_12_$__cuda_sm3x_div_rn_ftz_f32_slowpath,@function
        .size           $__internal_12_$__cuda_sm3x_div_rn_ftz_f32_slowpath,(.L_x_21017 - $__internal_12_$__cuda_sm3x_div_rn_ftz_f32_slowpath)
$__internal_12_$__cuda_sm3x_div_rn_ftz_f32_slowpath:
        /* <DEDUP_REMOVED lines=32> */
.L_x_6924:
[----:B------:R-:W-:Y:S05]  /*29af0*/  BSYNC B1 ;  /* 0x0000000000017941 */ /* 0x000fea0003800000 */
.L_x_6923:
        /* <DEDUP_REMOVED lines=27> */
.L_x_6930:
[----:B------:R-:W-:-:S07]  /*29cb0*/  LEA R0, R3, R0, 0x17 ;  /* 0x0000000003007211 */ /* 0x000fce00078eb8ff */
.L_x_6931:
[----:B------:R-:W-:Y:S05]  /*29cc0*/  BSYNC B1 ;  /* 0x0000000000017941 */ /* 0x000fea0003800000 */
.L_x_6929:
[----:B------:R-:W-:Y:S05]  /*29cd0*/  BRA `(.L_x_6932) ;  /* 0x0000000000207947 */ /* 0x000fea0003800000 */
.L_x_6928:
[----:B------:R-:W-:-:S04]  /*29ce0*/  LOP3.LUT R0, R8, 0x80000000, R9, 0x48, !PT ;  /* 0x8000000008007812 */ /* 0x000fc800078e4809 */
[----:B------:R-:W-:Y:S01]  /*29cf0*/  LOP3.LUT R0, R0, 0x7f800000, RZ, 0xfc, !PT ;  /* 0x7f80000000007812 */ /* 0x000fe200078efcff */
[----:B------:R-:W-:Y:S06]  /*29d00*/  BRA `(.L_x_6932) ;  /* 0x0000000000147947 */ /* 0x000fec0003800000 */
.L_x_6927:
[----:B------:R-:W-:Y:S01]  /*29d10*/  LOP3.LUT R0, R8, 0x80000000, R9, 0x48, !PT ;  /* 0x8000000008007812 */ /* 0x000fe200078e4809 */
[----:B------:R-:W-:Y:S06]  /*29d20*/  BRA `(.L_x_6932) ;  /* 0x00000000000c7947 */ /* 0x000fec0003800000 */
.L_x_6926:
[----:B------:R-:W0:Y:S01]  /*29d30*/  MUFU.RSQ R0, -QNAN ;  /* 0xffc0000000007908 */ /* 0x000e220000001400 */
[----:B------:R-:W-:Y:S05]  /*29d40*/  BRA `(.L_x_6932) ;  /* 0x0000000000047947 */ /* 0x000fea0003800000 */
.L_x_6925:
[----:B------:R-:W-:-:S07]  /*29d50*/  FADD.FTZ R0, R9, R8 ;  /* 0x0000000809007221 */ /* 0x000fce0000010000 */
.L_x_6932:
[----:B------:R-:W-:Y:S05]  /*29d60*/  BSYNC B0 ;  /* 0x0000000000007941 */ /* 0x000fea0003800000 */
.L_x_6922:
[----:B------:R-:W-:Y:S01]  /*29d70*/  HFMA2.MMA R7, -RZ, RZ, 0, 0 ;  /* 0x00000000ff077435 */ /* 0x000fe200000001ff */
[----:B------:R-:W-:-:S05]  /*29d80*/  MOV R6, R4 ;  /* 0x0000000400067202 */ /* 0x000fca0000000f00 */
[----:B0-----:R-:W-:Y:S05]  /*29d90*/  RET.REL.NODEC R6 `(_ZN2at6native29vectorized_elementwise_kernelILi4EZZZNS0_17acosh_kernel_cudaERNS_18TensorIteratorBaseEENKUlvE_clEvENKUlvE1_clEvEUlN3c107complexINS6_4HalfEEEE_St5arrayIPcLm2EEEEviT0_T1_) ;  /* 0xfffffd6006987950 */ /* 0x001fea0003c3ffff */
.L_x_6933:
        /* <DEDUP_REMOVED lines=14> */
.L_x_21017:


//--------------------- .text._ZN2at6native29vectorized_elementwise_kernelILi8EZZZNS0_17acosh_kernel_cudaERNS_18TensorIteratorBaseEENKUlvE_clEvENKUlvE1_clEvEUlN3c107complexINS6_4HalfEEEE_St5arrayIPcLm2EEEEviT0_T1_ --------------------------
	.section	.text._ZN2at6native29vectorized_elementwise_kernelILi8EZZZNS0_17acosh_kernel_cudaERNS_18TensorIteratorBaseEENKUlvE_clEvENKUlvE1_clEvEUlN3c107complexINS6_4HalfEEEE_St5arrayIPcLm2EEEEviT0_T1_,"ax",@progbits
	.align	128
        .global         _ZN2at6native29vectorized_elementwise_kernelILi8EZZZNS0_17acosh_kernel_cudaERNS_18TensorIteratorBaseEENKUlvE_clEvENKUlvE1_clEvEUlN3c107complexINS6_4HalfEEEE_St5arrayIPcLm2EEEEviT0_T1_
        .type           _ZN2at6native29vectorized_elementwise_kernelILi8EZZZNS0_17acosh_kernel_cudaERNS_18TensorIteratorBaseEENKUlvE_clEvENKUlvE1_clEvEUlN3c107complexINS6_4HalfEEEE_St5arrayIPcLm2EEEEviT0_T1_,@function
        .size           _ZN2at6native29vectorized_elementwise_kernelILi8EZZZNS0_17acosh_kernel_cudaERNS_18TensorIteratorBaseEENKUlvE_clEvENKUlvE1_clEvEUlN3c107complexINS6_4HalfEEEE_St5arrayIPcLm2EEEEviT0_T1_,(.L_x_21018 - _ZN2at6native29vectorized_elementwise_kernelILi8EZZZNS0_17acosh_kernel_cudaERNS_18TensorIteratorBaseEENKUlvE_clEvENKUlvE1_clEvEUlN3c107complexINS6_4HalfEEEE_St5arrayIPcLm2EEEEviT0_T1_)
        .other          _ZN2at6native29vectorized_elementwise_kernelILi8EZZZNS0_17acosh_kernel_cudaERNS_18TensorIteratorBaseEENKUlvE_clEvENKUlvE1_clEvEUlN3c107complexINS6_4HalfEEEE_St5arrayIPcLm2EEEEviT0_T1_,@"STO_CUDA_ENTRY STV_DEFAULT"
_ZN2at6native29vectorized_elementwise_kernelILi8EZZZNS0_17acosh_kernel_cudaERNS_18TensorIteratorBaseEENKUlvE_clEvENKUlvE1_clEvEUlN3c107complexINS6_4HalfEEEE_St5arrayIPcLm2EEEEviT0_T1_:
.text._ZN2at6native29vectorized_elementwise_kernelILi8EZZZNS0_17acosh_kernel_cudaERNS_18TensorIteratorBaseEENKUlvE_clEvENKUlvE1_clEvEUlN3c107complexINS6_4HalfEEEE_St5arrayIPcLm2EEEEviT0_T1_:
        /* <DEDUP_REMOVED lines=124> */
.L_x_6943:
        /* <DEDUP_REMOVED lines=10> */
.L_x_6945:
[----:B------:R-:W-:-:S04]  /*0860*/  FADD.FTZ R6, -R0, R5 ;  /* 0x0000000500067221 */ /* 0x000fc80000010100 */
[----:B------:R-:W-:-:S07]  /*0870*/  FMUL.FTZ R6, R6, 0.5 ;  /* 0x3f00000006067820 */ /* 0x000fce0000410000 */
.L_x_6946:
[----:B------:R-:W-:Y:S05]  /*0880*/  BSYNC B1 ;  /* 0x0000000000017941 */ /* 0x000fea0003800000 */
.L_x_6944:
        /* <DEDUP_REMOVED lines=11> */
.L_x_6948:
[----:B------:R-:W-:-:S04]  /*0940*/  FADD.FTZ R7, R4, -R7 ;  /* 0x8000000704077221 */ /* 0x000fc80000010000 */
[----:B------:R-:W-:-:S07]  /*0950*/  FMUL.FTZ R7, R7, 0.5 ;  /* 0x3f00000007077820 */ /* 0x000fce0000410000 */
.L_x_6949:
[----:B------:R-:W-:Y:S05]  /*0960*/  BSYNC B1 ;  /* 0x0000000000017941 */ /* 0x000fea0003800000 */
.L_x_6947:
        /* <DEDUP_REMOVED lines=35> */
.L_x_6942:
[----:B------:R0:W1:Y:S02]  /*0ba0*/  MUFU.SQRT R11, R22 ;  /* 0x00000016000b7308 */ /* 0x0000640000002000 */
.L_x_6941:
[----:B------:R-:W-:Y:S05]  /*0bb0*/  BSYNC B0 ;  /* 0x0000000000007941 */ /* 0x000fea0003800000 */
.L_x_6940:
        /* <DEDUP_REMOVED lines=24> */
.L_x_6956:
[----:B------:R-:W-:-:S04]  /*0d40*/  FADD.FTZ R0, -R0, R5 ;  /* 0x0000000500007221 */ /* 0x000fc80000010100 */
[----:B------:R-:W-:-:S07]  /*0d50*/  FMUL.FTZ R0, R0, 0.5 ;  /* 0x3f00000000007820 */ /* 0x000fce0000410000 */
.L_x_6957:
[----:B------:R-:W-:Y:S05]  /*0d60*/  BSYNC B1 ;  /* 0x0000000000017941 */ /* 0x000fea0003800000 */
.L_x_6955:
        /* <DEDUP_REMOVED lines=10> */
.L_x_6959:
[----:B------:R-:W-:-:S04]  /*0e10*/  FADD.FTZ R3, -R3, R4 ;  /* 0x0000000403037221 */ /* 0x000fc80000010100 */
[----:B------:R-:W-:-:S07]  /*0e20*/  FMUL.FTZ R3, R3, 0.5 ;  /* 0x3f00000003037820 */ /* 0x000fce0000410000 */
.L_x_6960:
[----:B------:R-:W-:Y:S05]  /*0e30*/  BSYNC B1 ;  /* 0x0000000000017941 */ /* 0x000fea0003800000 */
.L_x_6958:
[----:B------:R-:W-:Y:S01]  /*0e40*/  FADD.FTZ R3, R3, R0 ;  /* 0x0000000003037221 */ /* 0x000fe20000010000 */
[----:B------:R-:W-:Y:S01]  /*0e50*/  FADD.FTZ R24, R23, R24 ;  /* 0x0000001817187221 */ /* 0x000fe20000010000 */
[----:B------:R-:W-:-:S03]  /*0e60*/  PLOP3.LUT P0, PT, PT, PT, PT, 0x80, 0x0 ;  /* 0x000000000000781c */ /* 0x000fc60003f0f070 */
[----:B------:R-:W-:-:S06]  /*0e70*/  FMUL.FTZ R24, R24, R3 ;  /* 0x0000000318187220 */ /* 0x000fcc0000410000 */
[----:B------:R-:W2:Y:S01]  /*0e80*/  MUFU.SQRT R24, R24 ;  /* 0x0000001800187308 */ /* 0x000ea20000002000 */
[----:B------:R-:W-:Y:S05]  /*0e90*/  BRA `(.L_x_6952) ;  /* 0x0000000000687947 */ /* 0x000fea0003800000 */
.L_x_6954:
        /* <DEDUP_REMOVED lines=15> */
.L_x_6953:
        /* <DEDUP_REMOVED lines=8> */
.L_x_6951:
[----:B------:R-:W-:Y:S01]  /*1010*/  PLOP3.LUT P0, PT, PT, PT, PT, 0x80, 0x0 ;  /* 0x000000000000781c */ /* 0x000fe20003f0f070 */
[----:B------:R-:W-:Y:S01]  /*1020*/  FMUL.FTZ R24, R24, 16777216 ;  /* 0x4b80000018187820 */ /* 0x000fe20000410000 */
[----:B------:R-:W-:-:S11]  /*1030*/  FMUL.FTZ R23, R23, 16777216 ;  /* 0x4b80000017177820 */ /* 0x000fd60000410000 */
.L_x_6952:
[----:B------:R-:W-:Y:S05]  /*1040*/  BSYNC B0 ;  /* 0x0000000000007941 */ /* 0x000fea0003800000 */
.L_x_6950:
        /* <DEDUP_REMOVED lines=33> */
.L_x_6963:
        /* <DEDUP_REMOVED lines=28> */
.L_x_6962:
        /* <DEDUP_REMOVED lines=19> */
[----:B-1-3-5:R-:W-:Y:S05]  /*1550*/  CALL.REL.NOINC `($__internal_13_$__cuda_sm3x_div_rn_ftz_f32_slowpath) ;  /* 0x0000028000e47944 */ /* 0x02afea0003c00000 */
.L_x_6967:
[----:B------:R-:W-:Y:S05]  /*1560*/  BSYNC B4 ;  /* 0x0000000000047941 */ /* 0x000fea0003800000 */
.L_x_6966:
        /* <DEDUP_REMOVED lines=18> */
.L_x_6969:
[----:B------:R-:W-:Y:S02]  /*1690*/  ISETP.GE.AND P0, PT, R23, RZ, PT ;  /* 0x000000ff1700720c */ /* 0x000fe40003f06270 */
[----:B------:R-:W-:-:S11]  /*16a0*/  MOV R3, 0x3fd774eb ;  /* 0x3fd774eb00037802 */ /* 0x000fd60000000f00 */
[----:B------:R-:W-:-:S04]  /*16b0*/  @P0 FFMA.FTZ R0, R3, 0.93318945169448852539, -R0 ;  /* 0x3f6ee58103000823 */ /* 0x000fc80000010800 */
[----:B------:R-:W-:-:S07]  /*16c0*/  @!P0 FFMA.FTZ R0, R3, 0.93318945169448852539, R0 ;  /* 0x3f6ee58103008823 */ /* 0x000fce0000010000 */
.L_x_6970:
[----:B------:R-:W-:Y:S05]  /*16d0*/  BSYNC B0 ;  /* 0x0000000000007941 */ /* 0x000fea0003800000 */
.L_x_6968:
        /* <DEDUP_REMOVED lines=11> */
.L_x_6965:
        /* <DEDUP_REMOVED lines=17> */
.L_x_6972:
[----:B------:R-:W-:Y:S05]  /*18a0*/  BSYNC B4 ;  /* 0x0000000000047941 */ /* 0x000fea0003800000 */
.L_x_6971:
        /* <DEDUP_REMOVED lines=18> */
.L_x_6974:
[----:B------:R-:W-:Y:S02]  /*19d0*/  ISETP.GE.AND P0, PT, R23, RZ, PT ;  /* 0x000000ff1700720c */ /* 0x000fe40003f06270 */
[----:B------:R-:W-:-:S11]  /*19e0*/  MOV R3, 0x3fd774eb ;  /* 0x3fd774eb00037802 */ /* 0x000fd60000000f00 */
[----:B------:R-:W-:-:S04]  /*19f0*/  @P0 FFMA.FTZ R0, R3, 0.93318945169448852539, -R0 ;  /* 0x3f6ee58103000823 */ /* 0x000fc80000010800 */
[----:B------:R-:W-:-:S07]  /*1a00*/  @!P0 FFMA.FTZ R0, R3, 0.93318945169448852539, R0 ;  /* 0x3f6ee58103008823 */ /* 0x000fce0000010000 */
.L_x_6975:
[----:B------:R-:W-:Y:S05]  /*1a10*/  BSYNC B0 ;  /* 0x0000000000007941 */ /* 0x000fea0003800000 */
.L_x_6973:
        /* <DEDUP_REMOVED lines=10> */
.L_x_6964:
[----:B------:R-:W-:Y:S05]  /*1ac0*/  BSYNC B3 ;  /* 0x0000000000037941 */ /* 0x000fea0003800000 */
.L_x_6961:
[----:B------:R-:W-:-:S13]  /*1ad0*/  ISETP.NE.AND P0, PT, R12, RZ, PT ;  /* 0x000000ff0c00720c */ /* 0x000fda0003f05270 */
[----:B-1----:R-:W-:Y:S01]  /*1ae0*/  @!P0 FADD.FTZ R11, -R11, -RZ ;  /* 0x800000ff0b0b8221 */ /* 0x002fe20000010100 */
[----:B------:R-:W-:Y:S06]  /*1af0*/  BRA `(.L_x_6976) ;  /* 0x0000000c006c7947 */ /* 0x000fec0003800000 */
.L_x_6939:
[----:B------:R-:W-:Y:S01]  /*1b00*/  FADD.FTZ R3, -R21, 6.1232342629258392722e-17 ;  /* 0x248d313215037421 */ /* 0x000fe20000010100 */
[----:B------:R-:W-:-:S03]  /*1b10*/  FADD.FTZ R11, -R20, -RZ ;  /* 0x800000ff140b7221 */ /* 0x000fc60000010100 */
[----:B------:R-:W-:Y:S01]  /*1b20*/  FADD.FTZ R3, R3, 1.5707963705062866211 ;  /* 0x3fc90fdb03037421 */ /* 0x000fe20000010000 */
[----:B------:R-:W-:Y:S06]  /*1b30*/  BRA `(.L_x_6976) ;  /* 0x0000000c005c7947 */ /* 0x000fec0003800000 */
.L_x_6938:
[----:B------:R-:W-:Y:S01]  /*1b40*/  FADD.FTZ R11, -R20, -RZ ;  /* 0x800000ff140b7221 */ /* 0x000fe20000010100 */
[----:B------:R-:W-:Y:S01]  /*1b50*/  MOV R3, RZ ;  /* 0x000000ff00037202 */ /* 0x000fe20000000f00 */
[----:B------:R-:W-:Y:S06]  /*1b60*/  BRA `(.L_x_6976) ;  /* 0x0000000c00507947 */ /* 0x000fec0003800000 */
.L_x_6937:
        /* <DEDUP_REMOVED lines=23> */
[----:B-----5:R-:W-:Y:S05]  /*1ce0*/  CALL.REL.NOINC `($__internal_13_$__cuda_sm3x_div_rn_ftz_f32_slowpath) ;  /* 0x0000027c00007944 */ /* 0x020fea0003c00000 */
.L_x_6981:
[----:B------:R-:W-:Y:S05]  /*1cf0*/  BSYNC B4 ;  /* 0x0000000000047941 */ /* 0x000fea0003800000 */
.L_x_6980:
        /* <DEDUP_REMOVED lines=18> */
.L_x_6983:
[----:B------:R-:W-:Y:S02]  /*1e20*/  ISETP.GE.AND P0, PT, R21, RZ, PT ;  /* 0x000000ff1500720c */ /* 0x000fe40003f06270 */
[----:B------:R-:W-:-:S11]  /*1e30*/  MOV R3, 0x3fd774eb ;  /* 0x3fd774eb00037802 */ /* 0x000fd60000000f00 */
[----:B------:R-:W-:-:S04]  /*1e40*/  @P0 FFMA.FTZ R0, R3, 0.93318945169448852539, -R0 ;  /* 0x3f6ee58103000823 */ /* 0x000fc80000010800 */
[----:B------:R-:W-:-:S07]  /*1e50*/  @!P0 FFMA.FTZ R0, R3, 0.93318945169448852539, R0 ;  /* 0x3f6ee58103008823 */ /* 0x000fce0000010000 */
.L_x_6984:
[----:B------:R-:W-:Y:S05]  /*1e60*/  BSYNC B0 ;  /* 0x0000000000007941 */ /* 0x000fea0003800000 */
.L_x_6982:
        /* <DEDUP_REMOVED lines=13> */
.L_x_6979:
        /* <DEDUP_REMOVED lines=11> */
[----:B-----5:R-:W-:Y:S05]  /*1ff0*/  CALL.REL.NOINC `($__internal_13_$__cuda_sm3x_div_rn_ftz_f32_slowpath) ;  /* 0x00000278003c7944 */ /* 0x020fea0003c00000 */
.L_x_6987:
[----:B------:R-:W-:Y:S05]  /*2000*/  BSYNC B4 ;  /* 0x0000000000047941 */ /* 0x000fea0003800000 */
.L_x_6986:
        /* <DEDUP_REMOVED lines=18> */
.L_x_6989:
[----:B------:R-:W-:Y:S02]  /*2130*/  ISETP.GE.AND P0, PT, R21, RZ, PT ;  /* 0x000000ff1500720c */ /* 0x000fe40003f06270 */
[----:B------:R-:W-:-:S11]  /*2140*/  MOV R3, 0x3fd774eb ;  /* 0x3fd774eb00037802 */ /* 0x000fd60000000f00 */
[----:B------:R-:W-:-:S04]  /*2150*/  @P0 FFMA.FTZ R0, R3, 0.93318945169448852539, -R0 ;  /* 0x3f6ee58103000823 */ /* 0x000fc80000010800 */
[----:B------:R-:W-:-:S07]  /*2160*/  @!P0 FFMA.FTZ R0, R3, 0.93318945169448852539, R0 ;  /* 0x3f6ee58103008823 */ /* 0x000fce0000010000 */
.L_x_6990:
[----:B------:R-:W-:Y:S05]  /*2170*/  BSYNC B0 ;  /* 0x0000000000007941 */ /* 0x000fea0003800000 */
.L_x_6988:
        /* <DEDUP_REMOVED lines=27> */
.L_x_6978:
        /* <DEDUP_REMOVED lines=32> */
[----:B-----5:R-:W-:Y:S05]  /*2530*/  CALL.REL.NOINC `($__internal_13_$__cuda_sm3x_div_rn_ftz_f32_slowpath) ;  /* 0x0000027000ec7944 */ /* 0x020fea0003c00000 */
.L_x_6992:
[----:B------:R-:W-:Y:S05]  /*2540*/  BSYNC B4 ;  /* 0x0000000000047941 */ /* 0x000fea0003800000 */
.L_x_6991:
        /* <DEDUP_REMOVED lines=18> */
.L_x_6994:
[----:B------:R-:W-:Y:S02]  /*2670*/  ISETP.GE.AND P0, PT, R21, RZ, PT ;  /* 0x000000ff1500720c */ /* 0x000fe40003f06270 */
[----:B------:R-:W-:-:S11]  /*2680*/  MOV R3, 0x3fd774eb ;  /* 0x3fd774eb00037802 */ /* 0x000fd60000000f00 */
[----:B------:R-:W-:-:S04]  /*2690*/  @P0 FFMA.FTZ R0, R3, 0.93318945169448852539, -R0 ;  /* 0x3f6ee58103000823 */ /* 0x000fc80000010800 */
[----:B------:R-:W-:-:S07]  /*26a0*/  @!P0 FFMA.FTZ R0, R3, 0.93318945169448852539, R0 ;  /* 0x3f6ee58103008823 */ /* 0x000fce0000010000 */
.L_x_6995:
[----:B------:R-:W-:Y:S05]  /*26b0*/  BSYNC B0 ;  /* 0x0000000000007941 */ /* 0x000fea0003800000 */
.L_x_6993:
        /* <DEDUP_REMOVED lines=10> */
.L_x_6985:
[----:B------:R-:W-:Y:S05]  /*2760*/  BSYNC B3 ;  /* 0x0000000000037941 */ /* 0x000fea0003800000 */
.L_x_6977:
[----:B------:R-:W-:Y:S01]  /*2770*/  ISETP.NE.AND P0, PT, R12, RZ, PT ;  /* 0x000000ff0c00720c */ /* 0x000fe20003f05270 */
[----:B------:R-:W-:Y:S01]  /*2780*/  FADD.FTZ R11, R11, 0.69314718246459960938 ;  /* 0x3f3172180b0b7421 */ /* 0x000fe20000010000 */
[----:B------:R-:W-:-:S11]  /*2790*/  FADD.FTZ R3, |R0|, -RZ ;  /* 0x800000ff00037221 */ /* 0x000fd60000010200 */
[----:B------:R-:W-:Y:S01]  /*27a0*/  @!P0 FADD.FTZ R11, -R11, -RZ ;  /* 0x800000ff0b0b8221 */ /* 0x000fe20000010100 */
[----:B------:R-:W-:Y:S06]  /*27b0*/  BRA `(.L_x_6976) ;  /* 0x00000000003c7947 */ /* 0x000fec0003800000 */
.L_x_6936:
        /* <DEDUP_REMOVED lines=15> */
.L_x_6976:
[----:B------:R-:W-:Y:S05]  /*28b0*/  BSYNC B2 ;  /* 0x0000000000027941 */ /* 0x000fea0003800000 */
.L_x_6935:
        /* <DEDUP_REMOVED lines=10> */
.L_x_6997:
[----:B------:R-:W-:Y:S02]  /*2960*/  FSETP.GTU.FTZ.AND P0, PT, R0, +INF , PT ;  /* 0x7f8000000000780b */ /* 0x000fe40003f1c000 */
[----:B------:R-:W-:-:S11]  /*2970*/  MOV R12, R3 ;  /* 0x00000003000c7202 */ /* 0x000fd60000000f00 */
[----:B------:R-:W-:-:S07]  /*2980*/  @!P0 MOV R11, R0 ;  /* 0x00000000000b8202 */ /* 0x000fce0000000f00 */
.L_x_6998:
[----:B------:R-:W-:Y:S05]  /*2990*/  BSYNC B0 ;  /* 0x0000000000007941 */ /* 0x000fea0003800000 */
.L_x_6996:
        /* <DEDUP_REMOVED lines=110> */
.L_x_7007:
        /* <DEDUP_REMOVED lines=10> */
.L_x_7009:
[----:B------:R-:W-:-:S04]  /*3120*/  FADD.FTZ R4, -R0, R5 ;  /* 0x0000000500047221 */ /* 0x000fc80000010100 */
[----:B------:R-:W-:-:S07]  /*3130*/  FMUL.FTZ R4, R4, 0.5 ;  /* 0x3f00000004047820 */ /* 0x000fce0000410000 */
.L_x_7010:
[----:B------:R-:W-:Y:S05]  /*3140*/  BSYNC B1 ;  /* 0x0000000000017941 */ /* 0x000fea0003800000 */
.L_x_7008:
        /* <DEDUP_REMOVED lines=11> */
.L_x_7012:
[----:B------:R-:W-:-:S04]  /*3200*/  FADD.FTZ R7, R6, -R7 ;  /* 0x8000000706077221 */ /* 0x000fc80000010000 */
[----:B------:R-:W-:-:S07]  /*3210*/  FMUL.FTZ R7, R7, 0.5 ;  /* 0x3f00000007077820 */ /* 0x000fce0000410000 */
.L_x_7013:
[----:B------:R-:W-:Y:S05]  /*3220*/  BSYNC B1 ;  /* 0x0000000000017941 */ /* 0x000fea0003800000 */
.L_x_7011:
        /* <DEDUP_REMOVED lines=35> */
.L_x_7006:
[----:B------:R0:W1:Y:S02]  /*3460*/  MUFU.SQRT R20, R25 ;  /* 0x0000001900147308 */ /* 0x0000640000002000 */
.L_x_7005:
[----:B------:R-:W-:Y:S05]  /*3470*/  BSYNC B0 ;  /* 0x0000000000007941 */ /* 0x000fea0003800000 */
.L_x_7004:
        /* <DEDUP_REMOVED lines=24> */
.L_x_7020:
[----:B------:R-:W-:-:S04]  /*3600*/  FADD.FTZ R0, -R0, R5 ;  /* 0x0000000500007221 */ /* 0x000fc80000010100 */
[----:B------:R-:W-:-:S07]  /*3610*/  FMUL.FTZ R0, R0, 0.5 ;  /* 0x3f00000000007820 */ /* 0x000fce0000410000 */
.L_x_7021:
[----:B------:R-:W-:Y:S05]  /*3620*/  BSYNC B1 ;  /* 0x0000000000017941 */ /* 0x000fea0003800000 */
.L_x_7019:
        /* <DEDUP_REMOVED lines=10> */
.L_x_7023:
[----:B------:R-:W-:-:S04]  /*36d0*/  FADD.FTZ R3, -R3, R6 ;  /* 0x0000000603037221 */ /* 0x000fc80000010100 */
[----:B------:R-:W-:-:S07]  /*36e0*/  FMUL.FTZ R3, R3, 0.5 ;  /* 0x3f00000003037820 */ /* 0x000fce0000410000 */
.L_x_7024:
[----:B------:R-:W-:Y:S05]  /*36f0*/  BSYNC B1 ;  /* 0x0000000000017941 */ /* 0x000fea0003800000 */
.L_x_7022:
[----:B------:R-:W-:Y:S01]  /*3700*/  FADD.FTZ R0, R3, R0 ;  /* 0x0000000003007221 */ /* 0x000fe20000010000 */
[----:B------:R-:W-:Y:S01]  /*3710*/  FADD.FTZ R13, R24, R13 ;  /* 0x0000000d180d7221 */ /* 0x000fe20000010000 */
[----:B------:R-:W-:-:S03]  /*3720*/  PLOP3.LUT P0, PT, PT, PT, PT, 0x80, 0x0 ;  /* 0x000000000000781c */ /* 0x000fc60003f0f070 */
[----:B------:R-:W-:-:S06]  /*3730*/  FMUL.FTZ R13, R13, R0 ;  /* 0x000000000d0d7220 */ /* 0x000fcc0000410000 */
[----:B------:R-:W2:Y:S01]  /*3740*/  MUFU.SQRT R13, R13 ;  /* 0x0000000d000d7308 */ /* 0x000ea20000002000 */
[----:B------:R-:W-:Y:S05]  /*3750*/  BRA `(.L_x_7016) ;  /* 0x0000000000687947 */ /* 0x000fea0003800000 */
.L_x_7018:
        /* <DEDUP_REMOVED lines=15> */
.L_x_7017:
        /* <DEDUP_REMOVED lines=8> */
.L_x_7015:
[----:B------:R-:W-:Y:S01]  /*38d0*/  PLOP3.LUT P0, PT, PT, PT, PT, 0x80, 0x0 ;  /* 0x000000000000781c */ /* 0x000fe20003f0f070 */
[----:B------:R-:W-:Y:S01]  /*38e0*/  FMUL.FTZ R13, R13, 16777216 ;  /* 0x4b8000000d0d7820 */ /* 0x000fe20000410000 */
[----:B------:R-:W-:-:S11]  /*38f0*/  FMUL.FTZ R24, R24, 16777216 ;  /* 0x4b80000018187820 */ /* 0x000fd60000410000 */
.L_x_7016:
[----:B------:R-:W-:Y:S05]  /*3900*/  BSYNC B0 ;  /* 0x0000000000007941 */ /* 0x000fea0003800000 */
.L_x_7014:
        /* <DEDUP_REMOVED lines=33> */
.L_x_7027:
        /* <DEDUP_REMOVED lines=28> */
.L_x_7026:
        /* <DEDUP_REMOVED lines=19> */
[----:B01-3-5:R-:W-:Y:S05]  /*3e10*/  CALL.REL.NOINC `($__internal_13_$__cuda_sm3x_div_rn_ftz_f32_slowpath) ;  /* 0x0000025800b47944 */ /* 0x02bfea0003c00000 */
.L_x_7031:
[----:B------:R-:W-:Y:S05]  /*3e20*/  BSYNC B4 ;  /* 0x0000000000047941 */ /* 0x000fea0003800000 */
.L_x_7030:
        /* <DEDUP_REMOVED lines=18> */
.L_x_7033:
[----:B------:R-:W-:Y:S02]  /*3f50*/  ISETP.GE.AND P0, PT, R24, RZ, PT ;  /* 0x000000ff1800720c */ /* 0x000fe40003f06270 */
[----:B------:R-:W-:-:S11]  /*3f60*/  MOV R3, 0x3fd774eb ;  /* 0x3fd774eb00037802 */ /* 0x000fd60000000f00 */
[----:B------:R-:W-:-:S04]  /*3f70*/  @P0 FFMA.FTZ R0, R3, 0.93318945169448852539, -R0 ;  /* 0x3f6ee58103000823 */ /* 0x000fc80000010800 */
[----:B------:R-:W-:-:S07]  /*3f80*/  @!P0 FFMA.FTZ R0, R3, 0.93318945169448852539, R0 ;  /* 0x3f6ee58103008823 */ /* 0x000fce0000010000 */
.L_x_7034:
[----:B------:R-:W-:Y:S05]  /*3f90*/  BSYNC B0 ;  /* 0x0000000000007941 */ /* 0x000fea0003800000 */
.L_x_7032:
        /* <DEDUP_REMOVED lines=11> */
.L_x_7029:
        /* <DEDUP_REMOVED lines=17> */
.L_x_7036:
[----:B------:R-:W-:Y:S05]  /*4160*/  BSYNC B4 ;  /* 0x0000000000047941 */ /* 0x000fea0003800000 */
.L_x_7035:
        /* <DEDUP_REMOVED lines=18> */
.L_x_7038:
[----:B------:R-:W-:Y:S02]  /*4290*/  ISETP.GE.AND P0, PT, R24, RZ, PT ;  /* 0x000000ff1800720c */ /* 0x000fe40003f06270 */
[----:B------:R-:W-:-:S11]  /*42a0*/  MOV R3, 0x3fd774eb ;  /* 0x3fd774eb00037802 */ /* 0x000fd60000000f00 */
[----:B------:R-:W-:-:S04]  /*42b0*/  @P0 FFMA.FTZ R0, R3, 0.93318945169448852539, -R0 ;  /* 0x3f6ee58103000823 */ /* 0x000fc80000010800 */
[----:B------:R-:W-:-:S07]  /*42c0*/  @!P0 FFMA.FTZ R0, R3, 0.93318945169448852539, R0 ;  /* 0x3f6ee58103008823 */ /* 0x000fce0000010000 */
.L_x_7039:
[----:B------:R-:W-:Y:S05]  /*42d0*/  BSYNC B0 ;  /* 0x0000000000007941 */ /* 0x000fea0003800000 */
.L_x_7037:
        /* <DEDUP_REMOVED lines=10> */
.L_x_7028:
[----:B------:R-:W-:Y:S05]  /*4380*/  BSYNC B3 ;  /* 0x0000000000037941 */ /* 0x000fea0003800000 */
.L_x_7025:
[----:B------:R-:W-:-:S13]  /*4390*/  ISETP.NE.AND P0, PT, R23, RZ, PT ;  /* 0x000000ff1700720c */ /* 0x000fda0003f05270 */
[----:B-1----:R-:W-:Y:S01]  /*43a0*/  @!P0 FADD.FTZ R20, -R20, -RZ ;  /* 0x800000ff14148221 */ /* 0x002fe20000010100 */
[----:B------:R-:W-:Y:S06]  /*43b0*/  BRA `(.L_x_7040) ;  /* 0x0000000c006c7947 */ /* 0x000fec0003800000 */
.L_x_7003:
[----:B------:R-:W-:Y:S01]  /*43c0*/  FADD.FTZ R0, -R22, 6.1232342629258392722e-17 ;  /* 0x248d313216007421 */ /* 0x000fe20000010100 */
[----:B------:R-:W-:-:S03]  /*43d0*/  FADD.FTZ R20, -R21, -RZ ;  /* 0x800000ff15147221 */ /* 0x000fc60000010100 */
[----:B------:R-:W-:Y:S01]  /*43e0*/  FADD.FTZ R0, R0, 1.5707963705062866211 ;  /* 0x3fc90fdb00007421 */ /* 0x000fe20000010000 */
[----:B------:R-:W-:Y:S06]  /*43f0*/  BRA `(.L_x_7040) ;  /* 0x0000000c005c7947 */ /* 0x000fec0003800000 */
.L_x_7002:
[----:B------:R-:W-:Y:S01]  /*4400*/  FADD.FTZ R20, -R21, -RZ ;  /* 0x800000ff15147221 */ /* 0x000fe20000010100 */
[----:B------:R-:W-:Y:S01]  /*4410*/  MOV R0, RZ ;  /* 0x000000ff00007202 */ /* 0x000fe20000000f00 */
[----:B------:R-:W-:Y:S06]  /*4420*/  BRA `(.L_x_7040) ;  /* 0x0000000c00507947 */ /* 0x000fec0003800000 */
.L_x_7001:
        /* <DEDUP_REMOVED lines=23> */
[----:B---3-5:R-:W-:Y:S05]  /*45a0*/  CALL.REL.NOINC `($__internal_13_$__cuda_sm3x_div_rn_ftz_f32_slowpath) ;  /* 0x0000025000d07944 */ /* 0x028fea0003c00000 */
.L_x_7045:
[----:B------:R-:W-:Y:S05]  /*45b0*/  BSYNC B4 ;  /* 0x0000000000047941 */ /* 0x000fea0003800000 */
.L_x_7044:
        /* <DEDUP_REMOVED lines=18> */
.L_x_7047:
[----:B------:R-:W-:Y:S02]  /*46e0*/  ISETP.GE.AND P0, PT, R22, RZ, PT ;  /* 0x000000ff1600720c */ /* 0x000fe40003f06270 */
[----:B------:R-:W-:-:S11]  /*46f0*/  MOV R3, 0x3fd774eb ;  /* 0x3fd774eb00037802 */ /* 0x000fd60000000f00 */
[----:B------:R-:W-:-:S04]  /*4700*/  @P0 FFMA.FTZ R0, R3, 0.93318945169448852539, -R0 ;  /* 0x3f6ee58103000823 */ /* 0x000fc80000010800 */
[----:B------:R-:W-:-:S07]  /*4710*/  @!P0 FFMA.FTZ R0, R3, 0.93318945169448852539, R0 ;  /* 0x3f6ee58103008823 */ /* 0x000fce0000010000 */
.L_x_7048:
[----:B------:R-:W-:Y:S05]  /*4720*/  BSYNC B0 ;  /* 0x0000000000007941 */ /* 0x000fea0003800000 */
.L_x_7046:
        /* <DEDUP_REMOVED lines=13> */
.L_x_7043:
        /* <DEDUP_REMOVED lines=12> */
.L_x_7051:
[----:B------:R-:W-:Y:S05]  /*48c0*/  BSYNC B4 ;  /* 0x0000000000047941 */ /* 0x000fea0003800000 */
.L_x_7050:
        /* <DEDUP_REMOVED lines=18> */
.L_x_7053:
[----:B------:R-:W-:Y:S02]  /*49f0*/  ISETP.GE.AND P0, PT, R22, RZ, PT ;  /* 0x000000ff1600720c */ /* 0x000fe40003f06270 */
[----:B------:R-:W-:-:S11]  /*4a00*/  MOV R3, 0x3fd774eb ;  /* 0x3fd774eb00037802 */ /* 0x000fd60000000f00 */
[----:B------:R-:W-:-:S04]  /*4a10*/  @P0 FFMA.FTZ R0, R3, 0.93318945169448852539, -R0 ;  /* 0x3f6ee58103000823 */ /* 0x000fc80000010800 */
[----:B------:R-:W-:-:S07]  /*4a20*/  @!P0 FFMA.FTZ R0, R3, 0.93318945169448852539, R0 ;  /* 0x3f6ee58103008823 */ /* 0x000fce0000010000 */
.L_x_7054:
[----:B------:R-:W-:Y:S05]  /*4a30*/  BSYNC B0 ;  /* 0x0000000000007941 */ /* 0x000fea0003800000 */
.L_x_7052:
        /* <DEDUP_REMOVED lines=27> */
.L_x_7042:
        /* <DEDUP_REMOVED lines=33> */
.L_x_7056:
[----:B------:R-:W-:Y:S05]  /*4e00*/  BSYNC B4 ;  /* 0x0000000000047941 */ /* 0x000fea0003800000 */
.L_x_7055:
        /* <DEDUP_REMOVED lines=18> */
.L_x_7058:
[----:B------:R-:W-:Y:S02]  /*4f30*/  ISETP.GE.AND P0, PT, R22, RZ, PT ;  /* 0x000000ff1600720c */ /* 0x000fe40003f06270 */
[----:B------:R-:W-:-:S11]  /*4f40*/  MOV R3, 0x3fd774eb ;  /* 0x3fd774eb00037802 */ /* 0x000fd60000000f00 */
[----:B------:R-:W-:-:S04]  /*4f50*/  @P0 FFMA.FTZ R0, R3, 0.93318945169448852539, -R0 ;  /* 0x3f6ee58103000823 */ /* 0x000fc80000010800 */
[----:B------:R-:W-:-:S07]  /*4f60*/  @!P0 FFMA.FTZ R0, R3, 0.93318945169448852539, R0 ;  /* 0x3f6ee58103008823 */ /* 0x000fce0000010000 */
.L_x_7059:
[----:B------:R-:W-:Y:S05]  /*4f70*/  BSYNC B0 ;  /* 0x0000000000007941 */ /* 0x000fea0003800000 */
.L_x_7057:
        /* <DEDUP_REMOVED lines=10> */
.L_x_7049:
[----:B------:R-:W-:Y:S05]  /*5020*/  BSYNC B3 ;  /* 0x0000000000037941 */ /* 0x000fea0003800000 */
.L_x_7041:
[----:B------:R-:W-:Y:S01]  /*5030*/  ISETP.NE.AND P0, PT, R23, RZ, PT ;  /* 0x000000ff1700720c */ /* 0x000fe20003f05270 */
[----:B------:R-:W-:Y:S01]  /*5040*/  FADD.FTZ R20, R13, 0.69314718246459960938 ;  /* 0x3f3172180d147421 */ /* 0x000fe20000010000 */
[----:B------:R-:W-:-:S11]  /*5050*/  FADD.FTZ R0, |R0|, -RZ ;  /* 0x800000ff00007221 */ /* 0x000fd60000010200 */
[----:B------:R-:W-:Y:S01]  /*5060*/  @!P0 FADD.FTZ R20, -R20, -RZ ;  /* 0x800000ff14148221 */ /* 0x000fe20000010100 */
[----:B------:R-:W-:Y:S06]  /*5070*/  BRA `(.L_x_7040) ;  /* 0x00000000003c7947 */ /* 0x000fec0003800000 */
.L_x_7000:
        /* <DEDUP_REMOVED lines=15> */
.L_x_7040:
[----:B------:R-:W-:Y:S05]  /*5170*/  BSYNC B2 ;  /* 0x0000000000027941 */ /* 0x000fea0003800000 */
.L_x_6999:
        /* <DEDUP_REMOVED lines=10> */
.L_x_7061:
[----:B------:R-:W-:Y:S02]  /*5220*/  FSETP.GTU.FTZ.AND P0, PT, R3, +INF , PT ;  /* 0x7f8000000300780b */ /* 0x000fe40003f1c000 */
[----:B--2-4-:R-:W-:-:S11]  /*5230*/  MOV R13, R0 ;  /* 0x00000000000d7202 */ /* 0x014fd60000000f00 */
[----:B------:R-:W-:-:S07]  /*5240*/  @!P0 MOV R20, R3 ;  /* 0x0000000300148202 */ /* 0x000fce0000000f00 */
.L_x_7062:
[----:B------:R-:W-:Y:S05]  /*5250*/  BSYNC B0 ;  /* 0x0000000000007941 */ /* 0x000fea0003800000 */
.L_x_7060:
        /* <DEDUP_REMOVED lines=110> */
.L_x_7071:
        /* <DEDUP_REMOVED lines=10> */
.L_x_7073:
[----:B------:R-:W-:-:S04]  /*59e0*/  FADD.FTZ R4, -R0, R5 ;  /* 0x0000000500047221 */ /* 0x000fc80000010100 */
[----:B------:R-:W-:-:S07]  /*59f0*/  FMUL.FTZ R4, R4, 0.5 ;  /* 0x3f00000004047820 */ /* 0x000fce0000410000 */
.L_x_7074:
[----:B------:R-:W-:Y:S05]  /*5a00*/  BSYNC B1 ;  /* 0x0000000000017941 */ /* 0x000fea0003800000 */
.L_x_7072:
        /* <DEDUP_REMOVED lines=11> */
.L_x_7076:
[----:B------:R-:W-:-:S04]  /*5ac0*/  FADD.FTZ R7, R6, -R7 ;  /* 0x8000000706077221 */ /* 0x000fc80000010000 */
[----:B------:R-:W-:-:S07]  /*5ad0*/  FMUL.FTZ R7, R7, 0.5 ;  /* 0x3f00000007077820 */ /* 0x000fce0000410000 */
.L_x_7077:
[----:B------:R-:W-:Y:S05]  /*5ae0*/  BSYNC B1 ;  /* 0x0000000000017941 */ /* 0x000fea0003800000 */
.L_x_7075:
        /* <DEDUP_REMOVED lines=35> */
.L_x_7070:
[----:B------:R0:W1:Y:S02]  /*5d20*/  MUFU.SQRT R14, R24 ;  /* 0x00000018000e7308 */ /* 0x0000640000002000 */
.L_x_7069:
[----:B------:R-:W-:Y:S05]  /*5d30*/  BSYNC B0 ;  /* 0x0000000000007941 */ /* 0x000fea0003800000 */
.L_x_7068:
        /* <DEDUP_REMOVED lines=24> */
.L_x_7084:
[----:B------:R-:W-:-:S04]  /*5ec0*/  FADD.FTZ R0, -R0, R5 ;  /* 0x0000000500007221 */ /* 0x000fc80000010100 */
[----:B------:R-:W-:-:S07]  /*5ed0*/  FMUL.FTZ R0, R0, 0.5 ;  /* 0x3f00000000007820 */ /* 0x000fce0000410000 */
.L_x_7085:
[----:B------:R-:W-:Y:S05]  /*5ee0*/  BSYNC B1 ;  /* 0x0000000000017941 */ /* 0x000fea0003800000 */
.L_x_7083:
        /* <DEDUP_REMOVED lines=10> */
.L_x_7087:
[----:B------:R-:W-:-:S04]  /*5f90*/  FADD.FTZ R3, -R3, R6 ;  /* 0x0000000603037221 */ /* 0x000fc80000010100 */
[----:B------:R-:W-:-:S07]  /*5fa0*/  FMUL.FTZ R3, R3, 0.5 ;  /* 0x3f00000003037820 */ /* 0x000fce0000410000 */
.L_x_7088:
[----:B------:R-:W-:Y:S05]  /*5fb0*/  BSYNC B1 ;  /* 0x0000000000017941 */ /* 0x000fea0003800000 */
.L_x_7086:
[----:B------:R-:W-:Y:S01]  /*5fc0*/  FADD.FTZ R3, R3, R0 ;  /* 0x0000000003037221 */ /* 0x000fe20000010000 */
[----:B------:R-:W-:Y:S01]  /*5fd0*/  FADD.FTZ R26, R21, R26 ;  /* 0x0000001a151a7221 */ /* 0x000fe20000010000 */
[----:B------:R-:W-:-:S03]  /*5fe0*/  PLOP3.LUT P0, PT, PT, PT, PT, 0x80, 0x0 ;  /* 0x000000000000781c */ /* 0x000fc60003f0f070 */
[----:B------:R-:W-:-:S06]  /*5ff0*/  FMUL.FTZ R26, R26, R3 ;  /* 0x000000031a1a7220 */ /* 0x000fcc0000410000 */
[----:B------:R-:W4:Y:S01]  /*6000*/  MUFU.SQRT R26, R26 ;  /* 0x0000001a001a7308 */ /* 0x000f220000002000 */
[----:B------:R-:W-:Y:S05]  /*6010*/  BRA `(.L_x_7080) ;  /* 0x0000000000687947 */ /* 0x000fea0003800000 */
.L_x_7082:
        /* <DEDUP_REMOVED lines=15> */
.L_x_7081:
        /* <DEDUP_REMOVED lines=8> */
.L_x_7079:
[----:B------:R-:W-:Y:S01]  /*6190*/  PLOP3.LUT P0, PT, PT, PT, PT, 0x80, 0x0 ;  /* 0x000000000000781c */ /* 0x000fe20003f0f070 */
[----:B------:R-:W-:Y:S01]  /*61a0*/  FMUL.FTZ R26, R26, 16777216 ;  /* 0x4b8000001a1a7820 */ /* 0x000fe20000410000 */
[----:B------:R-:W-:-:S11]  /*61b0*/  FMUL.FTZ R21, R21, 16777216 ;  /* 0x4b80000015157820 */ /* 0x000fd60000410000 */
.L_x_7080:
[----:B------:R-:W-:Y:S05]  /*61c0*/  BSYNC B0 ;  /* 0x0000000000007941 */ /* 0x000fea0003800000 */
.L_x_7078:
        /* <DEDUP_REMOVED lines=33> */
.L_x_7091:
        /* <DEDUP_REMOVED lines=28> */
.L_x_7090:
        /* <DEDUP_REMOVED lines=19> */
[----:B-12--5:R-:W-:Y:S05]  /*66d0*/  CALL.REL.NOINC `($__internal_13_$__cuda_sm3x_div_rn_ftz_f32_slowpath) ;  /* 0x0000023000847944 */ /* 0x026fea0003c00000 */
.L_x_7095:
[----:B------:R-:W-:Y:S05]  /*66e0*/  BSYNC B4 ;  /* 0x0000000000047941 */ /* 0x000fea0003800000 */
.L_x_7094:
        /* <DEDUP_REMOVED lines=18> */
.L_x_7097:
[----:B------:R-:W-:Y:S02]  /*6810*/  ISETP.GE.AND P0, PT, R21, RZ, PT ;  /* 0x000000ff1500720c */ /* 0x000fe40003f06270 */
[----:B------:R-:W-:-:S11]  /*6820*/  MOV R3, 0x3fd774eb ;  /* 0x3fd774eb00037802 */ /* 0x000fd60000000f00 */
[----:B------:R-:W-:-:S04]  /*6830*/  @P0 FFMA.FTZ R0, R3, 0.93318945169448852539, -R0 ;  /* 0x3f6ee58103000823 */ /* 0x000fc80000010800 */
[----:B------:R-:W-:-:S07]  /*6840*/  @!P0 FFMA.FTZ R0, R3, 0.93318945169448852539, R0 ;  /* 0x3f6ee58103008823 */ /* 0x000fce0000010000 */
.L_x_7098:
[----:B------:R-:W-:Y:S05]  /*6850*/  BSYNC B0 ;  /* 0x0000000000007941 */ /* 0x000fea0003800000 */
.L_x_7096:
        /* <DEDUP_REMOVED lines=11> */
.L_x_7093:
        /* <DEDUP_REMOVED lines=17> */
.L_x_7100:
[----:B------:R-:W-:Y:S05]  /*6a20*/  BSYNC B4 ;  /* 0x0000000000047941 */ /* 0x000fea0003800000 */
.L_x_7099:
        /* <DEDUP_REMOVED lines=18> */
.L_x_7102:
[----:B------:R-:W-:Y:S02]  /*6b50*/  ISETP.GE.AND P0, PT, R21, RZ, PT ;  /* 0x000000ff1500720c */ /* 0x000fe40003f06270 */
[----:B------:R-:W-:-:S11]  /*6b60*/  MOV R3, 0x3fd774eb ;  /* 0x3fd774eb00037802 */ /* 0x000fd60000000f00 */
[----:B------:R-:W-:-:S04]  /*6b70*/  @P0 FFMA.FTZ R0, R3, 0.93318945169448852539, -R0 ;  /* 0x3f6ee58103000823 */ /* 0x000fc80000010800 */
[----:B------:R-:W-:-:S07]  /*6b80*/  @!P0 FFMA.FTZ R0, R3, 0.93318945169448852539, R0 ;  /* 0x3f6ee58103008823 */ /* 0x000fce0000010000 */
.L_x_7103:
[----:B------:R-:W-:Y:S05]  /*6b90*/  BSYNC B0 ;  /* 0x0000000000007941 */ /* 0x000fea0003800000 */
.L_x_7101:
        /* <DEDUP_REMOVED lines=10> */
.L_x_7092:
[----:B------:R-:W-:Y:S05]  /*6c40*/  BSYNC B3 ;  /* 0x0000000000037941 */ /* 0x000fea0003800000 */
.L_x_7089:
[----:B------:R-:W-:-:S13]  /*6c50*/  ISETP.NE.AND P0, PT, R25, RZ, PT ;  /* 0x000000ff1900720c */ /* 0x000fda0003f05270 */
[----:B-1----:R-:W-:-:S05]  /*6c60*/  @!P0 FADD.FTZ R14, -R14, -RZ ;  /* 0x800000ff0e0e8221 */ /* 0x002fca0000010100 */
[----:B------:R-:W-:Y:S01]  /*6c70*/  MOV R21, R14 ;  /* 0x0000000e00157202 */ /* 0x000fe20000000f00 */
[----:B------:R-:W-:Y:S06]  /*6c80*/  BRA `(.L_x_7104) ;  /* 0x0000000c006c7947 */ /* 0x000fec0003800000 */
.L_x_7067:
[----:B------:R-:W-:Y:S01]  /*6c90*/  FADD.FTZ R3, -R23, 6.1232342629258392722e-17 ;  /* 0x248d313217037421 */ /* 0x000fe20000010100 */
[----:B------:R-:W-:-:S03]  /*6ca0*/  FADD.FTZ R21, -R22, -RZ ;  /* 0x800000ff16157221 */ /* 0x000fc60000010100 */
[----:B------:R-:W-:Y:S01]  /*6cb0*/  FADD.FTZ R3, R3, 1.5707963705062866211 ;  /* 0x3fc90fdb03037421 */ /* 0x000fe20000010000 */
[----:B------:R-:W-:Y:S06]  /*6cc0*/  BRA `(.L_x_7104) ;  /* 0x0000000c005c7947 */ /* 0x000fec0003800000 */
.L_x_7066:
[----:B------:R-:W-:Y:S01]  /*6cd0*/  HFMA2.MMA R3, -RZ, RZ, 0, 0 ;  /* 0x00000000ff037435 */ /* 0x000fe200000001ff */
[----:B------:R-:W-:Y:S01]  /*6ce0*/  FADD.FTZ R21, -R22, -RZ ;  /* 0x800000ff16157221 */ /* 0x000fe20000010100 */
[----:B------:R-:W-:Y:S09]  /*6cf0*/  BRA `(.L_x_7104) ;  /* 0x0000000c00507947 */ /* 0x000ff20003800000 */
.L_x_7065:
        /* <DEDUP_REMOVED lines=23> */
[----:B-----5:R-:W-:Y:S05]  /*6e70*/  CALL.REL.NOINC `($__internal_13_$__cuda_sm3x_div_rn_ftz_f32_slowpath) ;  /* 0x00000228009c7944 */ /* 0x020fea0003c00000 */
.L_x_7109:
[----:B------:R-:W-:Y:S05]  /*6e80*/  BSYNC B4 ;  /* 0x0000000000047941 */ /* 0x000fea0003800000 */
.L_x_7108:
        /* <DEDUP_REMOVED lines=18> */
.L_x_7111:
[----:B------:R-:W-:Y:S02]  /*6fb0*/  ISETP.GE.AND P0, PT, R23, RZ, PT ;  /* 0x000000ff1700720c */ /* 0x000fe40003f06270 */
[----:B------:R-:W-:-:S11]  /*6fc0*/  MOV R3, 0x3fd774eb ;  /* 0x3fd774eb00037802 */ /* 0x000fd60000000f00 */
[----:B------:R-:W-:-:S04]  /*6fd0*/  @P0 FFMA.FTZ R0, R3, 0.93318945169448852539, -R0 ;  /* 0x3f6ee58103000823 */ /* 0x000fc80000010800 */
[----:B------:R-:W-:-:S07]  /*6fe0*/  @!P0 FFMA.FTZ R0, R3, 0.93318945169448852539, R0 ;  /* 0x3f6ee58103008823 */ /* 0x000fce0000010000 */
.L_x_7112:
[----:B------:R-:W-:Y:S05]  /*6ff0*/  BSYNC B0 ;  /* 0x0000000000007941 */ /* 0x000fea0003800000 */
.L_x_7110:
        /* <DEDUP_REMOVED lines=13> */
.L_x_7107:
        /* <DEDUP_REMOVED lines=12> */
.L_x_7115:
[----:B------:R-:W-:Y:S05]  /*7190*/  BSYNC B4 ;  /* 0x0000000000047941 */ /* 0x000fea0003800000 */
.L_x_7114:
        /* <DEDUP_REMOVED lines=18> */
.L_x_7117:
[----:B------:R-:W-:Y:S02]  /*72c0*/  ISETP.GE.AND P0, PT, R23, RZ, PT ;  /* 0x000000ff1700720c */ /* 0x000fe40003f06270 */
[----:B------:R-:W-:-:S11]  /*72d0*/  MOV R3, 0x3fd774eb ;  /* 0x3fd774eb00037802 */ /* 0x000fd60000000f00 */
[----:B------:R-:W-:-:S04]  /*72e0*/  @P0 FFMA.FTZ R0, R3, 0.93318945169448852539, -R0 ;  /* 0x3f6ee58103000823 */ /* 0x000fc80000010800 */
[----:B------:R-:W-:-:S07]  /*72f0*/  @!P0 FFMA.FTZ R0, R3, 0.93318945169448852539, R0 ;  /* 0x3f6ee58103008823 */ /* 0x000fce0000010000 */
.L_x_7118:
[----:B------:R-:W-:Y:S05]  /*7300*/  BSYNC B0 ;  /* 0x0000000000007941 */ /* 0x000fea0003800000 */
.L_x_7116:
        /* <DEDUP_REMOVED lines=27> */
.L_x_7106:
        /* <DEDUP_REMOVED lines=33> */
.L_x_7120:
[----:B------:R-:W-:Y:S05]  /*76d0*/  BSYNC B4 ;  /* 0x0000000000047941 */ /* 0x000fea0003800000 */
.L_x_7119:
        /* <DEDUP_REMOVED lines=18> */
.L_x_7122:
[----:B------:R-:W-:Y:S02]  /*7800*/  ISETP.GE.AND P0, PT, R23, RZ, PT ;  /* 0x000000ff1700720c */ /* 0x000fe40003f06270 */
[----:B------:R-:W-:-:S11]  /*7810*/  MOV R3, 0x3fd774eb ;  /* 0x3fd774eb00037802 */ /* 0x000fd60000000f00 */
[----:B------:R-:W-:-:S04]  /*7820*/  @P0 FFMA.FTZ R0, R3, 0.93318945169448852539, -R0 ;  /* 0x3f6ee58103000823 */ /* 0x000fc80000010800 */
[----:B------:R-:W-:-:S07]  /*7830*/  @!P0 FFMA.FTZ R0, R3, 0.93318945169448852539, R0 ;  /* 0x3f6ee58103008823 */ /* 0x000fce0000010000 */
.L_x_7123:
[----:B------:R-:W-:Y:S05]  /*7840*/  BSYNC B0 ;  /* 0x0000000000007941 */ /* 0x000fea0003800000 */
.L_x_7121:
        /* <DEDUP_REMOVED lines=10> */
.L_x_7113:
[----:B------:R-:W-:Y:S05]  /*78f0*/  BSYNC B3 ;  /* 0x0000000000037941 */ /* 0x000fea0003800000 */
.L_x_7105:
[----:B------:R-:W-:Y:S01]  /*7900*/  ISETP.NE.AND P0, PT, R25, RZ, PT ;  /* 0x000000ff1900720c */ /* 0x000fe20003f05270 */
[----:B------:R-:W-:Y:S01]  /*7910*/  FADD.FTZ R21, R26, 0.69314718246459960938 ;  /* 0x3f3172181a157421 */ /* 0x000fe20000010000 */
[----:B------:R-:W-:-:S11]  /*7920*/  FADD.FTZ R3, |R0|, -RZ ;  /* 0x800000ff00037221 */ /* 0x000fd60000010200 */
[----:B------:R-:W-:Y:S01]  /*7930*/  @!P0 FADD.FTZ R21, -R21, -RZ ;  /* 0x800000ff15158221 */ /* 0x000fe20000010100 */
[----:B------:R-:W-:Y:S06]  /*7940*/  BRA `(.L_x_7104) ;  /* 0x00000000003c7947 */ /* 0x000fec0003800000 */
.L_x_7064:
        /* <DEDUP_REMOVED lines=15> */
.L_x_7104:
[----:B------:R-:W-:Y:S05]  /*7a40*/  BSYNC B2 ;  /* 0x0000000000027941 */ /* 0x000fea0003800000 */
.L_x_7063:
        /* <DEDUP_REMOVED lines=10> */
.L_x_7125:
[----:B------:R-:W-:Y:S02]  /*7af0*/  FSETP.GTU.FTZ.AND P0, PT, R0, +INF , PT ;  /* 0x7f8000000000780b */ /* 0x000fe40003f1c000 */
[----:B------:R-:W-:-:S11]  /*7b00*/  MOV R14, R3 ;  /* 0x00000003000e7202 */ /* 0x000fd60000000f00 */
[----:B------:R-:W-:-:S07]  /*7b10*/  @!P0 MOV R21, R0 ;  /* 0x0000000000158202 */ /* 0x000fce0000000f00 */
.L_x_7126:
[----:B------:R-:W-:Y:S05]  /*7b20*/  BSYNC B0 ;  /* 0x0000000000007941 */ /* 0x000fea0003800000 */
.L_x_7124:
        /* <DEDUP_REMOVED lines=110> */
.L_x_7135:
        /* <DEDUP_REMOVED lines=10> */
.L_x_7137:
[----:B------:R-:W-:-:S04]  /*82b0*/  FADD.FTZ R4, -R0, R5 ;  /* 0x0000000500047221 */ /* 0x000fc80000010100 */
[----:B------:R-:W-:-:S07]  /*82c0*/  FMUL.FTZ R4, R4, 0.5 ;  /* 0x3f00000004047820 */ /* 0x000fce0000410000 */
.L_x_7138:
[----:B------:R-:W-:Y:S05]  /*82d0*/  BSYNC B1 ;  /* 0x0000000000017941 */ /* 0x000fea0003800000 */
.L_x_7136:
        /* <DEDUP_REMOVED lines=11> */
.L_x_7140:
[----:B------:R-:W-:-:S04]  /*8390*/  FADD.FTZ R7, R6, -R7 ;  /* 0x8000000706077221 */ /* 0x000fc80000010000 */
[----:B------:R-:W-:-:S07]  /*83a0*/  FMUL.FTZ R7, R7, 0.5 ;  /* 0x3f00000007077820 */ /* 0x000fce0000410000 */
.L_x_7141:
[----:B------:R-:W-:Y:S05]  /*83b0*/  BSYNC B1 ;  /* 0x0000000000017941 */ /* 0x000fea0003800000 */
.L_x_7139:
        /* <DEDUP_REMOVED lines=35> */
.L_x_7134:
[----:B------:R0:W1:Y:S02]  /*85f0*/  MUFU.SQRT R26, R25 ;  /* 0x00000019001a7308 */ /* 0x0000640000002000 */
.L_x_7133:
[----:B------:R-:W-:Y:S05]  /*8600*/  BSYNC B0 ;  /* 0x0000000000007941 */ /* 0x000fea0003800000 */
.L_x_7132:
        /* <DEDUP_REMOVED lines=24> */
.L_x_7148:
[----:B------:R-:W-:-:S04]  /*8790*/  FADD.FTZ R0, -R0, R5 ;  /* 0x0000000500007221 */ /* 0x000fc80000010100 */
[----:B------:R-:W-:-:S07]  /*87a0*/  FMUL.FTZ R0, R0, 0.5 ;  /* 0x3f00000000007820 */ /* 0x000fce0000410000 */
.L_x_7149:
[----:B------:R-:W-:Y:S05]  /*87b0*/  BSYNC B1 ;  /* 0x0000000000017941 */ /* 0x000fea0003800000 */
.L_x_7147:
        /* <DEDUP_REMOVED lines=10> */
.L_x_7151:
[----:B------:R-:W-:-:S04]  /*8860*/  FADD.FTZ R3, -R3, R6 ;  /* 0x0000000603037221 */ /* 0x000fc80000010100 */
[----:B------:R-:W-:-:S07]  /*8870*/  FMUL.FTZ R3, R3, 0.5 ;  /* 0x3f00000003037820 */ /* 0x000fce0000410000 */
.L_x_7152:
[----:B------:R-:W-:Y:S05]  /*8880*/  BSYNC B1 ;  /* 0x0000000000017941 */ /* 0x000fea0003800000 */
.L_x_7150:
[----:B------:R-:W-:Y:S01]  /*8890*/  FADD.FTZ R0, R3, R0 ;  /* 0x0000000003007221 */ /* 0x000fe20000010000 */
[----:B------:R-:W-:Y:S01]  /*88a0*/  FADD.FTZ R27, R24, R27 ;  /* 0x0000001b181b7221 */ /* 0x000fe20000010000 */
[----:B------:R-:W-:-:S03]  /*88b0*/  PLOP3.LUT P0, PT, PT, PT, PT, 0x80, 0x0 ;  /* 0x000000000000781c */ /* 0x000fc60003f0f070 */
[----:B------:R-:W-:-:S06]  /*88c0*/  FMUL.FTZ R27, R27, R0 ;  /* 0x000000001b1b7220 */ /* 0x000fcc0000410000 */
[----:B------:R-:W4:Y:S01]  /*88d0*/  MUFU.SQRT R27, R27 ;  /* 0x0000001b001b7308 */ /* 0x000f220000002000 */
[----:B------:R-:W-:Y:S05]  /*88e0*/  BRA `(.L_x_7144) ;  /* 0x0000000000687947 */ /* 0x000fea0003800000 */
.L_x_7146:
        /* <DEDUP_REMOVED lines=15> */
.L_x_7145:
        /* <DEDUP_REMOVED lines=8> */
.L_x_7143:
[----:B------:R-:W-:Y:S01]  /*8a60*/  PLOP3.LUT P0, PT, PT, PT, PT, 0x80, 0x0 ;  /* 0x000000000000781c */ /* 0x000fe20003f0f070 */
[----:B------:R-:W-:Y:S01]  /*8a70*/  FMUL.FTZ R27, R27, 16777216 ;  /* 0x4b8000001b1b7820 */ /* 0x000fe20000410000 */
[----:B------:R-:W-:-:S11]  /*8a80*/  FMUL.FTZ R24, R24, 16777216 ;  /* 0x4b80000018187820 */ /* 0x000fd60000410000 */
.L_x_7144:
[----:B------:R-:W-:Y:S05]  /*8a90*/  BSYNC B0 ;  /* 0x0000000000007941 */ /* 0x000fea0003800000 */
.L_x_7142:
        /* <DEDUP_REMOVED lines=33> */
.L_x_7155:
        /* <DEDUP_REMOVED lines=28> */
.L_x_7154:
        /* <DEDUP_REMOVED lines=19> */
[----:B012--5:R-:W-:Y:S05]  /*8fa0*/  CALL.REL.NOINC `($__internal_13_$__cuda_sm3x_div_rn_ftz_f32_slowpath) ;  /* 0x0000020800507944 */ /* 0x027fea0003c00000 */
.L_x_7159:
[----:B------:R-:W-:Y:S05]  /*8fb0*/  BSYNC B4 ;  /* 0x0000000000047941 */ /* 0x000fea0003800000 */
.L_x_7158:
        /* <DEDUP_REMOVED lines=18> */
.L_x_7161:
[----:B------:R-:W-:Y:S02]  /*90e0*/  ISETP.GE.AND P0, PT, R24, RZ, PT ;  /* 0x000000ff1800720c */ /* 0x000fe40003f06270 */
[----:B------:R-:W-:-:S11]  /*90f0*/  MOV R3, 0x3fd774eb ;  /* 0x3fd774eb00037802 */ /* 0x000fd60000000f00 */
[----:B------:R-:W-:-:S04]  /*9100*/  @P0 FFMA.FTZ R0, R3, 0.93318945169448852539, -R0 ;  /* 0x3f6ee58103000823 */ /* 0x000fc80000010800 */
[----:B------:R-:W-:-:S07]  /*9110*/  @!P0 FFMA.FTZ R0, R3, 0.93318945169448852539, R0 ;  /* 0x3f6ee58103008823 */ /* 0x000fce0000010000 */
.L_x_7162:
[----:B------:R-:W-:Y:S05]  /*9120*/  BSYNC B0 ;  /* 0x0000000000007941 */ /* 0x000fea0003800000 */
.L_x_7160:
        /* <DEDUP_REMOVED lines=11> */
.L_x_7157:
        /* <DEDUP_REMOVED lines=17> */
.L_x_7164:
[----:B------:R-:W-:Y:S05]  /*92f0*/  BSYNC B4 ;  /* 0x0000000000047941 */ /* 0x000fea0003800000 */
.L_x_7163:
        /* <DEDUP_REMOVED lines=18> */
.L_x_7166:
[----:B------:R-:W-:Y:S02]  /*9420*/  ISETP.GE.AND P0, PT, R24, RZ, PT ;  /* 0x000000ff1800720c */ /* 0x000fe40003f06270 */
[----:B------:R-:W-:-:S11]  /*9430*/  MOV R3, 0x3fd774eb ;  /* 0x3fd774eb00037802 */ /* 0x000fd60000000f00 */
[----:B------:R-:W-:-:S04]  /*9440*/  @P0 FFMA.FTZ R0, R3, 0.93318945169448852539, -R0 ;  /* 0x3f6ee58103000823 */ /* 0x000fc80000010800 */
[----:B------:R-:W-:-:S07]  /*9450*/  @!P0 FFMA.FTZ R0, R3, 0.93318945169448852539, R0 ;  /* 0x3f6ee58103008823 */ /* 0x000fce0000010000 */
.L_x_7167:
[----:B------:R-:W-:Y:S05]  /*9460*/  BSYNC B0 ;  /* 0x0000000000007941 */ /* 0x000fea0003800000 */
.L_x_7165:
        /* <DEDUP_REMOVED lines=10> */
.L_x_7156:
[----:B------:R-:W-:Y:S05]  /*9510*/  BSYNC B3 ;  /* 0x0000000000037941 */ /* 0x000fea0003800000 */
.L_x_7153:
[----:B------:R-:W-:-:S13]  /*9520*/  ISETP.NE.AND P0, PT, R23, RZ, PT ;  /* 0x000000ff1700720c */ /* 0x000fda0003f05270 */
[----:B-1----:R-:W-:-:S05]  /*9530*/  @!P0 FADD.FTZ R26, -R26, -RZ ;  /* 0x800000ff1a1a8221 */ /* 0x002fca0000010100 */
[----:B------:R-:W-:Y:S01]  /*9540*/  MOV R24, R26 ;  /* 0x0000001a00187202 */ /* 0x000fe20000000f00 */
[----:B------:R-:W-:Y:S06]  /*9550*/  BRA `(.L_x_7168) ;  /* 0x0000000c006c7947 */ /* 0x000fec0003800000 */
.L_x_7131:
[----:B------:R-:W-:Y:S01]  /*9560*/  FADD.FTZ R0, -R22, 6.1232342629258392722e-17 ;  /* 0x248d313216007421 */ /* 0x000fe20000010100 */
[----:B------:R-:W-:-:S03]  /*9570*/  FADD.FTZ R24, -R15, -RZ ;  /* 0x800000ff0f187221 */ /* 0x000fc60000010100 */
[----:B------:R-:W-:Y:S01]  /*9580*/  FADD.FTZ R0, R0, 1.5707963705062866211 ;  /* 0x3fc90fdb00007421 */ /* 0x000fe20000010000 */
[----:B------:R-:W-:Y:S06]  /*9590*/  BRA `(.L_x_7168) ;  /* 0x0000000c005c7947 */ /* 0x000fec0003800000 */
.L_x_7130:
[----:B------:R-:W-:Y:S01]  /*95a0*/  HFMA2.MMA R0, -RZ, RZ, 0, 0 ;  /* 0x00000000ff007435 */ /* 0x000fe200000001ff */
[----:B------:R-:W-:Y:S01]  /*95b0*/  FADD.FTZ R24, -R15, -RZ ;  /* 0x800000ff0f187221 */ /* 0x000fe20000010100 */
[----:B------:R-:W-:Y:S09]  /*95c0*/  BRA `(.L_x_7168) ;  /* 0x0000000c00507947 */ /* 0x000ff20003800000 */
.L_x_7129:
        /* <DEDUP_REMOVED lines=23> */
[----:B--2--5:R-:W-:Y:S05]  /*9740*/  CALL.REL.NOINC `($__internal_13_$__cuda_sm3x_div_rn_ftz_f32_slowpath) ;  /* 0x0000020000687944 */ /* 0x024fea0003c00000 */
.L_x_7173:
[----:B------:R-:W-:Y:S05]  /*9750*/  BSYNC B4 ;  /* 0x0000000000047941 */ /* 0x000fea0003800000 */
.L_x_7172:
        /* <DEDUP_REMOVED lines=18> */
.L_x_7175:
[----:B------:R-:W-:Y:S02]  /*9880*/  ISETP.GE.AND P0, PT, R22, RZ, PT ;  /* 0x000000ff1600720c */ /* 0x000fe40003f06270 */
[----:B------:R-:W-:-:S11]  /*9890*/  MOV R3, 0x3fd774eb ;  /* 0x3fd774eb00037802 */ /* 0x000fd60000000f00 */
[----:B------:R-:W-:-:S04]  /*98a0*/  @P0 FFMA.FTZ R0, R3, 0.93318945169448852539, -R0 ;  /* 0x3f6ee58103000823 */ /* 0x000fc80000010800 */
[----:B------:R-:W-:-:S07]  /*98b0*/  @!P0 FFMA.FTZ R0, R3, 0.93318945169448852539, R0 ;  /* 0x3f6ee58103008823 */ /* 0x000fce0000010000 */
.L_x_7176:
[----:B------:R-:W-:Y:S05]  /*98c0*/  BSYNC B0 ;  /* 0x0000000000007941 */ /* 0x000fea0003800000 */
.L_x_7174:
        /* <DEDUP_REMOVED lines=13> */
.L_x_7171:
        /* <DEDUP_REMOVED lines=12> */
.L_x_7179:
[----:B------:R-:W-:Y:S05]  /*9a60*/  BSYNC B4 ;  /* 0x0000000000047941 */ /* 0x000fea0003800000 */
.L_x_7178:
        /* <DEDUP_REMOVED lines=18> */
.L_x_7181:
[----:B------:R-:W-:Y:S02]  /*9b90*/  ISETP.GE.AND P0, PT, R22, RZ, PT ;  /* 0x000000ff1600720c */ /* 0x000fe40003f06270 */
[----:B------:R-:W-:-:S11]  /*9ba0*/  MOV R3, 0x3fd774eb ;  /* 0x3fd774eb00037802 */ /* 0x000fd60000000f00 */
[----:B------:R-:W-:-:S04]  /*9bb0*/  @P0 FFMA.FTZ R0, R3, 0.93318945169448852539, -R0 ;  /* 0x3f6ee58103000823 */ /* 0x000fc80000010800 */
[----:B------:R-:W-:-:S07]  /*9bc0*/  @!P0 FFMA.FTZ R0, R3, 0.93318945169448852539, R0 ;  /* 0x3f6ee58103008823 */ /* 0x000fce0000010000 */
.L_x_7182:
[----:B------:R-:W-:Y:S05]  /*9bd0*/  BSYNC B0 ;  /* 0x0000000000007941 */ /* 0x000fea0003800000 */
.L_x_7180:
        /* <DEDUP_REMOVED lines=27> */
.L_x_7170:
        /* <DEDUP_REMOVED lines=33> */
.L_x_7184:
[----:B------:R-:W-:Y:S05]  /*9fa0*/  BSYNC B4 ;  /* 0x0000000000047941 */ /* 0x000fea0003800000 */
.L_x_7183:
        /* <DEDUP_REMOVED lines=18> */
.L_x_7186:
[----:B------:R-:W-:Y:S02]  /*a0d0*/  ISETP.GE.AND P0, PT, R22, RZ, PT ;  /* 0x000000ff1600720c */ /* 0x000fe40003f06270 */
[----:B------:R-:W-:-:S11]  /*a0e0*/  MOV R3, 0x3fd774eb ;  /* 0x3fd774eb00037802 */ /* 0x000fd60000000f00 */
[----:B------:R-:W-:-:S04]  /*a0f0*/  @P0 FFMA.FTZ R0, R3, 0.93318945169448852539, -R0 ;  /* 0x3f6ee58103000823 */ /* 0x000fc80000010800 */
[----:B------:R-:W-:-:S07]  /*a100*/  @!P0 FFMA.FTZ R0, R3, 0.93318945169448852539, R0 ;  /* 0x3f6ee58103008823 */ /* 0x000fce0000010000 */
.L_x_7187:
[----:B------:R-:W-:Y:S05]  /*a110*/  BSYNC B0 ;  /* 0x0000000000007941 */ /* 0x000fea0003800000 */
.L_x_7185:
        /* <DEDUP_REMOVED lines=10> */
.L_x_7177:
[----:B------:R-:W-:Y:S05]  /*a1c0*/  BSYNC B3 ;  /* 0x0000000000037941 */ /* 0x000fea0003800000 */
.L_x_7169:
[----:B------:R-:W-:Y:S01]  /*a1d0*/  ISETP.NE.AND P0, PT, R23, RZ, PT ;  /* 0x000000ff1700720c */ /* 0x000fe20003f05270 */
[----:B------:R-:W-:Y:S01]  /*a1e0*/  FADD.FTZ R24, R27, 0.69314718246459960938 ;  /* 0x3f3172181b187421 */ /* 0x000fe20000010000 */
[----:B------:R-:W-:-:S11]  /*a1f0*/  FADD.FTZ R0, |R0|, -RZ ;  /* 0x800000ff00007221 */ /* 0x000fd60000010200 */
[----:B------:R-:W-:Y:S01]  /*a200*/  @!P0 FADD.FTZ R24, -R24, -RZ ;  /* 0x800000ff18188221 */ /* 0x000fe20000010100 */
[----:B------:R-:W-:Y:S06]  /*a210*/  BRA `(.L_x_7168) ;  /* 0x00000000003c7947 */ /* 0x000fec0003800000 */
.L_x_7128:
        /* <DEDUP_REMOVED lines=15> */
.L_x_7168:
[----:B------:R-:W-:Y:S05]  /*a310*/  BSYNC B2 ;  /* 0x0000000000027941 */ /* 0x000fea0003800000 */
.L_x_7127:
        /* <DEDUP_REMOVED lines=10> */
.L_x_7189:
[----:B------:R-:W-:Y:S02]  /*a3c0*/  FSETP.GTU.FTZ.AND P0, PT, R3, +INF , PT ;  /* 0x7f8000000300780b */ /* 0x000fe40003f1c000 */
[----:B0-----:R-:W-:-:S11]  /*a3d0*/  MOV R25, R0 ;  /* 0x0000000000197202 */ /* 0x001fd60000000f00 */
[----:B------:R-:W-:-:S07]  /*a3e0*/  @!P0 MOV R24, R3 ;  /* 0x0000000300188202 */ /* 0x000fce0000000f00 */
.L_x_7190:
[----:B------:R-:W-:Y:S05]  /*a3f0*/  BSYNC B0 ;  /* 0x0000000000007941 */ /* 0x000fea0003800000 */
.L_x_7188:
        /* <DEDUP_REMOVED lines=110> */
.L_x_7199:
        /* <DEDUP_REMOVED lines=10> */
.L_x_7201:
[----:B------:R-:W-:-:S04]  /*ab80*/  FADD.FTZ R4, -R0, R5 ;  /* 0x0000000500047221 */ /* 0x000fc80000010100 */
[----:B------:R-:W-:-:S07]  /*ab90*/  FMUL.FTZ R4, R4, 0.5 ;  /* 0x3f00000004047820 */ /* 0x000fce0000410000 */
.L_x_7202:
[----:B------:R-:W-:Y:S05]  /*aba0*/  BSYNC B1 ;  /* 0x0000000000017941 */ /* 0x000fea0003800000 */
.L_x_7200:
        /* <DEDUP_REMOVED lines=11> */
.L_x_7204:
[----:B------:R-:W-:-:S04]  /*ac60*/  FADD.FTZ R7, R6, -R7 ;  /* 0x8000000706077221 */ /* 0x000fc80000010000 */
[----:B------:R-:W-:-:S07]  /*ac70*/  FMUL.FTZ R7, R7, 0.5 ;  /* 0x3f00000007077820 */ /* 0x000fce0000410000 */
.L_x_7205:
[----:B------:R-:W-:Y:S05]  /*ac80*/  BSYNC B1 ;  /* 0x0000000000017941 */ /* 0x000fea0003800000 */
.L_x_7203:
        /* <DEDUP_REMOVED lines=35> */
.L_x_7198:
[----:B------:R0:W1:Y:S02]  /*aec0*/  MUFU.SQRT R26, R16 ;  /* 0x00000010001a7308 */ /* 0x0000640000002000 */
.L_x_7197:
[----:B------:R-:W-:Y:S05]  /*aed0*/  BSYNC B0 ;  /* 0x0000000000007941 */ /* 0x000fea0003800000 */
.L_x_7196:
        /* <DEDUP_REMOVED lines=24> */
.L_x_7212:
[----:B------:R-:W-:-:S04]  /*b060*/  FADD.FTZ R0, -R0, R5 ;  /* 0x0000000500007221 */ /* 0x000fc80000010100 */
[----:B------:R-:W-:-:S07]  /*b070*/  FMUL.FTZ R0, R0, 0.5 ;  /* 0x3f00000000007820 */ /* 0x000fce0000410000 */
.L_x_7213:
[----:B------:R-:W-:Y:S05]  /*b080*/  BSYNC B1 ;  /* 0x0000000000017941 */ /* 0x000fea0003800000 */
.L_x_7211:
        /* <DEDUP_REMOVED lines=10> */
.L_x_7215:
[----:B------:R-:W-:-:S04]  /*b130*/  FADD.FTZ R3, -R3, R6 ;  /* 0x0000000603037221 */ /* 0x000fc80000010100 */
[----:B------:R-:W-:-:S07]  /*b140*/  FMUL.FTZ R3, R3, 0.5 ;  /* 0x3f00000003037820 */ /* 0x000fce0000410000 */
.L_x_7216:
[----:B------:R-:W-:Y:S05]  /*b150*/  BSYNC B1 ;  /* 0x0000000000017941 */ /* 0x000fea0003800000 */
.L_x_7214:
[----:B------:R-:W-:Y:S01]  /*b160*/  FADD.FTZ R3, R3, R0 ;  /* 0x0000000003037221 */ /* 0x000fe20000010000 */
[----:B------:R-:W-:Y:S01]  /*b170*/  FADD.FTZ R28, R27, R28 ;  /* 0x0000001c1b1c7221 */ /* 0x000fe20000010000 */
[----:B------:R-:W-:-:S03]  /*b180*/  PLOP3.LUT P0, PT, PT, PT, PT, 0x80, 0x0 ;  /* 0x000000000000781c */ /* 0x000fc60003f0f070 */
[----:B------:R-:W-:-:S06]  /*b190*/  FMUL.FTZ R28, R28, R3 ;  /* 0x000000031c1c7220 */ /* 0x000fcc0000410000 */
[----:B------:R-:W4:Y:S01]  /*b1a0*/  MUFU.SQRT R28, R28 ;  /* 0x0000001c001c7308 */ /* 0x000f220000002000 */
[----:B------:R-:W-:Y:S05]  /*b1b0*/  BRA `(.L_x_7208) ;  /* 0x0000000000687947 */ /* 0x000fea0003800000 */
.L_x_7210:
        /* <DEDUP_REMOVED lines=15> */
.L_x_7209:
        /* <DEDUP_REMOVED lines=8> */
.L_x_7207:
[----:B------:R-:W-:Y:S01]  /*b330*/  PLOP3.LUT P0, PT, PT, PT, PT, 0x80, 0x0 ;  /* 0x000000000000781c */ /* 0x000fe20003f0f070 */
[----:B------:R-:W-:Y:S01]  /*b340*/  FMUL.FTZ R28, R28, 16777216 ;  /* 0x4b8000001c1c7820 */ /* 0x000fe20000410000 */
[----:B------:R-:W-:-:S11]  /*b350*/  FMUL.FTZ R27, R27, 16777216 ;  /* 0x4b8000001b1b7820 */ /* 0x000fd60000410000 */
.L_x_7208:
[----:B------:R-:W-:Y:S05]  /*b360*/  BSYNC B0 ;  /* 0x0000000000007941 */ /* 0x000fea0003800000 */
.L_x_7206:
        /* <DEDUP_REMOVED lines=33> */
.L_x_7219:
        /* <DEDUP_REMOVED lines=28> */
.L_x_7218:
        /* <DEDUP_REMOVED lines=19> */
[----:B-12---:R-:W-:Y:S05]  /*b870*/  CALL.REL.NOINC `($__internal_13_$__cuda_sm3x_div_rn_ftz_f32_slowpath) ;  /* 0x000001e0001c7944 */ /* 0x006fea0003c00000 */
.L_x_7223:
[----:B------:R-:W-:Y:S05]  /*b880*/  BSYNC B4 ;  /* 0x0000000000047941 */ /* 0x000fea0003800000 */
.L_x_7222:
        /* <DEDUP_REMOVED lines=18> */
.L_x_7225:
[----:B------:R-:W-:Y:S02]  /*b9b0*/  ISETP.GE.AND P0, PT, R27, RZ, PT ;  /* 0x000000ff1b00720c */ /* 0x000fe40003f06270 */
[----:B------:R-:W-:-:S11]  /*b9c0*/  MOV R3, 0x3fd774eb ;  /* 0x3fd774eb00037802 */ /* 0x000fd60000000f00 */
[----:B------:R-:W-:-:S04]  /*b9d0*/  @P0 FFMA.FTZ R0, R3, 0.93318945169448852539, -R0 ;  /* 0x3f6ee58103000823 */ /* 0x000fc80000010800 */
[----:B------:R-:W-:-:S07]  /*b9e0*/  @!P0 FFMA.FTZ R0, R3, 0.93318945169448852539, R0 ;  /* 0x3f6ee58103008823 */ /* 0x000fce0000010000 */
.L_x_7226:
[----:B------:R-:W-:Y:S05]  /*b9f0*/  BSYNC B0 ;  /* 0x0000000000007941 */ /* 0x000fea0003800000 */
.L_x_7224:
        /* <DEDUP_REMOVED lines=11> */
.L_x_7221:
        /* <DEDUP_REMOVED lines=17> */
.L_x_7228:
[----:B------:R-:W-:Y:S05]  /*bbc0*/  BSYNC B4 ;  /* 0x0000000000047941 */ /* 0x000fea0003800000 */
.L_x_7227:
        /* <DEDUP_REMOVED lines=18> */
.L_x_7230:
[----:B------:R-:W-:Y:S02]  /*bcf0*/  ISETP.GE.AND P0, PT, R27, RZ, PT ;  /* 0x000000ff1b00720c */ /* 0x000fe40003f06270 */
[----:B------:R-:W-:-:S11]  /*bd00*/  MOV R3, 0x3fd774eb ;  /* 0x3fd774eb00037802 */ /* 0x000fd60000000f00 */
[----:B------:R-:W-:-:S04]  /*bd10*/  @P0 FFMA.FTZ R0, R3, 0.93318945169448852539, -R0 ;  /* 0x3f6ee58103000823 */ /* 0x000fc80000010800 */
[----:B------:R-:W-:-:S07]  /*bd20*/  @!P0 FFMA.FTZ R0, R3, 0.93318945169448852539, R0 ;  /* 0x3f6ee58103008823 */ /* 0x000fce0000010000 */
.L_x_7231:
[----:B------:R-:W-:Y:S05]  /*bd30*/  BSYNC B0 ;  /* 0x0000000000007941 */ /* 0x000fea0003800000 */
.L_x_7229:
        /* <DEDUP_REMOVED lines=10> */
.L_x_7220:
[----:B------:R-:W-:Y:S05]  /*bde0*/  BSYNC B3 ;  /* 0x0000000000037941 */ /* 0x000fea0003800000 */
.L_x_7217:
[----:B------:R-:W-:-:S13]  /*bdf0*/  ISETP.NE.AND P0, PT, R15, RZ, PT ;  /* 0x000000ff0f00720c */ /* 0x000fda0003f05270 */
[----:B-1----:R-:W-:-:S05]  /*be00*/  @!P0 FADD.FTZ R26, -R26, -RZ ;  /* 0x800000ff1a1a8221 */ /* 0x002fca0000010100 */
[----:B------:R-:W-:Y:S01]  /*be10*/  MOV R15, R26 ;  /* 0x0000001a000f7202 */ /* 0x000fe20000000f00 */
[----:B------:R-:W-:Y:S06]  /*be20*/  BRA `(.L_x_7232) ;  /* 0x0000000c006c7947 */ /* 0x000fec0003800000 */
.L_x_7195:
[----:B------:R-:W-:Y:S01]  /*be30*/  FADD.FTZ R3, -R23, 6.1232342629258392722e-17 ;  /* 0x248d313217037421 */ /* 0x000fe20000010100 */
[----:B------:R-:W-:-:S03]  /*be40*/  FADD.FTZ R15, -R22, -RZ ;  /* 0x800000ff160f7221 */ /* 0x000fc60000010100 */
[----:B------:R-:W-:Y:S01]  /*be50*/  FADD.FTZ R3, R3, 1.5707963705062866211 ;  /* 0x3fc90fdb03037421 */ /* 0x000fe20000010000 */
[----:B------:R-:W-:Y:S06]  /*be60*/  BRA `(.L_x_7232) ;  /* 0x0000000c005c7947 */ /* 0x000fec0003800000 */
.L_x_7194:
[----:B------:R-:W-:Y:S01]  /*be70*/  HFMA2.MMA R3, -RZ, RZ, 0, 0 ;  /* 0x00000000ff037435 */ /* 0x000fe200000001ff */
[----:B------:R-:W-:Y:S01]  /*be80*/  FADD.FTZ R15, -R22, -RZ ;  /* 0x800000ff160f7221 */ /* 0x000fe20000010100 */
[----:B------:R-:W-:Y:S09]  /*be90*/  BRA `(.L_x_7232) ;  /* 0x0000000c00507947 */ /* 0x000ff20003800000 */
.L_x_7193:
        /* <DEDUP_REMOVED lines=23> */
[----:B------:R-:W-:Y:S05]  /*c010*/  CALL.REL.NOINC `($__internal_13_$__cuda_sm3x_div_rn_ftz_f32_slowpath) ;  /* 0x000001d800347944 */ /* 0x000fea0003c00000 */
.L_x_7237:
[----:B------:R-:W-:Y:S05]  /*c020*/  BSYNC B4 ;  /* 0x0000000000047941 */ /* 0x000fea0003800000 */
.L_x_7236:
        /* <DEDUP_REMOVED lines=18> */
.L_x_7239:
[----:B------:R-:W-:Y:S02]  /*c150*/  ISETP.GE.AND P0, PT, R23, RZ, PT ;  /* 0x000000ff1700720c */ /* 0x000fe40003f06270 */
[----:B------:R-:W-:-:S11]  /*c160*/  MOV R3, 0x3fd774eb ;  /* 0x3fd774eb00037802 */ /* 0x000fd60000000f00 */
[----:B------:R-:W-:-:S04]  /*c170*/  @P0 FFMA.FTZ R0, R3, 0.93318945169448852539, -R0 ;  /* 0x3f6ee58103000823 */ /* 0x000fc80000010800 */
[----:B------:R-:W-:-:S07]  /*c180*/  @!P0 FFMA.FTZ R0, R3, 0.93318945169448852539, R0 ;  /* 0x3f6ee58103008823 */ /* 0x000fce0000010000 */
.L_x_7240:
[----:B------:R-:W-:Y:S05]  /*c190*/  BSYNC B0 ;  /* 0x0000000000007941 */ /* 0x000fea0003800000 */
.L_x_7238:
        /* <DEDUP_REMOVED lines=13> */
.L_x_7235:
        /* <DEDUP_REMOVED lines=11> */
[----:B--2---:R-:W-:Y:S05]  /*c320*/  CALL.REL.NOINC `($__internal_13_$__cuda_sm3x_div_rn_ftz_f32_slowpath) ;  /* 0x000001d400707944 */ /* 0x004fea0003c00000 */
.L_x_7243:
[----:B------:R-:W-:Y:S05]  /*c330*/  BSYNC B4 ;  /* 0x0000000000047941 */ /* 0x000fea0003800000 */
.L_x_7242:
        /* <DEDUP_REMOVED lines=18> */
.L_x_7245:
[----:B------:R-:W-:Y:S02]  /*c460*/  ISETP.GE.AND P0, PT, R23, RZ, PT ;  /* 0x000000ff1700720c */ /* 0x000fe40003f06270 */
[----:B------:R-:W-:-:S11]  /*c470*/  MOV R3, 0x3fd774eb ;  /* 0x3fd774eb00037802 */ /* 0x000fd60000000f00 */
[----:B------:R-:W-:-:S04]  /*c480*/  @P0 FFMA.FTZ R0, R3, 0.93318945169448852539, -R0 ;  /* 0x3f6ee58103000823 */ /* 0x000fc80000010800 */
[----:B------:R-:W-:-:S07]  /*c490*/  @!P0 FFMA.FTZ R0, R3, 0.93318945169448852539, R0 ;  /* 0x3f6ee58103008823 */ /* 0x000fce0000010000 */
.L_x_7246:
[----:B------:R-:W-:Y:S05]  /*c4a0*/  BSYNC B0 ;  /* 0x0000000000007941 */ /* 0x000fea0003800000 */
.L_x_7244:
        /* <DEDUP_REMOVED lines=27> */
.L_x_7234:
        /* <DEDUP_REMOVED lines=32> */
[----:B------:R-:W-:Y:S05]  /*c860*/  CALL.REL.NOINC `($__internal_13_$__cuda_sm3x_div_rn_ftz_f32_slowpath) ;  /* 0x000001d000207944 */ /* 0x000fea0003c00000 */
.L_x_7248:
[----:B------:R-:W-:Y:S05]  /*c870*/  BSYNC B4 ;  /* 0x0000000000047941 */ /* 0x000fea0003800000 */
.L_x_7247:
        /* <DEDUP_REMOVED lines=18> */
.L_x_7250:
[----:B------:R-:W-:Y:S02]  /*c9a0*/  ISETP.GE.AND P0, PT, R23, RZ, PT ;  /* 0x000000ff1700720c */ /* 0x000fe40003f06270 */
[----:B------:R-:W-:-:S11]  /*c9b0*/  MOV R3, 0x3fd774eb ;  /* 0x3fd774eb00037802 */ /* 0x000fd60000000f00 */
[----:B------:R-:W-:-:S04]  /*c9c0*/  @P0 FFMA.FTZ R0, R3, 0.93318945169448852539, -R0 ;  /* 0x3f6ee58103000823 */ /* 0x000fc80000010800 */
[----:B------:R-:W-:-:S07]  /*c9d0*/  @!P0 FFMA.FTZ R0, R3, 0.93318945169448852539, R0 ;  /* 0x3f6ee58103008823 */ /* 0x000fce0000010000 */
.L_x_7251:
[----:B------:R-:W-:Y:S05]  /*c9e0*/  BSYNC B0 ;  /* 0x0000000000007941 */ /* 0x000fea0003800000 */
.L_x_7249:
        /* <DEDUP_REMOVED lines=10> */
.L_x_7241:
[----:B------:R-:W-:Y:S05]  /*ca90*/  BSYNC B3 ;  /* 0x0000000000037941 */ /* 0x000fea0003800000 */
.L_x_7233:
[----:B------:R-:W-:Y:S01]  /*caa0*/  ISETP.NE.AND P0, PT, R15, RZ, PT ;  /* 0x000000ff0f00720c */ /* 0x000fe20003f05270 */
[----:B------:R-:W-:Y:S01]  /*cab0*/  FADD.FTZ R15, R28, 0.69314718246459960938 ;  /* 0x3f3172181c0f7421 */ /* 0x000fe20000010000 */
[----:B------:R-:W-:-:S11]  /*cac0*/  FADD.FTZ R3, |R0|, -RZ ;  /* 0x800000ff00037221 */ /* 0x000fd60000010200 */
[----:B------:R-:W-:Y:S01]  /*cad0*/  @!P0 FADD.FTZ R15, -R15, -RZ ;  /* 0x800000ff0f0f8221 */ /* 0x000fe20000010100 */
[----:B------:R-:W-:Y:S06]  /*cae0*/  BRA `(.L_x_7232) ;  /* 0x00000000003c7947 */ /* 0x000fec0003800000 */
.L_x_7192:
        /* <DEDUP_REMOVED lines=15> */
.L_x_7232:
[----:B------:R-:W-:Y:S05]  /*cbe0*/  BSYNC B2 ;  /* 0x0000000000027941 */ /* 0x000fea0003800000 */
.L_x_7191:
        /* <DEDUP_REMOVED lines=10> */
.L_x_7253:
[----:B------:R-:W-:Y:S02]  /*cc90*/  FSETP.GTU.FTZ.AND P0, PT, R0, +INF , PT ;  /* 0x7f8000000000780b */ /* 0x000fe40003f1c000 */
[----:B0-----:R-:W-:-:S11]  /*cca0*/  MOV R16, R3 ;  /* 0x0000000300107202 */ /* 0x001fd60000000f00 */
[----:B------:R-:W-:-:S07]  /*ccb0*/  @!P0 MOV R15, R0 ;  /* 0x00000000000f8202 */ /* 0x000fce0000000f00 */
.L_x_7254:
[----:B------:R-:W-:Y:S05]  /*ccc0*/  BSYNC B0 ;  /* 0x0000000000007941 */ /* 0x000fea0003800000 */
.L_x_7252:
        /* <DEDUP_REMOVED lines=110> */
.L_x_7263:
        /* <DEDUP_REMOVED lines=10> */
.L_x_7265:
[----:B------:R-:W-:-:S04]  /*d450*/  FADD.FTZ R4, -R0, R5 ;  /* 0x0000000500047221 */ /* 0x000fc80000010100 */
[----:B------:R-:W-:-:S07]  /*d460*/  FMUL.FTZ R4, R4, 0.5 ;  /* 0x3f00000004047820 */ /* 0x000fce0000410000 */
.L_x_7266:
[----:B------:R-:W-:Y:S05]  /*d470*/  BSYNC B1 ;  /* 0x0000000000017941 */ /* 0x000fea0003800000 */
.L_x_7264:
        /* <DEDUP_REMOVED lines=11> */
.L_x_7268:
[----:B------:R-:W-:-:S04]  /*d530*/  FADD.FTZ R7, R6, -R7 ;  /* 0x8000000706077221 */ /* 0x000fc80000010000 */
[----:B------:R-:W-:-:S07]  /*d540*/  FMUL.FTZ R7, R7, 0.5 ;  /* 0x3f00000007077820 */ /* 0x000fce0000410000 */
.L_x_7269:
[----:B------:R-:W-:Y:S05]  /*d550*/  BSYNC B1 ;  /* 0x0000000000017941 */ /* 0x000fea0003800000 */
.L_x_7267:
        /* <DEDUP_REMOVED lines=35> */
.L_x_7262:
[----:B------:R0:W1:Y:S02]  /*d790*/  MUFU.SQRT R27, R17 ;  /* 0x00000011001b7308 */ /* 0x0000640000002000 */
.L_x_7261:
[----:B------:R-:W-:Y:S05]  /*d7a0*/  BSYNC B0 ;  /* 0x0000000000007941 */ /* 0x000fea0003800000 */
.L_x_7260:
        /* <DEDUP_REMOVED lines=24> */
.L_x_7276:
[----:B------:R-:W-:-:S04]  /*d930*/  FADD.FTZ R0, -R0, R5 ;  /* 0x0000000500007221 */ /* 0x000fc80000010100 */
[----:B------:R-:W-:-:S07]  /*d940*/  FMUL.FTZ R0, R0, 0.5 ;  /* 0x3f00000000007820 */ /* 0x000fce0000410000 */
.L_x_7277:
[----:B------:R-:W-:Y:S05]  /*d950*/  BSYNC B1 ;  /* 0x0000000000017941 */ /* 0x000fea0003800000 */
.L_x_7275:
        /* <DEDUP_REMOVED lines=10> */
.L_x_7279:
[----:B------:R-:W-:-:S04]  /*da00*/  FADD.FTZ R3, -R3, R6 ;  /* 0x0000000603037221 */ /* 0x000fc80000010100 */
[----:B------:R-:W-:-:S07]  /*da10*/  FMUL.FTZ R3, R3, 0.5 ;  /* 0x3f00000003037820 */ /* 0x000fce0000410000 */
.L_x_7280:
[----:B------:R-:W-:Y:S05]  /*da20*/  BSYNC B1 ;  /* 0x0000000000017941 */ /* 0x000fea0003800000 */
.L_x_7278:
[----:B------:R-:W-:Y:S01]  /*da30*/  FADD.FTZ R0, R3, R0 ;  /* 0x0000000003007221 */ /* 0x000fe20000010000 */
[----:B------:R-:W-:Y:S01]  /*da40*/  FADD.FTZ R29, R28, R29 ;  /* 0x0000001d1c1d7221 */ /* 0x000fe20000010000 */
[----:B------:R-:W-:-:S03]  /*da50*/  PLOP3.LUT P0, PT, PT, PT, PT, 0x80, 0x0 ;  /* 0x000000000000781c */ /* 0x000fc60003f0f070 */
[----:B------:R-:W-:-:S06]  /*da60*/  FMUL.FTZ R29, R29, R0 ;  /* 0x000000001d1d7220 */ /* 0x000fcc0000410000 */
[----:B------:R-:W4:Y:S01]  /*da70*/  MUFU.SQRT R29, R29 ;  /* 0x0000001d001d7308 */ /* 0x000f220000002000 */
[----:B------:R-:W-:Y:S05]  /*da80*/  BRA `(.L_x_7272) ;  /* 0x0000000000687947 */ /* 0x000fea0003800000 */
.L_x_7274:
        /* <DEDUP_REMOVED lines=15> */
.L_x_7273:
        /* <DEDUP_REMOVED lines=8> */
.L_x_7271:
[----:B------:R-:W-:Y:S01]  /*dc00*/  PLOP3.LUT P0, PT, PT, PT, PT, 0x80, 0x0 ;  /* 0x000000000000781c */ /* 0x000fe20003f0f070 */
[----:B------:R-:W-:Y:S01]  /*dc10*/  FMUL.FTZ R29, R29, 16777216 ;  /* 0x4b8000001d1d7820 */ /* 0x000fe20000410000 */
[----:B------:R-:W-:-:S11]  /*dc20*/  FMUL.FTZ R28, R28, 16777216 ;  /* 0x4b8000001c1c7820 */ /* 0x000fd60000410000 */
.L_x_7272:
[----:B------:R-:W-:Y:S05]  /*dc30*/  BSYNC B0 ;  /* 0x0000000000007941 */ /* 0x000fea0003800000 */
.L_x_7270:
        /* <DEDUP_REMOVED lines=33> */
.L_x_7283:
        /* <DEDUP_REMOVED lines=28> */
.L_x_7282:
        /* <DEDUP_REMOVED lines=20> */
.L_x_7287:
[----:B------:R-:W-:Y:S05]  /*e150*/  BSYNC B4 ;  /* 0x0000000000047941 */ /* 0x000fea0003800000 */
.L_x_7286:
        /* <DEDUP_REMOVED lines=18> */
.L_x_7289:
[----:B------:R-:W-:Y:S02]  /*e280*/  ISETP.GE.AND P0, PT, R28, RZ, PT ;  /* 0x000000ff1c00720c */ /* 0x000fe40003f06270 */
[----:B------:R-:W-:-:S11]  /*e290*/  MOV R3, 0x3fd774eb ;  /* 0x3fd774eb00037802 */ /* 0x000fd60000000f00 */
[----:B------:R-:W-:-:S04]  /*e2a0*/  @P0 FFMA.FTZ R0, R3, 0.93318945169448852539, -R0 ;  /* 0x3f6ee58103000823 */ /* 0x000fc80000010800 */
[----:B------:R-:W-:-:S07]  /*e2b0*/  @!P0 FFMA.FTZ R0, R3, 0.93318945169448852539, R0 ;  /* 0x3f6ee58103008823 */ /* 0x000fce0000010000 */
.L_x_7290:
[----:B------:R-:W-:Y:S05]  /*e2c0*/  BSYNC B0 ;  /* 0x0000000000007941 */ /* 0x000fea0003800000 */
.L_x_7288:
        /* <DEDUP_REMOVED lines=11> */
.L_x_7285:
        /* <DEDUP_REMOVED lines=17> */
.L_x_7292:
[----:B------:R-:W-:Y:S05]  /*e490*/  BSYNC B4 ;  /* 0x0000000000047941 */ /* 0x000fea0003800000 */
.L_x_7291:
        /* <DEDUP_REMOVED lines=18> */
.L_x_7294:
[----:B------:R-:W-:Y:S02]  /*e5c0*/  ISETP.GE.AND P0, PT, R28, RZ, PT ;  /* 0x000000ff1c00720c */ /* 0x000fe40003f06270 */
[----:B------:R-:W-:-:S11]  /*e5d0*/  MOV R3, 0x3fd774eb ;  /* 0x3fd774eb00037802 */ /* 0x000fd60000000f00 */
[----:B------:R-:W-:-:S04]  /*e5e0*/  @P0 FFMA.FTZ R0, R3, 0.93318945169448852539, -R0 ;  /* 0x3f6ee58103000823 */ /* 0x000fc80000010800 */
[----:B------:R-:W-:-:S07]  /*e5f0*/  @!P0 FFMA.FTZ R0, R3, 0.93318945169448852539, R0 ;  /* 0x3f6ee58103008823 */ /* 0x000fce0000010000 */
.L_x_7295:
[----:B------:R-:W-:Y:S05]  /*e600*/  BSYNC B0 ;  /* 0x0000000000007941 */ /* 0x000fea0003800000 */
.L_x_7293:
        /* <DEDUP_REMOVED lines=10> */
.L_x_7284:
[----:B------:R-:W-:Y:S05]  /*e6b0*/  BSYNC B3 ;  /* 0x0000000000037941 */ /* 0x000fea0003800000 */
.L_x_7281:
[----:B------:R-:W-:-:S13]  /*e6c0*/  ISETP.NE.AND P0, PT, R26, RZ, PT ;  /* 0x000000ff1a00720c */ /* 0x000fda0003f05270 */
[----:B-1----:R-:W-:-:S05]  /*e6d0*/  @!P0 FADD.FTZ R27, -R27, -RZ ;  /* 0x800000ff1b1b8221 */ /* 0x002fca0000010100 */
[----:B0-----:R-:W-:Y:S01]  /*e6e0*/  MOV R17, R27 ;  /* 0x0000001b00117202 */ /* 0x001fe20000000f00 */
[----:B------:R-:W-:Y:S06]  /*e6f0*/  BRA `(.L_x_7296) ;  /* 0x0000000c006c7947 */ /* 0x000fec0003800000 */
.L_x_7259:
[----:B------:R-:W-:Y:S01]  /*e700*/  FADD.FTZ R0, -R22, 6.1232342629258392722e-17 ;  /* 0x248d313216007421 */ /* 0x000fe20000010100 */
[----:B------:R-:W-:-:S03]  /*e710*/  FADD.FTZ R17, -R23, -RZ ;  /* 0x800000ff17117221 */ /* 0x000fc60000010100 */
[----:B------:R-:W-:Y:S01]  /*e720*/  FADD.FTZ R0, R0, 1.5707963705062866211 ;  /* 0x3fc90fdb00007421 */ /* 0x000fe20000010000 */
[----:B------:R-:W-:Y:S06]  /*e730*/  BRA `(.L_x_7296) ;  /* 0x0000000c005c7947 */ /* 0x000fec0003800000 */
.L_x_7258:
[----:B------:R-:W-:Y:S01]  /*e740*/  HFMA2.MMA R0, -RZ, RZ, 0, 0 ;  /* 0x00000000ff007435 */ /* 0x000fe200000001ff */
[----:B------:R-:W-:Y:S01]  /*e750*/  FADD.FTZ R17, -R23, -RZ ;  /* 0x800000ff17117221 */ /* 0x000fe20000010100 */
[----:B------:R-:W-:Y:S09]  /*e760*/  BRA `(.L_x_7296) ;  /* 0x0000000c00507947 */ /* 0x000ff20003800000 */
.L_x_7257:
        /* <DEDUP_REMOVED lines=23> */
[----:B------:R-:W-:Y:S05]  /*e8e0*/  CALL.REL.NOINC `($__internal_13_$__cuda_sm3x_div_rn_ftz_f32_slowpath) ;  /* 0x000001b000007944 */ /* 0x000fea0003c00000 */
.L_x_7301:
[----:B------:R-:W-:Y:S05]  /*e8f0*/  BSYNC B4 ;  /* 0x0000000000047941 */ /* 0x000fea0003800000 */
.L_x_7300:
        /* <DEDUP_REMOVED lines=18> */
.L_x_7303:
[----:B------:R-:W-:Y:S02]  /*ea20*/  ISETP.GE.AND P0, PT, R22, RZ, PT ;  /* 0x000000ff1600720c */ /* 0x000fe40003f06270 */
[----:B------:R-:W-:-:S11]  /*ea30*/  MOV R3, 0x3fd774eb ;  /* 0x3fd774eb00037802 */ /* 0x000fd60000000f00 */
[----:B------:R-:W-:-:S04]  /*ea40*/  @P0 FFMA.FTZ R0, R3, 0.93318945169448852539, -R0 ;  /* 0x3f6ee58103000823 */ /* 0x000fc80000010800 */
[----:B------:R-:W-:-:S07]  /*ea50*/  @!P0 FFMA.FTZ R0, R3, 0.93318945169448852539, R0 ;  /* 0x3f6ee58103008823 */ /* 0x000fce0000010000 */
.L_x_7304:
[----:B------:R-:W-:Y:S05]  /*ea60*/  BSYNC B0 ;  /* 0x0000000000007941 */ /* 0x000fea0003800000 */
.L_x_7302:
        /* <DEDUP_REMOVED lines=13> */
.L_x_7299:
        /* <DEDUP_REMOVED lines=12> */
.L_x_7307:
[----:B------:R-:W-:Y:S05]  /*ec00*/  BSYNC B4 ;  /* 0x0000000000047941 */ /* 0x000fea0003800000 */
.L_x_7306:
        /* <DEDUP_REMOVED lines=18> */
.L_x_7309:
[----:B------:R-:W-:Y:S02]  /*ed30*/  ISETP.GE.AND P0, PT, R22, RZ, PT ;  /* 0x000000ff1600720c */ /* 0x000fe40003f06270 */
[----:B------:R-:W-:-:S11]  /*ed40*/  MOV R3, 0x3fd774eb ;  /* 0x3fd774eb00037802 */ /* 0x000fd60000000f00 */
[----:B------:R-:W-:-:S04]  /*ed50*/  @P0 FFMA.FTZ R0, R3, 0.93318945169448852539, -R0 ;  /* 0x3f6ee58103000823 */ /* 0x000fc80000010800 */
[----:B------:R-:W-:-:S07]  /*ed60*/  @!P0 FFMA.FTZ R0, R3, 0.93318945169448852539, R0 ;  /* 0x3f6ee58103008823 */ /* 0x000fce0000010000 */
.L_x_7310:
[----:B------:R-:W-:Y:S05]  /*ed70*/  BSYNC B0 ;  /* 0x0000000000007941 */ /* 0x000fea0003800000 */
.L_x_7308:
        /* <DEDUP_REMOVED lines=27> */
.L_x_7298:
        /* <DEDUP_REMOVED lines=32> */
[----:B------:R-:W-:Y:S05]  /*f130*/  CALL.REL.NOINC `($__internal_13_$__cuda_sm3x_div_rn_ftz_f32_slowpath) ;  /* 0x000001a400ec7944 */ /* 0x000fea0003c00000 */
.L_x_7312:
[----:B------:R-:W-:Y:S05]  /*f140*/  BSYNC B4 ;  /* 0x0000000000047941 */ /* 0x000fea0003800000 */
.L_x_7311:
        /* <DEDUP_REMOVED lines=18> */
.L_x_7314:
[----:B------:R-:W-:Y:S02]  /*f270*/  ISETP.GE.AND P0, PT, R22, RZ, PT ;  /* 0x000000ff1600720c */ /* 0x000fe40003f06270 */
[----:B------:R-:W-:-:S11]  /*f280*/  MOV R3, 0x3fd774eb ;  /* 0x3fd774eb00037802 */ /* 0x000fd60000000f00 */
[----:B------:R-:W-:-:S04]  /*f290*/  @P0 FFMA.FTZ R0, R3, 0.93318945169448852539, -R0 ;  /* 0x3f6ee58103000823 */ /* 0x000fc80000010800 */
[----:B------:R-:W-:-:S07]  /*f2a0*/  @!P0 FFMA.FTZ R0, R3, 0.93318945169448852539, R0 ;  /* 0x3f6ee58103008823 */ /* 0x000fce0000010000 */
.L_x_7315:
[----:B------:R-:W-:Y:S05]  /*f2b0*/  BSYNC B0 ;  /* 0x0000000000007941 */ /* 0x000fea0003800000 */
.L_x_7313:
        /* <DEDUP_REMOVED lines=10> */
.L_x_7305:
[----:B------:R-:W-:Y:S05]  /*f360*/  BSYNC B3 ;  /* 0x0000000000037941 */ /* 0x000fea0003800000 */
.L_x_7297:
[----:B------:R-:W-:Y:S01]  /*f370*/  ISETP.NE.AND P0, PT, R26, RZ, PT ;  /* 0x000000ff1a00720c */ /* 0x000fe20003f05270 */
[----:B------:R-:W-:Y:S01]  /*f380*/  FADD.FTZ R17, R29, 0.69314718246459960938 ;  /* 0x3f3172181d117421 */ /* 0x000fe20000010000 */
[----:B------:R-:W-:-:S11]  /*f390*/  FADD.FTZ R0, |R0|, -RZ ;  /* 0x800000ff00007221 */ /* 0x000fd60000010200 */
[----:B------:R-:W-:Y:S01]  /*f3a0*/  @!P0 FADD.FTZ R17, -R17, -RZ ;  /* 0x800000ff11118221 */ /* 0x000fe20000010100 */
[----:B------:R-:W-:Y:S06]  /*f3b0*/  BRA `(.L_x_7296) ;  /* 0x00000000003c7947 */ /* 0x000fec0003800000 */
.L_x_7256:
        /* <DEDUP_REMOVED lines=15> */
.L_x_7296:
[----:B------:R-:W-:Y:S05]  /*f4b0*/  BSYNC B2 ;  /* 0x0000000000027941 */ /* 0x000fea0003800000 */
.L_x_7255:
        /* <DEDUP_REMOVED lines=10> */
.L_x_7317:
[----:B------:R-:W-:Y:S02]  /*f560*/  FSETP.GTU.FTZ.AND P0, PT, R3, +INF , PT ;  /* 0x7f8000000300780b */ /* 0x000fe40003f1c000 */
[----:B------:R-:W-:-:S11]  /*f570*/  MOV R22, R0 ;  /* 0x0000000000167202 */ /* 0x000fd60000000f00 */
[----:B------:R-:W-:-:S07]  /*f580*/  @!P0 MOV R17, R3 ;  /* 0x0000000300118202 */ /* 0x000fce0000000f00 */
.L_x_7318:
[----:B------:R-:W-:Y:S05]  /*f590*/  BSYNC B0 ;  /* 0x0000000000007941 */ /* 0x000fea0003800000 */
.L_x_7316:
        /* <DEDUP_REMOVED lines=110> */
.L_x_7327:
        /* <DEDUP_REMOVED lines=10> */
.L_x_7329:
[----:B------:R-:W-:-:S04]  /*fd20*/  FADD.FTZ R4, -R3, R6 ;  /* 0x0000000603047221 */ /* 0x000fc80000010100 */
[----:B------:R-:W-:-:S07]  /*fd30*/  FMUL.FTZ R4, R4, 0.5 ;  /* 0x3f00000004047820 */ /* 0x000fce0000410000 */
.L_x_7330:
[----:B------:R-:W-:Y:S05]  /*fd40*/  BSYNC B1 ;  /* 0x0000000000017941 */ /* 0x000fea0003800000 */
.L_x_7328:
        /* <DEDUP_REMOVED lines=11> */
.L_x_7332:
[----:B------:R-:W-:-:S04]  /*fe00*/  FADD.FTZ R7, R5, -R8 ;  /* 0x8000000805077221 */ /* 0x000fc80000010000 */
[----:B------:R-:W-:-:S07]  /*fe10*/  FMUL.FTZ R7, R7, 0.5 ;  /* 0x3f00000007077820 */ /* 0x000fce0000410000 */
.L_x_7333:
[----:B------:R-:W-:Y:S05]  /*fe20*/  BSYNC B1 ;  /* 0x0000000000017941 */ /* 0x000fea0003800000 */
.L_x_7331:
        /* <DEDUP_REMOVED lines=35> */
.L_x_7326:
[----:B------:R0:W1:Y:S02]  /*10060*/  MUFU.SQRT R28, R18 ;  /* 0x00000012001c7308 */ /* 0x0000640000002000 */
.L_x_7325:
[----:B------:R-:W-:Y:S05]  /*10070*/  BSYNC B0 ;  /* 0x0000000000007941 */ /* 0x000fea0003800000 */
.L_x_7324:
        /* <DEDUP_REMOVED lines=24> */
.L_x_7340:
[----:B------:R-:W-:-:S04]  /*10200*/  FADD.FTZ R3, -R3, R6 ;  /* 0x0000000603037221 */ /* 0x000fc80000010100 */
[----:B------:R-:W-:-:S07]  /*10210*/  FMUL.FTZ R3, R3, 0.5 ;  /* 0x3f00000003037820 */ /* 0x000fce0000410000 */
.L_x_7341:
[----:B------:R-:W-:Y:S05]  /*10220*/  BSYNC B1 ;  /* 0x0000000000017941 */ /* 0x000fea0003800000 */
.L_x_7339:
        /* <DEDUP_REMOVED lines=10> */
.L_x_7343:
[----:B------:R-:W-:-:S04]  /*102d0*/  FADD.FTZ R0, -R0, R5 ;  /* 0x0000000500007221 */ /* 0x000fc80000010100 */
[----:B------:R-:W-:-:S07]  /*102e0*/  FMUL.FTZ R0, R0, 0.5 ;  /* 0x3f00000000007820 */ /* 0x000fce0000410000 */
.L_x_7344:
[----:B------:R-:W-:Y:S05]  /*102f0*/  BSYNC B1 ;  /* 0x0000000000017941 */ /* 0x000fea0003800000 */
.L_x_7342:
[----:B------:R-:W-:Y:S01]  /*10300*/  FADD.FTZ R3, R0, R3 ;  /* 0x0000000300037221 */ /* 0x000fe20000010000 */
[----:B------:R-:W-:Y:S01]  /*10310*/  FADD.FTZ R30, R29, R30 ;  /* 0x0000001e1d1e7221 */ /* 0x000fe20000010000 */
[----:B------:R-:W-:-:S03]  /*10320*/  PLOP3.LUT P0, PT, PT, PT, PT, 0x80, 0x0 ;  /* 0x000000000000781c */ /* 0x000fc60003f0f070 */
[----:B------:R-:W-:-:S06]  /*10330*/  FMUL.FTZ R30, R30, R3 ;  /* 0x000000031e1e7220 */ /* 0x000fcc0000410000 */
[----:B------:R-:W4:Y:S01]  /*10340*/  MUFU.SQRT R30, R30 ;  /* 0x0000001e001e7308 */ /* 0x000f220000002000 */
[----:B------:R-:W-:Y:S05]  /*10350*/  BRA `(.L_x_7336) ;  /* 0x0000000000687947 */ /* 0x000fea0003800000 */
.L_x_7338:
        /* <DEDUP_REMOVED lines=15> */
.L_x_7337:
        /* <DEDUP_REMOVED lines=8> */
.L_x_7335:
[----:B------:R-:W-:Y:S01]  /*104d0*/  PLOP3.LUT P0, PT, PT, PT, PT, 0x80, 0x0 ;  /* 0x000000000000781c */ /* 0x000fe20003f0f070 */
[----:B------:R-:W-:Y:S01]  /*104e0*/  FMUL.FTZ R30, R30, 16777216 ;  /* 0x4b8000001e1e7820 */ /* 0x000fe20000410000 */
[----:B------:R-:W-:-:S11]  /*104f0*/  FMUL.FTZ R29, R29, 16777216 ;  /* 0x4b8000001d1d7820 */ /* 0x000fd60000410000 */
.L_x_7336:
[----:B------:R-:W-:Y:S05]  /*10500*/  BSYNC B0 ;  /* 0x0000000000007941 */ /* 0x000fea0003800000 */
.L_x_7334:
        /* <DEDUP_REMOVED lines=33> */
.L_x_7347:
        /* <DEDUP_REMOVED lines=28> */
.L_x_7346:
        /* <DEDUP_REMOVED lines=20> */
.L_x_7351:
[----:B------:R-:W-:Y:S05]  /*10a20*/  BSYNC B4 ;  /* 0x0000000000047941 */ /* 0x000fea0003800000 */
.L_x_7350:
        /* <DEDUP_REMOVED lines=18> */
.L_x_7353:
[----:B------:R-:W-:Y:S02]  /*10b50*/  ISETP.GE.AND P0, PT, R29, RZ, PT ;  /* 0x000000ff1d00720c */ /* 0x000fe40003f06270 */
[----:B------:R-:W-:-:S11]  /*10b60*/  MOV R3, 0x3fd774eb ;  /* 0x3fd774eb00037802 */ /* 0x000fd60000000f00 */
[----:B------:R-:W-:-:S04]  /*10b70*/  @P0 FFMA.FTZ R0, R3, 0.93318945169448852539, -R0 ;  /* 0x3f6ee58103000823 */ /* 0x000fc80000010800 */
[----:B------:R-:W-:-:S07]  /*10b80*/  @!P0 FFMA.FTZ R0, R3, 0.93318945169448852539, R0 ;  /* 0x3f6ee58103008823 */ /* 0x000fce0000010000 */
.L_x_7354:
[----:B------:R-:W-:Y:S05]  /*10b90*/  BSYNC B0 ;  /* 0x0000000000007941 */ /* 0x000fea0003800000 */
.L_x_7352:
        /* <DEDUP_REMOVED lines=11> */
.L_x_7349:
        /* <DEDUP_REMOVED lines=17> */
.L_x_7356:
[----:B------:R-:W-:Y:S05]  /*10d60*/  BSYNC B4 ;  /* 0x0000000000047941 */ /* 0x000fea0003800000 */
.L_x_7355:
        /* <DEDUP_REMOVED lines=18> */
.L_x_7358:
[----:B------:R-:W-:Y:S02]  /*10e90*/  ISETP.GE.AND P0, PT, R29, RZ, PT ;  /* 0x000000ff1d00720c */ /* 0x000fe40003f06270 */
[----:B------:R-:W-:-:S11]  /*10ea0*/  MOV R3, 0x3fd774eb ;  /* 0x3fd774eb00037802 */ /* 0x000fd60000000f00 */
[----:B------:R-:W-:-:S04]  /*10eb0*/  @P0 FFMA.FTZ R0, R3, 0.93318945169448852539, -R0 ;  /* 0x3f6ee58103000823 */ /* 0x000fc80000010800 */
[----:B------:R-:W-:-:S07]  /*10ec0*/  @!P0 FFMA.FTZ R0, R3, 0.93318945169448852539, R0 ;  /* 0x3f6ee58103008823 */ /* 0x000fce0000010000 */
.L_x_7359:
[----:B------:R-:W-:Y:S05]  /*10ed0*/  BSYNC B0 ;  /* 0x0000000000007941 */ /* 0x000fea0003800000 */
.L_x_7357:
        /* <DEDUP_REMOVED lines=10> */
.L_x_7348:
[----:B------:R-:W-:Y:S05]  /*10f80*/  BSYNC B3 ;  /* 0x0000000000037941 */ /* 0x000fea0003800000 */
.L_x_7345:
[----:B------:R-:W-:-:S13]  /*10f90*/  ISETP.NE.AND P0, PT, R27, RZ, PT ;  /* 0x000000ff1b00720c */ /* 0x000fda0003f05270 */
[----:B-1----:R-:W-:-:S05]  /*10fa0*/  @!P0 FADD.FTZ R28, -R28, -RZ ;  /* 0x800000ff1c1c8221 */ /* 0x002fca0000010100 */
[----:B0-----:R-:W-:Y:S01]  /*10fb0*/  MOV R18, R28 ;  /* 0x0000001c00127202 */ /* 0x001fe20000000f00 */
[----:B------:R-:W-:Y:S06]  /*10fc0*/  BRA `(.L_x_7360) ;  /* 0x0000000c006c7947 */ /* 0x000fec0003800000 */
.L_x_7323:
[----:B------:R-:W-:Y:S01]  /*10fd0*/  FADD.FTZ R3, -R23, 6.1232342629258392722e-17 ;  /* 0x248d313217037421 */ /* 0x000fe20000010100 */
[----:B------:R-:W-:-:S03]  /*10fe0*/  FADD.FTZ R18, -R26, -RZ ;  /* 0x800000ff1a127221 */ /* 0x000fc60000010100 */
[----:B------:R-:W-:Y:S01]  /*10ff0*/  FADD.FTZ R3, R3, 1.5707963705062866211 ;  /* 0x3fc90fdb03037421 */ /* 0x000fe20000010000 */
[----:B------:R-:W-:Y:S06]  /*11000*/  BRA `(.L_x_7360) ;  /* 0x0000000c005c7947 */ /* 0x000fec0003800000 */
.L_x_7322:
[----:B------:R-:W-:Y:S01]  /*11010*/  HFMA2.MMA R3, -RZ, RZ, 0, 0 ;  /* 0x00000000ff037435 */ /* 0x000fe200000001ff */
[----:B------:R-:W-:Y:S01]  /*11020*/  FADD.FTZ R18, -R26, -RZ ;  /* 0x800000ff1a127221 */ /* 0x000fe20000010100 */
[----:B------:R-:W-:Y:S09]  /*11030*/  BRA `(.L_x_7360) ;  /* 0x0000000c00507947 */ /* 0x000ff20003800000 */
.L_x_7321:
        /* <DEDUP_REMOVED lines=24> */
.L_x_7365:
[----:B------:R-:W-:Y:S05]  /*111c0*/  BSYNC B4 ;  /* 0x0000000000047941 */ /* 0x000fea0003800000 */
.L_x_7364:
        /* <DEDUP_REMOVED lines=18> */
.L_x_7367:
[----:B------:R-:W-:Y:S02]  /*112f0*/  ISETP.GE.AND P0, PT, R23, RZ, PT ;  /* 0x000000ff1700720c */ /* 0x000fe40003f06270 */
[----:B------:R-:W-:-:S11]  /*11300*/  MOV R3, 0x3fd774eb ;  /* 0x3fd774eb00037802 */ /* 0x000fd60000000f00 */
[----:B------:R-:W-:-:S04]  /*11310*/  @P0 FFMA.FTZ R0, R3, 0.93318945169448852539, -R0 ;  /* 0x3f6ee58103000823 */ /* 0x000fc80000010800 */
[----:B------:R-:W-:-:S07]  /*11320*/  @!P0 FFMA.FTZ R0, R3, 0.93318945169448852539, R0 ;  /* 0x3f6ee58103008823 */ /* 0x000fce0000010000 */
.L_x_7368:
[----:B------:R-:W-:Y:S05]  /*11330*/  BSYNC B0 ;  /* 0x0000000000007941 */ /* 0x000fea0003800000 */
.L_x_7366:
        /* <DEDUP_REMOVED lines=13> */
.L_x_7363:
        /* <DEDUP_REMOVED lines=12> */
.L_x_7371:
[----:B------:R-:W-:Y:S05]  /*114d0*/  BSYNC B4 ;  /* 0x0000000000047941 */ /* 0x000fea0003800000 */
.L_x_7370:
        /* <DEDUP_REMOVED lines=18> */
.L_x_7373:
[----:B------:R-:W-:Y:S02]  /*11600*/  ISETP.GE.AND P0, PT, R23, RZ, PT ;  /* 0x000000ff1700720c */ /* 0x000fe40003f06270 */
[----:B------:R-:W-:-:S11]  /*11610*/  MOV R3, 0x3fd774eb ;  /* 0x3fd774eb00037802 */ /* 0x000fd60000000f00 */
[----:B------:R-:W-:-:S04]  /*11620*/  @P0 FFMA.FTZ R0, R3, 0.93318945169448852539, -R0 ;  /* 0x3f6ee58103000823 */ /* 0x000fc80000010800 */
[----:B------:R-:W-:-:S07]  /*11630*/  @!P0 FFMA.FTZ R0, R3, 0.93318945169448852539, R0 ;  /* 0x3f6ee58103008823 */ /* 0x000fce0000010000 */
.L_x_7374:
[----:B------:R-:W-:Y:S05]  /*11640*/  BSYNC B0 ;  /* 0x0000000000007941 */ /* 0x000fea0003800000 */
.L_x_7372:
        /* <DEDUP_REMOVED lines=27> */
.L_x_7362:
        /* <DEDUP_REMOVED lines=33> */
.L_x_7376:
[----:B------:R-:W-:Y:S05]  /*11a10*/  BSYNC B4 ;  /* 0x0000000000047941 */ /* 0x000fea0003800000 */
.L_x_7375:
        /* <DEDUP_REMOVED lines=18> */
.L_x_7378:
[----:B------:R-:W-:Y:S02]  /*11b40*/  ISETP.GE.AND P0, PT, R23, RZ, PT ;  /* 0x000000ff1700720c */ /* 0x000fe40003f06270 */
[----:B------:R-:W-:-:S11]  /*11b50*/  MOV R3, 0x3fd774eb ;  /* 0x3fd774eb00037802 */ /* 0x000fd60000000f00 */
[----:B------:R-:W-:-:S04]  /*11b60*/  @P0 FFMA.FTZ R0, R3, 0.93318945169448852539, -R0 ;  /* 0x3f6ee58103000823 */ /* 0x000fc80000010800 */
[----:B------:R-:W-:-:S07]  /*11b70*/  @!P0 FFMA.FTZ R0, R3, 0.93318945169448852539, R0 ;  /* 0x3f6ee58103008823 */ /* 0x000fce0000010000 */
.L_x_7379:
[----:B------:R-:W-:Y:S05]  /*11b80*/  BSYNC B0 ;  /* 0x0000000000007941 */ /* 0x000fea0003800000 */
.L_x_7377:
        /* <DEDUP_REMOVED lines=10> */
.L_x_7369:
[----:B------:R-:W-:Y:S05]  /*11c30*/  BSYNC B3 ;  /* 0x0000000000037941 */ /* 0x000fea0003800000 */
.L_x_7361:
[----:B------:R-:W-:Y:S01]  /*11c40*/  ISETP.NE.AND P0, PT, R27, RZ, PT ;  /* 0x000000ff1b00720c */ /* 0x000fe20003f05270 */
[----:B------:R-:W-:Y:S01]  /*11c50*/  FADD.FTZ R18, R30, 0.69314718246459960938 ;  /* 0x3f3172181e127421 */ /* 0x000fe20000010000 */
[----:B------:R-:W-:-:S11]  /*11c60*/  FADD.FTZ R3, |R0|, -RZ ;  /* 0x800000ff00037221 */ /* 0x000fd60000010200 */
[----:B------:R-:W-:Y:S01]  /*11c70*/  @!P0 FADD.FTZ R18, -R18, -RZ ;  /* 0x800000ff12128221 */ /* 0x000fe20000010100 */
[----:B------:R-:W-:Y:S06]  /*11c80*/  BRA `(.L_x_7360) ;  /* 0x00000000003c7947 */ /* 0x000fec0003800000 */
.L_x_7320:
        /* <DEDUP_REMOVED lines=15> */
.L_x_7360:
[----:B------:R-:W-:Y:S05]  /*11d80*/  BSYNC B2 ;  /* 0x0000000000027941 */ /* 0x000fea0003800000 */
.L_x_7319:
        /* <DEDUP_REMOVED lines=10> */
.L_x_7381:
[----:B------:R-:W-:Y:S02]  /*11e30*/  FSETP.GTU.FTZ.AND P0, PT, R0, +INF , PT ;  /* 0x7f8000000000780b */ /* 0x000fe40003f1c000 */
[----:B------:R-:W-:-:S11]  /*11e40*/  MOV R23, R3 ;  /* 0x0000000300177202 */ /* 0x000fd60000000f00 */
[----:B------:R-:W-:-:S07]  /*11e50*/  @!P0 MOV R18, R0 ;  /* 0x0000000000128202 */ /* 0x000fce0000000f00 */
.L_x_7382:
[----:B------:R-:W-:Y:S05]  /*11e60*/  BSYNC B0 ;  /* 0x0000000000007941 */ /* 0x000fea0003800000 */
.L_x_7380:
        /* <DEDUP_REMOVED lines=110> */
.L_x_7391:
        /* <DEDUP_REMOVED lines=10> */
.L_x_7393:
[----:B------:R-:W-:-:S04]  /*125f0*/  FADD.FTZ R4, -R0, R5 ;  /* 0x0000000500047221 */ /* 0x000fc80000010100 */
[----:B------:R-:W-:-:S07]  /*12600*/  FMUL.FTZ R4, R4, 0.5 ;  /* 0x3f00000004047820 */ /* 0x000fce0000410000 */
.L_x_7394:
[----:B------:R-:W-:Y:S05]  /*12610*/  BSYNC B1 ;  /* 0x0000000000017941 */ /* 0x000fea0003800000 */
.L_x_7392:
        /* <DEDUP_REMOVED lines=11> */
.L_x_7396:
[----:B------:R-:W-:-:S04]  /*126d0*/  FADD.FTZ R7, R6, -R7 ;  /* 0x8000000706077221 */ /* 0x000fc80000010000 */
[----:B------:R-:W-:-:S07]  /*126e0*/  FMUL.FTZ R7, R7, 0.5 ;  /* 0x3f00000007077820 */ /* 0x000fce0000410000 */
.L_x_7397:
[----:B------:R-:W-:Y:S05]  /*126f0*/  BSYNC B1 ;  /* 0x0000000000017941 */ /* 0x000fea0003800000 */
.L_x_7395:
        /* <DEDUP_REMOVED lines=35> */
.L_x_7390:
[----:B------:R0:W1:Y:S02]  /*12930*/  MUFU.SQRT R30, R27 ;  /* 0x0000001b001e7308 */ /* 0x0000640000002000 */
.L_x_7389:
[----:B------:R-:W-:Y:S05]  /*12940*/  BSYNC B0 ;  /* 0x0000000000007941 */ /* 0x000fea0003800000 */
.L_x_7388:
        /* <DEDUP_REMOVED lines=24> */
.L_x_7404:
[----:B------:R-:W-:-:S04]  /*12ad0*/  FADD.FTZ R0, -R0, R5 ;  /* 0x0000000500007221 */ /* 0x000fc80000010100 */
[----:B------:R-:W-:-:S07]  /*12ae0*/  FMUL.FTZ R0, R0, 0.5 ;  /* 0x3f00000000007820 */ /* 0x000fce0000410000 */
.L_x_7405:
[----:B------:R-:W-:Y:S05]  /*12af0*/  BSYNC B1 ;  /* 0x0000000000017941 */ /* 0x000fea0003800000 */
.L_x_7403:
        /* <DEDUP_REMOVED lines=10> */
.L_x_7407:
[----:B------:R-:W-:-:S04]  /*12ba0*/  FADD.FTZ R3, -R3, R6 ;  /* 0x0000000603037221 */ /* 0x000fc80000010100 */
[----:B------:R-:W-:-:S07]  /*12bb0*/  FMUL.FTZ R3, R3, 0.5 ;  /* 0x3f00000003037820 */ /* 0x000fce0000410000 */
.L_x_7408:
[----:B------:R-:W-:Y:S05]  /*12bc0*/  BSYNC B1 ;  /* 0x0000000000017941 */ /* 0x000fea0003800000 */
.L_x_7406:
[----:B------:R-:W-:Y:S01]  /*12bd0*/  FADD.FTZ R0, R3, R0 ;  /* 0x0000000003007221 */ /* 0x000fe20000010000 */
[----:B------:R-:W-:Y:S01]  /*12be0*/  FADD.FTZ R31, R28, R31 ;  /* 0x0000001f1c1f7221 */ /* 0x000fe20000010000 */
[----:B------:R-:W-:-:S03]  /*12bf0*/  PLOP3.LUT P0, PT, PT, PT, PT, 0x80, 0x0 ;  /* 0x000000000000781c */ /* 0x000fc60003f0f070 */
[----:B------:R-:W-:-:S06]  /*12c00*/  FMUL.FTZ R31, R31, R0 ;  /* 0x000000001f1f7220 */ /* 0x000fcc0000410000 */
[----:B------:R-:W2:Y:S01]  /*12c10*/  MUFU.SQRT R31, R31 ;  /* 0x0000001f001f7308 */ /* 0x000ea20000002000 */
[----:B------:R-:W-:Y:S05]  /*12c20*/  BRA `(.L_x_7400) ;  /* 0x0000000000687947 */ /* 0x000fea0003800000 */
.L_x_7402:
        /* <DEDUP_REMOVED lines=15> */
.L_x_7401:
        /* <DEDUP_REMOVED lines=8> */
.L_x_7399:
[----:B------:R-:W-:Y:S01]  /*12da0*/  PLOP3.LUT P0, PT, PT, PT, PT, 0x80, 0x0 ;  /* 0x000000000000781c */ /* 0x000fe20003f0f070 */
[----:B------:R-:W-:Y:S01]  /*12db0*/  FMUL.FTZ R31, R31, 16777216 ;  /* 0x4b8000001f1f7820 */ /* 0x000fe20000410000 */
[----:B------:R-:W-:-:S11]  /*12dc0*/  FMUL.FTZ R28, R28, 16777216 ;  /* 0x4b8000001c1c7820 */ /* 0x000fd60000410000 */
.L_x_7400:
[----:B------:R-:W-:Y:S05]  /*12dd0*/  BSYNC B0 ;  /* 0x0000000000007941 */ /* 0x000fea0003800000 */
.L_x_7398:
        /* <DEDUP_REMOVED lines=33> */
.L_x_7411:
        /* <DEDUP_REMOVED lines=28> */
.L_x_7410:
        /* <DEDUP_REMOVED lines=19> */
[----:B01-3--:R-:W-:Y:S05]  /*132e0*/  CALL.REL.NOINC `($__internal_13_$__cuda_sm3x_div_rn_ftz_f32_slowpath) ;  /* 0x0000016400807944 */ /* 0x00bfea0003c00000 */
.L_x_7415:
[----:B------:R-:W-:Y:S05]  /*132f0*/  BSYNC B4 ;  /* 0x0000000000047941 */ /* 0x000fea0003800000 */
.L_x_7414:
        /* <DEDUP_REMOVED lines=18> */
.L_x_7417:
[----:B------:R-:W-:Y:S02]  /*13420*/  ISETP.GE.AND P0, PT, R28, RZ, PT ;  /* 0x000000ff1c00720c */ /* 0x000fe40003f06270 */
[----:B------:R-:W-:-:S11]  /*13430*/  MOV R3, 0x3fd774eb ;  /* 0x3fd774eb00037802 */ /* 0x000fd60000000f00 */
[----:B------:R-:W-:-:S04]  /*13440*/  @P0 FFMA.FTZ R0, R3, 0.93318945169448852539, -R0 ;  /* 0x3f6ee58103000823 */ /* 0x000fc80000010800 */
[----:B------:R-:W-:-:S07]  /*13450*/  @!P0 FFMA.FTZ R0, R3, 0.93318945169448852539, R0 ;  /* 0x3f6ee58103008823 */ /* 0x000fce0000010000 */
.L_x_7418:
[----:B------:R-:W-:Y:S05]  /*13460*/  BSYNC B0 ;  /* 0x0000000000007941 */ /* 0x000fea0003800000 */
.L_x_7416:
        /* <DEDUP_REMOVED lines=11> */
.L_x_7413:
        /* <DEDUP_REMOVED lines=17> */
.L_x_7420:
[----:B------:R-:W-:Y:S05]  /*13630*/  BSYNC B4 ;  /* 0x0000000000047941 */ /* 0x000fea0003800000 */
.L_x_7419:
        /* <DEDUP_REMOVED lines=18> */
.L_x_7422:
[----:B------:R-:W-:Y:S02]  /*13760*/  ISETP.GE.AND P0, PT, R28, RZ, PT ;  /* 0x000000ff1c00720c */ /* 0x000fe40003f06270 */
[----:B------:R-:W-:-:S11]  /*13770*/  MOV R3, 0x3fd774eb ;  /* 0x3fd774eb00037802 */ /* 0x000fd60000000f00 */
[----:B------:R-:W-:-:S04]  /*13780*/  @P0 FFMA.FTZ R0, R3, 0.93318945169448852539, -R0 ;  /* 0x3f6ee58103000823 */ /* 0x000fc80000010800 */
[----:B------:R-:W-:-:S07]  /*13790*/  @!P0 FFMA.FTZ R0, R3, 0.93318945169448852539, R0 ;  /* 0x3f6ee58103008823 */ /* 0x000fce0000010000 */
.L_x_7423:
[----:B------:R-:W-:Y:S05]  /*137a0*/  BSYNC B0 ;  /* 0x0000000000007941 */ /* 0x000fea0003800000 */
.L_x_7421:
        /* <DEDUP_REMOVED lines=10> */
.L_x_7412:
[----:B------:R-:W-:Y:S05]  /*13850*/  BSYNC B3 ;  /* 0x0000000000037941 */ /* 0x000fea0003800000 */
.L_x_7409:
[----:B------:R-:W-:-:S13]  /*13860*/  ISETP.NE.AND P0, PT, R19, RZ, PT ;  /* 0x000000ff1300720c */ /* 0x000fda0003f05270 */
[----:B-1----:R-:W-:Y:S01]  /*13870*/  @!P0 FADD.FTZ R30, -R30, -RZ ;  /* 0x800000ff1e1e8221 */ /* 0x002fe20000010100 */
[----:B------:R-:W-:Y:S06]  /*13880*/  BRA `(.L_x_7424) ;  /* 0x0000000c006c7947 */ /* 0x000fec0003800000 */
.L_x_7387:
[----:B------:R-:W-:Y:S01]  /*13890*/  FADD.FTZ R0, -R26, 6.1232342629258392722e-17 ;  /* 0x248d31321a007421 */ /* 0x000fe20000010100 */
[----:B---34-:R-:W-:-:S03]  /*138a0*/  FADD.FTZ R30, -R29, -RZ ;  /* 0x800000ff1d1e7221 */ /* 0x018fc60000010100 */
[----:B------:R-:W-:Y:S01]  /*138b0*/  FADD.FTZ R0, R0, 1.5707963705062866211 ;  /* 0x3fc90fdb00007421 */ /* 0x000fe20000010000 */
[----:B------:R-:W-:Y:S06]  /*138c0*/  BRA `(.L_x_7424) ;  /* 0x0000000c005c7947 */ /* 0x000fec0003800000 */
.L_x_7386:
[----:B---34-:R-:W-:Y:S01]  /*138d0*/  FADD.FTZ R30, -R29, -RZ ;  /* 0x800000ff1d1e7221 */ /* 0x018fe20000010100 */
[----:B------:R-:W-:Y:S01]  /*138e0*/  MOV R0, RZ ;  /* 0x000000ff00007202 */ /* 0x000fe20000000f00 */
[----:B------:R-:W-:Y:S06]  /*138f0*/  BRA `(.L_x_7424) ;  /* 0x0000000c00507947 */ /* 0x000fec0003800000 */
.L_x_7385:
        /* <DEDUP_REMOVED lines=24> */
.L_x_7429:
[----:B------:R-:W-:Y:S05]  /*13a80*/  BSYNC B4 ;  /* 0x0000000000047941 */ /* 0x000fea0003800000 */
.L_x_7428:
        /* <DEDUP_REMOVED lines=18> */
.L_x_7431:
[----:B------:R-:W-:Y:S02]  /*13bb0*/  ISETP.GE.AND P0, PT, R26, RZ, PT ;  /* 0x000000ff1a00720c */ /* 0x000fe40003f06270 */
[----:B------:R-:W-:-:S11]  /*13bc0*/  MOV R3, 0x3fd774eb ;  /* 0x3fd774eb00037802 */ /* 0x000fd60000000f00 */
[----:B------:R-:W-:-:S04]  /*13bd0*/  @P0 FFMA.FTZ R0, R3, 0.93318945169448852539, -R0 ;  /* 0x3f6ee58103000823 */ /* 0x000fc80000010800 */
[----:B------:R-:W-:-:S07]  /*13be0*/  @!P0 FFMA.FTZ R0, R3, 0.93318945169448852539, R0 ;  /* 0x3f6ee58103008823 */ /* 0x000fce0000010000 */
.L_x_7432:
[----:B------:R-:W-:Y:S05]  /*13bf0*/  BSYNC B0 ;  /* 0x0000000000007941 */ /* 0x000fea0003800000 */
.L_x_7430:
        /* <DEDUP_REMOVED lines=13> */
.L_x_7427:
        /* <DEDUP_REMOVED lines=12> */
.L_x_7435:
[----:B------:R-:W-:Y:S05]  /*13d90*/  BSYNC B4 ;  /* 0x0000000000047941 */ /* 0x000fea0003800000 */
.L_x_7434:
        /* <DEDUP_REMOVED lines=18> */
.L_x_7437:
[----:B------:R-:W-:Y:S02]  /*13ec0*/  ISETP.GE.AND P0, PT, R26, RZ, PT ;  /* 0x000000ff1a00720c */ /* 0x000fe40003f06270 */
[----:B------:R-:W-:-:S11]  /*13ed0*/  MOV R3, 0x3fd774eb ;  /* 0x3fd774eb00037802 */ /* 0x000fd60000000f00 */
[----:B------:R-:W-:-:S04]  /*13ee0*/  @P0 FFMA.FTZ R0, R3, 0.93318945169448852539, -R0 ;  /* 0x3f6ee58103000823 */ /* 0x000fc80000010800 */
[----:B------:R-:W-:-:S07]  /*13ef0*/  @!P0 FFMA.FTZ R0, R3, 0.93318945169448852539, R0 ;  /* 0x3f6ee58103008823 */ /* 0x000fce0000010000 */
.L_x_7438:
[----:B------:R-:W-:Y:S05]  /*13f00*/  BSYNC B0 ;  /* 0x0000000000007941 */ /* 0x000fea0003800000 */
.L_x_7436:
        /* <DEDUP_REMOVED lines=27> */
.L_x_7426:
        /* <DEDUP_REMOVED lines=33> */
.L_x_7440:
[----:B------:R-:W-:Y:S05]  /*142d0*/  BSYNC B4 ;  /* 0x0000000000047941 */ /* 0x000fea0003800000 */
.L_x_7439:
        /* <DEDUP_REMOVED lines=18> */
.L_x_7442:
[----:B------:R-:W-:Y:S02]  /*14400*/  ISETP.GE.AND P0, PT, R26, RZ, PT ;  /* 0x000000ff1a00720c */ /* 0x000fe40003f06270 */
[----:B------:R-:W-:-:S11]  /*14410*/  MOV R3, 0x3fd774eb ;  /* 0x3fd774eb00037802 */ /* 0x000fd60000000f00 */
[----:B------:R-:W-:-:S04]  /*14420*/  @P0 FFMA.FTZ R0, R3, 0.93318945169448852539, -R0 ;  /* 0x3f6ee58103000823 */ /* 0x000fc80000010800 */
[----:B------:R-:W-:-:S07]  /*14430*/  @!P0 FFMA.FTZ R0, R3, 0.93318945169448852539, R0 ;  /* 0x3f6ee58103008823 */ /* 0x000fce0000010000 */
.L_x_7443:
[----:B------:R-:W-:Y:S05]  /*14440*/  BSYNC B0 ;  /* 0x0000000000007941 */ /* 0x000fea0003800000 */
.L_x_7441:
        /* <DEDUP_REMOVED lines=10> */
.L_x_7433:
[----:B------:R-:W-:Y:S05]  /*144f0*/  BSYNC B3 ;  /* 0x0000000000037941 */ /* 0x000fea0003800000 */
.L_x_7425:
[----:B------:R-:W-:Y:S01]  /*14500*/  ISETP.NE.AND P0, PT, R19, RZ, PT ;  /* 0x000000ff1300720c */ /* 0x000fe20003f05270 */
[----:B------:R-:W-:Y:S01]  /*14510*/  FADD.FTZ R30, R31, 0.69314718246459960938 ;  /* 0x3f3172181f1e7421 */ /* 0x000fe20000010000 */
[----:B------:R-:W-:-:S11]  /*14520*/  FADD.FTZ R0, |R0|, -RZ ;  /* 0x800000ff00007221 */ /* 0x000fd60000010200 */
[----:B------:R-:W-:Y:S01]  /*14530*/  @!P0 FADD.FTZ R30, -R30, -RZ ;  /* 0x800000ff1e1e8221 */ /* 0x000fe20000010100 */
[----:B------:R-:W-:Y:S06]  /*14540*/  BRA `(.L_x_7424) ;  /* 0x00000000003c7947 */ /* 0x000fec0003800000 */
.L_x_7384:
        /* <DEDUP_REMOVED lines=15> */
.L_x_7424:
[----:B------:R-:W-:Y:S05]  /*14640*/  BSYNC B2 ;  /* 0x0000000000027941 */ /* 0x000fea0003800000 */
.L_x_7383:
        /* <DEDUP_REMOVED lines=10> */
.L_x_7445:
[----:B------:R-:W-:Y:S02]  /*146f0*/  FSETP.GTU.FTZ.AND P0, PT, R3, +INF , PT ;  /* 0x7f8000000300780b */ /* 0x000fe40003f1c000 */
[----:B------:R-:W-:-:S11]  /*14700*/  MOV R9, R0 ;  /* 0x0000000000097202 */ /* 0x000fd60000000f00 */
[----:B------:R-:W-:-:S07]  /*14710*/  @!P0 MOV R30, R3 ;  /* 0x00000003001e8202 */ /* 0x000fce0000000f00 */
.L_x_7446:
[----:B------:R-:W-:Y:S05]  /*14720*/  BSYNC B0 ;  /* 0x0000000000007941 */ /* 0x000fea0003800000 */
.L_x_7444:
        /* <DEDUP_REMOVED lines=14> */
.L_x_6934:
        /* <DEDUP_REMOVED lines=184> */
.L_x_7457:
        /* <DEDUP_REMOVED lines=10> */
.L_x_7459:
[----:B------:R-:W-:-:S04]  /*15430*/  FADD.FTZ R6, -R3, R4 ;  /* 0x0000000403067221 */ /* 0x000fc80000010100 */
[----:B------:R-:W-:-:S07]  /*15440*/  FMUL.FTZ R6, R6, 0.5 ;  /* 0x3f00000006067820 */ /* 0x000fce0000410000 */
.L_x_7460:
[----:B------:R-:W-:Y:S05]  /*15450*/  BSYNC B1 ;  /* 0x0000000000017941 */ /* 0x000fea0003800000 */
.L_x_7458:
        /* <DEDUP_REMOVED lines=11> */
.L_x_7462:
[----:B------:R-:W-:-:S04]  /*15510*/  FADD.FTZ R7, R5, -R8 ;  /* 0x8000000805077221 */ /* 0x000fc80000010000 */
[----:B------:R-:W-:-:S07]  /*15520*/  FMUL.FTZ R7, R7, 0.5 ;  /* 0x3f00000007077820 */ /* 0x000fce0000410000 */
.L_x_7463:
[----:B------:R-:W-:Y:S05]  /*15530*/  BSYNC B1 ;  /* 0x0000000000017941 */ /* 0x000fea0003800000 */
.L_x_7461:
        /* <DEDUP_REMOVED lines=35> */
.L_x_7456:
[----:B------:R0:W1:Y:S02]  /*15770*/  MUFU.SQRT R15, R11 ;  /* 0x0000000b000f7308 */ /* 0x0000640000002000 */
.L_x_7455:
[----:B------:R-:W-:Y:S05]  /*15780*/  BSYNC B0 ;  /* 0x0000000000007941 */ /* 0x000fea0003800000 */
.L_x_7454:
        /* <DEDUP_REMOVED lines=24> */
.L_x_7470:
[----:B------:R-:W-:-:S04]  /*15910*/  FADD.FTZ R3, -R3, R4 ;  /* 0x0000000403037221 */ /* 0x000fc80000010100 */
[----:B------:R-:W-:-:S07]  /*15920*/  FMUL.FTZ R3, R3, 0.5 ;  /* 0x3f00000003037820 */ /* 0x000fce0000410000 */
.L_x_7471:
[----:B------:R-:W-:Y:S05]  /*15930*/  BSYNC B1 ;  /* 0x0000000000017941 */ /* 0x000fea0003800000 */
.L_x_7469:
        /* <DEDUP_REMOVED lines=10> */
.L_x_7473:
[----:B------:R-:W-:-:S04]  /*159e0*/  FADD.FTZ R0, -R0, R5 ;  /* 0x0000000500007221 */ /* 0x000fc80000010100 */
[----:B------:R-:W-:-:S07]  /*159f0*/  FMUL.FTZ R0, R0, 0.5 ;  /* 0x3f00000000007820 */ /* 0x000fce0000410000 */
.L_x_7474:
[----:B------:R-:W-:Y:S05]  /*15a00*/  BSYNC B1 ;  /* 0x0000000000017941 */ /* 0x000fea0003800000 */
.L_x_7472:
[----:B------:R-:W-:Y:S01]  /*15a10*/  FADD.FTZ R0, R0, R3 ;  /* 0x0000000300007221 */ /* 0x000fe20000010000 */
[----:B------:R-:W-:Y:S01]  /*15a20*/  FADD.FTZ R17, R14, R17 ;  /* 0x000000110e117221 */ /* 0x000fe20000010000 */
[----:B------:R-:W-:-:S03]  /*15a30*/  PLOP3.LUT P0, PT, PT, PT, PT, 0x80, 0x0 ;  /* 0x000000000000781c */ /* 0x000fc60003f0f070 */
[----:B------:R-:W-:-:S06]  /*15a40*/  FMUL.FTZ R17, R17, R0 ;  /* 0x0000000011117220 */ /* 0x000fcc0000410000 */
[----:B------:R-:W4:Y:S01]  /*15a50*/  MUFU.SQRT R17, R17 ;  /* 0x0000001100117308 */ /* 0x000f220000002000 */
[----:B------:R-:W-:Y:S05]  /*15a60*/  BRA `(.L_x_7466) ;  /* 0x0000000000687947 */ /* 0x000fea0003800000 */
.L_x_7468:
        /* <DEDUP_REMOVED lines=15> */
.L_x_7467:
        /* <DEDUP_REMOVED lines=8> */
.L_x_7465:
[----:B------:R-:W-:Y:S01]  /*15be0*/  PLOP3.LUT P0, PT, PT, PT, PT, 0x80, 0x0 ;  /* 0x000000000000781c */ /* 0x000fe20003f0f070 */
[----:B------:R-:W-:Y:S01]  /*15bf0*/  FMUL.FTZ R17, R17, 16777216 ;  /* 0x4b80000011117820 */ /* 0x000fe20000410000 */
[----:B------:R-:W-:-:S11]  /*15c00*/  FMUL.FTZ R14, R14, 16777216 ;  /* 0x4b8000000e0e7820 */ /* 0x000fd60000410000 */
.L_x_7466:
[----:B------:R-:W-:Y:S05]  /*15c10*/  BSYNC B0 ;  /* 0x0000000000007941 */ /* 0x000fea0003800000 */
.L_x_7464:
        /* <DEDUP_REMOVED lines=33> */
.L_x_7477:
        /* <DEDUP_REMOVED lines=28> */
.L_x_7476:
        /* <DEDUP_REMOVED lines=19> */
[----:B-1----:R-:W-:Y:S05]  /*16120*/  CALL.REL.NOINC `($__internal_13_$__cuda_sm3x_div_rn_ftz_f32_slowpath) ;  /* 0x0000013400f07944 */ /* 0x002fea0003c00000 */
.L_x_7481:
[----:B------:R-:W-:Y:S05]  /*16130*/  BSYNC B5 ;  /* 0x0000000000057941 */ /* 0x000fea0003800000 */
.L_x_7480:
        /* <DEDUP_REMOVED lines=18> */
.L_x_7483:
[----:B------:R-:W-:Y:S02]  /*16260*/  ISETP.GE.AND P0, PT, R14, RZ, PT ;  /* 0x000000ff0e00720c */ /* 0x000fe40003f06270 */
[----:B------:R-:W-:-:S11]  /*16270*/  MOV R3, 0x3fd774eb ;  /* 0x3fd774eb00037802 */ /* 0x000fd60000000f00 */
[----:B------:R-:W-:-:S04]  /*16280*/  @P0 FFMA.FTZ R0, R3, 0.93318945169448852539, -R0 ;  /* 0x3f6ee58103000823 */ /* 0x000fc80000010800 */
[----:B------:R-:W-:-:S07]  /*16290*/  @!P0 FFMA.FTZ R0, R3, 0.93318945169448852539, R0 ;  /* 0x3f6ee58103008823 */ /* 0x000fce0000010000 */
.L_x_7484:
[----:B------:R-:W-:Y:S05]  /*162a0*/  BSYNC B0 ;  /* 0x0000000000007941 */ /* 0x000fea0003800000 */
.L_x_7482:
        /* <DEDUP_REMOVED lines=11> */
.L_x_7479:
        /* <DEDUP_REMOVED lines=17> */
.L_x_7486:
[----:B------:R-:W-:Y:S05]  /*16470*/  BSYNC B5 ;  /* 0x0000000000057941 */ /* 0x000fea0003800000 */
.L_x_7485:
        /* <DEDUP_REMOVED lines=18> */
.L_x_7488:
[----:B------:R-:W-:Y:S02]  /*165a0*/  ISETP.GE.AND P0, PT, R14, RZ, PT ;  /* 0x000000ff0e00720c */ /* 0x000fe40003f06270 */
[----:B------:R-:W-:-:S11]  /*165b0*/  MOV R3, 0x3fd774eb ;  /* 0x3fd774eb00037802 */ /* 0x000fd60000000f00 */
[----:B------:R-:W-:-:S04]  /*165c0*/  @P0 FFMA.FTZ R0, R3, 0.93318945169448852539, -R0 ;  /* 0x3f6ee58103000823 */ /* 0x000fc80000010800 */
[----:B------:R-:W-:-:S07]  /*165d0*/  @!P0 FFMA.FTZ R0, R3, 0.93318945169448852539, R0 ;  /* 0x3f6ee58103008823 */ /* 0x000fce0000010000 */
.L_x_7489:
[----:B------:R-:W-:Y:S05]  /*165e0*/  BSYNC B0 ;  /* 0x0000000000007941 */ /* 0x000fea0003800000 */
.L_x_7487:
        /* <DEDUP_REMOVED lines=10> */
.L_x_7478:
[----:B------:R-:W-:Y:S05]  /*16690*/  BSYNC B4 ;  /* 0x0000000000047941 */ /* 0x000fea0003800000 */
.L_x_7475:
[----:B------:R-:W-:-:S04]  /*166a0*/  SHF.R.U32.HI R3, RZ, 0x1f, R13 ;  /* 0x0000001fff037819 */ /* 0x000fc8000001160d */
[----:B------:R-:W-:-:S13]  /*166b0*/  ISETP.NE.AND P0, PT, R3, RZ, PT ;  /* 0x000000ff0300720c */ /* 0x000fda0003f05270 */
[----:B-1----:R-:W-:-:S05]  /*166c0*/  @!P0 FADD.FTZ R15, -R15, -RZ ;  /* 0x800000ff0f0f8221 */ /* 0x002fca0000010100 */
[----:B0-----:R-:W-:Y:S01]  /*166d0*/  MOV R11, R15 ;  /* 0x0000000f000b7202 */ /* 0x001fe20000000f00 */
[----:B------:R-:W-:Y:S06]  /*166e0*/  BRA `(.L_x_7490) ;  /* 0x0000000c00707947 */ /* 0x000fec0003800000 */
.L_x_7453:
[----:B------:R-:W-:Y:S01]  /*166f0*/  FADD.FTZ R0, -R12, 6.1232342629258392722e-17 ;  /* 0x248d31320c007421 */ /* 0x000fe20000010100 */
[----:B------:R-:W-:-:S03]  /*16700*/  FADD.FTZ R11, -R13, -RZ ;  /* 0x800000ff0d0b7221 */ /* 0x000fc60000010100 */
[----:B------:R-:W-:Y:S01]  /*16710*/  FADD.FTZ R0, R0, 1.5707963705062866211 ;  /* 0x3fc90fdb00007421 */ /* 0x000fe20000010000 */
[----:B------:R-:W-:Y:S06]  /*16720*/  BRA `(.L_x_7490) ;  /* 0x0000000c00607947 */ /* 0x000fec0003800000 */
.L_x_7452:
[----:B------:R-:W-:Y:S01]  /*16730*/  HFMA2.MMA R0, -RZ, RZ, 0, 0 ;  /* 0x00000000ff007435 */ /* 0x000fe200000001ff */
[----:B------:R-:W-:Y:S01]  /*16740*/  FADD.FTZ R11, -R13, -RZ ;  /* 0x800000ff0d0b7221 */ /* 0x000fe20000010100 */
[----:B------:R-:W-:Y:S09]  /*16750*/  BRA `(.L_x_7490) ;  /* 0x0000000c00547947 */ /* 0x000ff20003800000 */
.L_x_7451:
        /* <DEDUP_REMOVED lines=23> */
[----:B------:R-:W-:Y:S05]  /*168d0*/  CALL.REL.NOINC `($__internal_13_$__cuda_sm3x_div_rn_ftz_f32_slowpath) ;  /* 0x0000013000047944 */ /* 0x000fea0003c00000 */
.L_x_7495:
[----:B------:R-:W-:Y:S05]  /*168e0*/  BSYNC B5 ;  /* 0x0000000000057941 */ /* 0x000fea0003800000 */
.L_x_7494:
        /* <DEDUP_REMOVED lines=18> */
.L_x_7497:
[----:B------:R-:W-:Y:S02]  /*16a10*/  ISETP.GE.AND P0, PT, R12, RZ, PT ;  /* 0x000000ff0c00720c */ /* 0x000fe40003f06270 */
[----:B------:R-:W-:-:S11]  /*16a20*/  MOV R3, 0x3fd774eb ;  /* 0x3fd774eb00037802 */ /* 0x000fd60000000f00 */
[----:B------:R-:W-:-:S04]  /*16a30*/  @P0 FFMA.FTZ R0, R3, 0.93318945169448852539, -R0 ;  /* 0x3f6ee58103000823 */ /* 0x000fc80000010800 */
[----:B------:R-:W-:-:S07]  /*16a40*/  @!P0 FFMA.FTZ R0, R3, 0.93318945169448852539, R0 ;  /* 0x3f6ee58103008823 */ /* 0x000fce0000010000 */
.L_x_7498:
[----:B------:R-:W-:Y:S05]  /*16a50*/  BSYNC B0 ;  /* 0x0000000000007941 */ /* 0x000fea0003800000 */
.L_x_7496:
        /* <DEDUP_REMOVED lines=13> */
.L_x_7493:
        /* <DEDUP_REMOVED lines=11> */
[----:B------:R-:W-:Y:S05]  /*16be0*/  CALL.REL.NOINC `($__internal_13_$__cuda_sm3x_div_rn_ftz_f32_slowpath) ;  /* 0x0000012c00407944 */ /* 0x000fea0003c00000 */
.L_x_7501:
[----:B------:R-:W-:Y:S05]  /*16bf0*/  BSYNC B5 ;  /* 0x0000000000057941 */ /* 0x000fea0003800000 */
.L_x_7500:
        /* <DEDUP_REMOVED lines=18> */
.L_x_7503:
[----:B------:R-:W-:Y:S02]  /*16d20*/  ISETP.GE.AND P0, PT, R12, RZ, PT ;  /* 0x000000ff0c00720c */ /* 0x000fe40003f06270 */
[----:B------:R-:W-:-:S11]  /*16d30*/  MOV R3, 0x3fd774eb ;  /* 0x3fd774eb00037802 */ /* 0x000fd60000000f00 */
[----:B------:R-:W-:-:S04]  /*16d40*/  @P0 FFMA.FTZ R0, R3, 0.93318945169448852539, -R0 ;  /* 0x3f6ee58103000823 */ /* 0x000fc80000010800 */
[----:B------:R-:W-:-:S07]  /*16d50*/  @!P0 FFMA.FTZ R0, R3, 0.93318945169448852539, R0 ;  /* 0x3f6ee58103008823 */ /* 0x000fce0000010000 */
.L_x_7504:
[----:B------:R-:W-:Y:S05]  /*16d60*/  BSYNC B0 ;  /* 0x0000000000007941 */ /* 0x000fea0003800000 */
.L_x_7502:
        /* <DEDUP_REMOVED lines=27> */
.L_x_7492:
        /* <DEDUP_REMOVED lines=33> */
.L_x_7506:
[----:B------:R-:W-:Y:S05]  /*17130*/  BSYNC B5 ;  /* 0x0000000000057941 */ /* 0x000fea0003800000 */
.L_x_7505:
        /* <DEDUP_REMOVED lines=18> */
.L_x_7508:
[----:B------:R-:W-:Y:S02]  /*17260*/  ISETP.GE.AND P0, PT, R12, RZ, PT ;  /* 0x000000ff0c00720c */ /* 0x000fe40003f06270 */
[----:B------:R-:W-:-:S11]  /*17270*/  MOV R3, 0x3fd774eb ;  /* 0x3fd774eb00037802 */ /* 0x000fd60000000f00 */
[----:B------:R-:W-:-:S04]  /*17280*/  @P0 FFMA.FTZ R0, R3, 0.93318945169448852539, -R0 ;  /* 0x3f6ee58103000823 */ /* 0x000fc80000010800 */
[----:B------:R-:W-:-:S07]  /*17290*/  @!P0 FFMA.FTZ R0, R3, 0.93318945169448852539, R0 ;  /* 0x3f6ee58103008823 */ /* 0x000fce0000010000 */
.L_x_7509:
[----:B------:R-:W-:Y:S05]  /*172a0*/  BSYNC B0 ;  /* 0x0000000000007941 */ /* 0x000fea0003800000 */
.L_x_7507:
        /* <DEDUP_REMOVED lines=10> */
.L_x_7499:
[----:B------:R-:W-:Y:S05]  /*17350*/  BSYNC B4 ;  /* 0x0000000000047941 */ /* 0x000fea0003800000 */
.L_x_7491:
[----:B------:R-:W-:Y:S01]  /*17360*/  SHF.R.U32.HI R3, RZ, 0x1f, R13 ;  /* 0x0000001fff037819 */ /* 0x000fe2000001160d */
[----:B------:R-:W-:Y:S01]  /*17370*/  FADD.FTZ R11, R16, 0.69314718246459960938 ;  /* 0x3f317218100b7421 */ /* 0x000fe20000010000 */
[----:B------:R-:W-:Y:S02]  /*17380*/  FADD.FTZ R0, |R0|, -RZ ;  /* 0x800000ff00007221 */ /* 0x000fe40000010200 */
[----:B------:R-:W-:-:S13]  /*17390*/  ISETP.NE.AND P0, PT, R3, RZ, PT ;  /* 0x000000ff0300720c */ /* 0x000fda0003f05270 */
[----:B------:R-:W-:Y:S01]  /*173a0*/  @!P0 FADD.FTZ R11, -R11, -RZ ;  /* 0x800000ff0b0b8221 */ /* 0x000fe20000010100 */
[----:B------:R-:W-:Y:S06]  /*173b0*/  BRA `(.L_x_7490) ;  /* 0x00000000003c7947 */ /* 0x000fec0003800000 */
.L_x_7450:
        /* <DEDUP_REMOVED lines=15> */
.L_x_7490:
[----:B------:R-:W-:Y:S05]  /*174b0*/  BSYNC B2 ;  /* 0x0000000000027941 */ /* 0x000fea0003800000 */
.L_x_7449:
        /* <DEDUP_REMOVED lines=9> */
.L_x_7510:
[----:B------:R-:W-:Y:S02]  /*17550*/  FSETP.GTU.FTZ.AND P0, PT, R3, +INF , PT ;  /* 0x7f8000000300780b */ /* 0x000fe40003f1c000 */
[----:B------:R-:W-:-:S11]  /*17560*/  MOV R12, R0 ;  /* 0x00000000000c7202 */ /* 0x000fd60000000f00 */
[----:B------:R-:W-:-:S07]  /*17570*/  @!P0 MOV R11, R3 ;  /* 0x00000003000b8202 */ /* 0x000fce0000000f00 */
.L_x_7448:
[----:B------:R-:W-:Y:S05]  /*17580*/  BSYNC B3 ;  /* 0x0000000000037941 */ /* 0x000fea0003800000 */
.L_x_7447:
        /* <DEDUP_REMOVED lines=115> */
.L_x_7521:
        /* <DEDUP_REMOVED lines=10> */
.L_x_7523:
[----:B------:R-:W-:-:S04]  /*17d60*/  FADD.FTZ R4, -R0, R5 ;  /* 0x0000000500047221 */ /* 0x000fc80000010100 */
[----:B------:R-:W-:-:S07]  /*17d70*/  FMUL.FTZ R4, R4, 0.5 ;  /* 0x3f00000004047820 */ /* 0x000fce0000410000 */
.L_x_7524:
[----:B------:R-:W-:Y:S05]  /*17d80*/  BSYNC B1 ;  /* 0x0000000000017941 */ /* 0x000fea0003800000 */
.L_x_7522:
        /* <DEDUP_REMOVED lines=11> */
.L_x_7526:
[----:B------:R-:W-:-:S04]  /*17e40*/  FADD.FTZ R7, R6, -R7 ;  /* 0x8000000706077221 */ /* 0x000fc80000010000 */
[----:B------:R-:W-:-:S07]  /*17e50*/  FMUL.FTZ R7, R7, 0.5 ;  /* 0x3f00000007077820 */ /* 0x000fce0000410000 */
.L_x_7527:
[----:B------:R-:W-:Y:S05]  /*17e60*/  BSYNC B1 ;  /* 0x0000000000017941 */ /* 0x000fea0003800000 */
.L_x_7525:
        /* <DEDUP_REMOVED lines=35> */
.L_x_7520:
[----:B------:R0:W1:Y:S02]  /*180a0*/  MUFU.SQRT R14, R18 ;  /* 0x00000012000e7308 */ /* 0x0000640000002000 */
.L_x_7519:
[----:B------:R-:W-:Y:S05]  /*180b0*/  BSYNC B0 ;  /* 0x0000000000007941 */ /* 0x000fea0003800000 */
.L_x_7518:
        /* <DEDUP_REMOVED lines=24> */
.L_x_7534:
[----:B------:R-:W-:-:S04]  /*18240*/  FADD.FTZ R0, -R0, R5 ;  /* 0x0000000500007221 */ /* 0x000fc80000010100 */
[----:B------:R-:W-:-:S07]  /*18250*/  FMUL.FTZ R0, R0, 0.5 ;  /* 0x3f00000000007820 */ /* 0x000fce0000410000 */
.L_x_7535:
[----:B------:R-:W-:Y:S05]  /*18260*/  BSYNC B1 ;  /* 0x0000000000017941 */ /* 0x000fea0003800000 */
.L_x_7533:
        /* <DEDUP_REMOVED lines=10> */
.L_x_7537:
[----:B------:R-:W-:-:S04]  /*18310*/  FADD.FTZ R3, -R3, R6 ;  /* 0x0000000603037221 */ /* 0x000fc80000010100 */
[----:B------:R-:W-:-:S07]  /*18320*/  FMUL.FTZ R3, R3, 0.5 ;  /* 0x3f00000003037820 */ /* 0x000fce0000410000 */
.L_x_7538:
[----:B------:R-:W-:Y:S05]  /*18330*/  BSYNC B1 ;  /* 0x0000000000017941 */ /* 0x000fea0003800000 */
.L_x_7536:
[----:B------:R-:W-:Y:S01]  /*18340*/  FADD.FTZ R3, R3, R0 ;  /* 0x0000000003037221 */ /* 0x000fe20000010000 */
[----:B------:R-:W-:Y:S01]  /*18350*/  FADD.FTZ R20, R17, R20 ;  /* 0x0000001411147221 */ /* 0x000fe20000010000 */
[----:B------:R-:W-:-:S03]  /*18360*/  PLOP3.LUT P0, PT, PT, PT, PT, 0x80, 0x0 ;  /* 0x000000000000781c */ /* 0x000fc60003f0f070 */
[----:B------:R-:W-:-:S06]  /*18370*/  FMUL.FTZ R20, R20, R3 ;  /* 0x0000000314147220 */ /* 0x000fcc0000410000 */
[----:B------:R-:W2:Y:S01]  /*18380*/  MUFU.SQRT R20, R20 ;  /* 0x0000001400147308 */ /* 0x000ea20000002000 */
[----:B------:R-:W-:Y:S05]  /*18390*/  BRA `(.L_x_7530) ;  /* 0x0000000000687947 */ /* 0x000fea0003800000 */
.L_x_7532:
        /* <DEDUP_REMOVED lines=15> */
.L_x_7531:
        /* <DEDUP_REMOVED lines=8> */
.L_x_7529:
[----:B------:R-:W-:Y:S01]  /*18510*/  PLOP3.LUT P0, PT, PT, PT, PT, 0x80, 0x0 ;  /* 0x000000000000781c */ /* 0x000fe20003f0f070 */
[----:B------:R-:W-:Y:S01]  /*18520*/  FMUL.FTZ R20, R20, 16777216 ;  /* 0x4b80000014147820 */ /* 0x000fe20000410000 */
[----:B------:R-:W-:-:S11]  /*18530*/  FMUL.FTZ R17, R17, 16777216 ;  /* 0x4b80000011117820 */ /* 0x000fd60000410000 */
.L_x_7530:
[----:B------:R-:W-:Y:S05]  /*18540*/  BSYNC B0 ;  /* 0x0000000000007941 */ /* 0x000fea0003800000 */
.L_x_7528:
        /* <DEDUP_REMOVED lines=33> */
.L_x_7541:
        /* <DEDUP_REMOVED lines=28> */
.L_x_7540:
        /* <DEDUP_REMOVED lines=20> */
.L_x_7545:
[----:B------:R-:W-:Y:S05]  /*18a60*/  BSYNC B5 ;  /* 0x0000000000057941 */ /* 0x000fea0003800000 */
.L_x_7544:
        /* <DEDUP_REMOVED lines=18> */
.L_x_7547:
[----:B------:R-:W-:Y:S02]  /*18b90*/  ISETP.GE.AND P0, PT, R17, RZ, PT ;  /* 0x000000ff1100720c */ /* 0x000fe40003f06270 */
[----:B------:R-:W-:-:S11]  /*18ba0*/  MOV R3, 0x3fd774eb ;  /* 0x3fd774eb00037802 */ /* 0x000fd60000000f00 */
[----:B------:R-:W-:-:S04]  /*18bb0*/  @P0 FFMA.FTZ R0, R3, 0.93318945169448852539, -R0 ;  /* 0x3f6ee58103000823 */ /* 0x000fc80000010800 */
[----:B------:R-:W-:-:S07]  /*18bc0*/  @!P0 FFMA.FTZ R0, R3, 0.93318945169448852539, R0 ;  /* 0x3f6ee58103008823 */ /* 0x000fce0000010000 */
.L_x_7548:
[----:B------:R-:W-:Y:S05]  /*18bd0*/  BSYNC B0 ;  /* 0x0000000000007941 */ /* 0x000fea0003800000 */
.L_x_7546:
        /* <DEDUP_REMOVED lines=11> */
.L_x_7543:
        /* <DEDUP_REMOVED lines=17> */
.L_x_7550:
[----:B------:R-:W-:Y:S05]  /*18da0*/  BSYNC B5 ;  /* 0x0000000000057941 */ /* 0x000fea0003800000 */
.L_x_7549:
        /* <DEDUP_REMOVED lines=18> */
.L_x_7552:
[----:B------:R-:W-:Y:S02]  /*18ed0*/  ISETP.GE.AND P0, PT, R17, RZ, PT ;  /* 0x000000ff1100720c */ /* 0x000fe40003f06270 */
[----:B------:R-:W-:-:S11]  /*18ee0*/  MOV R3, 0x3fd774eb ;  /* 0x3fd774eb00037802 */ /* 0x000fd60000000f00 */
[----:B------:R-:W-:-:S04]  /*18ef0*/  @P0 FFMA.FTZ R0, R3, 0.93318945169448852539, -R0 ;  /* 0x3f6ee58103000823 */ /* 0x000fc80000010800 */
[----:B------:R-:W-:-:S07]  /*18f00*/  @!P0 FFMA.FTZ R0, R3, 0.93318945169448852539, R0 ;  /* 0x3f6ee58103008823 */ /* 0x000fce0000010000 */
.L_x_7553:
[----:B------:R-:W-:Y:S05]  /*18f10*/  BSYNC B0 ;  /* 0x0000000000007941 */ /* 0x000fea0003800000 */
.L_x_7551:
        /* <DEDUP_REMOVED lines=10> */
.L_x_7542:
[----:B------:R-:W-:Y:S05]  /*18fc0*/  BSYNC B4 ;  /* 0x0000000000047941 */ /* 0x000fea0003800000 */
.L_x_7539:
[----:B------:R-:W-:-:S04]  /*18fd0*/  SHF.R.U32.HI R0, RZ, 0x1f, R16 ;  /* 0x0000001fff007819 */ /* 0x000fc80000011610 */
[----:B------:R-:W-:-:S13]  /*18fe0*/  ISETP.NE.AND P0, PT, R0, RZ, PT ;  /* 0x000000ff0000720c */ /* 0x000fda0003f05270 */
[----:B-1----:R-:W-:Y:S01]  /*18ff0*/  @!P0 FADD.FTZ R14, -R14, -RZ ;  /* 0x800000ff0e0e8221 */ /* 0x002fe20000010100 */
[----:B------:R-:W-:Y:S06]  /*19000*/  BRA `(.L_x_7554) ;  /* 0x0000000c006c7947 */ /* 0x000fec0003800000 */
.L_x_7517:
[----:B------:R-:W-:Y:S01]  /*19010*/  FADD.FTZ R3, -R15, 6.1232342629258392722e-17 ;  /* 0x248d31320f037421 */ /* 0x000fe20000010100 */
[----:B------:R-:W-:-:S03]  /*19020*/  FADD.FTZ R14, -R16, -RZ ;  /* 0x800000ff100e7221 */ /* 0x000fc60000010100 */
[----:B------:R-:W-:Y:S01]  /*19030*/  FADD.FTZ R3, R3, 1.5707963705062866211 ;  /* 0x3fc90fdb03037421 */ /* 0x000fe20000010000 */
[----:B------:R-:W-:Y:S06]  /*19040*/  BRA `(.L_x_7554) ;  /* 0x0000000c005c7947 */ /* 0x000fec0003800000 */
.L_x_7516:
[----:B------:R-:W-:Y:S01]  /*19050*/  FADD.FTZ R14, -R16, -RZ ;  /* 0x800000ff100e7221 */ /* 0x000fe20000010100 */
[----:B------:R-:W-:Y:S01]  /*19060*/  MOV R3, RZ ;  /* 0x000000ff00037202 */ /* 0x000fe20000000f00 */
[----:B------:R-:W-:Y:S06]  /*19070*/  BRA `(.L_x_7554) ;  /* 0x0000000c00507947 */ /* 0x000fec0003800000 */
.L_x_7515:
        /* <DEDUP_REMOVED lines=24> */
.L_x_7559:
[----:B------:R-:W-:Y:S05]  /*19200*/  BSYNC B5 ;  /* 0x0000000000057941 */ /* 0x000fea0003800000 */
.L_x_7558:
        /* <DEDUP_REMOVED lines=18> */
.L_x_7561:
[----:B------:R-:W-:Y:S02]  /*19330*/  ISETP.GE.AND P0, PT, R15, RZ, PT ;  /* 0x000000ff0f00720c */ /* 0x000fe40003f06270 */
[----:B------:R-:W-:-:S11]  /*19340*/  MOV R3, 0x3fd774eb ;  /* 0x3fd774eb00037802 */ /* 0x000fd60000000f00 */
[----:B------:R-:W-:-:S04]  /*19350*/  @P0 FFMA.FTZ R0, R3, 0.93318945169448852539, -R0 ;  /* 0x3f6ee58103000823 */ /* 0x000fc80000010800 */
[----:B------:R-:W-:-:S07]  /*19360*/  @!P0 FFMA.FTZ R0, R3, 0.93318945169448852539, R0 ;  /* 0x3f6ee58103008823 */ /* 0x000fce0000010000 */
.L_x_7562:
[----:B------:R-:W-:Y:S05]  /*19370*/  BSYNC B0 ;  /* 0x0000000000007941 */ /* 0x000fea0003800000 */
.L_x_7560:
        /* <DEDUP_REMOVED lines=13> */
.L_x_7557:
        /* <DEDUP_REMOVED lines=12> */
.L_x_7565:
[----:B------:R-:W-:Y:S05]  /*19510*/  BSYNC B5 ;  /* 0x0000000000057941 */ /* 0x000fea0003800000 */
.L_x_7564:
        /* <DEDUP_REMOVED lines=18> */
.L_x_7567:
[----:B------:R-:W-:Y:S02]  /*19640*/  ISETP.GE.AND P0, PT, R15, RZ, PT ;  /* 0x000000ff0f00720c */ /* 0x000fe40003f06270 */
[----:B------:R-:W-:-:S11]  /*19650*/  MOV R3, 0x3fd774eb ;  /* 0x3fd774eb00037802 */ /* 0x000fd60000000f00 */
[----:B------:R-:W-:-:S04]  /*19660*/  @P0 FFMA.FTZ R0, R3, 0.93318945169448852539, -R0 ;  /* 0x3f6ee58103000823 */ /* 0x000fc80000010800 */
[----:B------:R-:W-:-:S07]  /*19670*/  @!P0 FFMA.FTZ R0, R3, 0.93318945169448852539, R0 ;  /* 0x3f6ee58103008823 */ /* 0x000fce0000010000 */
.L_x_7568:
[----:B------:R-:W-:Y:S05]  /*19680*/  BSYNC B0 ;  /* 0x0000000000007941 */ /* 0x000fea0003800000 */
.L_x_7566:
        /* <DEDUP_REMOVED lines=27> */
.L_x_7556:
        /* <DEDUP_REMOVED lines=33> */
.L_x_7570:
[----:B------:R-:W-:Y:S05]  /*19a50*/  BSYNC B5 ;  /* 0x0000000000057941 */ /* 0x000fea0003800000 */
.L_x_7569:
        /* <DEDUP_REMOVED lines=18> */
.L_x_7572:
[----:B------:R-:W-:Y:S02]  /*19b80*/  ISETP.GE.AND P0, PT, R15, RZ, PT ;  /* 0x000000ff0f00720c */ /* 0x000fe40003f06270 */
[----:B------:R-:W-:-:S11]  /*19b90*/  MOV R3, 0x3fd774eb ;  /* 0x3fd774eb00037802 */ /* 0x000fd60000000f00 */
[----:B------:R-:W-:-:S04]  /*19ba0*/  @P0 FFMA.FTZ R0, R3, 0.93318945169448852539, -R0 ;  /* 0x3f6ee58103000823 */ /* 0x000fc80000010800 */
[----:B------:R-:W-:-:S07]  /*19bb0*/  @!P0 FFMA.FTZ R0, R3, 0.93318945169448852539, R0 ;  /* 0x3f6ee58103008823 */ /* 0x000fce0000010000 */
.L_x_7573:
[----:B------:R-:W-:Y:S05]  /*19bc0*/  BSYNC B0 ;  /* 0x0000000000007941 */ /* 0x000fea0003800000 */
.L_x_7571:
        /* <DEDUP_REMOVED lines=10> */
.L_x_7563:
[----:B------:R-:W-:Y:S05]  /*19c70*/  BSYNC B4 ;  /* 0x0000000000047941 */ /* 0x000fea0003800000 */
.L_x_7555:
[----:B------:R-:W-:Y:S01]  /*19c80*/  ISETP.NE.AND P0, PT, R19, RZ, PT ;  /* 0x000000ff1300720c */ /* 0x000fe20003f05270 */
[----:B------:R-:W-:Y:S01]  /*19c90*/  FADD.FTZ R14, R20, 0.69314718246459960938 ;  /* 0x3f317218140e7421 */ /* 0x000fe20000010000 */
[----:B------:R-:W-:-:S11]  /*19ca0*/  FADD.FTZ R3, |R0|, -RZ ;  /* 0x800000ff00037221 */ /* 0x000fd60000010200 */
[----:B------:R-:W-:Y:S01]  /*19cb0*/  @!P0 FADD.FTZ R14, -R14, -RZ ;  /* 0x800000ff0e0e8221 */ /* 0x000fe20000010100 */
[----:B------:R-:W-:Y:S06]  /*19cc0*/  BRA `(.L_x_7554) ;  /* 0x00000000003c7947 */ /* 0x000fec0003800000 */
.L_x_7514:
        /* <DEDUP_REMOVED lines=15> */
.L_x_7554:
[----:B------:R-:W-:Y:S05]  /*19dc0*/  BSYNC B2 ;  /* 0x0000000000027941 */ /* 0x000fea0003800000 */
.L_x_7513:
        /* <DEDUP_REMOVED lines=9> */
.L_x_7574:
[----:B------:R-:W-:Y:S02]  /*19e60*/  FSETP.GTU.FTZ.AND P0, PT, R0, +INF , PT ;  /* 0x7f8000000000780b */ /* 0x000fe40003f1c000 */
[----:B------:R-:W-:-:S11]  /*19e70*/  MOV R15, R3 ;  /* 0x00000003000f7202 */ /* 0x000fd60000000f00 */
[----:B------:R-:W-:-:S07]  /*19e80*/  @!P0 MOV R14, R0 ;  /* 0x00000000000e8202 */ /* 0x000fce0000000f00 */
.L_x_7512:
[----:B------:R-:W-:Y:S05]  /*19e90*/  BSYNC B3 ;  /* 0x0000000000037941 */ /* 0x000fea0003800000 */
.L_x_7511:
        /* <DEDUP_REMOVED lines=114> */
.L_x_7585:
        /* <DEDUP_REMOVED lines=10> */
.L_x_7587:
[----:B------:R-:W-:-:S04]  /*1a660*/  FADD.FTZ R4, -R0, R5 ;  /* 0x0000000500047221 */ /* 0x000fc80000010100 */
[----:B------:R-:W-:-:S07]  /*1a670*/  FMUL.FTZ R4, R4, 0.5 ;  /* 0x3f00000004047820 */ /* 0x000fce0000410000 */
.L_x_7588:
[----:B------:R-:W-:Y:S05]  /*1a680*/  BSYNC B1 ;  /* 0x0000000000017941 */ /* 0x000fea0003800000 */
.L_x_7586:
        /* <DEDUP_REMOVED lines=11> */
.L_x_7590:
[----:B------:R-:W-:-:S04]  /*1a740*/  FADD.FTZ R7, R6, -R7 ;  /* 0x8000000706077221 */ /* 0x000fc80000010000 */
[----:B------:R-:W-:-:S07]  /*1a750*/  FMUL.FTZ R7, R7, 0.5 ;  /* 0x3f00000007077820 */ /* 0x000fce0000410000 */
.L_x_7591:
[----:B------:R-:W-:Y:S05]  /*1a760*/  BSYNC B1 ;  /* 0x0000000000017941 */ /* 0x000fea0003800000 */
.L_x_7589:
        /* <DEDUP_REMOVED lines=35> */
.L_x_7584:
[----:B------:R0:W1:Y:S02]  /*1a9a0*/  MUFU.SQRT R20, R16 ;  /* 0x0000001000147308 */ /* 0x0000640000002000 */
.L_x_7583:
[----:B------:R-:W-:Y:S05]  /*1a9b0*/  BSYNC B0 ;  /* 0x0000000000007941 */ /* 0x000fea0003800000 */
.L_x_7582:
        /* <DEDUP_REMOVED lines=24> */
.L_x_7598:
[----:B------:R-:W-:-:S04]  /*1ab40*/  FADD.FTZ R0, -R0, R5 ;  /* 0x0000000500007221 */ /* 0x000fc80000010100 */
[----:B------:R-:W-:-:S07]  /*1ab50*/  FMUL.FTZ R0, R0, 0.5 ;  /* 0x3f00000000007820 */ /* 0x000fce0000410000 */
.L_x_7599:
[----:B------:R-:W-:Y:S05]  /*1ab60*/  BSYNC B1 ;  /* 0x0000000000017941 */ /* 0x000fea0003800000 */
.L_x_7597:
        /* <DEDUP_REMOVED lines=10> */
.L_x_7601:
[----:B------:R-:W-:-:S04]  /*1ac10*/  FADD.FTZ R3, -R3, R6 ;  /* 0x0000000603037221 */ /* 0x000fc80000010100 */
[----:B------:R-:W-:-:S07]  /*1ac20*/  FMUL.FTZ R3, R3, 0.5 ;  /* 0x3f00000003037820 */ /* 0x000fce0000410000 */
.L_x_7602:
[----:B------:R-:W-:Y:S05]  /*1ac30*/  BSYNC B1 ;  /* 0x0000000000017941 */ /* 0x000fea0003800000 */
.L_x_7600:
[----:B------:R-:W-:Y:S01]  /*1ac40*/  FADD.FTZ R3, R3, R0 ;  /* 0x0000000003037221 */ /* 0x000fe20000010000 */
[----:B------:R-:W-:Y:S01]  /*1ac50*/  FADD.FTZ R22, R19, R22 ;  /* 0x0000001613167221 */ /* 0x000fe20000010000 */
[----:B------:R-:W-:-:S03]  /*1ac60*/  PLOP3.LUT P0, PT, PT, PT, PT, 0x80, 0x0 ;  /* 0x000000000000781c */ /* 0x000fc60003f0f070 */
[----:B------:R-:W-:-:S06]  /*1ac70*/  FMUL.FTZ R22, R22, R3 ;  /* 0x0000000316167220 */ /* 0x000fcc0000410000 */
[----:B------:R-:W2:Y:S01]  /*1ac80*/  MUFU.SQRT R22, R22 ;  /* 0x0000001600167308 */ /* 0x000ea20000002000 */
[----:B------:R-:W-:Y:S05]  /*1ac90*/  BRA `(.L_x_7594) ;  /* 0x0000000000687947 */ /* 0x000fea0003800000 */
.L_x_7596:
        /* <DEDUP_REMOVED lines=15> */
.L_x_7595:
        /* <DEDUP_REMOVED lines=8> */
.L_x_7593:
[----:B------:R-:W-:Y:S01]  /*1ae10*/  PLOP3.LUT P0, PT, PT, PT, PT, 0x80, 0x0 ;  /* 0x000000000000781c */ /* 0x000fe20003f0f070 */
[----:B------:R-:W-:Y:S01]  /*1ae20*/  FMUL.FTZ R22, R22, 16777216 ;  /* 0x4b80000016167820 */ /* 0x000fe20000410000 */
[----:B------:R-:W-:-:S11]  /*1ae30*/  FMUL.FTZ R19, R19, 16777216 ;  /* 0x4b80000013137820 */ /* 0x000fd60000410000 */
.L_x_7594:
[----:B------:R-:W-:Y:S05]  /*1ae40*/  BSYNC B0 ;  /* 0x0000000000007941 */ /* 0x000fea0003800000 */
.L_x_7592:
        /* <DEDUP_REMOVED lines=33> */
.L_x_7605:
        /* <DEDUP_REMOVED lines=28> */
.L_x_7604:
        /* <DEDUP_REMOVED lines=19> */
[----:B-1-3--:R-:W-:Y:S05]  /*1b350*/  CALL.REL.NOINC `($__internal_13_$__cuda_sm3x_div_rn_ftz_f32_slowpath) ;  /* 0x000000e400647944 */ /* 0x00afea0003c00000 */
.L_x_7609:
[----:B------:R-:W-:Y:S05]  /*1b360*/  BSYNC B5 ;  /* 0x0000000000057941 */ /* 0x000fea0003800000 */
.L_x_7608:
        /* <DEDUP_REMOVED lines=18> */
.L_x_7611:
[----:B------:R-:W-:Y:S02]  /*1b490*/  ISETP.GE.AND P0, PT, R19, RZ, PT ;  /* 0x000000ff1300720c */ /* 0x000fe40003f06270 */
[----:B------:R-:W-:-:S11]  /*1b4a0*/  MOV R3, 0x3fd774eb ;  /* 0x3fd774eb00037802 */ /* 0x000fd60000000f00 */
[----:B------:R-:W-:-:S04]  /*1b4b0*/  @P0 FFMA.FTZ R0, R3, 0.93318945169448852539, -R0 ;  /* 0x3f6ee58103000823 */ /* 0x000fc80000010800 */
[----:B------:R-:W-:-:S07]  /*1b4c0*/  @!P0 FFMA.FTZ R0, R3, 0.93318945169448852539, R0 ;  /* 0x3f6ee58103008823 */ /* 0x000fce0000010000 */
.L_x_7612:
[----:B------:R-:W-:Y:S05]  /*1b4d0*/  BSYNC B0 ;  /* 0x0000000000007941 */ /* 0x000fea0003800000 */
.L_x_7610:
        /* <DEDUP_REMOVED lines=11> */
.L_x_7607:
        /* <DEDUP_REMOVED lines=17> */
.L_x_7614:
[----:B------:R-:W-:Y:S05]  /*1b6a0*/  BSYNC B5 ;  /* 0x0000000000057941 */ /* 0x000fea0003800000 */
.L_x_7613:
        /* <DEDUP_REMOVED lines=18> */
.L_x_7616:
[----:B------:R-:W-:Y:S02]  /*1b7d0*/  ISETP.GE.AND P0, PT, R19, RZ, PT ;  /* 0x000000ff1300720c */ /* 0x000fe40003f06270 */
[----:B------:R-:W-:-:S11]  /*1b7e0*/  MOV R3, 0x3fd774eb ;  /* 0x3fd774eb00037802 */ /* 0x000fd60000000f00 */
[----:B------:R-:W-:-:S04]  /*1b7f0*/  @P0 FFMA.FTZ R0, R3, 0.93318945169448852539, -R0 ;  /* 0x3f6ee58103000823 */ /* 0x000fc80000010800 */
[----:B------:R-:W-:-:S07]  /*1b800*/  @!P0 FFMA.FTZ R0, R3, 0.93318945169448852539, R0 ;  /* 0x3f6ee58103008823 */ /* 0x000fce0000010000 */
.L_x_7617:
[----:B------:R-:W-:Y:S05]  /*1b810*/  BSYNC B0 ;  /* 0x0000000000007941 */ /* 0x000fea0003800000 */
.L_x_7615:
        /* <DEDUP_REMOVED lines=10> */
.L_x_7606:
[----:B------:R-:W-:Y:S05]  /*1b8c0*/  BSYNC B4 ;  /* 0x0000000000047941 */ /* 0x000fea0003800000 */
.L_x_7603:
[----:B------:R-:W-:-:S13]  /*1b8d0*/  ISETP.NE.AND P0, PT, R21, RZ, PT ;  /* 0x000000ff1500720c */ /* 0x000fda0003f05270 */
[----:B-1----:R-:W-:-:S05]  /*1b8e0*/  @!P0 FADD.FTZ R20, -R20, -RZ ;  /* 0x800000ff14148221 */ /* 0x002fca0000010100 */
[----:B0-----:R-:W-:Y:S01]  /*1b8f0*/  MOV R16, R20 ;  /* 0x0000001400107202 */ /* 0x001fe20000000f00 */
[----:B------:R-:W-:Y:S06]  /*1b900*/  BRA `(.L_x_7618) ;  /* 0x0000000c006c7947 */ /* 0x000fec0003800000 */
.L_x_7581:
[----:B------:R-:W-:Y:S01]  /*1b910*/  FADD.FTZ R3, -R17, 6.1232342629258392722e-17 ;  /* 0x248d313211037421 */ /* 0x000fe20000010100 */
[----:B------:R-:W-:-:S03]  /*1b920*/  FADD.FTZ R16, -R18, -RZ ;  /* 0x800000ff12107221 */ /* 0x000fc60000010100 */
[----:B------:R-:W-:Y:S01]  /*1b930*/  FADD.FTZ R3, R3, 1.5707963705062866211 ;  /* 0x3fc90fdb03037421 */ /* 0x000fe20000010000 */
[----:B------:R-:W-:Y:S06]  /*1b940*/  BRA `(.L_x_7618) ;  /* 0x0000000c005c7947 */ /* 0x000fec0003800000 */
.L_x_7580:
[----:B------:R-:W-:Y:S01]  /*1b950*/  HFMA2.MMA R3, -RZ, RZ, 0, 0 ;  /* 0x00000000ff037435 */ /* 0x000fe200000001ff */
[----:B------:R-:W-:Y:S01]  /*1b960*/  FADD.FTZ R16, -R18, -RZ ;  /* 0x800000ff12107221 */ /* 0x000fe20000010100 */
[----:B------:R-:W-:Y:S09]  /*1b970*/  BRA `(.L_x_7618) ;  /* 0x0000000c00507947 */ /* 0x000ff20003800000 */
.L_x_7579:
        /* <DEDUP_REMOVED lines=24> */
.L_x_7623:
[----:B------:R-:W-:Y:S05]  /*1bb00*/  BSYNC B5 ;  /* 0x0000000000057941 */ /* 0x000fea0003800000 */
.L_x_7622:
        /* <DEDUP_REMOVED lines=18> */
.L_x_7625:
[----:B------:R-:W-:Y:S02]  /*1bc30*/  ISETP.GE.AND P0, PT, R17, RZ, PT ;  /* 0x000000ff1100720c */ /* 0x000fe40003f06270 */
[----:B------:R-:W-:-:S11]  /*1bc40*/  MOV R3, 0x3fd774eb ;  /* 0x3fd774eb00037802 */ /* 0x000fd60000000f00 */
[----:B------:R-:W-:-:S04]  /*1bc50*/  @P0 FFMA.FTZ R0, R3, 0.93318945169448852539, -R0 ;  /* 0x3f6ee58103000823 */ /* 0x000fc80000010800 */
[----:B------:R-:W-:-:S07]  /*1bc60*/  @!P0 FFMA.FTZ R0, R3, 0.93318945169448852539, R0 ;  /* 0x3f6ee58103008823 */ /* 0x000fce0000010000 */
.L_x_7626:
[----:B------:R-:W-:Y:S05]  /*1bc70*/  BSYNC B0 ;  /* 0x0000000000007941 */ /* 0x000fea0003800000 */
.L_x_7624:
        /* <DEDUP_REMOVED lines=13> */
.L_x_7621:
        /* <DEDUP_REMOVED lines=12> */
.L_x_7629:
[----:B------:R-:W-:Y:S05]  /*1be10*/  BSYNC B5 ;  /* 0x0000000000057941 */ /* 0x000fea0003800000 */
.L_x_7628:
        /* <DEDUP_REMOVED lines=18> */
.L_x_7631:
[----:B------:R-:W-:Y:S02]  /*1bf40*/  ISETP.GE.AND P0, PT, R17, RZ, PT ;  /* 0x000000ff1100720c */ /* 0x000fe40003f06270 */
[----:B------:R-:W-:-:S11]  /*1bf50*/  MOV R3, 0x3fd774eb ;  /* 0x3fd774eb00037802 */ /* 0x000fd60000000f00 */
[----:B------:R-:W-:-:S04]  /*1bf60*/  @P0 FFMA.FTZ R0, R3, 0.93318945169448852539, -R0 ;  /* 0x3f6ee58103000823 */ /* 0x000fc80000010800 */
[----:B------:R-:W-:-:S07]  /*1bf70*/  @!P0 FFMA.FTZ R0, R3, 0.93318945169448852539, R0 ;  /* 0x3f6ee58103008823 */ /* 0x000fce0000010000 */
.L_x_7632:
[----:B------:R-:W-:Y:S05]  /*1bf80*/  BSYNC B0 ;  /* 0x0000000000007941 */ /* 0x000fea0003800000 */
.L_x_7630:
        /* <DEDUP_REMOVED lines=27> */
.L_x_7620:
        /* <DEDUP_REMOVED lines=33> */
.L_x_7634:
[----:B------:R-:W-:Y:S05]  /*1c350*/  BSYNC B5 ;  /* 0x0000000000057941 */ /* 0x000fea0003800000 */
.L_x_7633:
        /* <DEDUP_REMOVED lines=18> */
.L_x_7636:
[----:B------:R-:W-:Y:S02]  /*1c480*/  ISETP.GE.AND P0, PT, R17, RZ, PT ;  /* 0x000000ff1100720c */ /* 0x000fe40003f06270 */
[----:B------:R-:W-:-:S11]  /*1c490*/  MOV R3, 0x3fd774eb ;  /* 0x3fd774eb00037802 */ /* 0x000fd60000000f00 */
[----:B------:R-:W-:-:S04]  /*1c4a0*/  @P0 FFMA.FTZ R0, R3, 0.93318945169448852539, -R0 ;  /* 0x3f6ee58103000823 */ /* 0x000fc80000010800 */
[----:B------:R-:W-:-:S07]  /*1c4b0*/  @!P0 FFMA.FTZ R0, R3, 0.93318945169448852539, R0 ;  /* 0x3f6ee58103008823 */ /* 0x000fce0000010000 */
.L_x_7637:
[----:B------:R-:W-:Y:S05]  /*1c4c0*/  BSYNC B0 ;  /* 0x0000000000007941 */ /* 0x000fea0003800000 */
.L_x_7635:
        /* <DEDUP_REMOVED lines=10> */
.L_x_7627:
[----:B------:R-:W-:Y:S05]  /*1c570*/  BSYNC B4 ;  /* 0x0000000000047941 */ /* 0x000fea0003800000 */
.L_x_7619:
[----:B------:R-:W-:Y:S01]  /*1c580*/  ISETP.NE.AND P0, PT, R21, RZ, PT ;  /* 0x000000ff1500720c */ /* 0x000fe20003f05270 */
[----:B------:R-:W-:Y:S01]  /*1c590*/  FADD.FTZ R16, R22, 0.69314718246459960938 ;  /* 0x3f31721816107421 */ /* 0x000fe20000010000 */
[----:B------:R-:W-:-:S11]  /*1c5a0*/  FADD.FTZ R3, |R0|, -RZ ;  /* 0x800000ff00037221 */ /* 0x000fd60000010200 */
[----:B------:R-:W-:Y:S01]  /*1c5b0*/  @!P0 FADD.FTZ R16, -R16, -RZ ;  /* 0x800000ff10108221 */ /* 0x000fe20000010100 */
[----:B------:R-:W-:Y:S06]  /*1c5c0*/  BRA `(.L_x_7618) ;  /* 0x00000000003c7947 */ /* 0x000fec0003800000 */
.L_x_7578:
        /* <DEDUP_REMOVED lines=15> */
.L_x_7618:
[----:B------:R-:W-:Y:S05]  /*1c6c0*/  BSYNC B2 ;  /* 0x0000000000027941 */ /* 0x000fea0003800000 */
.L_x_7577:
        /* <DEDUP_REMOVED lines=9> */
.L_x_7638:
[----:B------:R-:W-:Y:S02]  /*1c760*/  FSETP.GTU.FTZ.AND P0, PT, R0, +INF , PT ;  /* 0x7f8000000000780b */ /* 0x000fe40003f1c000 */
[----:B------:R-:W-:-:S11]  /*1c770*/  MOV R17, R3 ;  /* 0x0000000300117202 */ /* 0x000fd60000000f00 */
[----:B------:R-:W-:-:S07]  /*1c780*/  @!P0 MOV R16, R0 ;  /* 0x0000000000108202 */ /* 0x000fce0000000f00 */
.L_x_7576:
[----:B------:R-:W-:Y:S05]  /*1c790*/  BSYNC B3 ;  /* 0x0000000000037941 */ /* 0x000fea0003800000 */
.L_x_7575:
        /* <DEDUP_REMOVED lines=114> */
.L_x_7649:
        /* <DEDUP_REMOVED lines=10> */
.L_x_7651:
[----:B------:R-:W-:-:S04]  /*1cf60*/  FADD.FTZ R4, -R0, R5 ;  /* 0x0000000500047221 */ /* 0x000fc80000010100 */
[----:B------:R-:W-:-:S07]  /*1cf70*/  FMUL.FTZ R4, R4, 0.5 ;  /* 0x3f00000004047820 */ /* 0x000fce0000410000 */
.L_x_7652:
[----:B------:R-:W-:Y:S05]  /*1cf80*/  BSYNC B1 ;  /* 0x0000000000017941 */ /* 0x000fea0003800000 */
.L_x_7650:
        /* <DEDUP_REMOVED lines=11> */
.L_x_7654:
[----:B------:R-:W-:-:S04]  /*1d040*/  FADD.FTZ R7, R6, -R7 ;  /* 0x8000000706077221 */ /* 0x000fc80000010000 */
[----:B------:R-:W-:-:S07]  /*1d050*/  FMUL.FTZ R7, R7, 0.5 ;  /* 0x3f00000007077820 */ /* 0x000fce0000410000 */
.L_x_7655:
[----:B------:R-:W-:Y:S05]  /*1d060*/  BSYNC B1 ;  /* 0x0000000000017941 */ /* 0x000fea0003800000 */
.L_x_7653:
        /* <DEDUP_REMOVED lines=35> */
.L_x_7648:
[----:B------:R0:W1:Y:S02]  /*1d2a0*/  MUFU.SQRT R22, R18 ;  /* 0x0000001200167308 */ /* 0x0000640000002000 */
.L_x_7647:
[----:B------:R-:W-:Y:S05]  /*1d2b0*/  BSYNC B0 ;  /* 0x0000000000007941 */ /* 0x000fea0003800000 */
.L_x_7646:
        /* <DEDUP_REMOVED lines=24> */
.L_x_7662:
[----:B------:R-:W-:-:S04]  /*1d440*/  FADD.FTZ R0, -R0, R5 ;  /* 0x0000000500007221 */ /* 0x000fc80000010100 */
[----:B------:R-:W-:-:S07]  /*1d450*/  FMUL.FTZ R0, R0, 0.5 ;  /* 0x3f00000000007820 */ /* 0x000fce0000410000 */
.L_x_7663:
[----:B------:R-:W-:Y:S05]  /*1d460*/  BSYNC B1 ;  /* 0x0000000000017941 */ /* 0x000fea0003800000 */
.L_x_7661:
        /* <DEDUP_REMOVED lines=10> */
.L_x_7665:
[----:B------:R-:W-:-:S04]  /*1d510*/  FADD.FTZ R3, -R3, R6 ;  /* 0x0000000603037221 */ /* 0x000fc80000010100 */
[----:B------:R-:W-:-:S07]  /*1d520*/  FMUL.FTZ R3, R3, 0.5 ;  /* 0x3f00000003037820 */ /* 0x000fce0000410000 */
.L_x_7666:
[----:B------:R-:W-:Y:S05]  /*1d530*/  BSYNC B1 ;  /* 0x0000000000017941 */ /* 0x000fea0003800000 */
.L_x_7664:
[----:B------:R-:W-:Y:S01]  /*1d540*/  FADD.FTZ R3, R3, R0 ;  /* 0x0000000003037221 */ /* 0x000fe20000010000 */
[----:B------:R-:W-:Y:S01]  /*1d550*/  FADD.FTZ R24, R21, R24 ;  /* 0x0000001815187221 */ /* 0x000fe20000010000 */
[----:B------:R-:W-:-:S03]  /*1d560*/  PLOP3.LUT P0, PT, PT, PT, PT, 0x80, 0x0 ;  /* 0x000000000000781c */ /* 0x000fc60003f0f070 */
[----:B------:R-:W-:-:S06]  /*1d570*/  FMUL.FTZ R24, R24, R3 ;  /* 0x0000000318187220 */ /* 0x000fcc0000410000 */
[----:B------:R-:W2:Y:S01]  /*1d580*/  MUFU.SQRT R24, R24 ;  /* 0x0000001800187308 */ /* 0x000ea20000002000 */
[----:B------:R-:W-:Y:S05]  /*1d590*/  BRA `(.L_x_7658) ;  /* 0x0000000000687947 */ /* 0x000fea0003800000 */
.L_x_7660:
        /* <DEDUP_REMOVED lines=15> */
.L_x_7659:
        /* <DEDUP_REMOVED lines=8> */
.L_x_7657:
[----:B------:R-:W-:Y:S01]  /*1d710*/  PLOP3.LUT P0, PT, PT, PT, PT, 0x80, 0x0 ;  /* 0x000000000000781c */ /* 0x000fe20003f0f070 */
[----:B------:R-:W-:Y:S01]  /*1d720*/  FMUL.FTZ R24, R24, 16777216 ;  /* 0x4b80000018187820 */ /* 0x000fe20000410000 */
[----:B------:R-:W-:-:S11]  /*1d730*/  FMUL.FTZ R21, R21, 16777216 ;  /* 0x4b80000015157820 */ /* 0x000fd60000410000 */
.L_x_7658:
[----:B------:R-:W-:Y:S05]  /*1d740*/  BSYNC B0 ;  /* 0x0000000000007941 */ /* 0x000fea0003800000 */
.L_x_7656:
        /* <DEDUP_REMOVED lines=33> */
.L_x_7669:
        /* <DEDUP_REMOVED lines=28> */
.L_x_7668:
        /* <DEDUP_REMOVED lines=20> */
.L_x_7673:
[----:B------:R-:W-:Y:S05]  /*1dc60*/  BSYNC B5 ;  /* 0x0000000000057941 */ /* 0x000fea0003800000 */
.L_x_7672:
        /* <DEDUP_REMOVED lines=18> */
.L_x_7675:
[----:B------:R-:W-:Y:S02]  /*1dd90*/  ISETP.GE.AND P0, PT, R21, RZ, PT ;  /* 0x000000ff1500720c */ /* 0x000fe40003f06270 */
[----:B------:R-:W-:-:S11]  /*1dda0*/  MOV R3, 0x3fd774eb ;  /* 0x3fd774eb00037802 */ /* 0x000fd60000000f00 */
[----:B------:R-:W-:-:S04]  /*1ddb0*/  @P0 FFMA.FTZ R0, R3, 0.93318945169448852539, -R0 ;  /* 0x3f6ee58103000823 */ /* 0x000fc80000010800 */
[----:B------:R-:W-:-:S07]  /*1ddc0*/  @!P0 FFMA.FTZ R0, R3, 0.93318945169448852539, R0 ;  /* 0x3f6ee58103008823 */ /* 0x000fce0000010000 */
.L_x_7676:
[----:B------:R-:W-:Y:S05]  /*1ddd0*/  BSYNC B0 ;  /* 0x0000000000007941 */ /* 0x000fea0003800000 */
.L_x_7674:
        /* <DEDUP_REMOVED lines=11> */
.L_x_7671:
        /* <DEDUP_REMOVED lines=17> */
.L_x_7678:
[----:B------:R-:W-:Y:S05]  /*1dfa0*/  BSYNC B5 ;  /* 0x0000000000057941 */ /* 0x000fea0003800000 */
.L_x_7677:
        /* <DEDUP_REMOVED lines=18> */
.L_x_7680:
[----:B------:R-:W-:Y:S02]  /*1e0d0*/  ISETP.GE.AND P0, PT, R21, RZ, PT ;  /* 0x000000ff1500720c */ /* 0x000fe40003f06270 */
[----:B------:R-:W-:-:S11]  /*1e0e0*/  MOV R3, 0x3fd774eb ;  /* 0x3fd774eb00037802 */ /* 0x000fd60000000f00 */
[----:B------:R-:W-:-:S04]  /*1e0f0*/  @P0 FFMA.FTZ R0, R3, 0.93318945169448852539, -R0 ;  /* 0x3f6ee58103000823 */ /* 0x000fc80000010800 */
[----:B------:R-:W-:-:S07]  /*1e100*/  @!P0 FFMA.FTZ R0, R3, 0.93318945169448852539, R0 ;  /* 0x3f6ee58103008823 */ /* 0x000fce0000010000 */
.L_x_7681:
[----:B------:R-:W-:Y:S05]  /*1e110*/  BSYNC B0 ;  /* 0x0000000000007941 */ /* 0x000fea0003800000 */
.L_x_7679:
        /* <DEDUP_REMOVED lines=10> */
.L_x_7670:
[----:B------:R-:W-:Y:S05]  /*1e1c0*/  BSYNC B4 ;  /* 0x0000000000047941 */ /* 0x000fea0003800000 */
.L_x_7667:
[----:B------:R-:W-:-:S13]  /*1e1d0*/  ISETP.NE.AND P0, PT, R23, RZ, PT ;  /* 0x000000ff1700720c */ /* 0x000fda0003f05270 */
[----:B-1----:R-:W-:-:S05]  /*1e1e0*/  @!P0 FADD.FTZ R22, -R22, -RZ ;  /* 0x800000ff16168221 */ /* 0x002fca0000010100 */
[----:B0-----:R-:W-:Y:S01]  /*1e1f0*/  MOV R18, R22 ;  /* 0x0000001600127202 */ /* 0x001fe20000000f00 */
[----:B------:R-:W-:Y:S06]  /*1e200*/  BRA `(.L_x_7682) ;  /* 0x0000000c006c7947 */ /* 0x000fec0003800000 */
.L_x_7645:
[----:B------:R-:W-:Y:S01]  /*1e210*/  FADD.FTZ R3, -R19, 6.1232342629258392722e-17 ;  /* 0x248d313213037421 */ /* 0x000fe20000010100 */
[----:B------:R-:W-:-:S03]  /*1e220*/  FADD.FTZ R18, -R20, -RZ ;  /* 0x800000ff14127221 */ /* 0x000fc60000010100 */
[----:B------:R-:W-:Y:S01]  /*1e230*/  FADD.FTZ R3, R3, 1.5707963705062866211 ;  /* 0x3fc90fdb03037421 */ /* 0x000fe20000010000 */
[----:B------:R-:W-:Y:S06]  /*1e240*/  BRA `(.L_x_7682) ;  /* 0x0000000c005c7947 */ /* 0x000fec0003800000 */
.L_x_7644:
[----:B------:R-:W-:Y:S01]  /*1e250*/  HFMA2.MMA R3, -RZ, RZ, 0, 0 ;  /* 0x00000000ff037435 */ /* 0x000fe200000001ff */
[----:B------:R-:W-:Y:S01]  /*1e260*/  FADD.FTZ R18, -R20, -RZ ;  /* 0x800000ff14127221 */ /* 0x000fe20000010100 */
[----:B------:R-:W-:Y:S09]  /*1e270*/  BRA `(.L_x_7682) ;  /* 0x0000000c00507947 */ /* 0x000ff20003800000 */
.L_x_7643:
        /* <DEDUP_REMOVED lines=23> */
[----:B------:R-:W-:Y:S05]  /*1e3f0*/  CALL.REL.NOINC `($__internal_13_$__cuda_sm3x_div_rn_ftz_f32_slowpath) ;  /* 0x000000b4003c7944 */ /* 0x000fea0003c00000 */
.L_x_7687:
[----:B------:R-:W-:Y:S05]  /*1e400*/  BSYNC B5 ;  /* 0x0000000000057941 */ /* 0x000fea0003800000 */
.L_x_7686:
        /* <DEDUP_REMOVED lines=18> */
.L_x_7689:
[----:B------:R-:W-:Y:S02]  /*1e530*/  ISETP.GE.AND P0, PT, R19, RZ, PT ;  /* 0x000000ff1300720c */ /* 0x000fe40003f06270 */
[----:B------:R-:W-:-:S11]  /*1e540*/  MOV R3, 0x3fd774eb ;  /* 0x3fd774eb00037802 */ /* 0x000fd60000000f00 */
[----:B------:R-:W-:-:S04]  /*1e550*/  @P0 FFMA.FTZ R0, R3, 0.93318945169448852539, -R0 ;  /* 0x3f6ee58103000823 */ /* 0x000fc80000010800 */
[----:B------:R-:W-:-:S07]  /*1e560*/  @!P0 FFMA.FTZ R0, R3, 0.93318945169448852539, R0 ;  /* 0x3f6ee58103008823 */ /* 0x000fce0000010000 */
.L_x_7690:
[----:B------:R-:W-:Y:S05]  /*1e570*/  BSYNC B0 ;  /* 0x0000000000007941 */ /* 0x000fea0003800000 */
.L_x_7688:
        /* <DEDUP_REMOVED lines=13> */
.L_x_7685:
        /* <DEDUP_REMOVED lines=11> */
[----:B---3--:R-:W-:Y:S05]  /*1e700*/  CALL.REL.NOINC `($__internal_13_$__cuda_sm3x_div_rn_ftz_f32_slowpath) ;  /* 0x000000b000787944 */ /* 0x008fea0003c00000 */
.L_x_7693:
[----:B------:R-:W-:Y:S05]  /*1e710*/  BSYNC B5 ;  /* 0x0000000000057941 */ /* 0x000fea0003800000 */
.L_x_7692:
        /* <DEDUP_REMOVED lines=18> */
.L_x_7695:
[----:B------:R-:W-:Y:S02]  /*1e840*/  ISETP.GE.AND P0, PT, R19, RZ, PT ;  /* 0x000000ff1300720c */ /* 0x000fe40003f06270 */
[----:B------:R-:W-:-:S11]  /*1e850*/  MOV R3, 0x3fd774eb ;  /* 0x3fd774eb00037802 */ /* 0x000fd60000000f00 */
[----:B------:R-:W-:-:S04]  /*1e860*/  @P0 FFMA.FTZ R0, R3, 0.93318945169448852539, -R0 ;  /* 0x3f6ee58103000823 */ /* 0x000fc80000010800 */
[----:B------:R-:W-:-:S07]  /*1e870*/  @!P0 FFMA.FTZ R0, R3, 0.93318945169448852539, R0 ;  /* 0x3f6ee58103008823 */ /* 0x000fce0000010000 */
.L_x_7696:
[----:B------:R-:W-:Y:S05]  /*1e880*/  BSYNC B0 ;  /* 0x0000000000007941 */ /* 0x000fea0003800000 */
.L_x_7694:
        /* <DEDUP_REMOVED lines=27> */
.L_x_7684:
        /* <DEDUP_REMOVED lines=33> */
.L_x_7698:
[----:B------:R-:W-:Y:S05]  /*1ec50*/  BSYNC B5 ;  /* 0x0000000000057941 */ /* 0x000fea0003800000 */
.L_x_7697:
        /* <DEDUP_REMOVED lines=18> */
.L_x_7700:
[----:B------:R-:W-:Y:S02]  /*1ed80*/  ISETP.GE.AND P0, PT, R19, RZ, PT ;  /* 0x000000ff1300720c */ /* 0x000fe40003f06270 */
[----:B------:R-:W-:-:S11]  /*1ed90*/  MOV R3, 0x3fd774eb ;  /* 0x3fd774eb00037802 */ /* 0x000fd60000000f00 */
[----:B------:R-:W-:-:S04]  /*1eda0*/  @P0 FFMA.FTZ R0, R3, 0.93318945169448852539, -R0 ;  /* 0x3f6ee58103000823 */ /* 0x000fc80000010800 */
[----:B------:R-:W-:-:S07]  /*1edb0*/  @!P0 FFMA.FTZ R0, R3, 0.93318945169448852539, R0 ;  /* 0x3f6ee58103008823 */ /* 0x000fce0000010000 */
.L_x_7701:
[----:B------:R-:W-:Y:S05]  /*1edc0*/  BSYNC B0 ;  /* 0x0000000000007941 */ /* 0x000fea0003800000 */
.L_x_7699:
        /* <DEDUP_REMOVED lines=10> */
.L_x_7691:
[----:B------:R-:W-:Y:S05]  /*1ee70*/  BSYNC B4 ;  /* 0x0000000000047941 */ /* 0x000fea0003800000 */
.L_x_7683:
[----:B------:R-:W-:Y:S01]  /*1ee80*/  ISETP.NE.AND P0, PT, R23, RZ, PT ;  /* 0x000000ff1700720c */ /* 0x000fe20003f05270 */
[----:B------:R-:W-:Y:S01]  /*1ee90*/  FADD.FTZ R18, R24, 0.69314718246459960938 ;  /* 0x3f31721818127421 */ /* 0x000fe20000010000 */
[----:B------:R-:W-:-:S11]  /*1eea0*/  FADD.FTZ R3, |R0|, -RZ ;  /* 0x800000ff00037221 */ /* 0x000fd60000010200 */
[----:B------:R-:W-:Y:S01]  /*1eeb0*/  @!P0 FADD.FTZ R18, -R18, -RZ ;  /* 0x800000ff12128221 */ /* 0x000fe20000010100 */
[----:B------:R-:W-:Y:S06]  /*1eec0*/  BRA `(.L_x_7682) ;  /* 0x00000000003c7947 */ /* 0x000fec0003800000 */
.L_x_7642:
        /* <DEDUP_REMOVED lines=15> */
.L_x_7682:
[----:B------:R-:W-:Y:S05]  /*1efc0*/  BSYNC B2 ;  /* 0x0000000000027941 */ /* 0x000fea0003800000 */
.L_x_7641:
        /* <DEDUP_REMOVED lines=9> */
.L_x_7702:
[----:B------:R-:W-:Y:S02]  /*1f060*/  FSETP.GTU.FTZ.AND P0, PT, R0, +INF , PT ;  /* 0x7f8000000000780b */ /* 0x000fe40003f1c000 */
[----:B------:R-:W-:-:S11]  /*1f070*/  MOV R19, R3 ;  /* 0x0000000300137202 */ /* 0x000fd60000000f00 */
[----:B------:R-:W-:-:S07]  /*1f080*/  @!P0 MOV R18, R0 ;  /* 0x0000000000128202 */ /* 0x000fce0000000f00 */
.L_x_7640:
[----:B------:R-:W-:Y:S05]  /*1f090*/  BSYNC B3 ;  /* 0x0000000000037941 */ /* 0x000fea0003800000 */
.L_x_7639:
        /* <DEDUP_REMOVED lines=114> */
.L_x_7713:
        /* <DEDUP_REMOVED lines=10> */
.L_x_7715:
[----:B------:R-:W-:-:S04]  /*1f860*/  FADD.FTZ R4, -R0, R5 ;  /* 0x0000000500047221 */ /* 0x000fc80000010100 */
[----:B------:R-:W-:-:S07]  /*1f870*/  FMUL.FTZ R4, R4, 0.5 ;  /* 0x3f00000004047820 */ /* 0x000fce0000410000 */
.L_x_7716:
[----:B------:R-:W-:Y:S05]  /*1f880*/  BSYNC B1 ;  /* 0x0000000000017941 */ /* 0x000fea0003800000 */
.L_x_7714:
        /* <DEDUP_REMOVED lines=11> */
.L_x_7718:
[----:B------:R-:W-:-:S04]  /*1f940*/  FADD.FTZ R7, R6, -R7 ;  /* 0x8000000706077221 */ /* 0x000fc80000010000 */
[----:B------:R-:W-:-:S07]  /*1f950*/  FMUL.FTZ R7, R7, 0.5 ;  /* 0x3f00000007077820 */ /* 0x000fce0000410000 */
.L_x_7719:
[----:B------:R-:W-:Y:S05]  /*1f960*/  BSYNC B1 ;  /* 0x0000000000017941 */ /* 0x000fea0003800000 */
.L_x_7717:
        /* <DEDUP_REMOVED lines=35> */
.L_x_7712:
[----:B------:R1:W2:Y:S02]  /*1fba0*/  MUFU.SQRT R24, R20 ;  /* 0x0000001400187308 */ /* 0x0002a40000002000 */
.L_x_7711:
[----:B------:R-:W-:Y:S05]  /*1fbb0*/  BSYNC B0 ;  /* 0x0000000000007941 */ /* 0x000fea0003800000 */
.L_x_7710:
        /* <DEDUP_REMOVED lines=24> */
.L_x_7726:
[----:B------:R-:W-:-:S04]  /*1fd40*/  FADD.FTZ R0, -R0, R5 ;  /* 0x0000000500007221 */ /* 0x000fc80000010100 */
[----:B------:R-:W-:-:S07]  /*1fd50*/  FMUL.FTZ R0, R0, 0.5 ;  /* 0x3f00000000007820 */ /* 0x000fce0000410000 */
.L_x_7727:
[----:B------:R-:W-:Y:S05]  /*1fd60*/  BSYNC B1 ;  /* 0x0000000000017941 */ /* 0x000fea0003800000 */
.L_x_7725:
        /* <DEDUP_REMOVED lines=10> */
.L_x_7729:
[----:B------:R-:W-:-:S04]  /*1fe10*/  FADD.FTZ R3, -R3, R6 ;  /* 0x0000000603037221 */ /* 0x000fc80000010100 */
[----:B------:R-:W-:-:S07]  /*1fe20*/  FMUL.FTZ R3, R3, 0.5 ;  /* 0x3f00000003037820 */ /* 0x000fce0000410000 */
.L_x_7730:
[----:B------:R-:W-:Y:S05]  /*1fe30*/  BSYNC B1 ;  /* 0x0000000000017941 */ /* 0x000fea0003800000 */
.L_x_7728:
[----:B------:R-:W-:Y:S01]  /*1fe40*/  FADD.FTZ R3, R3, R0 ;  /* 0x0000000003037221 */ /* 0x000fe20000010000 */
[----:B------:R-:W-:Y:S01]  /*1fe50*/  FADD.FTZ R26, R23, R26 ;  /* 0x0000001a171a7221 */ /* 0x000fe20000010000 */
[----:B------:R-:W-:-:S03]  /*1fe60*/  PLOP3.LUT P0, PT, PT, PT, PT, 0x80, 0x0 ;  /* 0x000000000000781c */ /* 0x000fc60003f0f070 */
[----:B------:R-:W-:-:S06]  /*1fe70*/  FMUL.FTZ R26, R26, R3 ;  /* 0x000000031a1a7220 */ /* 0x000fcc0000410000 */
[----:B------:R-:W3:Y:S01]  /*1fe80*/  MUFU.SQRT R26, R26 ;  /* 0x0000001a001a7308 */ /* 0x000ee20000002000 */
[----:B------:R-:W-:Y:S05]  /*1fe90*/  BRA `(.L_x_7722) ;  /* 0x0000000000687947 */ /* 0x000fea0003800000 */
.L_x_7724:
        /* <DEDUP_REMOVED lines=15> */
.L_x_7723:
        /* <DEDUP_REMOVED lines=8> */
.L_x_7721:
[----:B------:R-:W-:Y:S01]  /*20010*/  PLOP3.LUT P0, PT, PT, PT, PT, 0x80, 0x0 ;  /* 0x000000000000781c */ /* 0x000fe20003f0f070 */
[----:B------:R-:W-:Y:S01]  /*20020*/  FMUL.FTZ R26, R26, 16777216 ;  /* 0x4b8000001a1a7820 */ /* 0x000fe20000410000 */
[----:B------:R-:W-:-:S11]  /*20030*/  FMUL.FTZ R23, R23, 16777216 ;  /* 0x4b80000017177820 */ /* 0x000fd60000410000 */
.L_x_7722:
[----:B------:R-:W-:Y:S05]  /*20040*/  BSYNC B0 ;  /* 0x0000000000007941 */ /* 0x000fea0003800000 */
.L_x_7720:
        /* <DEDUP_REMOVED lines=33> */
.L_x_7733:
        /* <DEDUP_REMOVED lines=28> */
.L_x_7732:
        /* <DEDUP_REMOVED lines=19> */
[----:B0-2-4-:R-:W-:Y:S05]  /*20550*/  CALL.REL.NOINC `($__internal_13_$__cuda_sm3x_div_rn_ftz_f32_slowpath) ;  /* 0x0000009000e47944 */ /* 0x015fea0003c00000 */
.L_x_7737:
[----:B------:R-:W-:Y:S05]  /*20560*/  BSYNC B5 ;  /* 0x0000000000057941 */ /* 0x000fea0003800000 */
.L_x_7736:
        /* <DEDUP_REMOVED lines=18> */
.L_x_7739:
[----:B------:R-:W-:Y:S02]  /*20690*/  ISETP.GE.AND P0, PT, R23, RZ, PT ;  /* 0x000000ff1700720c */ /* 0x000fe40003f06270 */
[----:B------:R-:W-:-:S11]  /*206a0*/  MOV R3, 0x3fd774eb ;  /* 0x3fd774eb00037802 */ /* 0x000fd60000000f00 */
[----:B------:R-:W-:-:S04]  /*206b0*/  @P0 FFMA.FTZ R0, R3, 0.93318945169448852539, -R0 ;  /* 0x3f6ee58103000823 */ /* 0x000fc80000010800 */
[----:B------:R-:W-:-:S07]  /*206c0*/  @!P0 FFMA.FTZ R0, R3, 0.93318945169448852539, R0 ;  /* 0x3f6ee58103008823 */ /* 0x000fce0000010000 */
.L_x_7740:
[----:B------:R-:W-:Y:S05]  /*206d0*/  BSYNC B0 ;  /* 0x0000000000007941 */ /* 0x000fea0003800000 */
.L_x_7738:
        /* <DEDUP_REMOVED lines=11> */
.L_x_7735:
        /* <DEDUP_REMOVED lines=17> */
.L_x_7742:
[----:B------:R-:W-:Y:S05]  /*208a0*/  BSYNC B5 ;  /* 0x0000000000057941 */ /* 0x000fea0003800000 */
.L_x_7741:
        /* <DEDUP_REMOVED lines=18> */
.L_x_7744:
[----:B------:R-:W-:Y:S02]  /*209d0*/  ISETP.GE.AND P0, PT, R23, RZ, PT ;  /* 0x000000ff1700720c */ /* 0x000fe40003f06270 */
[----:B------:R-:W-:-:S11]  /*209e0*/  MOV R3, 0x3fd774eb ;  /* 0x3fd774eb00037802 */ /* 0x000fd60000000f00 */
[----:B------:R-:W-:-:S04]  /*209f0*/  @P0 FFMA.FTZ R0, R3, 0.93318945169448852539, -R0 ;  /* 0x3f6ee58103000823 */ /* 0x000fc80000010800 */
[----:B------:R-:W-:-:S07]  /*20a00*/  @!P0 FFMA.FTZ R0, R3, 0.93318945169448852539, R0 ;  /* 0x3f6ee58103008823 */ /* 0x000fce0000010000 */
.L_x_7745:
[----:B------:R-:W-:Y:S05]  /*20a10*/  BSYNC B0 ;  /* 0x0000000000007941 */ /* 0x000fea0003800000 */
.L_x_7743:
        /* <DEDUP_REMOVED lines=10> */
.L_x_7734:
[----:B------:R-:W-:Y:S05]  /*20ac0*/  BSYNC B4 ;  /* 0x0000000000047941 */ /* 0x000fea0003800000 */
.L_x_7731:
[----:B------:R-:W-:-:S13]  /*20ad0*/  ISETP.NE.AND P0, PT, R25, RZ, PT ;  /* 0x000000ff1900720c */ /* 0x000fda0003f05270 */
[----:B--2---:R-:W-:-:S05]  /*20ae0*/  @!P0 FADD.FTZ R24, -R24, -RZ ;  /* 0x800000ff18188221 */ /* 0x004fca0000010100 */
[----:B-1----:R-:W-:Y:S01]  /*20af0*/  MOV R20, R24 ;  /* 0x0000001800147202 */ /* 0x002fe20000000f00 */
[----:B------:R-:W-:Y:S06]  /*20b00*/  BRA `(.L_x_7746) ;  /* 0x0000000c006c7947 */ /* 0x000fec0003800000 */
.L_x_7709:
[----:B------:R-:W-:Y:S01]  /*20b10*/  FADD.FTZ R3, -R21, 6.1232342629258392722e-17 ;  /* 0x248d313215037421 */ /* 0x000fe20000010100 */
[----:B------:R-:W-:-:S03]  /*20b20*/  FADD.FTZ R20, -R22, -RZ ;  /* 0x800000ff16147221 */ /* 0x000fc60000010100 */
[----:B------:R-:W-:Y:S01]  /*20b30*/  FADD.FTZ R3, R3, 1.5707963705062866211 ;  /* 0x3fc90fdb03037421 */ /* 0x000fe20000010000 */
[----:B------:R-:W-:Y:S06]  /*20b40*/  BRA `(.L_x_7746) ;  /* 0x0000000c005c7947 */ /* 0x000fec0003800000 */
.L_x_7708:
[----:B------:R-:W-:Y:S01]  /*20b50*/  HFMA2.MMA R3, -RZ, RZ, 0, 0 ;  /* 0x00000000ff037435 */ /* 0x000fe200000001ff */
[----:B------:R-:W-:Y:S01]  /*20b60*/  FADD.FTZ R20, -R22, -RZ ;  /* 0x800000ff16147221 */ /* 0x000fe20000010100 */
[----:B------:R-:W-:Y:S09]  /*20b70*/  BRA `(.L_x_7746) ;  /* 0x0000000c00507947 */ /* 0x000ff20003800000 */
.L_x_7707:
        /* <DEDUP_REMOVED lines=23> */
[----:B0-----:R-:W-:Y:S05]  /*20cf0*/  CALL.REL.NOINC `($__internal_13_$__cuda_sm3x_div_rn_ftz_f32_slowpath) ;  /* 0x0000008800fc7944 */ /* 0x001fea0003c00000 */
.L_x_7751:
[----:B------:R-:W-:Y:S05]  /*20d00*/  BSYNC B5 ;  /* 0x0000000000057941 */ /* 0x000fea0003800000 */
.L_x_7750:
        /* <DEDUP_REMOVED lines=18> */
.L_x_7753:
[----:B------:R-:W-:Y:S02]  /*20e30*/  ISETP.GE.AND P0, PT, R21, RZ, PT ;  /* 0x000000ff1500720c */ /* 0x000fe40003f06270 */
[----:B------:R-:W-:-:S11]  /*20e40*/  MOV R3, 0x3fd774eb ;  /* 0x3fd774eb00037802 */ /* 0x000fd60000000f00 */
[----:B------:R-:W-:-:S04]  /*20e50*/  @P0 FFMA.FTZ R0, R3, 0.93318945169448852539, -R0 ;  /* 0x3f6ee58103000823 */ /* 0x000fc80000010800 */
[----:B------:R-:W-:-:S07]  /*20e60*/  @!P0 FFMA.FTZ R0, R3, 0.93318945169448852539, R0 ;  /* 0x3f6ee58103008823 */ /* 0x000fce0000010000 */
.L_x_7754:
[----:B------:R-:W-:Y:S05]  /*20e70*/  BSYNC B0 ;  /* 0x0000000000007941 */ /* 0x000fea0003800000 */
.L_x_7752:
        /* <DEDUP_REMOVED lines=13> */
.L_x_7749:
        /* <DEDUP_REMOVED lines=11> */
[----:B0--3--:R-:W-:Y:S05]  /*21000*/  CALL.REL.NOINC `($__internal_13_$__cuda_sm3x_div_rn_ftz_f32_slowpath) ;  /* 0x0000008800387944 */ /* 0x009fea0003c00000 */
.L_x_7757:
[----:B------:R-:W-:Y:S05]  /*21010*/  BSYNC B5 ;  /* 0x0000000000057941 */ /* 0x000fea0003800000 */
.L_x_7756:
        /* <DEDUP_REMOVED lines=18> */
.L_x_7759:
[----:B------:R-:W-:Y:S02]  /*21140*/  ISETP.GE.AND P0, PT, R21, RZ, PT ;  /* 0x000000ff1500720c */ /* 0x000fe40003f06270 */
[----:B------:R-:W-:-:S11]  /*21150*/  MOV R3, 0x3fd774eb ;  /* 0x3fd774eb00037802 */ /* 0x000fd60000000f00 */
[----:B------:R-:W-:-:S04]  /*21160*/  @P0 FFMA.FTZ R0, R3, 0.93318945169448852539, -R0 ;  /* 0x3f6ee58103000823 */ /* 0x000fc80000010800 */
[----:B------:R-:W-:-:S07]  /*21170*/  @!P0 FFMA.FTZ R0, R3, 0.93318945169448852539, R0 ;  /* 0x3f6ee58103008823 */ /* 0x000fce0000010000 */
.L_x_7760:
[----:B------:R-:W-:Y:S05]  /*21180*/  BSYNC B0 ;  /* 0x0000000000007941 */ /* 0x000fea0003800000 */
.L_x_7758:
        /* <DEDUP_REMOVED lines=27> */
.L_x_7748:
        /* <DEDUP_REMOVED lines=32> */
[----:B0-----:R-:W-:Y:S05]  /*21540*/  CALL.REL.NOINC `($__internal_13_$__cuda_sm3x_div_rn_ftz_f32_slowpath) ;  /* 0x0000008000e87944 */ /* 0x001fea0003c00000 */
.L_x_7762:
[----:B------:R-:W-:Y:S05]  /*21550*/  BSYNC B5 ;  /* 0x0000000000057941 */ /* 0x000fea0003800000 */
.L_x_7761:
        /* <DEDUP_REMOVED lines=18> */
.L_x_7764:
[----:B------:R-:W-:Y:S02]  /*21680*/  ISETP.GE.AND P0, PT, R21, RZ, PT ;  /* 0x000000ff1500720c */ /* 0x000fe40003f06270 */
[----:B------:R-:W-:-:S11]  /*21690*/  MOV R3, 0x3fd774eb ;  /* 0x3fd774eb00037802 */ /* 0x000fd60000000f00 */
[----:B------:R-:W-:-:S04]  /*216a0*/  @P0 FFMA.FTZ R0, R3, 0.93318945169448852539, -R0 ;  /* 0x3f6ee58103000823 */ /* 0x000fc80000010800 */
[----:B------:R-:W-:-:S07]  /*216b0*/  @!P0 FFMA.FTZ R0, R3, 0.93318945169448852539, R0 ;  /* 0x3f6ee58103008823 */ /* 0x000fce0000010000 */
.L_x_7765:
[----:B------:R-:W-:Y:S05]  /*216c0*/  BSYNC B0 ;  /* 0x0000000000007941 */ /* 0x000fea0003800000 */
.L_x_7763:
        /* <DEDUP_REMOVED lines=10> */
.L_x_7755:
[----:B------:R-:W-:Y:S05]  /*21770*/  BSYNC B4 ;  /* 0x0000000000047941 */ /* 0x000fea0003800000 */
.L_x_7747:
[----:B------:R-:W-:Y:S01]  /*21780*/  ISETP.NE.AND P0, PT, R25, RZ, PT ;  /* 0x000000ff1900720c */ /* 0x000fe20003f05270 */
[----:B------:R-:W-:Y:S01]  /*21790*/  FADD.FTZ R20, R26, 0.69314718246459960938 ;  /* 0x3f3172181a147421 */ /* 0x000fe20000010000 */
[----:B------:R-:W-:-:S11]  /*217a0*/  FADD.FTZ R3, |R0|, -RZ ;  /* 0x800000ff00037221 */ /* 0x000fd60000010200 */
[----:B------:R-:W-:Y:S01]  /*217b0*/  @!P0 FADD.FTZ R20, -R20, -RZ ;  /* 0x800000ff14148221 */ /* 0x000fe20000010100 */
[----:B------:R-:W-:Y:S06]  /*217c0*/  BRA `(.L_x_7746) ;  /* 0x00000000003c7947 */ /* 0x000fec0003800000 */
.L_x_7706:
        /* <DEDUP_REMOVED lines=15> */
.L_x_7746:
[----:B------:R-:W-:Y:S05]  /*218c0*/  BSYNC B2 ;  /* 0x0000000000027941 */ /* 0x000fea0003800000 */
.L_x_7705:
        /* <DEDUP_REMOVED lines=9> */
.L_x_7766:
[----:B------:R-:W-:Y:S02]  /*21960*/  FSETP.GTU.FTZ.AND P0, PT, R0, +INF , PT ;  /* 0x7f8000000000780b */ /* 0x000fe40003f1c000 */
[----:B------:R-:W-:-:S11]  /*21970*/  MOV R21, R3 ;  /* 0x0000000300157202 */ /* 0x000fd60000000f00 */
[----:B------:R-:W-:-:S07]  /*21980*/  @!P0 MOV R20, R0 ;  /* 0x0000000000148202 */ /* 0x000fce0000000f00 */
.L_x_7704:
[----:B------:R-:W-:Y:S05]  /*21990*/  BSYNC B3 ;  /* 0x0000000000037941 */ /* 0x000fea0003800000 */
.L_x_7703:
        /* <DEDUP_REMOVED lines=114> */
.L_x_7777:
        /* <DEDUP_REMOVED lines=10> */
.L_x_7779:
[----:B------:R-:W-:-:S04]  /*22160*/  FADD.FTZ R4, -R0, R5 ;  /* 0x0000000500047221 */ /* 0x000fc80000010100 */
[----:B------:R-:W-:-:S07]  /*22170*/  FMUL.FTZ R4, R4, 0.5 ;  /* 0x3f00000004047820 */ /* 0x000fce0000410000 */
.L_x_7780:
[----:B------:R-:W-:Y:S05]  /*22180*/  BSYNC B1 ;  /* 0x0000000000017941 */ /* 0x000fea0003800000 */
.L_x_7778:
        /* <DEDUP_REMOVED lines=11> */
.L_x_7782:
[----:B------:R-:W-:-:S04]  /*22240*/  FADD.FTZ R7, R6, -R7 ;  /* 0x8000000706077221 */ /* 0x000fc80000010000 */
[----:B------:R-:W-:-:S07]  /*22250*/  FMUL.FTZ R7, R7, 0.5 ;  /* 0x3f00000007077820 */ /* 0x000fce0000410000 */
.L_x_7783:
[----:B------:R-:W-:Y:S05]  /*22260*/  BSYNC B1 ;  /* 0x0000000000017941 */ /* 0x000fea0003800000 */
.L_x_7781:
        /* <DEDUP_REMOVED lines=35> */
.L_x_7776:
[----:B------:R1:W2:Y:S02]  /*224a0*/  MUFU.SQRT R25, R28 ;  /* 0x0000001c00197308 */ /* 0x0002a40000002000 */
.L_x_7775:
[----:B------:R-:W-:Y:S05]  /*224b0*/  BSYNC B0 ;  /* 0x0000000000007941 */ /* 0x000fea0003800000 */
.L_x_7774:
        /* <DEDUP_REMOVED lines=24> */
.L_x_7790:
[----:B------:R-:W-:-:S04]  /*22640*/  FADD.FTZ R0, -R0, R5 ;  /* 0x0000000500007221 */ /* 0x000fc80000010100 */
[----:B------:R-:W-:-:S07]  /*22650*/  FMUL.FTZ R0, R0, 0.5 ;  /* 0x3f00000000007820 */ /* 0x000fce0000410000 */
.L_x_7791:
[----:B------:R-:W-:Y:S05]  /*22660*/  BSYNC B1 ;  /* 0x0000000000017941 */ /* 0x000fea0003800000 */
.L_x_7789:
        /* <DEDUP_REMOVED lines=10> */
.L_x_7793:
[----:B------:R-:W-:-:S04]  /*22710*/  FADD.FTZ R3, -R3, R6 ;  /* 0x0000000603037221 */ /* 0x000fc80000010100 */
[----:B------:R-:W-:-:S07]  /*22720*/  FMUL.FTZ R3, R3, 0.5 ;  /* 0x3f00000003037820 */ /* 0x000fce0000410000 */
.L_x_7794:
[----:B------:R-:W-:Y:S05]  /*22730*/  BSYNC B1 ;  /* 0x0000000000017941 */ /* 0x000fea0003800000 */
.L_x_7792:
[----:B------:R-:W-:Y:S01]  /*22740*/  FADD.FTZ R3, R3, R0 ;  /* 0x0000000003037221 */ /* 0x000fe20000010000 */
[----:B------:R-:W-:Y:S01]  /*22750*/  FADD.FTZ R26, R27, R26 ;  /* 0x0000001a1b1a7221 */ /* 0x000fe20000010000 */
[----:B------:R-:W-:-:S03]  /*22760*/  PLOP3.LUT P0, PT, PT, PT, PT, 0x80, 0x0 ;  /* 0x000000000000781c */ /* 0x000fc60003f0f070 */
[----:B------:R-:W-:-:S06]  /*22770*/  FMUL.FTZ R26, R26, R3 ;  /* 0x000000031a1a7220 */ /* 0x000fcc0000410000 */
[----:B------:R-:W3:Y:S01]  /*22780*/  MUFU.SQRT R26, R26 ;  /* 0x0000001a001a7308 */ /* 0x000ee20000002000 */
[----:B------:R-:W-:Y:S05]  /*22790*/  BRA `(.L_x_7786) ;  /* 0x0000000000687947 */ /* 0x000fea0003800000 */
.L_x_7788:
        /* <DEDUP_REMOVED lines=15> */
.L_x_7787:
        /* <DEDUP_REMOVED lines=8> */
.L_x_7785:
[----:B------:R-:W-:Y:S01]  /*22910*/  PLOP3.LUT P0, PT, PT, PT, PT, 0x80, 0x0 ;  /* 0x000000000000781c */ /* 0x000fe20003f0f070 */
[----:B------:R-:W-:Y:S01]  /*22920*/  FMUL.FTZ R26, R26, 16777216 ;  /* 0x4b8000001a1a7820 */ /* 0x000fe20000410000 */
[----:B------:R-:W-:-:S11]  /*22930*/  FMUL.FTZ R27, R27, 16777216 ;  /* 0x4b8000001b1b7820 */ /* 0x000fd60000410000 */
.L_x_7786:
[----:B------:R-:W-:Y:S05]  /*22940*/  BSYNC B0 ;  /* 0x0000000000007941 */ /* 0x000fea0003800000 */
.L_x_7784:
        /* <DEDUP_REMOVED lines=33> */
.L_x_7797:
        /* <DEDUP_REMOVED lines=28> */
.L_x_7796:
        /* <DEDUP_REMOVED lines=19> */
[----:B012---:R-:W-:Y:S05]  /*22e50*/  CALL.REL.NOINC `($__internal_13_$__cuda_sm3x_div_rn_ftz_f32_slowpath) ;  /* 0x0000006800a47944 */ /* 0x007fea0003c00000 */
.L_x_7801:
[----:B------:R-:W-:Y:S05]  /*22e60*/  BSYNC B5 ;  /* 0x0000000000057941 */ /* 0x000fea0003800000 */
.L_x_7800:
        /* <DEDUP_REMOVED lines=18> */
.L_x_7803:
[----:B------:R-:W-:Y:S02]  /*22f90*/  ISETP.GE.AND P0, PT, R27, RZ, PT ;  /* 0x000000ff1b00720c */ /* 0x000fe40003f06270 */
[----:B------:R-:W-:-:S11]  /*22fa0*/  MOV R3, 0x3fd774eb ;  /* 0x3fd774eb00037802 */ /* 0x000fd60000000f00 */
[----:B------:R-:W-:-:S04]  /*22fb0*/  @P0 FFMA.FTZ R0, R3, 0.93318945169448852539, -R0 ;  /* 0x3f6ee58103000823 */ /* 0x000fc80000010800 */
[----:B------:R-:W-:-:S07]  /*22fc0*/  @!P0 FFMA.FTZ R0, R3, 0.93318945169448852539, R0 ;  /* 0x3f6ee58103008823 */ /* 0x000fce0000010000 */
.L_x_7804:
[----:B------:R-:W-:Y:S05]  /*22fd0*/  BSYNC B0 ;  /* 0x0000000000007941 */ /* 0x000fea0003800000 */
.L_x_7802:
        /* <DEDUP_REMOVED lines=11> */
.L_x_7799:
        /* <DEDUP_REMOVED lines=17> */
.L_x_7806:
[----:B------:R-:W-:Y:S05]  /*231a0*/  BSYNC B5 ;  /* 0x0000000000057941 */ /* 0x000fea0003800000 */
.L_x_7805:
        /* <DEDUP_REMOVED lines=18> */
.L_x_7808:
[----:B------:R-:W-:Y:S02]  /*232d0*/  ISETP.GE.AND P0, PT, R27, RZ, PT ;  /* 0x000000ff1b00720c */ /* 0x000fe40003f06270 */
[----:B------:R-:W-:-:S11]  /*232e0*/  MOV R3, 0x3fd774eb ;  /* 0x3fd774eb00037802 */ /* 0x000fd60000000f00 */
[----:B------:R-:W-:-:S04]  /*232f0*/  @P0 FFMA.FTZ R0, R3, 0.93318945169448852539, -R0 ;  /* 0x3f6ee58103000823 */ /* 0x000fc80000010800 */
[----:B------:R-:W-:-:S07]  /*23300*/  @!P0 FFMA.FTZ R0, R3, 0.93318945169448852539, R0 ;  /* 0x3f6ee58103008823 */ /* 0x000fce0000010000 */
.L_x_7809:
[----:B------:R-:W-:Y:S05]  /*23310*/  BSYNC B0 ;  /* 0x0000000000007941 */ /* 0x000fea0003800000 */
.L_x_7807:
        /* <DEDUP_REMOVED lines=10> */
.L_x_7798:
[----:B------:R-:W-:Y:S05]  /*233c0*/  BSYNC B4 ;  /* 0x0000000000047941 */ /* 0x000fea0003800000 */
.L_x_7795:
[----:B------:R-:W-:-:S13]  /*233d0*/  ISETP.NE.AND P0, PT, R22, RZ, PT ;  /* 0x000000ff1600720c */ /* 0x000fda0003f05270 */
[----:B--2---:R-:W-:-:S05]  /*233e0*/  @!P0 FADD.FTZ R25, -R25, -RZ ;  /* 0x800000ff19198221 */ /* 0x004fca0000010100 */
[----:B------:R-:W-:Y:S01]  /*233f0*/  MOV R22, R25 ;  /* 0x0000001900167202 */ /* 0x000fe20000000f00 */
[----:B------:R-:W-:Y:S06]  /*23400*/  BRA `(.L_x_7810) ;  /* 0x0000000c006c7947 */ /* 0x000fec0003800000 */
.L_x_7773:
[----:B------:R-:W-:Y:S01]  /*23410*/  FADD.FTZ R3, -R23, 6.1232342629258392722e-17 ;  /* 0x248d313217037421 */ /* 0x000fe20000010100 */
[----:B------:R-:W-:-:S03]  /*23420*/  FADD.FTZ R22, -R24, -RZ ;  /* 0x800000ff18167221 */ /* 0x000fc60000010100 */
[----:B------:R-:W-:Y:S01]  /*23430*/  FADD.FTZ R3, R3, 1.5707963705062866211 ;  /* 0x3fc90fdb03037421 */ /* 0x000fe20000010000 */
[----:B------:R-:W-:Y:S06]  /*23440*/  BRA `(.L_x_7810) ;  /* 0x0000000c005c7947 */ /* 0x000fec0003800000 */
.L_x_7772:
[----:B------:R-:W-:Y:S01]  /*23450*/  HFMA2.MMA R3, -RZ, RZ, 0, 0 ;  /* 0x00000000ff037435 */ /* 0x000fe200000001ff */
[----:B------:R-:W-:Y:S01]  /*23460*/  FADD.FTZ R22, -R24, -RZ ;  /* 0x800000ff18167221 */ /* 0x000fe20000010100 */
[----:B------:R-:W-:Y:S09]  /*23470*/  BRA `(.L_x_7810) ;  /* 0x0000000c00507947 */ /* 0x000ff20003800000 */
.L_x_7771:
        /* <DEDUP_REMOVED lines=23> */
[----:B0-----:R-:W-:Y:S05]  /*235f0*/  CALL.REL.NOINC `($__internal_13_$__cuda_sm3x_div_rn_ftz_f32_slowpath) ;  /* 0x0000006000bc7944 */ /* 0x001fea0003c00000 */
.L_x_7815:
[----:B------:R-:W-:Y:S05]  /*23600*/  BSYNC B5 ;  /* 0x0000000000057941 */ /* 0x000fea0003800000 */
.L_x_7814:
        /* <DEDUP_REMOVED lines=18> */
.L_x_7817:
[----:B------:R-:W-:Y:S02]  /*23730*/  ISETP.GE.AND P0, PT, R23, RZ, PT ;  /* 0x000000ff1700720c */ /* 0x000fe40003f06270 */
[----:B------:R-:W-:-:S11]  /*23740*/  MOV R3, 0x3fd774eb ;  /* 0x3fd774eb00037802 */ /* 0x000fd60000000f00 */
[----:B------:R-:W-:-:S04]  /*23750*/  @P0 FFMA.FTZ R0, R3, 0.93318945169448852539, -R0 ;  /* 0x3f6ee58103000823 */ /* 0x000fc80000010800 */
[----:B------:R-:W-:-:S07]  /*23760*/  @!P0 FFMA.FTZ R0, R3, 0.93318945169448852539, R0 ;  /* 0x3f6ee58103008823 */ /* 0x000fce0000010000 */
.L_x_7818:
[----:B------:R-:W-:Y:S05]  /*23770*/  BSYNC B0 ;  /* 0x0000000000007941 */ /* 0x000fea0003800000 */
.L_x_7816:
        /* <DEDUP_REMOVED lines=13> */
.L_x_7813:
        /* <DEDUP_REMOVED lines=12> */
.L_x_7821:
[----:B------:R-:W-:Y:S05]  /*23910*/  BSYNC B5 ;  /* 0x0000000000057941 */ /* 0x000fea0003800000 */
.L_x_7820:
        /* <DEDUP_REMOVED lines=18> */
.L_x_7823:
[----:B------:R-:W-:Y:S02]  /*23a40*/  ISETP.GE.AND P0, PT, R23, RZ, PT ;  /* 0x000000ff1700720c */ /* 0x000fe40003f06270 */
[----:B------:R-:W-:-:S11]  /*23a50*/  MOV R3, 0x3fd774eb ;  /* 0x3fd774eb00037802 */ /* 0x000fd60000000f00 */
[----:B------:R-:W-:-:S04]  /*23a60*/  @P0 FFMA.FTZ R0, R3, 0.93318945169448852539, -R0 ;  /* 0x3f6ee58103000823 */ /* 0x000fc80000010800 */
[----:B------:R-:W-:-:S07]  /*23a70*/  @!P0 FFMA.FTZ R0, R3, 0.93318945169448852539, R0 ;  /* 0x3f6ee58103008823 */ /* 0x000fce0000010000 */
.L_x_7824:
[----:B------:R-:W-:Y:S05]  /*23a80*/  BSYNC B0 ;  /* 0x0000000000007941 */ /* 0x000fea0003800000 */
.L_x_7822:
        /* <DEDUP_REMOVED lines=27> */
.L_x_7812:
        /* <DEDUP_REMOVED lines=33> */
.L_x_7826:
[----:B------:R-:W-:Y:S05]  /*23e50*/  BSYNC B5 ;  /* 0x0000000000057941 */ /* 0x000fea0003800000 */
.L_x_7825:
        /* <DEDUP_REMOVED lines=18> */
.L_x_7828:
[----:B------:R-:W-:Y:S02]  /*23f80*/  ISETP.GE.AND P0, PT, R23, RZ, PT ;  /* 0x000000ff1700720c */ /* 0x000fe40003f06270 */
[----:B------:R-:W-:-:S11]  /*23f90*/  MOV R3, 0x3fd774eb ;  /* 0x3fd774eb00037802 */ /* 0x000fd60000000f00 */
[----:B------:R-:W-:-:S04]  /*23fa0*/  @P0 FFMA.FTZ R0, R3, 0.93318945169448852539, -R0 ;  /* 0x3f6ee58103000823 */ /* 0x000fc80000010800 */
[----:B------:R-:W-:-:S07]  /*23fb0*/  @!P0 FFMA.FTZ R0, R3, 0.93318945169448852539, R0 ;  /* 0x3f6ee58103008823 */ /* 0x000fce0000010000 */
.L_x_7829:
[----:B------:R-:W-:Y:S05]  /*23fc0*/  BSYNC B0 ;  /* 0x0000000000007941 */ /* 0x000fea0003800000 */
.L_x_7827:
        /* <DEDUP_REMOVED lines=10> */
.L_x_7819:
[----:B------:R-:W-:Y:S05]  /*24070*/  BSYNC B4 ;  /* 0x0000000000047941 */ /* 0x000fea0003800000 */
.L_x_7811:
[----:B------:R-:W-:Y:S01]  /*24080*/  ISETP.NE.AND P0, PT, R22, RZ, PT ;  /* 0x000000ff1600720c */ /* 0x000fe20003f05270 */
[----:B------:R-:W-:Y:S01]  /*24090*/  FADD.FTZ R22, R28, 0.69314718246459960938 ;  /* 0x3f3172181c167421 */ /* 0x000fe20000010000 */
[----:B------:R-:W-:-:S11]  /*240a0*/  FADD.FTZ R3, |R0|, -RZ ;  /* 0x800000ff00037221 */ /* 0x000fd60000010200 */
[----:B------:R-:W-:Y:S01]  /*240b0*/  @!P0 FADD.FTZ R22, -R22, -RZ ;  /* 0x800000ff16168221 */ /* 0x000fe20000010100 */
[----:B------:R-:W-:Y:S06]  /*240c0*/  BRA `(.L_x_7810) ;  /* 0x00000000003c7947 */ /* 0x000fec0003800000 */
.L_x_7770:
        /* <DEDUP_REMOVED lines=15> */
.L_x_7810:
[----:B------:R-:W-:Y:S05]  /*241c0*/  BSYNC B2 ;  /* 0x0000000000027941 */ /* 0x000fea0003800000 */
.L_x_7769:
        /* <DEDUP_REMOVED lines=9> */
.L_x_7830:
[----:B------:R-:W-:Y:S02]  /*24260*/  FSETP.GTU.FTZ.AND P0, PT, R0, +INF , PT ;  /* 0x7f8000000000780b */ /* 0x000fe40003f1c000 */
[----:B------:R-:W-:-:S11]  /*24270*/  MOV R23, R3 ;  /* 0x0000000300177202 */ /* 0x000fd60000000f00 */
[----:B------:R-:W-:-:S07]  /*24280*/  @!P0 MOV R22, R0 ;  /* 0x0000000000168202 */ /* 0x000fce0000000f00 */
.L_x_7768:
[----:B------:R-:W-:Y:S05]  /*24290*/  BSYNC B3 ;  /* 0x0000000000037941 */ /* 0x000fea0003800000 */
.L_x_7767:
        /* <DEDUP_REMOVED lines=114> */
.L_x_7841:
        /* <DEDUP_REMOVED lines=10> */
.L_x_7843:
[----:B------:R-:W-:-:S04]  /*24a60*/  FADD.FTZ R4, -R0, R5 ;  /* 0x0000000500047221 */ /* 0x000fc80000010100 */
[----:B------:R-:W-:-:S07]  /*24a70*/  FMUL.FTZ R4, R4, 0.5 ;  /* 0x3f00000004047820 */ /* 0x000fce0000410000 */
.L_x_7844:
[----:B------:R-:W-:Y:S05]  /*24a80*/  BSYNC B1 ;  /* 0x0000000000017941 */ /* 0x000fea0003800000 */
.L_x_7842:
        /* <DEDUP_REMOVED lines=11> */
.L_x_7846:
[----:B------:R-:W-:-:S04]  /*24b40*/  FADD.FTZ R7, R6, -R7 ;  /* 0x8000000706077221 */ /* 0x000fc80000010000 */
[----:B------:R-:W-:-:S07]  /*24b50*/  FMUL.FTZ R7, R7, 0.5 ;  /* 0x3f00000007077820 */ /* 0x000fce0000410000 */
.L_x_7847:
[----:B------:R-:W-:Y:S05]  /*24b60*/  BSYNC B1 ;  /* 0x0000000000017941 */ /* 0x000fea0003800000 */
.L_x_7845:
        /* <DEDUP_REMOVED lines=35> */
.L_x_7840:
[----:B------:R1:W2:Y:S02]  /*24da0*/  MUFU.SQRT R28, R24 ;  /* 0x00000018001c7308 */ /* 0x0002a40000002000 */
.L_x_7839:
[----:B------:R-:W-:Y:S05]  /*24db0*/  BSYNC B0 ;  /* 0x0000000000007941 */ /* 0x000fea0003800000 */
.L_x_7838:
        /* <DEDUP_REMOVED lines=24> */
.L_x_7854:
[----:B------:R-:W-:-:S04]  /*24f40*/  FADD.FTZ R0, -R0, R5 ;  /* 0x0000000500007221 */ /* 0x000fc80000010100 */
[----:B------:R-:W-:-:S07]  /*24f50*/  FMUL.FTZ R0, R0, 0.5 ;  /* 0x3f00000000007820 */ /* 0x000fce0000410000 */
.L_x_7855:
[----:B------:R-:W-:Y:S05]  /*24f60*/  BSYNC B1 ;  /* 0x0000000000017941 */ /* 0x000fea0003800000 */
.L_x_7853:
        /* <DEDUP_REMOVED lines=10> */
.L_x_7857:
[----:B------:R-:W-:-:S04]  /*25010*/  FADD.FTZ R3, -R3, R6 ;  /* 0x0000000603037221 */ /* 0x000fc80000010100 */
[----:B------:R-:W-:-:S07]  /*25020*/  FMUL.FTZ R3, R3, 0.5 ;  /* 0x3f00000003037820 */ /* 0x000fce0000410000 */
.L_x_7858:
[----:B------:R-:W-:Y:S05]  /*25030*/  BSYNC B1 ;  /* 0x0000000000017941 */ /* 0x000fea0003800000 */
.L_x_7856:
[----:B------:R-:W-:Y:S01]  /*25040*/  FADD.FTZ R3, R3, R0 ;  /* 0x0000000003037221 */ /* 0x000fe20000010000 */
[----:B------:R-:W-:Y:S01]  /*25050*/  FADD.FTZ R30, R29, R30 ;  /* 0x0000001e1d1e7221 */ /* 0x000fe20000010000 */
[----:B------:R-:W-:-:S03]  /*25060*/  PLOP3.LUT P0, PT, PT, PT, PT, 0x80, 0x0 ;  /* 0x000000000000781c */ /* 0x000fc60003f0f070 */
[----:B------:R-:W-:-:S06]  /*25070*/  FMUL.FTZ R30, R30, R3 ;  /* 0x000000031e1e7220 */ /* 0x000fcc0000410000 */
[----:B------:R-:W3:Y:S01]  /*25080*/  MUFU.SQRT R30, R30 ;  /* 0x0000001e001e7308 */ /* 0x000ee20000002000 */
[----:B------:R-:W-:Y:S05]  /*25090*/  BRA `(.L_x_7850) ;  /* 0x0000000000687947 */ /* 0x000fea0003800000 */
.L_x_7852:
        /* <DEDUP_REMOVED lines=15> */
.L_x_7851:
        /* <DEDUP_REMOVED lines=8> */
.L_x_7849:
[----:B------:R-:W-:Y:S01]  /*25210*/  PLOP3.LUT P0, PT, PT, PT, PT, 0x80, 0x0 ;  /* 0x000000000000781c */ /* 0x000fe20003f0f070 */
[----:B------:R-:W-:Y:S01]  /*25220*/  FMUL.FTZ R30, R30, 16777216 ;  /* 0x4b8000001e1e7820 */ /* 0x000fe20000410000 */
[----:B------:R-:W-:-:S11]  /*25230*/  FMUL.FTZ R29, R29, 16777216 ;  /* 0x4b8000001d1d7820 */ /* 0x000fd60000410000 */
.L_x_7850:
[----:B------:R-:W-:Y:S05]  /*25240*/  BSYNC B0 ;  /* 0x0000000000007941 */ /* 0x000fea0003800000 */
.L_x_7848:
        /* <DEDUP_REMOVED lines=33> */
.L_x_7861:
        /* <DEDUP_REMOVED lines=28> */
.L_x_7860:
        /* <DEDUP_REMOVED lines=19> */
[----:B0-2---:R-:W-:Y:S05]  /*25750*/  CALL.REL.NOINC `($__internal_13_$__cuda_sm3x_div_rn_ftz_f32_slowpath) ;  /* 0x0000004000647944 */ /* 0x005fea0003c00000 */
.L_x_7865:
[----:B------:R-:W-:Y:S05]  /*25760*/  BSYNC B5 ;  /* 0x0000000000057941 */ /* 0x000fea0003800000 */
.L_x_7864:
        /* <DEDUP_REMOVED lines=18> */
.L_x_7867:
[----:B------:R-:W-:Y:S02]  /*25890*/  ISETP.GE.AND P0, PT, R29, RZ, PT ;  /* 0x000000ff1d00720c */ /* 0x000fe40003f06270 */
[----:B------:R-:W-:-:S11]  /*258a0*/  MOV R3, 0x3fd774eb ;  /* 0x3fd774eb00037802 */ /* 0x000fd60000000f00 */
[----:B------:R-:W-:-:S04]  /*258b0*/  @P0 FFMA.FTZ R0, R3, 0.93318945169448852539, -R0 ;  /* 0x3f6ee58103000823 */ /* 0x000fc80000010800 */
[----:B------:R-:W-:-:S07]  /*258c0*/  @!P0 FFMA.FTZ R0, R3, 0.93318945169448852539, R0 ;  /* 0x3f6ee58103008823 */ /* 0x000fce0000010000 */
.L_x_7868:
[----:B------:R-:W-:Y:S05]  /*258d0*/  BSYNC B0 ;  /* 0x0000000000007941 */ /* 0x000fea0003800000 */
.L_x_7866:
        /* <DEDUP_REMOVED lines=11> */
.L_x_7863:
        /* <DEDUP_REMOVED lines=17> */
.L_x_7870:
[----:B------:R-:W-:Y:S05]  /*25aa0*/  BSYNC B5 ;  /* 0x0000000000057941 */ /* 0x000fea0003800000 */
.L_x_7869:
        /* <DEDUP_REMOVED lines=18> */
.L_x_7872:
[----:B------:R-:W-:Y:S02]  /*25bd0*/  ISETP.GE.AND P0, PT, R29, RZ, PT ;  /* 0x000000ff1d00720c */ /* 0x000fe40003f06270 */
[----:B------:R-:W-:-:S11]  /*25be0*/  MOV R3, 0x3fd774eb ;  /* 0x3fd774eb00037802 */ /* 0x000fd60000000f00 */
[----:B------:R-:W-:-:S04]  /*25bf0*/  @P0 FFMA.FTZ R0, R3, 0.93318945169448852539, -R0 ;  /* 0x3f6ee58103000823 */ /* 0x000fc80000010800 */
[----:B------:R-:W-:-:S07]  /*25c00*/  @!P0 FFMA.FTZ R0, R3, 0.93318945169448852539, R0 ;  /* 0x3f6ee58103008823 */ /* 0x000fce0000010000 */
.L_x_7873:
[----:B------:R-:W-:Y:S05]  /*25c10*/  BSYNC B0 ;  /* 0x0000000000007941 */ /* 0x000fea0003800000 */
.L_x_7871:
        /* <DEDUP_REMOVED lines=10> */
.L_x_7862:
[----:B------:R-:W-:Y:S05]  /*25cc0*/  BSYNC B4 ;  /* 0x0000000000047941 */ /* 0x000fea0003800000 */
.L_x_7859:
[----:B------:R-:W-:-:S13]  /*25cd0*/  ISETP.NE.AND P0, PT, R27, RZ, PT ;  /* 0x000000ff1b00720c */ /* 0x000fda0003f05270 */
[----:B--2---:R-:W-:-:S05]  /*25ce0*/  @!P0 FADD.FTZ R28, -R28, -RZ ;  /* 0x800000ff1c1c8221 */ /* 0x004fca0000010100 */
[----:B-1----:R-:W-:Y:S01]  /*25cf0*/  MOV R24, R28 ;  /* 0x0000001c00187202 */ /* 0x002fe20000000f00 */
[----:B------:R-:W-:Y:S06]  /*25d00*/  BRA `(.L_x_7874) ;  /* 0x0000000c006c7947 */ /* 0x000fec0003800000 */
.L_x_7837:
[----:B------:R-:W-:Y:S01]  /*25d10*/  FADD.FTZ R3, -R25, 6.1232342629258392722e-17 ;  /* 0x248d313219037421 */ /* 0x000fe20000010100 */
[----:B------:R-:W-:-:S03]  /*25d20*/  FADD.FTZ R24, -R26, -RZ ;  /* 0x800000ff1a187221 */ /* 0x000fc60000010100 */
[----:B------:R-:W-:Y:S01]  /*25d30*/  FADD.FTZ R3, R3, 1.5707963705062866211 ;  /* 0x3fc90fdb03037421 */ /* 0x000fe20000010000 */
[----:B------:R-:W-:Y:S06]  /*25d40*/  BRA `(.L_x_7874) ;  /* 0x0000000c005c7947 */ /* 0x000fec0003800000 */
.L_x_7836:
[----:B------:R-:W-:Y:S01]  /*25d50*/  HFMA2.MMA R3, -RZ, RZ, 0, 0 ;  /* 0x00000000ff037435 */ /* 0x000fe200000001ff */
[----:B------:R-:W-:Y:S01]  /*25d60*/  FADD.FTZ R24, -R26, -RZ ;  /* 0x800000ff1a187221 */ /* 0x000fe20000010100 */
[----:B------:R-:W-:Y:S09]  /*25d70*/  BRA `(.L_x_7874) ;  /* 0x0000000c00507947 */ /* 0x000ff20003800000 */
.L_x_7835:
        /* <DEDUP_REMOVED lines=23> */
[----:B0-----:R-:W-:Y:S05]  /*25ef0*/  CALL.REL.NOINC `($__internal_13_$__cuda_sm3x_div_rn_ftz_f32_slowpath) ;  /* 0x00000038007c7944 */ /* 0x001fea0003c00000 */
.L_x_7879:
[----:B------:R-:W-:Y:S05]  /*25f00*/  BSYNC B5 ;  /* 0x0000000000057941 */ /* 0x000fea0003800000 */
.L_x_7878:
        /* <DEDUP_REMOVED lines=18> */
.L_x_7881:
[----:B------:R-:W-:Y:S02]  /*26030*/  ISETP.GE.AND P0, PT, R25, RZ, PT ;  /* 0x000000ff1900720c */ /* 0x000fe40003f06270 */
[----:B------:R-:W-:-:S11]  /*26040*/  MOV R3, 0x3fd774eb ;  /* 0x3fd774eb00037802 */ /* 0x000fd60000000f00 */
[----:B------:R-:W-:-:S04]  /*26050*/  @P0 FFMA.FTZ R0, R3, 0.93318945169448852539, -R0 ;  /* 0x3f6ee58103000823 */ /* 0x000fc80000010800 */
[----:B------:R-:W-:-:S07]  /*26060*/  @!P0 FFMA.FTZ R0, R3, 0.93318945169448852539, R0 ;  /* 0x3f6ee58103008823 */ /* 0x000fce0000010000 */
.L_x_7882:
[----:B------:R-:W-:Y:S05]  /*26070*/  BSYNC B0 ;  /* 0x0000000000007941 */ /* 0x000fea0003800000 */
.L_x_7880:
        /* <DEDUP_REMOVED lines=13> */
.L_x_7877:
        /* <DEDUP_REMOVED lines=12> */
.L_x_7885:
[----:B------:R-:W-:Y:S05]  /*26210*/  BSYNC B5 ;  /* 0x0000000000057941 */ /* 0x000fea0003800000 */
.L_x_7884:
        /* <DEDUP_REMOVED lines=18> */
.L_x_7887:
[----:B------:R-:W-:Y:S02]  /*26340*/  ISETP.GE.AND P0, PT, R25, RZ, PT ;  /* 0x000000ff1900720c */ /* 0x000fe40003f06270 */
[----:B------:R-:W-:-:S11]  /*26350*/  MOV R3, 0x3fd774eb ;  /* 0x3fd774eb00037802 */ /* 0x000fd60000000f00 */
[----:B------:R-:W-:-:S04]  /*26360*/  @P0 FFMA.FTZ R0, R3, 0.93318945169448852539, -R0 ;  /* 0x3f6ee58103000823 */ /* 0x000fc80000010800 */
[----:B------:R-:W-:-:S07]  /*26370*/  @!P0 FFMA.FTZ R0, R3, 0.93318945169448852539, R0 ;  /* 0x3f6ee58103008823 */ /* 0x000fce0000010000 */
.L_x_7888:
[----:B------:R-:W-:Y:S05]  /*26380*/  BSYNC B0 ;  /* 0x0000000000007941 */ /* 0x000fea0003800000 */
.L_x_7886:
        /* <DEDUP_REMOVED lines=27> */
.L_x_7876:
        /* <DEDUP_REMOVED lines=33> */
.L_x_7890:
[----:B------:R-:W-:Y:S05]  /*26750*/  BSYNC B5 ;  /* 0x0000000000057941 */ /* 0x000fea0003800000 */
.L_x_7889:
        /* <DEDUP_REMOVED lines=18> */
.L_x_7892:
[----:B------:R-:W-:Y:S02]  /*26880*/  ISETP.GE.AND P0, PT, R25, RZ, PT ;  /* 0x000000ff1900720c */ /* 0x000fe40003f06270 */
[----:B------:R-:W-:-:S11]  /*26890*/  MOV R3, 0x3fd774eb ;  /* 0x3fd774eb00037802 */ /* 0x000fd60000000f00 */
[----:B------:R-:W-:-:S04]  /*268a0*/  @P0 FFMA.FTZ R0, R3, 0.93318945169448852539, -R0 ;  /* 0x3f6ee58103000823 */ /* 0x000fc80000010800 */
[----:B------:R-:W-:-:S07]  /*268b0*/  @!P0 FFMA.FTZ R0, R3, 0.93318945169448852539, R0 ;  /* 0x3f6ee58103008823 */ /* 0x000fce0000010000 */
.L_x_7893:
[----:B------:R-:W-:Y:S05]  /*268c0*/  BSYNC B0 ;  /* 0x0000000000007941 */ /* 0x000fea0003800000 */
.L_x_7891:
        /* <DEDUP_REMOVED lines=10> */
.L_x_7883:
[----:B------:R-:W-:Y:S05]  /*26970*/  BSYNC B4 ;  /* 0x0000000000047941 */ /* 0x000fea0003800000 */
.L_x_7875:
[----:B------:R-:W-:Y:S01]  /*26980*/  ISETP.NE.AND P0, PT, R27, RZ, PT ;  /* 0x000000ff1b00720c */ /* 0x000fe20003f05270 */
[----:B------:R-:W-:Y:S01]  /*26990*/  FADD.FTZ R24, R30, 0.69314718246459960938 ;  /* 0x3f3172181e187421 */ /* 0x000fe20000010000 */
[----:B------:R-:W-:-:S11]  /*269a0*/  FADD.FTZ R3, |R0|, -RZ ;  /* 0x800000ff00037221 */ /* 0x000fd60000010200 */
[----:B------:R-:W-:Y:S01]  /*269b0*/  @!P0 FADD.FTZ R24, -R24, -RZ ;  /* 0x800000ff18188221 */ /* 0x000fe20000010100 */
[----:B------:R-:W-:Y:S06]  /*269c0*/  BRA `(.L_x_7874) ;  /* 0x00000000003c7947 */ /* 0x000fec0003800000 */
.L_x_7834:
        /* <DEDUP_REMOVED lines=15> */
.L_x_7874:
[----:B------:R-:W-:Y:S05]  /*26ac0*/  BSYNC B2 ;  /* 0x0000000000027941 */ /* 0x000fea0003800000 */
.L_x_7833:
        /* <DEDUP_REMOVED lines=9> */
.L_x_7894:
[----:B------:R-:W-:Y:S02]  /*26b60*/  FSETP.GTU.FTZ.AND P0, PT, R0, +INF , PT ;  /* 0x7f8000000000780b */ /* 0x000fe40003f1c000 */
[----:B------:R-:W-:-:S11]  /*26b70*/  MOV R25, R3 ;  /* 0x0000000300197202 */ /* 0x000fd60000000f00 */
[----:B------:R-:W-:-:S07]  /*26b80*/  @!P0 MOV R24, R0 ;  /* 0x0000000000188202 */ /* 0x000fce0000000f00 */
.L_x_7832:
[----:B------:R-:W-:Y:S05]  /*26b90*/  BSYNC B3 ;  /* 0x0000000000037941 */ /* 0x000fea0003800000 */
.L_x_7831:
        /* <DEDUP_REMOVED lines=114> */
.L_x_7905:
        /* <DEDUP_REMOVED lines=10> */
.L_x_7907:
[----:B------:R-:W-:-:S04]  /*27360*/  FADD.FTZ R4, -R0, R5 ;  /* 0x0000000500047221 */ /* 0x000fc80000010100 */
[----:B------:R-:W-:-:S07]  /*27370*/  FMUL.FTZ R4, R4, 0.5 ;  /* 0x3f00000004047820 */ /* 0x000fce0000410000 */
.L_x_7908:
[----:B------:R-:W-:Y:S05]  /*27380*/  BSYNC B1 ;  /* 0x0000000000017941 */ /* 0x000fea0003800000 */
.L_x_7906:
        /* <DEDUP_REMOVED lines=11> */
.L_x_7910:
[----:B------:R-:W-:-:S04]  /*27440*/  FADD.FTZ R7, R6, -R7 ;  /* 0x8000000706077221 */ /* 0x000fc80000010000 */
[----:B------:R-:W-:-:S07]  /*27450*/  FMUL.FTZ R7, R7, 0.5 ;  /* 0x3f00000007077820 */ /* 0x000fce0000410000 */
.L_x_7911:
[----:B------:R-:W-:Y:S05]  /*27460*/  BSYNC B1 ;  /* 0x0000000000017941 */ /* 0x000fea0003800000 */
.L_x_7909:
        /* <DEDUP_REMOVED lines=35> */
.L_x_7904:
[----:B------:R1:W3:Y:S02]  /*276a0*/  MUFU.SQRT R30, R34 ;  /* 0x00000022001e7308 */ /* 0x0002e40000002000 */
.L_x_7903:
[----:B------:R-:W-:Y:S05]  /*276b0*/  BSYNC B0 ;  /* 0x0000000000007941 */ /* 0x000fea0003800000 */
.L_x_7902:
        /* <DEDUP_REMOVED lines=24> */
.L_x_7918:
[----:B------:R-:W-:-:S04]  /*27840*/  FADD.FTZ R0, -R0, R5 ;  /* 0x0000000500007221 */ /* 0x000fc80000010100 */
[----:B------:R-:W-:-:S07]  /*27850*/  FMUL.FTZ R0, R0, 0.5 ;  /* 0x3f00000000007820 */ /* 0x000fce0000410000 */
.L_x_7919:
[----:B------:R-:W-:Y:S05]  /*27860*/  BSYNC B1 ;  /* 0x0000000000017941 */ /* 0x000fea0003800000 */
.L_x_7917:
        /* <DEDUP_REMOVED lines=10> */
.L_x_7921:
[----:B------:R-:W-:-:S04]  /*27910*/  FADD.FTZ R3, -R3, R6 ;  /* 0x0000000603037221 */ /* 0x000fc80000010100 */
[----:B------:R-:W-:-:S07]  /*27920*/  FMUL.FTZ R3, R3, 0.5 ;  /* 0x3f00000003037820 */ /* 0x000fce0000410000 */
.L_x_7922:
[----:B------:R-:W-:Y:S05]  /*27930*/  BSYNC B1 ;  /* 0x0000000000017941 */ /* 0x000fea0003800000 */
.L_x_7920:
[----:B------:R-:W-:Y:S01]  /*27940*/  FADD.FTZ R3, R3, R0 ;  /* 0x0000000003037221 */ /* 0x000fe20000010000 */
[----:B------:R-:W-:Y:S01]  /*27950*/  FADD.FTZ R32, R29, R32 ;  /* 0x000000201d207221 */ /* 0x000fe20000010000 */
[----:B------:R-:W-:-:S03]  /*27960*/  PLOP3.LUT P0, PT, PT, PT, PT, 0x80, 0x0 ;  /* 0x000000000000781c */ /* 0x000fc60003f0f070 */
[----:B------:R-:W-:-:S06]  /*27970*/  FMUL.FTZ R32, R32, R3 ;  /* 0x0000000320207220 */ /* 0x000fcc0000410000 */
[----:B------:R-:W4:Y:S01]  /*27980*/  MUFU.SQRT R32, R32 ;  /* 0x0000002000207308 */ /* 0x000f220000002000 */
[----:B------:R-:W-:Y:S05]  /*27990*/  BRA `(.L_x_7914) ;  /* 0x0000000000687947 */ /* 0x000fea0003800000 */
.L_x_7916:
        /* <DEDUP_REMOVED lines=15> */
.L_x_7915:
        /* <DEDUP_REMOVED lines=8> */
.L_x_7913:
[----:B------:R-:W-:Y:S01]  /*27b10*/  PLOP3.LUT P0, PT, PT, PT, PT, 0x80, 0x0 ;  /* 0x000000000000781c */ /* 0x000fe20003f0f070 */
[----:B------:R-:W-:Y:S01]  /*27b20*/  FMUL.FTZ R32, R32, 16777216 ;  /* 0x4b80000020207820 */ /* 0x000fe20000410000 */
[----:B------:R-:W-:-:S11]  /*27b30*/  FMUL.FTZ R29, R29, 16777216 ;  /* 0x4b8000001d1d7820 */ /* 0x000fd60000410000 */
.L_x_7914:
[----:B------:R-:W-:Y:S05]  /*27b40*/  BSYNC B0 ;  /* 0x0000000000007941 */ /* 0x000fea0003800000 */
.L_x_7912:
        /* <DEDUP_REMOVED lines=33> */
.L_x_7925:
        /* <DEDUP_REMOVED lines=28> */
.L_x_7924:
        /* <DEDUP_REMOVED lines=19> */
[----:B-123--:R-:W-:Y:S05]  /*28050*/  CALL.REL.NOINC `($__internal_13_$__cuda_sm3x_div_rn_ftz_f32_slowpath) ;  /* 0x0000001800247944 */ /* 0x00efea0003c00000 */
.L_x_7929:
[----:B------:R-:W-:Y:S05]  /*28060*/  BSYNC B5 ;  /* 0x0000000000057941 */ /* 0x000fea0003800000 */
.L_x_7928:
        /* <DEDUP_REMOVED lines=18> */
.L_x_7931:
[----:B------:R-:W-:Y:S02]  /*28190*/  ISETP.GE.AND P0, PT, R29, RZ, PT ;  /* 0x000000ff1d00720c */ /* 0x000fe40003f06270 */
[----:B------:R-:W-:-:S11]  /*281a0*/  MOV R3, 0x3fd774eb ;  /* 0x3fd774eb00037802 */ /* 0x000fd60000000f00 */
[----:B------:R-:W-:-:S04]  /*281b0*/  @P0 FFMA.FTZ R0, R3, 0.93318945169448852539, -R0 ;  /* 0x3f6ee58103000823 */ /* 0x000fc80000010800 */
[----:B------:R-:W-:-:S07]  /*281c0*/  @!P0 FFMA.FTZ R0, R3, 0.93318945169448852539, R0 ;  /* 0x3f6ee58103008823 */ /* 0x000fce0000010000 */
.L_x_7932:
[----:B------:R-:W-:Y:S05]  /*281d0*/  BSYNC B0 ;  /* 0x0000000000007941 */ /* 0x000fea0003800000 */
.L_x_7930:
        /* <DEDUP_REMOVED lines=11> */
.L_x_7927:
        /* <DEDUP_REMOVED lines=17> */
.L_x_7934:
[----:B------:R-:W-:Y:S05]  /*283a0*/  BSYNC B5 ;  /* 0x0000000000057941 */ /* 0x000fea0003800000 */
.L_x_7933:
        /* <DEDUP_REMOVED lines=18> */
.L_x_7936:
[----:B------:R-:W-:Y:S02]  /*284d0*/  ISETP.GE.AND P0, PT, R29, RZ, PT ;  /* 0x000000ff1d00720c */ /* 0x000fe40003f06270 */
[----:B------:R-:W-:-:S11]  /*284e0*/  MOV R3, 0x3fd774eb ;  /* 0x3fd774eb00037802 */ /* 0x000fd60000000f00 */
[----:B------:R-:W-:-:S04]  /*284f0*/  @P0 FFMA.FTZ R0, R3, 0.93318945169448852539, -R0 ;  /* 0x3f6ee58103000823 */ /* 0x000fc80000010800 */
[----:B------:R-:W-:-:S07]  /*28500*/  @!P0 FFMA.FTZ R0, R3, 0.93318945169448852539, R0 ;  /* 0x3f6ee58103008823 */ /* 0x000fce0000010000 */
.L_x_7937:
[----:B------:R-:W-:Y:S05]  /*28510*/  BSYNC B0 ;  /* 0x0000000000007941 */ /* 0x000fea0003800000 */
.L_x_7935:
        /* <DEDUP_REMOVED lines=10> */
.L_x_7926:
[----:B------:R-:W-:Y:S05]  /*285c0*/  BSYNC B4 ;  /* 0x0000000000047941 */ /* 0x000fea0003800000 */
.L_x_7923:
[----:B------:R-:W-:-:S13]  /*285d0*/  ISETP.NE.AND P0, PT, R27, RZ, PT ;  /* 0x000000ff1b00720c */ /* 0x000fda0003f05270 */
[----:B---3--:R-:W-:Y:S01]  /*285e0*/  @!P0 FADD.FTZ R30, -R30, -RZ ;  /* 0x800000ff1e1e8221 */ /* 0x008fe20000010100 */
[----:B------:R-:W-:Y:S06]  /*285f0*/  BRA `(.L_x_7938) ;  /* 0x0000000c006c7947 */ /* 0x000fec0003800000 */
.L_x_7901:
[----:B------:R-:W-:Y:S01]  /*28600*/  FADD.FTZ R5, -R28, 6.1232342629258392722e-17 ;  /* 0x248d31321c057421 */ /* 0x000fe20000010100 */
[----:B------:R-:W-:-:S03]  /*28610*/  FADD.FTZ R30, -R26, -RZ ;  /* 0x800000ff1a1e7221 */ /* 0x000fc60000010100 */
[----:B------:R-:W-:Y:S01]  /*28620*/  FADD.FTZ R5, R5, 1.5707963705062866211 ;  /* 0x3fc90fdb05057421 */ /* 0x000fe20000010000 */
[----:B------:R-:W-:Y:S06]  /*28630*/  BRA `(.L_x_7938) ;  /* 0x0000000c005c7947 */ /* 0x000fec0003800000 */
.L_x_7900:
[----:B------:R-:W-:Y:S01]  /*28640*/  FADD.FTZ R30, -R26, -RZ ;  /* 0x800000ff1a1e7221 */ /* 0x000fe20000010100 */
[----:B------:R-:W-:Y:S01]  /*28650*/  MOV R5, RZ ;  /* 0x000000ff00057202 */ /* 0x000fe20000000f00 */
[----:B------:R-:W-:Y:S06]  /*28660*/  BRA `(.L_x_7938) ;  /* 0x0000000c00507947 */ /* 0x000fec0003800000 */
.L_x_7899:
        /* <DEDUP_REMOVED lines=23> */
[----:B0-2---:R-:W-:Y:S05]  /*287e0*/  CALL.REL.NOINC `($__internal_13_$__cuda_sm3x_div_rn_ftz_f32_slowpath) ;  /* 0x0000001000407944 */ /* 0x005fea0003c00000 */
.L_x_7943:
[----:B------:R-:W-:Y:S05]  /*287f0*/  BSYNC B5 ;  /* 0x0000000000057941 */ /* 0x000fea0003800000 */
.L_x_7942:
        /* <DEDUP_REMOVED lines=18> */
.L_x_7945:
[----:B------:R-:W-:Y:S02]  /*28920*/  ISETP.GE.AND P0, PT, R28, RZ, PT ;  /* 0x000000ff1c00720c */ /* 0x000fe40003f06270 */
[----:B------:R-:W-:-:S11]  /*28930*/  MOV R3, 0x3fd774eb ;  /* 0x3fd774eb00037802 */ /* 0x000fd60000000f00 */
[----:B------:R-:W-:-:S04]  /*28940*/  @P0 FFMA.FTZ R0, R3, 0.93318945169448852539, -R0 ;  /* 0x3f6ee58103000823 */ /* 0x000fc80000010800 */
[----:B------:R-:W-:-:S07]  /*28950*/  @!P0 FFMA.FTZ R0, R3, 0.93318945169448852539, R0 ;  /* 0x3f6ee58103008823 */ /* 0x000fce0000010000 */
.L_x_7946:
[----:B------:R-:W-:Y:S05]  /*28960*/  BSYNC B0 ;  /* 0x0000000000007941 */ /* 0x000fea0003800000 */
.L_x_7944:
        /* <DEDUP_REMOVED lines=13> */
.L_x_7941:
        /* <DEDUP_REMOVED lines=12> */
.L_x_7949:
[----:B------:R-:W-:Y:S05]  /*28b00*/  BSYNC B5 ;  /* 0x0000000000057941 */ /* 0x000fea0003800000 */
.L_x_7948:
        /* <DEDUP_REMOVED lines=18> */
.L_x_7951:
[----:B------:R-:W-:Y:S02]  /*28c30*/  ISETP.GE.AND P0, PT, R28, RZ, PT ;  /* 0x000000ff1c00720c */ /* 0x000fe40003f06270 */
[----:B------:R-:W-:-:S11]  /*28c40*/  MOV R3, 0x3fd774eb ;  /* 0x3fd774eb00037802 */ /* 0x000fd60000000f00 */
[----:B------:R-:W-:-:S04]  /*28c50*/  @P0 FFMA.FTZ R0, R3, 0.93318945169448852539, -R0 ;  /* 0x3f6ee58103000823 */ /* 0x000fc80000010800 */
[----:B------:R-:W-:-:S07]  /*28c60*/  @!P0 FFMA.FTZ R0, R3, 0.93318945169448852539, R0 ;  /* 0x3f6ee58103008823 */ /* 0x000fce0000010000 */
.L_x_7952:
[----:B------:R-:W-:Y:S05]  /*28c70*/  BSYNC B0 ;  /* 0x0000000000007941 */ /* 0x000fea0003800000 */
.L_x_7950:
        /* <DEDUP_REMOVED lines=27> */
.L_x_7940:
        /* <DEDUP_REMOVED lines=32> */
[----:B0-2---:R-:W-:Y:S05]  /*29030*/  CALL.REL.NOINC `($__internal_13_$__cuda_sm3x_div_rn_ftz_f32_slowpath) ;  /* 0x00000008002c7944 */ /* 0x005fea0003c00000 */
.L_x_7954:
[----:B------:R-:W-:Y:S05]  /*29040*/  BSYNC B5 ;  /* 0x0000000000057941 */ /* 0x000fea0003800000 */
.L_x_7953:
        /* <DEDUP_REMOVED lines=18> */
.L_x_7956:
[----:B------:R-:W-:Y:S02]  /*29170*/  ISETP.GE.AND P0, PT, R28, RZ, PT ;  /* 0x000000ff1c00720c */ /* 0x000fe40003f06270 */
[----:B------:R-:W-:-:S11]  /*29180*/  MOV R3, 0x3fd774eb ;  /* 0x3fd774eb00037802 */ /* 0x000fd60000000f00 */
[----:B------:R-:W-:-:S04]  /*29190*/  @P0 FFMA.FTZ R0, R3, 0.93318945169448852539, -R0 ;  /* 0x3f6ee58103000823 */ /* 0x000fc80000010800 */
[----:B------:R-:W-:-:S07]  /*291a0*/  @!P0 FFMA.FTZ R0, R3, 0.93318945169448852539, R0 ;  /* 0x3f6ee58103008823 */ /* 0x000fce0000010000 */
.L_x_7957:
[----:B------:R-:W-:Y:S05]  /*291b0*/  BSYNC B0 ;  /* 0x0000000000007941 */ /* 0x000fea0003800000 */
.L_x_7955:
        /* <DEDUP_REMOVED lines=10> */
.L_x_7947:
[----:B------:R-:W-:Y:S05]  /*29260*/  BSYNC B4 ;  /* 0x0000000000047941 */ /* 0x000fea0003800000 */
.L_x_7939:
[----:B------:R-:W-:Y:S01]  /*29270*/  ISETP.NE.AND P0, PT, R27, RZ, PT ;  /* 0x000000ff1b00720c */ /* 0x000fe20003f05270 */
[----:B------:R-:W-:Y:S01]  /*29280*/  FADD.FTZ R30, R31, 0.69314718246459960938 ;  /* 0x3f3172181f1e7421 */ /* 0x000fe20000010000 */
[----:B------:R-:W-:-:S11]  /*29290*/  FADD.FTZ R5, |R0|, -RZ ;  /* 0x800000ff00057221 */ /* 0x000fd60000010200 */
[----:B------:R-:W-:Y:S01]  /*292a0*/  @!P0 FADD.FTZ R30, -R30, -RZ ;  /* 0x800000ff1e1e8221 */ /* 0x000fe20000010100 */
[----:B------:R-:W-:Y:S06]  /*292b0*/  BRA `(.L_x_7938) ;  /* 0x00000000003c7947 */ /* 0x000fec0003800000 */
.L_x_7898:
        /* <DEDUP_REMOVED lines=15> */
.L_x_7938:
[----:B------:R-:W-:Y:S05]  /*293b0*/  BSYNC B2 ;  /* 0x0000000000027941 */ /* 0x000fea0003800000 */
.L_x_7897:
        /* <DEDUP_REMOVED lines=9> */
.L_x_7958:
[----:B------:R-:W-:Y:S02]  /*29450*/  FSETP.GTU.FTZ.AND P0, PT, R0, +INF , PT ;  /* 0x7f8000000000780b */ /* 0x000fe40003f1c000 */
[----:B------:R-:W-:-:S11]  /*29460*/  MOV R3, R5 ;  /* 0x0000000500037202 */ /* 0x000fd60000000f00 */
[----:B------:R-:W-:-:S07]  /*29470*/  @!P0 MOV R30, R0 ;  /* 0x00000000001e8202 */ /* 0x000fce0000000f00 */
.L_x_7896:
[----:B------:R-:W-:Y:S05]  /*29480*/  BSYNC B3 ;  /* 0x0000000000037941 */ /* 0x000fea0003800000 */
.L_x_7895:
        /* <DEDUP_REMOVED lines=19> */
.L_x_7961:
        /* <DEDUP_REMOVED lines=8> */
.L_x_7962:
        /* <DEDUP_REMOVED lines=8> */
.L_x_7963:
        /* <DEDUP_REMOVED lines=8> */
.L_x_7964:
        /* <DEDUP_REMOVED lines=9> */
.L_x_7965:
[----:B------:R-:W-:Y:S05]  /*297d0*/  BSYNC B1 ;  /* 0x0000000000017941 */ /* 0x000fea0003800000 */
.L_x_7960:
[----:B------:R-:W-:-:S13]  /*297e0*/  ISETP.GE.AND P0, PT, R13, R10, PT ;  /* 0x0000000a0d00720c */ /* 0x000fda0003f06270 */
[----:B--234-:R-:W2:Y:S01]  /*297f0*/  @!P0 LDC.64 R4, c[0x0][0x218] ;  /* 0x00008600ff048b82 */ /* 0x01cea20000000a00 */
[----:B------:R-:W-:Y:S02]  /*29800*/  @!P0 IADD3 R9, R2, R13, RZ ;  /* 0x0000000d02098210 */ /* 0x000fe40007ffe0ff */
[----:B------:R-:W-:Y:S02]  /*29810*/  @!P0 F2FP.F16.F32.PACK_AB R7, R25, R24 ;  /* 0x000000181907823e */ /* 0x000fe400000000ff */
[----:B------:R-:W-:Y:S01]  /*29820*/  @!P0 IADD3 R13, R13, 0x80, RZ ;  /* 0x000000800d0d8810 */ /* 0x000fe20007ffe0ff */
[----:B--2---:R-:W-:-:S05]  /*29830*/  @!P0 IMAD.WIDE.U32 R4, R9, 0x4, R4 ;  /* 0x0000000409048825 */ /* 0x004fca00078e0004 */
[----:B------:R2:W-:Y:S02]  /*29840*/  @!P0 STG.E desc[UR4][R4.64], R7 ;  /* 0x0000000704008986 */ /* 0x0005e4000c101904 */
.L_x_7966:
[----:B------:R-:W-:Y:S05]  /*29850*/  BSYNC B0 ;  /* 0x0000000000007941 */ /* 0x000fea0003800000 */
.L_x_7959:
        /* <DEDUP_REMOVED lines=9> */
        .weak           $__internal_13_$__cuda_sm3x_div_rn_ftz_f32_slowpath
        .type           $__internal_13_$__cuda_sm3x_div_rn_ftz_f32_slowpath,@function
        .size           $__internal_13_$__cuda_sm3x_div_rn_ftz_f32_slowpath,(.L_x_21018 - $__internal_13_$__cuda_sm3x_div_rn_ftz_f32_slowpath)
$__internal_13_$__cuda_sm3x_div_rn_ftz_f32_slowpath:
        /* <DEDUP_REMOVED lines=32> */
.L_x_7969:
[----:B------:R-:W-:Y:S05]  /*29af0*/  BSYNC B1 ;  /* 0x0000000000017941 */ /* 0x000fea0003800000 */
.L_x_7968:
        /* <DEDUP_REMOVED lines=27> */
.L_x_7975:
[----:B------:R-:W-:-:S07]  /*29cb0*/  LEA R0, R3, R0, 0x17 ;  /* 0x0000000003007211 */ /* 0x000fce00078eb8ff */
.L_x_7976:
[----:B------:R-:W-:Y:S05]  /*29cc0*/  BSYNC B1 ;  /* 0x0000000000017941 */ /* 0x000fea0003800000 */
.L_x_7974:
[----:B------:R-:W-:Y:S05]  /*29cd0*/  BRA `(.L_x_7977) ;  /* 0x0000000000207947 */ /* 0x000fea0003800000 */
.L_x_7973:
[----:B------:R-:W-:-:S04]  /*29ce0*/  LOP3.LUT R0, R8, 0x80000000, R9, 0x48, !PT ;  /* 0x8000000008007812 */ /* 0x000fc800078e4809 */
[----:B------:R-:W-:Y:S01]  /*29cf0*/  LOP3.LUT R0, R0, 0x7f800000, RZ, 0xfc, !PT ;  /* 0x7f80000000007812 */ /* 0x000fe200078efcff */
[----:B------:R-:W-:Y:S06]  /*29d00*/  BRA `(.L_x_7977) ;  /* 0x0000000000147947 */ /* 0x000fec0003800000 */
.L_x_7972:
[----:B------:R-:W-:Y:S01]  /*29d10*/  LOP3.LUT R0, R8, 0x80000000, R9, 0x48, !PT ;  /* 0x8000000008007812 */ /* 0x000fe200078e4809 */
[----:B------:R-:W-:Y:S06]  /*29d20*/  BRA `(.L_x_7977) ;  /* 0x00000000000c7947 */ /* 0x000fec0003800000 */
.L_x_7971:
[----:B------:R-:W0:Y:S01]  /*29d30*/  MUFU.RSQ R0, -QNAN ;  /* 0xffc0000000007908 */ /* 0x000e220000001400 */
[----:B------:R-:W-:Y:S05]  /*29d40*/  BRA `(.L_x_7977) ;  /* 0x0000000000047947 */ /* 0x000fea0003800000 */
.L_x_7970:
[----:B------:R-:W-:-:S07]  /*29d50*/  FADD.FTZ R0, R9, R8 ;  /* 0x0000000809007221 */ /* 0x000fce0000010000 */
.L_x_7977:
[----:B------:R-:W-:Y:S05]  /*29d60*/  BSYNC B0 ;  /* 0x0000000000007941 */ /* 0x000fea0003800000 */
.L_x_7967:
[----:B------:R-:W-:Y:S01]  /*29d70*/  HFMA2.MMA R7, -RZ, RZ, 0, 0 ;  /* 0x00000000ff077435 */ /* 0x000fe200000001ff */
[----:B------:R-:W-:-:S05]  /*29d80*/  MOV R6, R4 ;  /* 0x0000000400067202 */ /* 0x000fca0000000f00 */
[----:B0-----:R-:W-:Y:S05]  /*29d90*/  RET.REL.NODEC R6 `(_ZN2at6native29vectorized_elementwise_kernelILi8EZZZNS0_17acosh_kernel_cudaERNS_18TensorIteratorBaseEENKUlvE_clEvENKUlvE1_clEvEUlN3c107complexINS6_4HalfEEEE_St5arrayIPcLm2EEEEviT0_T1_) ;  /* 0xfffffd6006987950 */ /* 0x001fea0003c3ffff */
.L_x_7978:
        /* <DEDUP_REMOVED lines=14> */
.L_x_21018:


//--------------------- .text._ZN2at6native18elementwise_kernelILi128ELi4EZNS0_15gpu_kernel_implIZZZNS0_17acosh_kernel_cudaERNS_18TensorIteratorBaseEENKUlvE_clEvENKUlvE0_clEvEUlN3c107complexIfEEE_EEvS4_RKT_EUliE_EEviT1_ --------------------------
	.section	.text._ZN2at6native18elementwise_kernelILi128ELi4EZNS0_15gpu_kernel_implIZZZNS0_17acosh_kernel_cudaERNS_18TensorIteratorBaseEENKUlvE_clEvENKUlvE0_clEvEUlN3c107complexIfEEE_EEvS4_RKT_EUliE_EEviT1_,"ax",@progbits
	.align	128
        .global         _ZN2at6native18elementwise_kernelILi128ELi4EZNS0_15gpu_kernel_implIZZZNS0_17acosh_kernel_cudaERNS_18TensorIteratorBaseEENKUlvE_clEvENKUlvE0_clEvEUlN3c107complexIfEEE_EEvS4_RKT_EUliE_EEviT1_
        .type           _ZN2at6native18elementwise_kernelILi128ELi4EZNS0_15gpu_kernel_implIZZZNS0_17acosh_kernel_cudaERNS_18TensorIteratorBaseEENKUlvE_clEvENKUlvE0_clEvEUlN3c107complexIfEEE_EEvS4_RKT_EUliE_EEviT1_,@function
        .size           _ZN2at6native18elementwise_kernelILi128ELi4EZNS0_15gpu_kernel_implIZZZNS0_17acosh_kernel_cudaERNS_18TensorIteratorBaseEENKUlvE_clEvENKUlvE0_clEvEUlN3c107complexIfEEE_EEvS4_RKT_EUliE_EEviT1_,(.L_x_21019 - _ZN2at6native18elementwise_kernelILi128ELi4EZNS0_15gpu_kernel_implIZZZNS0_17acosh_kernel_cudaERNS_18TensorIteratorBaseEENKUlvE_clEvENKUlvE0_clEvEUlN3c107complexIfEEE_EEvS4_RKT_EUliE_EEviT1_)
        .other          _ZN2at6native18elementwise_kernelILi128ELi4EZNS0_15gpu_kernel_implIZZZNS0_17acosh_kernel_cudaERNS_18TensorIteratorBaseEENKUlvE_clEvENKUlvE0_clEvEUlN3c107complexIfEEE_EEvS4_RKT_EUliE_EEviT1_,@"STO_CUDA_ENTRY STV_DEFAULT"
_ZN2at6native18elementwise_kernelILi128ELi4EZNS0_15gpu_kernel_implIZZZNS0_17acosh_kernel_cudaERNS_18TensorIteratorBaseEENKUlvE_clEvENKUlvE0_clEvEUlN3c107complexIfEEE_EEvS4_RKT_EUliE_EEviT1_:
.text._ZN2at6native18elementwise_kernelILi128ELi4EZNS0_15gpu_kernel_implIZZZNS0_17acosh_kernel_cudaERNS_18TensorIteratorBaseEENKUlvE_clEvENKUlvE0_clEvEUlN3c107complexIfEEE_EEvS4_RKT_EUliE_EEviT1_:
        /* <DEDUP_REMOVED lines=312> */
.L_x_7981:
[----:B------:R-:W0:Y:S01]  /*1380*/  LDC.U8 R5, c[0x0][0x422] ;  /* 0x00010880ff057b82 */ /* 0x000e220000000000 */
[----:B------:R-:W-:Y:S01]  /*1390*/  ULDC.64 UR4, c[0x0][0x418] ;  /* 0x0001060000047ab9 */ /* 0x000fe20000000a00 */
[----:B------:R-:W-:Y:S01]  /*13a0*/  BSSY B7, `(.L_x_7982) ;  /* 0x00000f5000077945 */ /* 0x000fe20003800000 */
        /* <DEDUP_REMOVED lines=14> */
[----:B------:R-:W-:Y:S01]  /*1490*/  IMAD.MOV.U32 R5, RZ, RZ, RZ ;  /* 0x000000ffff057224 */ /* 0x000fe200078e00ff */
[----:B--2---:R0:W1:Y:S01]  /*14a0*/  I2F.S16 R4, R2 ;  /* 0x0000000200047306 */ /* 0x0040620000101400 */
[----:B------:R-:W-:Y:S05]  /*14b0*/  BRA `(.L_x_7988) ;  /* 0x0000000c008c7947 */ /* 0x000fea0003800000 */
.L_x_7986:
[----:B------:R-:W2:Y:S01]  /*14c0*/  LDG.E.U8 R2, desc[UR36][R2.64] ;  /* 0x0000002402027981 */ /* 0x000ea2000c1e1100 */
[----:B------:R-:W-:Y:S01]  /*14d0*/  IMAD.MOV.U32 R5, RZ, RZ, RZ ;  /* 0x000000ffff057224 */ /* 0x000fe200078e00ff */
[----:B--2---:R-:W-:Y:S01]  /*14e0*/  I2FP.F32.U32 R4, R2 ;  /* 0x0000000200047245 */ /* 0x004fe20000201000 */
[----:B------:R-:W-:Y:S06]  /*14f0*/  BRA `(.L_x_7988) ;  /* 0x0000000c007c7947 */ /* 0x000fec0003800000 */
.L_x_7985:
[----:B------:R-:W-:-:S13]  /*1500*/  ISETP.NE.AND P0, PT, R4, 0x2, PT ;  /* 0x000000020400780c */ /* 0x000fda0003f05270 */
[----:B------:R-:W-:Y:S05]  /*1510*/  @!P0 BRA `(.L_x_7989) ;  /* 0x0000000000308947 */ /* 0x000fea0003800000 */
[----:B------:R-:W-:-:S13]  /*1520*/  ISETP.NE.AND P0, PT, R4, 0x3, PT ;  /* 0x000000030400780c */ /* 0x000fda0003f05270 */
[----:B------:R-:W-:Y:S05]  /*1530*/  @!P0 BRA `(.L_x_7990) ;  /* 0x0000000000188947 */ /* 0x000fea0003800000 */
[----:B------:R-:W-:-:S13]  /*1540*/  ISETP.NE.AND P0, PT, R4, 0x4, PT ;  /* 0x000000040400780c */ /* 0x000fda0003f05270 */
[----:B------:R-:W-:Y:S05]  /*1550*/  @P0 BRA `(.L_x_7987) ;  /* 0x0000000c00000947 */ /* 0x000fea0003800000 */
[----:B------:R-:W2:Y:S01]  /*1560*/  LDG.E.64 R2, desc[UR36][R2.64] ;  /* 0x0000002402027981 */ /* 0x000ea2000c1e1b00 */
[----:B------:R-:W-:Y:S01]  /*1570*/  MOV R5, RZ ;  /* 0x000000ff00057202 */ /* 0x000fe20000000f00 */
[----:B--2---:R4:W0:Y:S01]  /*1580*/  I2F.S64 R4, R2 ;  /* 0x0000000200047312 */ /* 0x0048220000301400 */
[----:B------:R-:W-:Y:S05]  /*1590*/  BRA `(.L_x_7988) ;  /* 0x0000000c00547947 */ /* 0x000fea0003800000 */
.L_x_7990:
[----:B------:R-:W2:Y:S01]  /*15a0*/  LDG.E R2, desc[UR36][R2.64] ;  /* 0x0000002402027981 */ /* 0x000ea2000c1e1900 */
[----:B------:R-:W-:Y:S01]  /*15b0*/  IMAD.MOV.U32 R5, RZ, RZ, RZ ;  /* 0x000000ffff057224 */ /* 0x000fe200078e00ff */
[----:B--2---:R-:W-:Y:S01]  /*15c0*/  I2FP.F32.S32 R4, R2 ;  /* 0x0000000200047245 */ /* 0x004fe20000201400 */
[----:B------:R-:W-:Y:S06]  /*15d0*/  BRA `(.L_x_7988) ;  /* 0x0000000c00447947 */ /* 0x000fec0003800000 */
.L_x_7989:
[----:B------:R-:W2:Y:S01]  /*15e0*/  LDG.E.U16 R2, desc[UR36][R2.64] ;  /* 0x0000002402027981 */ /* 0x000ea2000c1e1500 */
[----:B------:R-:W-:Y:S01]  /*15f0*/  IMAD.MOV.U32 R5, RZ, RZ, RZ ;  /* 0x000000ffff057224 */ /* 0x000fe200078e00ff */
[----:B--2---:R0:W1:Y:S01]  /*1600*/  I2F.S16 R4, R2 ;  /* 0x0000000200047306 */ /* 0x0040620000101400 */
[----:B------:R-:W-:Y:S05]  /*1610*/  BRA `(.L_x_7988) ;  /* 0x0000000c00347947 */ /* 0x000fea0003800000 */
.L_x_7984:
[----:B------:R-:W-:-:S13]  /*1620*/  ISETP.GT.AND P0, PT, R4, 0x6, PT ;  /* 0x000000060400780c */ /* 0x000fda0003f04270 */
[----:B------:R-:W-:Y:S05]  /*1630*/  @P0 BRA `(.L_x_7991) ;  /* 0x00000000002c0947 */ /* 0x000fea0003800000 */
[----:B------:R-:W-:-:S13]  /*1640*/  ISETP.NE.AND P0, PT, R4, 0x5, PT ;  /* 0x000000050400780c */ /* 0x000fda0003f05270 */
[----:B------:R-:W-:Y:S05]  /*1650*/  @!P0 BRA `(.L_x_7992) ;  /* 0x0000000000148947 */ /* 0x000fea0003800000 */
[----:B------:R-:W-:-:S13]  /*1660*/  ISETP.NE.AND P0, PT, R4, 0x6, PT ;  /* 0x000000060400780c */ /* 0x000fda0003f05270 */
[----:B------:R-:W-:Y:S05]  /*1670*/  @P0 BRA `(.L_x_7987) ;  /* 0x0000000800b80947 */ /* 0x000fea0003800000 */
[----:B------:R2:W5:Y:S01]  /*1680*/  LDG.E R4, desc[UR36][R2.64] ;  /* 0x0000002402047981 */ /* 0x000562000c1e1900 */
[----:B------:R-:W-:Y:S01]  /*1690*/  HFMA2.MMA R5, -RZ, RZ, 0, 0 ;  /* 0x00000000ff057435 */ /* 0x000fe200000001ff */
[----:B------:R-:W-:Y:S10]  /*16a0*/  BRA `(.L_x_7988) ;  /* 0x0000000c00107947 */ /* 0x000ff40003800000 */
.L_x_7992:
[----:B------:R-:W2:Y:S01]  /*16b0*/  LDG.E.U16 R2, desc[UR36][R2.64] ;  /* 0x0000002402027981 */ /* 0x000ea2000c1e1500 */
[----:B------:R-:W-:Y:S02]  /*16c0*/  IMAD.MOV.U32 R5, RZ, RZ, RZ ;  /* 0x000000ffff057224 */ /* 0x000fe400078e00ff */
[----:B--2---:R-:W-:Y:S01]  /*16d0*/  HADD2.F32 R4, -RZ, R2.H0_H0 ;  /* 0x20000002ff047230 */ /* 0x004fe20000004100 */
[----:B------:R-:W-:Y:S06]  /*16e0*/  BRA `(.L_x_7988) ;  /* 0x0000000c00007947 */ /* 0x000fec0003800000 */
.L_x_7991:
[----:B------:R-:W-:-:S13]  /*16f0*/  ISETP.NE.AND P0, PT, R4, 0x7, PT ;  /* 0x000000070400780c */ /* 0x000fda0003f05270 */
[----:B------:R-:W-:Y:S05]  /*1700*/  @!P0 BRA `(.L_x_7993) ;  /* 0x0000000000288947 */ /* 0x000fea0003800000 */
[----:B------:R-:W-:-:S13]  /*1710*/  ISETP.NE.AND P0, PT, R4, 0x8, PT ;  /* 0x000000080400780c */ /* 0x000fda0003f05270 */
[----:B------:R-:W-:Y:S05]  /*1720*/  @!P0 BRA `(.L_x_7994) ;  /* 0x0000000000108947 */ /* 0x000fea0003800000 */
[----:B------:R-:W-:-:S13]  /*1730*/  ISETP.NE.AND P0, PT, R4, 0x9, PT ;  /* 0x000000090400780c */ /* 0x000fda0003f05270 */
[----:B------:R-:W-:Y:S05]  /*1740*/  @P0 BRA `(.L_x_7987) ;  /* 0x0000000800840947 */ /* 0x000fea0003800000 */
[----:B------:R3:W5:Y:S01]  /*1750*/  LDG.E.64 R4, desc[UR36][R2.64] ;  /* 0x0000002402047981 */ /* 0x000762000c1e1b00 */
[----:B------:R-:W-:Y:S05]  /*1760*/  BRA `(.L_x_7988) ;  /* 0x0000000800e07947 */ /* 0x000fea0003800000 */
.L_x_7994:
[----:B------:R-:W2:Y:S02]  /*1770*/  LDG.E R2, desc[UR36][R2.64] ;  /* 0x0000002402027981 */ /* 0x000ea4000c1e1900 */
[--C-:B--2---:R-:W-:Y:S02]  /*1780*/  HADD2.F32 R5, -RZ, R2.reuse.H1_H1 ;  /* 0x30000002ff057230 */ /* 0x104fe40000004100 */
[----:B------:R-:W-:Y:S01]  /*1790*/  HADD2.F32 R4, -RZ, R2.H0_H0 ;  /* 0x20000002ff047230 */ /* 0x000fe20000004100 */
[----:B------:R-:W-:Y:S06]  /*17a0*/  BRA `(.L_x_7988) ;  /* 0x0000000800d07947 */ /* 0x000fec0003800000 */
.L_x_7993:
[----:B------:R-:W2:Y:S01]  /*17b0*/  LDG.E.64 R2, desc[UR36][R2.64] ;  /* 0x0000002402027981 */ /* 0x000ea2000c1e1b00 */
[----:B------:R-:W-:Y:S01]  /*17c0*/  UMOV UR4, 0xf0000000 ;  /* 0xf000000000047882 */ /* 0x000fe20000000000 */
[----:B------:R-:W-:Y:S01]  /*17d0*/  UMOV UR5, 0x380fffff ;  /* 0x380fffff00057882 */ /* 0x000fe20000000000 */
[----:B------:R-:W-:Y:S01]  /*17e0*/  IMAD.MOV.U32 R5, RZ, RZ, RZ ;  /* 0x000000ffff057224 */ /* 0x000fe200078e00ff */
[----:B--2---:R-:W0:Y:S01]  /*17f0*/  F2F.F32.F64 R4, R2 ;  /* 0x0000000200047310 */ /* 0x004e220000301000 */
[----:B------:R-:W-:-:S14]  /*1800*/  DSETP.GEU.AND P0, PT, |R2|, UR4, PT ;  /* 0x0000000402007e2a */ /* 0x000fdc000bf0e200 */
[----:B0-----:R-:W-:Y:S01]  /*1810*/  @!P0 FMUL R4, R4, 1.175494350822287508e-38 ;  /* 0x0080000004048820 */ /* 0x001fe20000400000 */
[----:B------:R-:W-:Y:S06]  /*1820*/  BRA `(.L_x_7988) ;  /* 0x0000000800b07947 */ /* 0x000fec0003800000 */
.L_x_7983:
        /* <DEDUP_REMOVED lines=9> */
[----:B------:R-:W-:Y:S02]  /*18c0*/  MOV R5, RZ ;  /* 0x000000ff00057202 */ /* 0x000fe40000000f00 */
[----:B--2---:R-:W-:-:S04]  /*18d0*/  ISETP.NE.AND P0, PT, R2, RZ, PT ;  /* 0x000000ff0200720c */ /* 0x004fc80003f05270 */
[----:B------:R-:W-:Y:S01]  /*18e0*/  FSEL R4, RZ, 1, !P0 ;  /* 0x3f800000ff047808 */ /* 0x000fe20004000000 */
[----:B------:R-:W-:Y:S08]  /*18f0*/  BRA `(.L_x_7988) ;  /* 0x00000008007c7947 */ /* 0x000ff00003800000 */
.L_x_7997:
[----:B------:R-:W2:Y:S01]  /*1900*/  LDG.E.128 R8, desc[UR36][R2.64] ;  /* 0x0000002402087981 */ /* 0x000ea2000c1e1d00 */
[----:B------:R-:W-:Y:S01]  /*1910*/  UMOV UR4, 0xf0000000 ;  /* 0xf000000000047882 */ /* 0x000fe20000000000 */
[----:B------:R-:W-:Y:S01]  /*1920*/  UMOV UR5, 0x380fffff ;  /* 0x380fffff00057882 */ /* 0x000fe20000000000 */
[----:B--2---:R-:W0:Y:S01]  /*1930*/  F2F.F32.F64 R5, R10 ;  /* 0x0000000a00057310 */ /* 0x004e220000301000 */
[----:B------:R-:W-:Y:S02]  /*1940*/  DSETP.GEU.AND P0, PT, |R10|, UR4, PT ;  /* 0x000000040a007e2a */ /* 0x000fe4000bf0e200 */
[----:B------:R-:W-:-:S05]  /*1950*/  DSETP.GEU.AND P1, PT, |R8|, UR4, PT ;  /* 0x0000000408007e2a */ /* 0x000fca000bf2e200 */
[----:B------:R-:W1:Y:S07]  /*1960*/  F2F.F32.F64 R4, R8 ;  /* 0x0000000800047310 */ /* 0x000e6e0000301000 */
[----:B0-----:R-:W-:Y:S02]  /*1970*/  @!P0 FMUL R5, R5, 1.175494350822287508e-38 ;  /* 0x0080000005058820 */ /* 0x001fe40000400000 */
[----:B-1----:R-:W-:Y:S01]  /*1980*/  @!P1 FMUL R4, R4, 1.175494350822287508e-38 ;  /* 0x0080000004049820 */ /* 0x002fe20000400000 */
[----:B------:R-:W-:Y:S06]  /*1990*/  BRA `(.L_x_7988) ;  /* 0x0000000800547947 */ /* 0x000fec0003800000 */
.L_x_7996:
        /* <DEDUP_REMOVED lines=23> */
[----:B------:R-:W-:Y:S01]  /*1b10*/  LOP3.LUT R3, R5, R2, RZ, 0x30, !PT ;  /* 0x0000000205037212 */ /* 0x000fe200078e30ff */
[----:B------:R-:W-:-:S03]  /*1b20*/  HFMA2.MMA R5, -RZ, RZ, 0, 0 ;  /* 0x00000000ff057435 */ /* 0x000fc600000001ff */
[----:B------:R-:W-:Y:S01]  /*1b30*/  LOP3.LUT R4, R3, 0x80000000, R4, 0xf8, !PT ;  /* 0x8000000003047812 */ /* 0x000fe200078ef804 */
[----:B------:R-:W-:Y:S07]  /*1b40*/  BRA `(.L_x_7988) ;  /* 0x0000000400e87947 */ /* 0x000fee0003800000 */
.L_x_7999:
[----:B------:R-:W2:Y:S01]  /*1b50*/  LDG.E.U8 R2, desc[UR36][R2.64] ;  /* 0x0000002402027981 */ /* 0x000ea2000c1e1100 */
[----:B------:R-:W-:Y:S02]  /*1b60*/  IMAD.MOV.U32 R5, RZ, RZ, RZ ;  /* 0x000000ffff057224 */ /* 0x000fe400078e00ff */
        /* <DEDUP_REMOVED lines=12> */
.L_x_7998:
[----:B------:R-:W2:Y:S01]  /*1c30*/  LDG.E.U16 R2, desc[UR36][R2.64] ;  /* 0x0000002402027981 */ /* 0x000ea2000c1e1500 */
[----:B------:R-:W-:Y:S01]  /*1c40*/  MOV R5, RZ ;  /* 0x000000ff00057202 */ /* 0x000fe20000000f00 */
[----:B--2---:R-:W-:Y:S01]  /*1c50*/  IMAD.U32 R4, R2, 0x10000, RZ ;  /* 0x0001000002047824 */ /* 0x004fe200078e00ff */
[----:B------:R-:W-:Y:S06]  /*1c60*/  BRA `(.L_x_7988) ;  /* 0x0000000400a07947 */ /* 0x000fec0003800000 */
.L_x_7995:
        /* <DEDUP_REMOVED lines=9> */
[----:B------:R-:W-:Y:S01]  /*1d00*/  IMAD.MOV.U32 R5, RZ, RZ, RZ ;  /* 0x000000ffff057224 */ /* 0x000fe200078e00ff */
[----:B--2---:R-:W-:Y:S01]  /*1d10*/  I2FP.F32.U32 R4, R2 ;  /* 0x0000000200047245 */ /* 0x004fe20000201000 */
[----:B------:R-:W-:Y:S06]  /*1d20*/  BRA `(.L_x_7988) ;  /* 0x0000000400707947 */ /* 0x000fec0003800000 */
.L_x_8002:
[----:B------:R-:W2:Y:S01]  /*1d30*/  LDG.E.U8 R2, desc[UR36][R2.64] ;  /* 0x0000002402027981 */ /* 0x000ea2000c1e1100 */
[----:B------:R-:W-:Y:S02]  /*1d40*/  CS2R R4, SRZ ;  /* 0x0000000000047805 */ /* 0x000fe4000001ff00 */
        /* <DEDUP_REMOVED lines=18> */
.L_x_8004:
[----:B------:R-:W-:Y:S05]  /*1e70*/  BSYNC B0 ;  /* 0x0000000000007941 */ /* 0x000fea0003800000 */
.L_x_8003:
[----:B------:R-:W-:Y:S02]  /*1e80*/  LEA R3, R0, 0x3b800000, 0x17 ;  /* 0x3b80000000037811 */ /* 0x000fe400078eb8ff */
[----:B------:R-:W-:-:S04]  /*1e90*/  SHF.L.U32 R2, R2, 0x14, RZ ;  /* 0x0000001402027819 */ /* 0x000fc800000006ff */
[----:B------:R-:W-:Y:S01]  /*1ea0*/  LOP3.LUT R4, R3, R2, R4, 0xfe, !PT ;  /* 0x0000000203047212 */ /* 0x000fe200078efe04 */
[----:B------:R-:W-:Y:S06]  /*1eb0*/  BRA `(.L_x_7988) ;  /* 0x00000004000c7947 */ /* 0x000fec0003800000 */
.L_x_8001:
[----:B------:R-:W2:Y:S01]  /*1ec0*/  LDG.E.U8 R2, desc[UR36][R2.64] ;  /* 0x0000002402027981 */ /* 0x000ea2000c1e1100 */
[----:B------:R-:W-:Y:S02]  /*1ed0*/  CS2R R4, SRZ ;  /* 0x0000000000047805 */ /* 0x000fe4000001ff00 */
        /* <DEDUP_REMOVED lines=18> */
.L_x_8006:
[----:B------:R-:W-:Y:S05]  /*2000*/  BSYNC B0 ;  /* 0x0000000000007941 */ /* 0x000fea0003800000 */
.L_x_8005:
[----:B------:R-:W-:Y:S01]  /*2010*/  IMAD.SHL.U32 R2, R2, 0x200000, RZ ;  /* 0x0020000002027824 */ /* 0x000fe200078e00ff */
[----:B------:R-:W-:-:S04]  /*2020*/  LEA R3, R0, 0x37800000, 0x17 ;  /* 0x3780000000037811 */ /* 0x000fc800078eb8ff */
[----:B------:R-:W-:Y:S01]  /*2030*/  LOP3.LUT R4, R3, R2, R4, 0xfe, !PT ;  /* 0x0000000203047212 */ /* 0x000fe200078efe04 */
[----:B------:R-:W-:Y:S06]  /*2040*/  BRA `(.L_x_7988) ;  /* 0x0000000000a87947 */ /* 0x000fec0003800000 */
.L_x_8000:
        /* <DEDUP_REMOVED lines=14> */
.L_x_8010:
[----:B------:R-:W-:Y:S05]  /*2130*/  BSYNC B0 ;  /* 0x0000000000007941 */ /* 0x000fea0003800000 */
.L_x_8009:
[----:B------:R-:W-:Y:S01]  /*2140*/  IMAD.MOV.U32 R5, RZ, RZ, RZ ;  /* 0x000000ffff057224 */ /* 0x000fe200078e00ff */
[----:B------:R-:W-:Y:S06]  /*2150*/  BRA `(.L_x_7988) ;  /* 0x0000000000647947 */ /* 0x000fec0003800000 */
.L_x_7987:
        /* <DEDUP_REMOVED lines=16> */
.L_x_8011:
[----:B------:R-:W-:Y:S01]  /*2260*/  CS2R R4, SRZ ;  /* 0x0000000000047805 */ /* 0x000fe2000001ff00 */
[----:B------:R-:W-:Y:S06]  /*2270*/  BRA `(.L_x_7988) ;  /* 0x00000000001c7947 */ /* 0x000fec0003800000 */
.L_x_8008:
[----:B------:R-:W2:Y:S01]  /*2280*/  LDG.E.64 R2, desc[UR36][R2.64] ;  /* 0x0000002402027981 */ /* 0x000ea2000c1e1b00 */
[----:B------:R-:W-:Y:S01]  /*2290*/  MOV R5, RZ ;  /* 0x000000ff00057202 */ /* 0x000fe20000000f00 */
[----:B--2---:R0:W1:Y:S01]  /*22a0*/  I2F.U64 R4, R2 ;  /* 0x0000000200047312 */ /* 0x0040620000301000 */
[----:B------:R-:W-:Y:S05]  /*22b0*/  BRA `(.L_x_7988) ;  /* 0x00000000000c7947 */ /* 0x000fea0003800000 */
.L_x_8007:
[----:B------:R-:W2:Y:S01]  /*22c0*/  LDG.E R2, desc[UR36][R2.64] ;  /* 0x0000002402027981 */ /* 0x000ea2000c1e1900 */
[----:B------:R-:W-:Y:S01]  /*22d0*/  IMAD.MOV.U32 R5, RZ, RZ, RZ ;  /* 0x000000ffff057224 */ /* 0x000fe200078e00ff */
[----:B--2---:R-:W-:-:S07]  /*22e0*/  I2FP.F32.U32 R4, R2 ;  /* 0x0000000200047245 */ /* 0x004fce0000201000 */
.L_x_7988:
[----:B------:R-:W-:Y:S05]  /*22f0*/  BSYNC B7 ;  /* 0x0000000000077941 */ /* 0x000fea0003800000 */
.L_x_7982:
[----:B01---5:R-:W-:Y:S01]  /*2300*/  FSETP.GTU.FTZ.AND P0, PT, |R4|, +INF , PT ;  /* 0x7f8000000400780b */ /* 0x023fe20003f1c200 */
[----:B------:R-:W-:Y:S01]  /*2310*/  ULDC.64 UR4, c[0x0][0x410] ;  /* 0x0001040000047ab9 */ /* 0x000fe20000000a00 */
[----:B------:R-:W-:Y:S01]  /*2320*/  FSETP.GTU.FTZ.AND P1, PT, |R5|, +INF , PT ;  /* 0x7f8000000500780b */ /* 0x000fe20003f3c200 */
[----:B------:R-:W-:Y:S01]  /*2330*/  BSSY B0, `(.L_x_8012) ;  /* 0x0000281000007945 */ /* 0x000fe20003800000 */
[----:B------:R-:W-:Y:S01]  /*2340*/  IADD3 R6, P2, R18, UR4, RZ ;  /* 0x0000000412067c10 */ /* 0x000fe2000ff5e0ff */
[----:B------:R-:W-:Y:S01]  /*2350*/  FADD.FTZ R8, |R4|, -RZ ;  /* 0x800000ff04087221 */ /* 0x000fe20000010200 */
[----:B------:R-:W-:-:S03]  /*2360*/  PLOP3.LUT P0, PT, P0, P1, PT, 0xa8, 0x0 ;  /* 0x000000000000781c */ /* 0x000fc60000703570 */
[----:B------:R-:W-:-:S10]  /*2370*/  IMAD.X R7, RZ, RZ, UR5, P2 ;  /* 0x00000005ff077e24 */ /* 0x000fd400090e06ff */
        /* <DEDUP_REMOVED lines=14> */
[----:B--234-:R-:W-:Y:S01]  /*2460*/  FADD.FTZ R3, R8, -1 ;  /* 0xbf80000008037421 */ /* 0x01cfe20000010000 */
        /* <DEDUP_REMOVED lines=52> */
[----:B0-----:R-:W-:Y:S01]  /*27b0*/  @!P0 FMUL.FTZ R10, R10, |R5| ;  /* 0x400000050a0a8220 */ /* 0x001fe20000410000 */
[----:B------:R-:W-:Y:S06]  /*27c0*/  @!P0 BRA `(.L_x_8018) ;  /* 0x0000000400808947 */ /* 0x000fec0003800000 */
[----:B------:R-:W-:Y:S01]  /*27d0*/  FMUL.FTZ R10, R0, R3 ;  /* 0x00000003000a7220 */ /* 0x000fe20000410000 */
[----:B------:R-:W-:Y:S01]  /*27e0*/  IMAD.MOV.U32 R18, RZ, RZ, 0x3e800000 ;  /* 0x3e800000ff127424 */ /* 0x000fe200078e00ff */
[----:B------:R-:W-:-:S04]  /*27f0*/  HFMA2.MMA R19, -RZ, RZ, 1.3056640625, -1.8671875 ;  /* 0x3d39bf78ff137435 */ /* 0x000fc800000001ff */
        /* <DEDUP_REMOVED lines=30> */
.L_x_8020:
        /* <DEDUP_REMOVED lines=10> */
.L_x_8022:
[----:B------:R-:W-:-:S04]  /*2a80*/  FADD.FTZ R10, -R0, R9 ;  /* 0x00000009000a7221 */ /* 0x000fc80000010100 */
[----:B------:R-:W-:-:S07]  /*2a90*/  FMUL.FTZ R10, R10, 0.5 ;  /* 0x3f0000000a0a7820 */ /* 0x000fce0000410000 */
.L_x_8023:
[----:B------:R-:W-:Y:S05]  /*2aa0*/  BSYNC B2 ;  /* 0x0000000000027941 */ /* 0x000fea0003800000 */
.L_x_8021:
        /* <DEDUP_REMOVED lines=11> */
.L_x_8025:
[----:B------:R-:W-:-:S04]  /*2b60*/  FADD.FTZ R12, R2, -R15 ;  /* 0x8000000f020c7221 */ /* 0x000fc80000010000 */
[----:B------:R-:W-:-:S07]  /*2b70*/  FMUL.FTZ R15, R12, 0.5 ;  /* 0x3f0000000c0f7820 */ /* 0x000fce0000410000 */
.L_x_8026:
[----:B------:R-:W-:Y:S05]  /*2b80*/  BSYNC B2 ;  /* 0x0000000000027941 */ /* 0x000fea0003800000 */
.L_x_8024:
[----:B------:R-:W-:Y:S01]  /*2b90*/  FADD.FTZ R15, R15, R10 ;  /* 0x0000000a0f0f7221 */ /* 0x000fe20000010000 */
[----:B------:R-:W-:Y:S01]  /*2ba0*/  FADD.FTZ R10, R13, 1 ;  /* 0x3f8000000d0a7421 */ /* 0x000fe20000010000 */
[----:B------:R-:W-:Y:S01]  /*2bb0*/  MOV R18, 0x3e800000 ;  /* 0x3e80000000127802 */ /* 0x000fe20000000f00 */
        /* <DEDUP_REMOVED lines=32> */
.L_x_8019:
[----:B------:R0:W1:Y:S02]  /*2dc0*/  MUFU.SQRT R10, R11 ;  /* 0x0000000b000a7308 */ /* 0x0000640000002000 */
.L_x_8018:
[----:B------:R-:W-:Y:S05]  /*2dd0*/  BSYNC B1 ;  /* 0x0000000000017941 */ /* 0x000fea0003800000 */
.L_x_8017:
        /* <DEDUP_REMOVED lines=24> */
.L_x_8033:
[----:B------:R-:W-:-:S04]  /*2f60*/  FADD.FTZ R0, -R0, R9 ;  /* 0x0000000900007221 */ /* 0x000fc80000010100 */
[----:B------:R-:W-:-:S07]  /*2f70*/  FMUL.FTZ R0, R0, 0.5 ;  /* 0x3f00000000007820 */ /* 0x000fce0000410000 */
.L_x_8034:
[----:B------:R-:W-:Y:S05]  /*2f80*/  BSYNC B2 ;  /* 0x0000000000027941 */ /* 0x000fea0003800000 */
.L_x_8032:
        /* <DEDUP_REMOVED lines=10> */
.L_x_8036:
[----:B------:R-:W-:-:S04]  /*3030*/  FADD.FTZ R2, -R3, R2 ;  /* 0x0000000203027221 */ /* 0x000fc80000010100 */
[----:B------:R-:W-:-:S07]  /*3040*/  FMUL.FTZ R3, R2, 0.5 ;  /* 0x3f00000002037820 */ /* 0x000fce0000410000 */
.L_x_8037:
[----:B------:R-:W-:Y:S05]  /*3050*/  BSYNC B2 ;  /* 0x0000000000027941 */ /* 0x000fea0003800000 */
.L_x_8035:
[----:B------:R-:W-:Y:S01]  /*3060*/  FADD.FTZ R0, R3, R0 ;  /* 0x0000000003007221 */ /* 0x000fe20000010000 */
[----:B------:R-:W-:Y:S01]  /*3070*/  FADD.FTZ R13, R8, R13 ;  /* 0x0000000d080d7221 */ /* 0x000fe20000010000 */
[----:B------:R-:W-:-:S03]  /*3080*/  PLOP3.LUT P0, PT, PT, PT, PT, 0x80, 0x0 ;  /* 0x000000000000781c */ /* 0x000fc60003f0f070 */
[----:B------:R-:W-:-:S06]  /*3090*/  FMUL.FTZ R13, R13, R0 ;  /* 0x000000000d0d7220 */ /* 0x000fcc0000410000 */
[----:B------:R-:W2:Y:S01]  /*30a0*/  MUFU.SQRT R13, R13 ;  /* 0x0000000d000d7308 */ /* 0x000ea20000002000 */
[----:B------:R-:W-:Y:S05]  /*30b0*/  BRA `(.L_x_8029) ;  /* 0x0000000000687947 */ /* 0x000fea0003800000 */
.L_x_8031:
        /* <DEDUP_REMOVED lines=15> */
.L_x_8030:
[----:B------:R-:W-:Y:S01]  /*31b0*/  FADD.FTZ R0, R13, 1 ;  /* 0x3f8000000d007421 */ /* 0x000fe20000010000 */
[----:B0-----:R-:W-:Y:S01]  /*31c0*/  MUFU.SQRT R11, R11 ;  /* 0x0000000b000b7308 */ /* 0x001fe20000002000 */
[----:B------:R-:W-:Y:S01]  /*31d0*/  PLOP3.LUT P0, PT, PT, PT, PT, 0x80, 0x0 ;  /* 0x000000000000781c */ /* 0x000fe20003f0f070 */
[----:B------:R-:W-:Y:S02]  /*31e0*/  IMAD.MOV.U32 R8, RZ, RZ, 0x3f800000 ;  /* 0x3f800000ff087424 */ /* 0x000fe400078e00ff */
[----:B------:R-:W-:-:S06]  /*31f0*/  FMUL.FTZ R0, R0, 0.5 ;  /* 0x3f00000000007820 */ /* 0x000fcc0000410000 */
[----:B------:R-:W0:Y:S02]  /*3200*/  MUFU.SQRT R0, R0 ;  /* 0x0000000000007308 */ /* 0x000e240000002000 */
[----:B0-----:R-:W-:Y:S01]  /*3210*/  FMUL.FTZ R13, R11, R0 ;  /* 0x000000000b0d7220 */ /* 0x001fe20000410000 */
[----:B------:R-:W-:Y:S06]  /*3220*/  BRA `(.L_x_8029) ;  /* 0x00000000000c7947 */ /* 0x000fec0003800000 */
.L_x_8028:
[----:B------:R-:W-:Y:S01]  /*3230*/  PLOP3.LUT P0, PT, PT, PT, PT, 0x80, 0x0 ;  /* 0x000000000000781c */ /* 0x000fe20003f0f070 */
[----:B------:R-:W-:Y:S01]  /*3240*/  FMUL.FTZ R13, R13, 16777216 ;  /* 0x4b8000000d0d7820 */ /* 0x000fe20000410000 */
[----:B------:R-:W-:-:S11]  /*3250*/  FMUL.FTZ R8, R8, 16777216 ;  /* 0x4b80000008087820 */ /* 0x000fd60000410000 */
.L_x_8029:
[----:B------:R-:W-:Y:S05]  /*3260*/  BSYNC B1 ;  /* 0x0000000000017941 */ /* 0x000fea0003800000 */
.L_x_8027:
        /* <DEDUP_REMOVED lines=33> */
.L_x_8040:
[----:B------:R-:W-:Y:S02]  /*3480*/  IMAD.MOV.U32 R0, RZ, RZ, 0x3f000000 ;  /* 0x3f000000ff007424 */ /* 0x000fe400078e00ff */
        /* <DEDUP_REMOVED lines=27> */
.L_x_8039:
        /* <DEDUP_REMOVED lines=9> */
[----:B------:R-:W3:Y:S08]  /*36d0*/  MUFU.RCP R2, R11 ;  /* 0x0000000b00027308 */ /* 0x000ef00000001000 */
[----:B------:R-:W0:Y:S01]  /*36e0*/  FCHK P0, R0, R11 ;  /* 0x0000000b00007302 */ /* 0x000e220000000000 */
[----:B---3--:R-:W-:-:S04]  /*36f0*/  FFMA R9, -R11, R2, 1 ;  /* 0x3f8000000b097423 */ /* 0x008fc80000000102 */
[----:B------:R-:W-:-:S04]  /*3700*/  FFMA R9, R2, R9, R2 ;  /* 0x0000000902097223 */ /* 0x000fc80000000002 */
[----:B------:R-:W-:-:S04]  /*3710*/  FFMA R2, R0, R9, RZ ;  /* 0x0000000900027223 */ /* 0x000fc800000000ff */
[----:B------:R-:W-:-:S04]  /*3720*/  FFMA R3, -R11, R2, R0 ;  /* 0x000000020b037223 */ /* 0x000fc80000000100 */
[----:B------:R-:W-:Y:S01]  /*3730*/  FFMA R2, R9, R3, R2 ;  /* 0x0000000309027223 */ /* 0x000fe20000000002 */
[----:B0-----:R-:W-:Y:S06]  /*3740*/  @!P0 BRA `(.L_x_8044) ;  /* 0x0000000000108947 */ /* 0x001fec0003800000 */
[----:B------:R-:W-:Y:S01]  /*3750*/  IMAD.MOV.U32 R15, RZ, RZ, R11 ;  /* 0x000000ffff0f7224 */ /* 0x000fe200078e000b */
[----:B------:R-:W-:-:S07]  /*3760*/  MOV R2, 0x3780 ;  /* 0x0000378000027802 */ /* 0x000fce0000000f00 */
[----:B-1----:R-:W-:Y:S05]  /*3770*/  CALL.REL.NOINC `($__internal_14_$__cuda_sm3x_div_rn_ftz_f32_slowpath) ;  /* 0x0000013000687944 */ /* 0x002fea0003c00000 */
[----:B------:R-:W-:-:S07]  /*3780*/  MOV R2, R21 ;  /* 0x0000001500027202 */ /* 0x000fce0000000f00 */
.L_x_8044:
[----:B------:R-:W-:Y:S05]  /*3790*/  BSYNC B4 ;  /* 0x0000000000047941 */ /* 0x000fea0003800000 */
.L_x_8043:
        /* <DEDUP_REMOVED lines=18> */
.L_x_8046:
[----:B------:R-:W-:Y:S01]  /*38c0*/  ISETP.GE.AND P0, PT, R8, RZ, PT ;  /* 0x000000ff0800720c */ /* 0x000fe20003f06270 */
[----:B------:R-:W-:-:S12]  /*38d0*/  HFMA2.MMA R3, -RZ, RZ, 1.9599609375, 20144 ;  /* 0x3fd774ebff037435 */ /* 0x000fd800000001ff */
[----:B------:R-:W-:-:S04]  /*38e0*/  @P0 FFMA.FTZ R2, R3, 0.93318945169448852539, -R2 ;  /* 0x3f6ee58103020823 */ /* 0x000fc80000010802 */
[----:B------:R-:W-:-:S07]  /*38f0*/  @!P0 FFMA.FTZ R2, R3, 0.93318945169448852539, R2 ;  /* 0x3f6ee58103028823 */ /* 0x000fce0000010002 */
.L_x_8047:
[----:B------:R-:W-:Y:S05]  /*3900*/  BSYNC B1 ;  /* 0x0000000000017941 */ /* 0x000fea0003800000 */
.L_x_8045:
        /* <DEDUP_REMOVED lines=11> */
.L_x_8042:
[----:B------:R-:W-:Y:S01]  /*39c0*/  FADD.FTZ R0, |R8|, -RZ ;  /* 0x800000ff08007221 */ /* 0x000fe20000010200 */
[C---:B0-2-4-:R-:W-:Y:S01]  /*39d0*/  FADD.FTZ R11, |R13|.reuse, -RZ ;  /* 0x800000ff0d0b7221 */ /* 0x055fe20000010200 */
[----:B------:R-:W-:Y:S01]  /*39e0*/  FSETP.GT.FTZ.AND P6, PT, |R13|, |R8|, PT ;  /* 0x400000080d00720b */ /* 0x000fe20003fd4200 */
[----:B------:R-:W-:Y:S03]  /*39f0*/  BSSY B4, `(.L_x_8048) ;  /* 0x000000f000047945 */ /* 0x000fe60003800000 */
[----:B---3--:R-:W-:Y:S02]  /*3a00*/  FSEL R9, R11, R0, P6 ;  /* 0x000000000b097208 */ /* 0x008fe40003000000 */
        /* <DEDUP_REMOVED lines=9> */
[----:B------:R-:W-:Y:S01]  /*3aa0*/  IMAD.MOV.U32 R15, RZ, RZ, R9 ;  /* 0x000000ffff0f7224 */ /* 0x000fe200078e0009 */
[----:B------:R-:W-:-:S07]  /*3ab0*/  MOV R2, 0x3ad0 ;  /* 0x00003ad000027802 */ /* 0x000fce0000000f00 */
[----:B-1----:R-:W-:Y:S05]  /*3ac0*/  CALL.REL.NOINC `($__internal_14_$__cuda_sm3x_div_rn_ftz_f32_slowpath) ;  /* 0x0000012c00947944 */ /* 0x002fea0003c00000 */
[----:B------:R-:W-:-:S07]  /*3ad0*/  MOV R2, R21 ;  /* 0x0000001500027202 */ /* 0x000fce0000000f00 */
.L_x_8049:
[----:B------:R-:W-:Y:S05]  /*3ae0*/  BSYNC B4 ;  /* 0x0000000000047941 */ /* 0x000fea0003800000 */
.L_x_8048:
        /* <DEDUP_REMOVED lines=18> */
.L_x_8051:
[----:B------:R-:W-:Y:S01]  /*3c10*/  ISETP.GE.AND P0, PT, R8, RZ, PT ;  /* 0x000000ff0800720c */ /* 0x000fe20003f06270 */
[----:B------:R-:W-:-:S12]  /*3c20*/  HFMA2.MMA R3, -RZ, RZ, 1.9599609375, 20144 ;  /* 0x3fd774ebff037435 */ /* 0x000fd800000001ff */
[----:B------:R-:W-:-:S04]  /*3c30*/  @P0 FFMA.FTZ R2, R3, 0.93318945169448852539, -R2 ;  /* 0x3f6ee58103020823 */ /* 0x000fc80000010802 */
[----:B------:R-:W-:-:S07]  /*3c40*/  @!P0 FFMA.FTZ R2, R3, 0.93318945169448852539, R2 ;  /* 0x3f6ee58103028823 */ /* 0x000fce0000010002 */
.L_x_8052:
[----:B------:R-:W-:Y:S05]  /*3c50*/  BSYNC B1 ;  /* 0x0000000000017941 */ /* 0x000fea0003800000 */
.L_x_8050:
        /* <DEDUP_REMOVED lines=10> */
.L_x_8041:
[----:B------:R-:W-:Y:S05]  /*3d00*/  BSYNC B3 ;  /* 0x0000000000037941 */ /* 0x000fea0003800000 */
.L_x_8038:
[----:B------:R-:W-:-:S04]  /*3d10*/  SHF.R.U32.HI R2, RZ, 0x1f, R5 ;  /* 0x0000001fff027819 */ /* 0x000fc80000011605 */
[----:B------:R-:W-:-:S13]  /*3d20*/  ISETP.NE.AND P0, PT, R2, RZ, PT ;  /* 0x000000ff0200720c */ /* 0x000fda0003f05270 */
[----:B-1----:R-:W-:Y:S01]  /*3d30*/  @!P0 FADD.FTZ R10, -R10, -RZ ;  /* 0x800000ff0a0a8221 */ /* 0x002fe20000010100 */
[----:B------:R-:W-:Y:S06]  /*3d40*/  BRA `(.L_x_8053) ;  /* 0x0000000c007c7947 */ /* 0x000fec0003800000 */
.L_x_8016:
[----:B------:R-:W-:Y:S01]  /*3d50*/  FADD.FTZ R0, -R4, 6.1232342629258392722e-17 ;  /* 0x248d313204007421 */ /* 0x000fe20000010100 */
[----:B------:R-:W-:-:S03]  /*3d60*/  FADD.FTZ R10, -R5, -RZ ;  /* 0x800000ff050a7221 */ /* 0x000fc60000010100 */
[----:B------:R-:W-:Y:S01]  /*3d70*/  FADD.FTZ R0, R0, 1.5707963705062866211 ;  /* 0x3fc90fdb00007421 */ /* 0x000fe20000010000 */
[----:B------:R-:W-:Y:S06]  /*3d80*/  BRA `(.L_x_8053) ;  /* 0x0000000c006c7947 */ /* 0x000fec0003800000 */
.L_x_8015:
[----:B------:R-:W-:Y:S02]  /*3d90*/  IMAD.MOV.U32 R0, RZ, RZ, RZ ;  /* 0x000000ffff007224 */ /* 0x000fe400078e00ff */
[----:B------:R-:W-:Y:S01]  /*3da0*/  FADD.FTZ R10, -R5, -RZ ;  /* 0x800000ff050a7221 */ /* 0x000fe20000010100 */
[----:B------:R-:W-:Y:S06]  /*3db0*/  BRA `(.L_x_8053) ;  /* 0x0000000c00607947 */ /* 0x000fec0003800000 */
.L_x_8014:
        /* <DEDUP_REMOVED lines=10> */
[----:B--234-:R-:W0:Y:S01]  /*3e60*/  MUFU.RCP R2, R9 ;  /* 0x0000000900027308 */ /* 0x01ce220000001000 */
        /* <DEDUP_REMOVED lines=12> */
[----:B------:R-:W-:Y:S05]  /*3f30*/  CALL.REL.NOINC `($__internal_14_$__cuda_sm3x_div_rn_ftz_f32_slowpath) ;  /* 0x0000012800787944 */ /* 0x000fea0003c00000 */
[----:B------:R-:W-:-:S07]  /*3f40*/  IMAD.MOV.U32 R3, RZ, RZ, R21 ;  /* 0x000000ffff037224 */ /* 0x000fce00078e0015 */
.L_x_8058:
[----:B------:R-:W-:Y:S05]  /*3f50*/  BSYNC B4 ;  /* 0x0000000000047941 */ /* 0x000fea0003800000 */
.L_x_8057:
        /* <DEDUP_REMOVED lines=18> */
.L_x_8060:
[----:B------:R-:W-:Y:S01]  /*4080*/  ISETP.GE.AND P0, PT, R4, RZ, PT ;  /* 0x000000ff0400720c */ /* 0x000fe20003f06270 */
[----:B------:R-:W-:-:S12]  /*4090*/  IMAD.MOV.U32 R3, RZ, RZ, 0x3fd774eb ;  /* 0x3fd774ebff037424 */ /* 0x000fd800078e00ff */
[----:B------:R-:W-:-:S04]  /*40a0*/  @P0 FFMA.FTZ R0, R3, 0.93318945169448852539, -R0 ;  /* 0x3f6ee58103000823 */ /* 0x000fc80000010800 */
[----:B------:R-:W-:-:S07]  /*40b0*/  @!P0 FFMA.FTZ R0, R3, 0.93318945169448852539, R0 ;  /* 0x3f6ee58103008823 */ /* 0x000fce0000010000 */
.L_x_8061:
[----:B------:R-:W-:Y:S05]  /*40c0*/  BSYNC B1 ;  /* 0x0000000000017941 */ /* 0x000fea0003800000 */
.L_x_8059:
[----:B------:R-:W-:Y:S01]  /*40d0*/  FSETP.NEU.FTZ.AND P0, PT, R8, |R5|, PT ;  /* 0x400000050800720b */ /* 0x000fe20003f1d000 */
[----:B------:R-:W0:Y:S01]  /*40e0*/  MUFU.LG2 R11, R13 ;  /* 0x0000000d000b7308 */ /* 0x000e220000000c00 */
[----:B------:R-:W-:Y:S01]  /*40f0*/  FSETP.NEU.FTZ.AND P1, PT, R9, RZ, PT ;  /* 0x000000ff0900720b */ /* 0x000fe20003f3d000 */
[----:B------:R-:W-:Y:S01]  /*4100*/  IMAD.MOV.U32 R2, RZ, RZ, 0x4016cbe4 ;  /* 0x4016cbe4ff027424 */ /* 0x000fe200078e00ff */
[----:B------:R-:W-:Y:S01]  /*4110*/  ISETP.GE.AND P2, PT, R4, RZ, PT ;  /* 0x000000ff0400720c */ /* 0x000fe20003f46270 */
[----:B------:R-:W-:-:S08]  /*4120*/  FADD.FTZ R8, R8, |R5| ;  /* 0x4000000508087221 */ /* 0x000fd00000010000 */
[----:B------:R-:W-:Y:S02]  /*4130*/  @!P0 FSEL R0, R2, 0.78539818525314331055, !P2 ;  /* 0x3f490fdb02008808 */ /* 0x000fe40005000000 */
[----:B------:R-:W-:Y:S02]  /*4140*/  @!P1 FSEL R0, RZ, 3.1415927410125732422, P2 ;  /* 0x40490fdbff009808 */ /* 0x000fe40001000000 */
[----:B------:R-:W-:Y:S01]  /*4150*/  FSETP.GTU.FTZ.AND P0, PT, |R8|, +INF , PT ;  /* 0x7f8000000800780b */ /* 0x000fe20003f1c200 */
[----:B0-----:R-:W-:Y:S01]  /*4160*/  FMUL.FTZ.D2 R11, R11, 0.69314718246459960938 ;  /* 0x3f3172180b0b7820 */ /* 0x001fe20000310000 */
[----:B------:R-:W-:-:S04]  /*4170*/  LOP3.LUT R3, R0, 0x80000000, R5, 0xb8, !PT ;  /* 0x8000000000037812 */ /* 0x000fc800078eb805 */
[----:B------:R-:W-:Y:S01]  /*4180*/  FSEL R0, R8, R3, P0 ;  /* 0x0000000308007208 */ /* 0x000fe20000000000 */
[----:B------:R-:W-:Y:S06]  /*4190*/  BRA `(.L_x_8062) ;  /* 0x0000000800107947 */ /* 0x000fec0003800000 */
.L_x_8056:
[----:B--234-:R-:W0:Y:S01]  /*41a0*/  MUFU.RCP R2, R9 ;  /* 0x0000000900027308 */ /* 0x01ce220000001000 */
        /* <DEDUP_REMOVED lines=10> */
[----:B------:R-:W-:Y:S05]  /*4250*/  CALL.REL.NOINC `($__internal_14_$__cuda_sm3x_div_rn_ftz_f32_slowpath) ;  /* 0x0000012400b07944 */ /* 0x000fea0003c00000 */
[----:B------:R-:W-:-:S07]  /*4260*/  IMAD.MOV.U32 R2, RZ, RZ, R21 ;  /* 0x000000ffff027224 */ /* 0x000fce00078e0015 */
.L_x_8064:
[----:B------:R-:W-:Y:S05]  /*4270*/  BSYNC B4 ;  /* 0x0000000000047941 */ /* 0x000fea0003800000 */
.L_x_8063:
        /* <DEDUP_REMOVED lines=18> */
.L_x_8066:
[----:B------:R-:W-:Y:S01]  /*43a0*/  ISETP.GE.AND P0, PT, R4, RZ, PT ;  /* 0x000000ff0400720c */ /* 0x000fe20003f06270 */
[----:B------:R-:W-:-:S12]  /*43b0*/  IMAD.MOV.U32 R3, RZ, RZ, 0x3fd774eb ;  /* 0x3fd774ebff037424 */ /* 0x000fd800078e00ff */
[----:B------:R-:W-:-:S04]  /*43c0*/  @P0 FFMA.FTZ R2, R3, 0.93318945169448852539, -R2 ;  /* 0x3f6ee58103020823 */ /* 0x000fc80000010802 */
[----:B------:R-:W-:-:S07]  /*43d0*/  @!P0 FFMA.FTZ R2, R3, 0.93318945169448852539, R2 ;  /* 0x3f6ee58103028823 */ /* 0x000fce0000010002 */
.L_x_8067:
[----:B------:R-:W-:Y:S05]  /*43e0*/  BSYNC B1 ;  /* 0x0000000000017941 */ /* 0x000fea0003800000 */
.L_x_8065:
        /* <DEDUP_REMOVED lines=10> */
[----:B------:R-:W-:Y:S01]  /*4490*/  FADD.FTZ R9, R8, |R5| ;  /* 0x4000000508097221 */ /* 0x000fe20000010000 */
[----:B------:R-:W-:-:S04]  /*44a0*/  FMUL.FTZ R13, R12, R12 ;  /* 0x0000000c0c0d7220 */ /* 0x000fc80000410000 */
[----:B------:R-:W-:-:S04]  /*44b0*/  FFMA.FTZ R13, R10, R10, R13 ;  /* 0x0000000a0a0d7223 */ /* 0x000fc8000001000d */
        /* <DEDUP_REMOVED lines=14> */
.L_x_8055:
[----:B--234-:R-:W-:Y:S01]  /*45a0*/  FMUL.FTZ R2, R4, 0.36787945032119750977 ;  /* 0x3ebc5ab204027820 */ /* 0x01cfe20000410000 */
        /* <DEDUP_REMOVED lines=20> */
[----:B------:R-:W-:Y:S01]  /*46f0*/  FFMA R2, R0, R3, RZ ;  /* 0x0000000300027223 */ /* 0x000fe200000000ff */
[----:B------:R-:W-:Y:S02]  /*4700*/  MOV R11, 0x3f800000 ;  /* 0x3f800000000b7802 */ /* 0x000fe40000000f00 */
        /* <DEDUP_REMOVED lines=9> */
[----:B------:R-:W-:Y:S05]  /*47a0*/  CALL.REL.NOINC `($__internal_14_$__cuda_sm3x_div_rn_ftz_f32_slowpath) ;  /* 0x00000120005c7944 */ /* 0x000fea0003c00000 */
[----:B------:R-:W-:-:S07]  /*47b0*/  IMAD.MOV.U32 R2, RZ, RZ, R21 ;  /* 0x000000ffff027224 */ /* 0x000fce00078e0015 */
.L_x_8069:
[----:B------:R-:W-:Y:S05]  /*47c0*/  BSYNC B4 ;  /* 0x0000000000047941 */ /* 0x000fea0003800000 */
.L_x_8068:
        /* <DEDUP_REMOVED lines=18> */
.L_x_8071:
[----:B------:R-:W-:Y:S01]  /*48f0*/  ISETP.GE.AND P0, PT, R4, RZ, PT ;  /* 0x000000ff0400720c */ /* 0x000fe20003f06270 */
[----:B------:R-:W-:-:S12]  /*4900*/  IMAD.MOV.U32 R3, RZ, RZ, 0x3fd774eb ;  /* 0x3fd774ebff037424 */ /* 0x000fd800078e00ff */
[----:B------:R-:W-:-:S04]  /*4910*/  @P0 FFMA.FTZ R2, R3, 0.93318945169448852539, -R2 ;  /* 0x3f6ee58103020823 */ /* 0x000fc80000010802 */
[----:B------:R-:W-:-:S07]  /*4920*/  @!P0 FFMA.FTZ R2, R3, 0.93318945169448852539, R2 ;  /* 0x3f6ee58103028823 */ /* 0x000fce0000010002 */
.L_x_8072:
[----:B------:R-:W-:Y:S05]  /*4930*/  BSYNC B1 ;  /* 0x0000000000017941 */ /* 0x000fea0003800000 */
.L_x_8070:
[C---:B------:R-:W-:Y:S01]  /*4940*/  FSETP.NEU.FTZ.AND P1, PT, R8.reuse, |R5|, PT ;  /* 0x400000050800720b */ /* 0x040fe20003f3d000 */
[----:B------:R-:W-:Y:S01]  /*4950*/  FADD.FTZ R3, R8, |R5| ;  /* 0x4000000508037221 */ /* 0x000fe20000010000 */
        /* <DEDUP_REMOVED lines=8> */
.L_x_8062:
[----:B------:R-:W-:Y:S05]  /*49e0*/  BSYNC B3 ;  /* 0x0000000000037941 */ /* 0x000fea0003800000 */
.L_x_8054:
[----:B------:R-:W-:Y:S01]  /*49f0*/  SHF.R.U32.HI R2, RZ, 0x1f, R5 ;  /* 0x0000001fff027819 */ /* 0x000fe20000011605 */
[----:B------:R-:W-:Y:S01]  /*4a00*/  FADD.FTZ R10, R11, 0.69314718246459960938 ;  /* 0x3f3172180b0a7421 */ /* 0x000fe20000010000 */
[----:B------:R-:W-:Y:S02]  /*4a10*/  FADD.FTZ R0, |R0|, -RZ ;  /* 0x800000ff00007221 */ /* 0x000fe40000010200 */
[----:B------:R-:W-:-:S13]  /*4a20*/  ISETP.NE.AND P0, PT, R2, RZ, PT ;  /* 0x000000ff0200720c */ /* 0x000fda0003f05270 */
[----:B------:R-:W-:Y:S01]  /*4a30*/  @!P0 FADD.FTZ R10, -R10, -RZ ;  /* 0x800000ff0a0a8221 */ /* 0x000fe20000010100 */
[----:B------:R-:W-:Y:S06]  /*4a40*/  BRA `(.L_x_8053) ;  /* 0x00000000003c7947 */ /* 0x000fec0003800000 */
.L_x_8013:
[----:B------:R-:W-:-:S13]  /*4a50*/  FSETP.NEU.FTZ.AND P0, PT, R8, +INF , PT ;  /* 0x7f8000000800780b */ /* 0x000fda0003f1d000 */
[----:B------:R-:W-:Y:S01]  /*4a60*/  @!P0 FADD.FTZ R0, R5, R5 ;  /* 0x0000000505008221 */ /* 0x000fe20000010000 */
[----:B------:R-:W-:Y:S01]  /*4a70*/  @!P0 IMAD.MOV.U32 R10, RZ, RZ, -0x800000 ;  /* 0xff800000ff0a8424 */ /* 0x000fe200078e00ff */
[----:B------:R-:W-:Y:S06]  /*4a80*/  @!P0 BRA `(.L_x_8053) ;  /* 0x00000000002c8947 */ /* 0x000fec0003800000 */
[----:B------:R-:W-:-:S13]  /*4a90*/  FSETP.NEU.FTZ.AND P0, PT, |R5|, +INF , PT ;  /* 0x7f8000000500780b */ /* 0x000fda0003f1d200 */
[----:B------:R-:W-:Y:S01]  /*4aa0*/  @!P0 FADD.FTZ R0, R4, R4 ;  /* 0x0000000404008221 */ /* 0x000fe20000010000 */
[----:B------:R-:W-:Y:S01]  /*4ab0*/  @!P0 FADD.FTZ R10, -R5, -RZ ;  /* 0x800000ff050a8221 */ /* 0x000fe20000010100 */
[----:B------:R-:W-:Y:S06]  /*4ac0*/  @!P0 BRA `(.L_x_8053) ;  /* 0x00000000001c8947 */ /* 0x000fec0003800000 */
[----:B------:R-:W-:-:S13]  /*4ad0*/  FSETP.NEU.FTZ.AND P0, PT, R4, RZ, PT ;  /* 0x000000ff0400720b */ /* 0x000fda0003f1d000 */
[----:B------:R-:W-:Y:S01]  /*4ae0*/  @P0 FADD.FTZ R4, RZ, R4 ;  /* 0x00000004ff040221 */ /* 0x000fe20000010000 */
[----:B--234-:R-:W-:-:S04]  /*4af0*/  @P0 FADD.FTZ R3, RZ, R5 ;  /* 0x00000005ff030221 */ /* 0x01cfc80000010000 */
[----:B------:R-:W-:-:S04]  /*4b00*/  @P0 FADD.FTZ R10, R4, R3 ;  /* 0x00000003040a0221 */ /* 0x000fc80000010000 */
[----:B------:R-:W-:Y:S01]  /*4b10*/  @P0 IMAD.MOV.U32 R0, RZ, RZ, R10 ;  /* 0x000000ffff000224 */ /* 0x000fe200078e000a */
[----:B------:R-:W-:Y:S01]  /*4b20*/  @!P0 MOV R0, 0x3fc90fdb ;  /* 0x3fc90fdb00008802 */ /* 0x000fe20000000f00 */
[----:B------:R-:W-:-:S07]  /*4b30*/  @!P0 FADD.FTZ R10, R5, R5 ;  /* 0x00000005050a8221 */ /* 0x000fce0000010000 */
.L_x_8053:
[----:B------:R-:W-:Y:S05]  /*4b40*/  BSYNC B0 ;  /* 0x0000000000007941 */ /* 0x000fea0003800000 */
.L_x_8012:
[----:B------:R-:W-:Y:S01]  /*4b50*/  FSETP.GTU.FTZ.AND P0, PT, |R0|, +INF , PT ;  /* 0x7f8000000000780b */ /* 0x000fe20003f1c200 */
[----:B------:R-:W-:Y:S01]  /*4b60*/  BSSY B0, `(.L_x_8073) ;  /* 0x000000c000007945 */ /* 0x000fe20003800000 */
[----:B--234-:R-:W-:-:S11]  /*4b70*/  FADD.FTZ R2, |R10|, -RZ ;  /* 0x800000ff0a027221 */ /* 0x01cfd60000010200 */
[----:B------:R-:W-:Y:S05]  /*4b80*/  @P0 BRA `(.L_x_8074) ;  /* 0x0000000000180947 */ /* 0x000fea0003800000 */
[----:B------:R-:W-:Y:S01]  /*4b90*/  FSETP.GTU.FTZ.AND P0, PT, R2, +INF , PT ;  /* 0x7f8000000200780b */ /* 0x000fe20003f1c000 */
[----:B0-----:R-:W-:-:S12]  /*4ba0*/  IMAD.MOV.U32 R11, RZ, RZ, R10 ;  /* 0x000000ffff0b7224 */ /* 0x001fd800078e000a */
[----:B------:R-:W-:Y:S05]  /*4bb0*/  @P0 BRA `(.L_x_8075) ;  /* 0x0000000000180947 */ /* 0x000fea0003800000 */
[----:B------:R-:W-:Y:S01]  /*4bc0*/  LOP3.LUT R11, R0, 0x80000000, R5, 0xb8, !PT ;  /* 0x80000000000b7812 */ /* 0x000fe200078eb805 */
[----:B------:R-:W-:Y:S01]  /*4bd0*/  IMAD.MOV.U32 R10, RZ, RZ, R2 ;  /* 0x000000ffff0a7224 */ /* 0x000fe200078e0002 */
[----:B------:R-:W-:Y:S06]  /*4be0*/  BRA `(.L_x_8075) ;  /* 0x00000000000c7947 */ /* 0x000fec0003800000 */
.L_x_8074:
[----:B------:R-:W-:Y:S02]  /*4bf0*/  FSETP.GTU.FTZ.AND P0, PT, R2, +INF , PT ;  /* 0x7f8000000200780b */ /* 0x000fe40003f1c000 */
[----:B0-----:R-:W-:-:S11]  /*4c00*/  MOV R11, R0 ;  /* 0x00000000000b7202 */ /* 0x001fd60000000f00 */
[----:B------:R-:W-:-:S07]  /*4c10*/  @!P0 IMAD.MOV.U32 R10, RZ, RZ, R2 ;  /* 0x000000ffff0a8224 */ /* 0x000fce00078e0002 */
.L_x_8075:
[----:B------:R-:W-:Y:S05]  /*4c20*/  BSYNC B0 ;  /* 0x0000000000007941 */ /* 0x000fea0003800000 */
.L_x_8073:
[----:B------:R-:W0:Y:S02]  /*4c30*/  LDC.U8 R2, c[0x0][0x421] ;  /* 0x00010840ff027b82 */ /* 0x000e240000000000 */
        /* <DEDUP_REMOVED lines=14> */
.L_x_8079:
[----:B------:R-:W0:Y:S02]  /*4d20*/  F2I.S64.TRUNC R10, R10 ;  /* 0x0000000a000a7311 */ /* 0x000e24000020d900 */
[----:B0-----:R-:W-:-:S05]  /*4d30*/  IMAD.MOV.U32 R3, RZ, RZ, R10 ;  /* 0x000000ffff037224 */ /* 0x001fca00078e000a */
[----:B------:R0:W-:Y:S01]  /*4d40*/  STG.E.U8 desc[UR36][R6.64], R3 ;  /* 0x0000000306007986 */ /* 0x0001e2000c101124 */
[----:B------:R-:W-:Y:S05]  /*4d50*/  BRA `(.L_x_8081) ;  /* 0x0000000c00447947 */ /* 0x000fea0003800000 */
.L_x_8078:
        /* <DEDUP_REMOVED lines=9> */
.L_x_8083:
[----:B------:R-:W0:Y:S02]  /*4df0*/  F2I.FTZ.TRUNC.NTZ R3, R10 ;  /* 0x0000000a00037305 */ /* 0x000e24000021f100 */
[----:B0-----:R0:W-:Y:S01]  /*4e00*/  STG.E desc[UR36][R6.64], R3 ;  /* 0x0000000306007986 */ /* 0x0011e2000c101924 */
[----:B------:R-:W-:Y:S05]  /*4e10*/  BRA `(.L_x_8081) ;  /* 0x0000000c00147947 */ /* 0x000fea0003800000 */
.L_x_8082:
[----:B------:R-:W0:Y:S02]  /*4e20*/  F2I.FTZ.TRUNC.NTZ R3, R10 ;  /* 0x0000000a00037305 */ /* 0x000e24000021f100 */
[----:B0-----:R0:W-:Y:S01]  /*4e30*/  STG.E.U16 desc[UR36][R6.64], R3 ;  /* 0x0000000306007986 */ /* 0x0011e2000c101524 */
[----:B------:R-:W-:Y:S05]  /*4e40*/  BRA `(.L_x_8081) ;  /* 0x0000000c00087947 */ /* 0x000fea0003800000 */
.L_x_8077:
        /* <DEDUP_REMOVED lines=8> */
.L_x_8085:
[----:B------:R-:W-:-:S05]  /*4ed0*/  F2FP.F16.F32.PACK_AB R10, RZ, R10 ;  /* 0x0000000aff0a723e */ /* 0x000fca00000000ff */
[----:B------:R0:W-:Y:S01]  /*4ee0*/  STG.E.U16 desc[UR36][R6.64], R10 ;  /* 0x0000000a06007986 */ /* 0x0001e2000c101524 */
[----:B------:R-:W-:Y:S05]  /*4ef0*/  BRA `(.L_x_8081) ;  /* 0x0000000800dc7947 */ /* 0x000fea0003800000 */
.L_x_8084:
[----:B------:R-:W-:-:S13]  /*4f00*/  ISETP.NE.AND P0, PT, R0, 0x7, PT ;  /* 0x000000070000780c */ /* 0x000fda0003f05270 */
[----:B------:R-:W-:Y:S05]  /*4f10*/  @!P0 BRA `(.L_x_8086) ;  /* 0x0000000000248947 */ /* 0x000fea0003800000 */
[----:B------:R-:W-:-:S13]  /*4f20*/  ISETP.NE.AND P0, PT, R0, 0x8, PT ;  /* 0x000000080000780c */ /* 0x000fda0003f05270 */
[----:B------:R-:W-:Y:S05]  /*4f30*/  @!P0 BRA `(.L_x_8087) ;  /* 0x0000000000108947 */ /* 0x000fea0003800000 */
[----:B------:R-:W-:-:S13]  /*4f40*/  ISETP.NE.AND P0, PT, R0, 0x9, PT ;  /* 0x000000090000780c */ /* 0x000fda0003f05270 */
[----:B------:R-:W-:Y:S05]  /*4f50*/  @P0 BRA `(.L_x_8080) ;  /* 0x00000008006c0947 */ /* 0x000fea0003800000 */
[----:B------:R0:W-:Y:S01]  /*4f60*/  STG.E.64 desc[UR36][R6.64], R10 ;  /* 0x0000000a06007986 */ /* 0x0001e2000c101b24 */
[----:B------:R-:W-:Y:S05]  /*4f70*/  BRA `(.L_x_8081) ;  /* 0x0000000800bc7947 */ /* 0x000fea0003800000 */
.L_x_8087:
[----:B------:R-:W-:-:S05]  /*4f80*/  F2FP.F16.F32.PACK_AB R3, R11, R10 ;  /* 0x0000000a0b03723e */ /* 0x000fca00000000ff */
[----:B------:R0:W-:Y:S01]  /*4f90*/  STG.E desc[UR36][R6.64], R3 ;  /* 0x0000000306007986 */ /* 0x0001e2000c101924 */
[----:B------:R-:W-:Y:S05]  /*4fa0*/  BRA `(.L_x_8081) ;  /* 0x0000000800b07947 */ /* 0x000fea0003800000 */
.L_x_8086:
[----:B------:R-:W-:-:S06]  /*4fb0*/  FMUL.FTZ R2, R10, 1 ;  /* 0x3f8000000a027820 */ /* 0x000fcc0000410000 */
[----:B------:R-:W0:Y:S02]  /*4fc0*/  F2F.F64.F32 R2, R2 ;  /* 0x0000000200027310 */ /* 0x000e240000201800 */
[----:B0-----:R0:W-:Y:S01]  /*4fd0*/  STG.E.64 desc[UR36][R6.64], R2 ;  /* 0x0000000206007986 */ /* 0x0011e2000c101b24 */
[----:B------:R-:W-:Y:S05]  /*4fe0*/  BRA `(.L_x_8081) ;  /* 0x0000000800a07947 */ /* 0x000fea0003800000 */
.L_x_8076:
        /* <DEDUP_REMOVED lines=8> */
[----:B------:R-:W-:Y:S02]  /*5070*/  FSETP.NEU.FTZ.AND P0, PT, R10, RZ, PT ;  /* 0x000000ff0a00720b */ /* 0x000fe40003f1d000 */
[----:B------:R-:W-:-:S04]  /*5080*/  FSETP.NEU.FTZ.AND P1, PT, R11, RZ, PT ;  /* 0x000000ff0b00720b */ /* 0x000fc80003f3d000 */
[----:B------:R-:W-:-:S04]  /*5090*/  PLOP3.LUT P0, PT, P0, P1, PT, 0xa8, 0x0 ;  /* 0x000000000000781c */ /* 0x000fc80000703570 */
[----:B------:R-:W-:-:S05]  /*50a0*/  SEL R3, RZ, 0x1, !P0 ;  /* 0x00000001ff037807 */ /* 0x000fca0004000000 */
[----:B------:R0:W-:Y:S01]  /*50b0*/  STG.E.U8 desc[UR36][R6.64], R3 ;  /* 0x0000000306007986 */ /* 0x0001e2000c101124 */
[----:B------:R-:W-:Y:S05]  /*50c0*/  BRA `(.L_x_8081) ;  /* 0x0000000800687947 */ /* 0x000fea0003800000 */
.L_x_8090:
[----:B------:R-:W-:Y:S01]  /*50d0*/  FMUL.FTZ R14, R11, 1 ;  /* 0x3f8000000b0e7820 */ /* 0x000fe20000410000 */
[----:B------:R-:W-:-:S05]  /*50e0*/  FMUL.FTZ R12, R10, 1 ;  /* 0x3f8000000a0c7820 */ /* 0x000fca0000410000 */
[----:B------:R-:W-:Y:S08]  /*50f0*/  F2F.F64.F32 R14, R14 ;  /* 0x0000000e000e7310 */ /* 0x000ff00000201800 */
[----:B------:R-:W0:Y:S02]  /*5100*/  F2F.F64.F32 R12, R12 ;  /* 0x0000000c000c7310 */ /* 0x000e240000201800 */
[----:B0-----:R0:W-:Y:S01]  /*5110*/  STG.E.128 desc[UR36][R6.64], R12 ;  /* 0x0000000c06007986 */ /* 0x0011e2000c101d24 */
[----:B------:R-:W-:Y:S05]  /*5120*/  BRA `(.L_x_8081) ;  /* 0x0000000800507947 */ /* 0x000fea0003800000 */
.L_x_8089:
        /* <DEDUP_REMOVED lines=20> */
.L_x_8094:
[----:B------:R-:W-:Y:S05]  /*5270*/  BSYNC B0 ;  /* 0x0000000000007941 */ /* 0x000fea0003800000 */
.L_x_8093:
[----:B------:R-:W-:-:S05]  /*5280*/  LOP3.LUT R5, R0, R5, RZ, 0xfc, !PT ;  /* 0x0000000500057212 */ /* 0x000fca00078efcff */
[----:B------:R0:W-:Y:S01]  /*5290*/  STG.E.U8 desc[UR36][R6.64], R5 ;  /* 0x0000000506007986 */ /* 0x0001e2000c101124 */
[----:B------:R-:W-:Y:S05]  /*52a0*/  BRA `(.L_x_8081) ;  /* 0x0000000400f07947 */ /* 0x000fea0003800000 */
.L_x_8092:
        /* <DEDUP_REMOVED lines=12> */
.L_x_8096:
[----:B------:R-:W-:Y:S02]  /*5370*/  ISETP.GT.U32.AND P0, PT, R2, 0x7f800000, PT ;  /* 0x7f8000000200780c */ /* 0x000fe40003f04070 */
[----:B------:R-:W-:-:S04]  /*5380*/  MOV R0, 0x7f ;  /* 0x0000007f00007802 */ /* 0x000fc80000000f00 */
[----:B------:R-:W-:-:S07]  /*5390*/  SEL R0, R0, 0x7c, P0 ;  /* 0x0000007c00007807 */ /* 0x000fce0000000000 */
.L_x_8097:
[----:B------:R-:W-:Y:S05]  /*53a0*/  BSYNC B0 ;  /* 0x0000000000007941 */ /* 0x000fea0003800000 */
.L_x_8095:
[----:B------:R-:W-:-:S04]  /*53b0*/  LOP3.LUT R10, R10, 0x80000000, RZ, 0xc0, !PT ;  /* 0x800000000a0a7812 */ /* 0x000fc800078ec0ff */
[----:B------:R-:W-:-:S04]  /*53c0*/  SHF.R.U32.HI R3, RZ, 0x18, R10 ;  /* 0x00000018ff037819 */ /* 0x000fc8000001160a */
[----:B------:R-:W-:-:S05]  /*53d0*/  LOP3.LUT R3, R0, R3, RZ, 0xfc, !PT ;  /* 0x0000000300037212 */ /* 0x000fca00078efcff */
[----:B------:R0:W-:Y:S01]  /*53e0*/  STG.E.U8 desc[UR36][R6.64], R3 ;  /* 0x0000000306007986 */ /* 0x0001e2000c101124 */
[----:B------:R-:W-:Y:S05]  /*53f0*/  BRA `(.L_x_8081) ;  /* 0x00000004009c7947 */ /* 0x000fea0003800000 */
.L_x_8091:
[----:B------:R-:W-:-:S05]  /*5400*/  F2FP.BF16.F32.PACK_AB R10, RZ, R10 ;  /* 0x0000000aff0a723e */ /* 0x000fca00000010ff */
[----:B------:R0:W-:Y:S01]  /*5410*/  STG.E.U16 desc[UR36][R6.64], R10 ;  /* 0x0000000a06007986 */ /* 0x0001e2000c101524 */
[----:B------:R-:W-:Y:S05]  /*5420*/  BRA `(.L_x_8081) ;  /* 0x0000000400907947 */ /* 0x000fea0003800000 */
.L_x_8088:
        /* <DEDUP_REMOVED lines=11> */
.L_x_8100:
        /* <DEDUP_REMOVED lines=16> */
.L_x_8103:
[----:B------:R-:W-:-:S04]  /*55e0*/  LOP3.LUT R10, R10, 0x80000000, RZ, 0xc0, !PT ;  /* 0x800000000a0a7812 */ /* 0x000fc800078ec0ff */
[----:B------:R-:W-:-:S04]  /*55f0*/  SHF.R.U32.HI R3, RZ, 0x18, R10 ;  /* 0x00000018ff037819 */ /* 0x000fc8000001160a */
[----:B------:R-:W-:-:S04]  /*5600*/  LOP3.LUT R0, R0, R3, RZ, 0xfc, !PT ;  /* 0x0000000300007212 */ /* 0x000fc800078efcff */
[----:B------:R-:W-:-:S07]  /*5610*/  PRMT R3, R0, 0x7610, R3 ;  /* 0x0000761000037816 */ /* 0x000fce0000000003 */
.L_x_8102:
[----:B------:R-:W-:Y:S05]  /*5620*/  BSYNC B0 ;  /* 0x0000000000007941 */ /* 0x000fea0003800000 */
.L_x_8101:
[----:B------:R0:W-:Y:S01]  /*5630*/  STG.E.U8 desc[UR36][R6.64], R3 ;  /* 0x0000000306007986 */ /* 0x0001e2000c101124 */
[----:B------:R-:W-:Y:S05]  /*5640*/  BRA `(.L_x_8081) ;  /* 0x0000000400087947 */ /* 0x000fea0003800000 */
.L_x_8099:
        /* <DEDUP_REMOVED lines=16> */
.L_x_8106:
[----:B------:R-:W-:-:S04]  /*5750*/  LOP3.LUT R10, R10, 0x80000000, RZ, 0xc0, !PT ;  /* 0x800000000a0a7812 */ /* 0x000fc800078ec0ff */
[----:B------:R-:W-:-:S04]  /*5760*/  SHF.R.U32.HI R3, RZ, 0x18, R10 ;  /* 0x00000018ff037819 */ /* 0x000fc8000001160a */
[----:B------:R-:W-:-:S04]  /*5770*/  LOP3.LUT R0, R0, R3, RZ, 0xfc, !PT ;  /* 0x0000000300007212 */ /* 0x000fc800078efcff */
[----:B------:R-:W-:-:S07]  /*5780*/  PRMT R3, R0, 0x7610, R3 ;  /* 0x0000761000037816 */ /* 0x000fce0000000003 */
.L_x_8105:
[----:B------:R-:W-:Y:S05]  /*5790*/  BSYNC B0 ;  /* 0x0000000000007941 */ /* 0x000fea0003800000 */
.L_x_8104:
[----:B------:R3:W-:Y:S01]  /*57a0*/  STG.E.U8 desc[UR36][R6.64], R3 ;  /* 0x0000000306007986 */ /* 0x0007e2000c101124 */
[----:B------:R-:W-:Y:S05]  /*57b0*/  BRA `(.L_x_8081) ;  /* 0x0000000000ac7947 */ /* 0x000fea0003800000 */
.L_x_8098:
        /* <DEDUP_REMOVED lines=17> */
[----:B------:R-:W-:-:S05]  /*58d0*/  @!P0 IMAD.MOV R0, RZ, RZ, R2 ;  /* 0x000000ffff008224 */ /* 0x000fca00078e0202 */
[----:B------:R-:W-:-:S05]  /*58e0*/  @P2 MOV R3, R0 ;  /* 0x0000000000032202 */ /* 0x000fca0000000f00 */
[----:B------:R1:W-:Y:S01]  /*58f0*/  STG.E.U8 desc[UR36][R6.64], R3 ;  /* 0x0000000306007986 */ /* 0x0003e2000c101124 */
[----:B------:R-:W-:Y:S05]  /*5900*/  BRA `(.L_x_8081) ;  /* 0x0000000000587947 */ /* 0x000fea0003800000 */
.L_x_8080:
        /* <DEDUP_REMOVED lines=10> */
[----:B------:R-:W-:Y:S01]  /*59b0*/  MOV R11, UR5 ;  /* 0x00000005000b7c02 */ /* 0x000fe20008000f00 */
[----:B------:R-:W-:-:S02]  /*59c0*/  IMAD.U32 R10, RZ, RZ, UR4 ;  /* 0x00000004ff0a7e24 */ /* 0x000fc4000f8e00ff */
[----:B------:R-:W-:Y:S02]  /*59d0*/  IMAD.MOV.U32 R8, RZ, RZ, 0x65 ;  /* 0x00000065ff087424 */ /* 0x000fe400078e00ff */
[----:B0-----:R-:W-:-:S07]  /*59e0*/  IMAD.MOV.U32 R12, RZ, RZ, 0x1 ;  /* 0x00000001ff0c7424 */ /* 0x001fce00078e00ff */
[----:B------:R-:W-:-:S07]  /*59f0*/  LEPC R20, `(.L_x_8109) ;  /* 0x000000001014794e */ /* 0x000fce0000000000 */
[----:B-1----:R-:W-:Y:S05]  /*5a00*/  CALL.ABS.NOINC R2 ;  /* 0x0000000002007343 */ /* 0x002fea0003c00000 */
.L_x_8109:
[----:B------:R-:W-:Y:S05]  /*5a10*/  BRA `(.L_x_8081) ;  /* 0x0000000000147947 */ /* 0x000fea0003800000 */
.L_x_8108:
[----:B------:R-:W0:Y:S02]  /*5a20*/  F2I.U64.TRUNC R10, R10 ;  /* 0x0000000a000a7311 */ /* 0x000e24000020d800 */
[----:B0-----:R2:W-:Y:S01]  /*5a30*/  STG.E.64 desc[UR36][R6.64], R10 ;  /* 0x0000000a06007986 */ /* 0x0015e2000c101b24 */
[----:B------:R-:W-:Y:S05]  /*5a40*/  BRA `(.L_x_8081) ;  /* 0x0000000000087947 */ /* 0x000fea0003800000 */
.L_x_8107:
[----:B------:R-:W0:Y:S02]  /*5a50*/  F2I.FTZ.U32.TRUNC.NTZ R3, R10 ;  /* 0x0000000a00037305 */ /* 0x000e24000021f000 */
[----:B0-----:R0:W-:Y:S02]  /*5a60*/  STG.E desc[UR36][R6.64], R3 ;  /* 0x0000000306007986 */ /* 0x0011e4000c101924 */
.L_x_8081:
[----:B------:R-:W-:-:S04]  /*5a70*/  IMAD R16, R16, 0x200, R17 ;  /* 0x0000020010107824 */ /* 0x000fc800078e0211 */
[----:B------:R-:W-:-:S07]  /*5a80*/  VIADD R19, R16, 0x80 ;  /* 0x0000008010137836 */ /* 0x000fce0000000000 */
.L_x_7980:
[----:B------:R-:W-:Y:S05]  /*5a90*/  BSYNC B6 ;  /* 0x0000000000067941 */ /* 0x000fea0003800000 */
.L_x_7979:
[----:B------:R-:W-:Y:S01]  /*5aa0*/  ULDC UR4, c[0x0][0x210] ;  /* 0x0000840000047ab9 */ /* 0x000fe20000000800 */
[----:B------:R-:W-:Y:S01]  /*5ab0*/  BSSY B6, `(.L_x_8110) ;  /* 0x00005a2000067945 */ /* 0x000fe20003800000 */
[----:B------:R-:W-:-:S13]  /*5ac0*/  ISETP.GE.AND P0, PT, R19, UR4, PT ;  /* 0x0000000413007c0c */ /* 0x000fda000bf06270 */
[----:B------:R-:W-:Y:S05]  /*5ad0*/  @P0 BRA `(.L_x_8111) ;  /* 0x00000058007c0947 */ /* 0x000fea0003800000 */
[----:B01234-:R-:W0:Y:S01]  /*5ae0*/  LDC R6, c[0x0][0x218] ;  /* 0x00008600ff067b82 */ /* 0x01fe220000000800 */
[----:B------:R-:W-:Y:S01]  /*5af0*/  MOV R0, RZ ;  /* 0x000000ff00007202 */ /* 0x000fe20000000f00 */
        /* <DEDUP_REMOVED lines=292> */
[----:B------:R-:W-:-:S09]  /*6d40*/  ULDC.64 UR4, c[0x0][0x340] ;  /* 0x0000d00000047ab9 */ /* 0x000fd20000000a00 */
        /* <DEDUP_REMOVED lines=8> */
.L_x_8112:
        /* <DEDUP_REMOVED lines=20> */
[----:B------:R-:W-:Y:S01]  /*6f10*/  MOV R5, RZ ;  /* 0x000000ff00057202 */ /* 0x000fe20000000f00 */
[----:B--2---:R0:W1:Y:S01]  /*6f20*/  I2F.S16 R4, R2 ;  /* 0x0000000200047306 */ /* 0x0040620000101400 */
[----:B------:R-:W-:Y:S05]  /*6f30*/  BRA `(.L_x_8119) ;  /* 0x0000000c008c7947 */ /* 0x000fea0003800000 */
.L_x_8117:
[----:B------:R-:W2:Y:S01]  /*6f40*/  LDG.E.U8 R2, desc[UR36][R2.64] ;  /* 0x0000002402027981 */ /* 0x000ea2000c1e1100 */
[----:B------:R-:W-:Y:S01]  /*6f50*/  IMAD.MOV.U32 R5, RZ, RZ, RZ ;  /* 0x000000ffff057224 */ /* 0x000fe200078e00ff */
[----:B--2---:R-:W-:Y:S01]  /*6f60*/  I2FP.F32.U32 R4, R2 ;  /* 0x0000000200047245 */ /* 0x004fe20000201000 */
[----:B------:R-:W-:Y:S06]  /*6f70*/  BRA `(.L_x_8119) ;  /* 0x0000000c007c7947 */ /* 0x000fec0003800000 */
.L_x_8116:
[----:B------:R-:W-:-:S13]  /*6f80*/  ISETP.NE.AND P0, PT, R4, 0x2, PT ;  /* 0x000000020400780c */ /* 0x000fda0003f05270 */
[----:B------:R-:W-:Y:S05]  /*6f90*/  @!P0 BRA `(.L_x_8120) ;  /* 0x0000000000308947 */ /* 0x000fea0003800000 */
[----:B------:R-:W-:-:S13]  /*6fa0*/  ISETP.NE.AND P0, PT, R4, 0x3, PT ;  /* 0x000000030400780c */ /* 0x000fda0003f05270 */
[----:B------:R-:W-:Y:S05]  /*6fb0*/  @!P0 BRA `(.L_x_8121) ;  /* 0x0000000000188947 */ /* 0x000fea0003800000 */
[----:B------:R-:W-:-:S13]  /*6fc0*/  ISETP.NE.AND P0, PT, R4, 0x4, PT ;  /* 0x000000040400780c */ /* 0x000fda0003f05270 */
[----:B------:R-:W-:Y:S05]  /*6fd0*/  @P0 BRA `(.L_x_8118) ;  /* 0x0000000c00000947 */ /* 0x000fea0003800000 */
[----:B------:R-:W2:Y:S01]  /*6fe0*/  LDG.E.64 R2, desc[UR36][R2.64] ;  /* 0x0000002402027981 */ /* 0x000ea2000c1e1b00 */
[----:B------:R-:W-:Y:S01]  /*6ff0*/  HFMA2.MMA R5, -RZ, RZ, 0, 0 ;  /* 0x00000000ff057435 */ /* 0x000fe200000001ff */
[----:B--2---:R4:W0:Y:S01]  /*7000*/  I2F.S64 R4, R2 ;  /* 0x0000000200047312 */ /* 0x0048220000301400 */
[----:B------:R-:W-:Y:S09]  /*7010*/  BRA `(.L_x_8119) ;  /* 0x0000000c00547947 */ /* 0x000ff20003800000 */
.L_x_8121:
[----:B------:R-:W2:Y:S01]  /*7020*/  LDG.E R2, desc[UR36][R2.64] ;  /* 0x0000002402027981 */ /* 0x000ea2000c1e1900 */
[----:B------:R-:W-:Y:S01]  /*7030*/  IMAD.MOV.U32 R5, RZ, RZ, RZ ;  /* 0x000000ffff057224 */ /* 0x000fe200078e00ff */
[----:B--2---:R-:W-:Y:S01]  /*7040*/  I2FP.F32.S32 R4, R2 ;  /* 0x0000000200047245 */ /* 0x004fe20000201400 */
[----:B------:R-:W-:Y:S06]  /*7050*/  BRA `(.L_x_8119) ;  /* 0x0000000c00447947 */ /* 0x000fec0003800000 */
.L_x_8120:
[----:B------:R-:W2:Y:S01]  /*7060*/  LDG.E.U16 R2, desc[UR36][R2.64] ;  /* 0x0000002402027981 */ /* 0x000ea2000c1e1500 */
[----:B------:R-:W-:Y:S01]  /*7070*/  MOV R5, RZ ;  /* 0x000000ff00057202 */ /* 0x000fe20000000f00 */
[----:B--2---:R2:W3:Y:S01]  /*7080*/  I2F.S16 R4, R2 ;  /* 0x0000000200047306 */ /* 0x0044e20000101400 */
[----:B------:R-:W-:Y:S05]  /*7090*/  BRA `(.L_x_8119) ;  /* 0x0000000c00347947 */ /* 0x000fea0003800000 */
.L_x_8115:
[----:B------:R-:W-:-:S13]  /*70a0*/  ISETP.GT.AND P0, PT, R4, 0x6, PT ;  /* 0x000000060400780c */ /* 0x000fda0003f04270 */
[----:B------:R-:W-:Y:S05]  /*70b0*/  @P0 BRA `(.L_x_8122) ;  /* 0x00000000002c0947 */ /* 0x000fea0003800000 */
[----:B------:R-:W-:-:S13]  /*70c0*/  ISETP.NE.AND P0, PT, R4, 0x5, PT ;  /* 0x000000050400780c */ /* 0x000fda0003f05270 */
[----:B------:R-:W-:Y:S05]  /*70d0*/  @!P0 BRA `(.L_x_8123) ;  /* 0x0000000000148947 */ /* 0x000fea0003800000 */
[----:B------:R-:W-:-:S13]  /*70e0*/  ISETP.NE.AND P0, PT, R4, 0x6, PT ;  /* 0x000000060400780c */ /* 0x000fda0003f05270 */
[----:B------:R-:W-:Y:S05]  /*70f0*/  @P0 BRA `(.L_x_8118) ;  /* 0x0000000800b80947 */ /* 0x000fea0003800000 */
[----:B------:R0:W5:Y:S01]  /*7100*/  LDG.E R4, desc[UR36][R2.64] ;  /* 0x0000002402047981 */ /* 0x000162000c1e1900 */
[----:B------:R-:W-:Y:S01]  /*7110*/  IMAD.MOV.U32 R5, RZ, RZ, RZ ;  /* 0x000000ffff057224 */ /* 0x000fe200078e00ff */
[----:B------:R-:W-:Y:S06]  /*7120*/  BRA `(.L_x_8119) ;  /* 0x0000000c00107947 */ /* 0x000fec0003800000 */
.L_x_8123:
[----:B------:R-:W2:Y:S01]  /*7130*/  LDG.E.U16 R2, desc[UR36][R2.64] ;  /* 0x0000002402027981 */ /* 0x000ea2000c1e1500 */
[----:B------:R-:W-:Y:S01]  /*7140*/  HFMA2.MMA R5, -RZ, RZ, 0, 0 ;  /* 0x00000000ff057435 */ /* 0x000fe200000001ff */
[----:B--2---:R-:W-:Y:S01]  /*7150*/  HADD2.F32 R4, -RZ, R2.H0_H0 ;  /* 0x20000002ff047230 */ /* 0x004fe20000004100 */
[----:B------:R-:W-:Y:S09]  /*7160*/  BRA `(.L_x_8119) ;  /* 0x0000000c00007947 */ /* 0x000ff20003800000 */
.L_x_8122:
        /* <DEDUP_REMOVED lines=8> */
.L_x_8125:
[----:B------:R-:W2:Y:S02]  /*71f0*/  LDG.E R2, desc[UR36][R2.64] ;  /* 0x0000002402027981 */ /* 0x000ea4000c1e1900 */
[--C-:B--2---:R-:W-:Y:S02]  /*7200*/  HADD2.F32 R5, -RZ, R2.reuse.H1_H1 ;  /* 0x30000002ff057230 */ /* 0x104fe40000004100 */
[----:B------:R-:W-:Y:S01]  /*7210*/  HADD2.F32 R4, -RZ, R2.H0_H0 ;  /* 0x20000002ff047230 */ /* 0x000fe20000004100 */
[----:B------:R-:W-:Y:S06]  /*7220*/  BRA `(.L_x_8119) ;  /* 0x0000000800d07947 */ /* 0x000fec0003800000 */
.L_x_8124:
        /* <DEDUP_REMOVED lines=8> */
.L_x_8114:
        /* <DEDUP_REMOVED lines=13> */
.L_x_8128:
        /* <DEDUP_REMOVED lines=10> */
.L_x_8127:
        /* <DEDUP_REMOVED lines=23> */
[----:B------:R-:W-:Y:S02]  /*7590*/  LOP3.LUT R3, R5, R2, RZ, 0x30, !PT ;  /* 0x0000000205037212 */ /* 0x000fe400078e30ff */
[----:B------:R-:W-:Y:S02]  /*75a0*/  MOV R5, RZ ;  /* 0x000000ff00057202 */ /* 0x000fe40000000f00 */
[----:B------:R-:W-:Y:S01]  /*75b0*/  LOP3.LUT R4, R3, 0x80000000, R4, 0xf8, !PT ;  /* 0x8000000003047812 */ /* 0x000fe200078ef804 */
[----:B------:R-:W-:Y:S06]  /*75c0*/  BRA `(.L_x_8119) ;  /* 0x0000000400e87947 */ /* 0x000fec0003800000 */
.L_x_8130:
[----:B------:R-:W2:Y:S01]  /*75d0*/  LDG.E.U8 R2, desc[UR36][R2.64] ;  /* 0x0000002402027981 */ /* 0x000ea2000c1e1100 */
[----:B------:R-:W-:Y:S02]  /*75e0*/  IMAD.MOV.U32 R5, RZ, RZ, RZ ;  /* 0x000000ffff057224 */ /* 0x000fe400078e00ff */
[C---:B--2---:R-:W-:Y:S01]  /*75f0*/  IMAD.SHL.U32 R0, R2.reuse, 0x2000000, RZ ;  /* 0x0200000002007824 */ /* 0x044fe200078e00ff */
        /* <DEDUP_REMOVED lines=9> */
[----:B------:R-:W-:Y:S01]  /*7690*/  LOP3.LUT R4, R4, 0x80000000, R7, 0xf8, !PT ;  /* 0x8000000004047812 */ /* 0x000fe200078ef807 */
[----:B------:R-:W-:Y:S06]  /*76a0*/  BRA `(.L_x_8119) ;  /* 0x0000000400b07947 */ /* 0x000fec0003800000 */
.L_x_8129:
[----:B------:R-:W2:Y:S01]  /*76b0*/  LDG.E.U16 R2, desc[UR36][R2.64] ;  /* 0x0000002402027981 */ /* 0x000ea2000c1e1500 */
[----:B------:R-:W-:Y:S01]  /*76c0*/  HFMA2.MMA R5, -RZ, RZ, 0, 0 ;  /* 0x00000000ff057435 */ /* 0x000fe200000001ff */
[----:B--2---:R-:W-:Y:S01]  /*76d0*/  IMAD.U32 R4, R2, 0x10000, RZ ;  /* 0x0001000002047824 */ /* 0x004fe200078e00ff */
[----:B------:R-:W-:Y:S09]  /*76e0*/  BRA `(.L_x_8119) ;  /* 0x0000000400a07947 */ /* 0x000ff20003800000 */
.L_x_8126:
        /* <DEDUP_REMOVED lines=9> */
[----:B------:R-:W-:Y:S02]  /*7780*/  MOV R5, RZ ;  /* 0x000000ff00057202 */ /* 0x000fe40000000f00 */
[----:B--2---:R-:W-:Y:S01]  /*7790*/  I2FP.F32.U32 R4, R2 ;  /* 0x0000000200047245 */ /* 0x004fe20000201000 */
[----:B------:R-:W-:Y:S06]  /*77a0*/  BRA `(.L_x_8119) ;  /* 0x0000000400707947 */ /* 0x000fec0003800000 */
.L_x_8133:
        /* <DEDUP_REMOVED lines=20> */
.L_x_8135:
[----:B------:R-:W-:Y:S05]  /*78f0*/  BSYNC B0 ;  /* 0x0000000000007941 */ /* 0x000fea0003800000 */
.L_x_8134:
[----:B------:R-:W-:Y:S02]  /*7900*/  LEA R3, R0, 0x3b800000, 0x17 ;  /* 0x3b80000000037811 */ /* 0x000fe400078eb8ff */
[----:B------:R-:W-:-:S04]  /*7910*/  SHF.L.U32 R2, R2, 0x14, RZ ;  /* 0x0000001402027819 */ /* 0x000fc800000006ff */
[----:B------:R-:W-:Y:S01]  /*7920*/  LOP3.LUT R4, R3, R2, R4, 0xfe, !PT ;  /* 0x0000000203047212 */ /* 0x000fe200078efe04 */
[----:B------:R-:W-:Y:S06]  /*7930*/  BRA `(.L_x_8119) ;  /* 0x00000004000c7947 */ /* 0x000fec0003800000 */
.L_x_8132:
        /* <DEDUP_REMOVED lines=20> */
.L_x_8137:
[----:B------:R-:W-:Y:S05]  /*7a80*/  BSYNC B0 ;  /* 0x0000000000007941 */ /* 0x000fea0003800000 */
.L_x_8136:
[----:B------:R-:W-:Y:S02]  /*7a90*/  LEA R3, R0, 0x37800000, 0x17 ;  /* 0x3780000000037811 */ /* 0x000fe400078eb8ff */
[----:B------:R-:W-:-:S04]  /*7aa0*/  SHF.L.U32 R2, R2, 0x15, RZ ;  /* 0x0000001502027819 */ /* 0x000fc800000006ff */
[----:B------:R-:W-:Y:S01]  /*7ab0*/  LOP3.LUT R4, R3, R2, R4, 0xfe, !PT ;  /* 0x0000000203047212 */ /* 0x000fe200078efe04 */
[----:B------:R-:W-:Y:S06]  /*7ac0*/  BRA `(.L_x_8119) ;  /* 0x0000000000a87947 */ /* 0x000fec0003800000 */
.L_x_8131:
        /* <DEDUP_REMOVED lines=14> */
.L_x_8141:
[----:B------:R-:W-:Y:S05]  /*7bb0*/  BSYNC B0 ;  /* 0x0000000000007941 */ /* 0x000fea0003800000 */
.L_x_8140:
[----:B------:R-:W-:Y:S01]  /*7bc0*/  HFMA2.MMA R5, -RZ, RZ, 0, 0 ;  /* 0x00000000ff057435 */ /* 0x000fe200000001ff */
[----:B------:R-:W-:Y:S10]  /*7bd0*/  BRA `(.L_x_8119) ;  /* 0x0000000000647947 */ /* 0x000ff40003800000 */
.L_x_8118:
        /* <DEDUP_REMOVED lines=10> */
[----:B------:R-:W-:Y:S01]  /*7c80*/  IMAD.U32 R10, RZ, RZ, UR6 ;  /* 0x00000006ff0a7e24 */ /* 0x000fe2000f8e00ff */
[----:B------:R-:W-:Y:S01]  /*7c90*/  MOV R11, UR7 ;  /* 0x00000007000b7c02 */ /* 0x000fe20008000f00 */
[----:B------:R-:W-:-:S02]  /*7ca0*/  IMAD.MOV.U32 R8, RZ, RZ, 0x4e ;  /* 0x0000004eff087424 */ /* 0x000fc400078e00ff */
[----:B0-----:R-:W-:-:S07]  /*7cb0*/  IMAD.MOV.U32 R13, RZ, RZ, RZ ;  /* 0x000000ffff0d7224 */ /* 0x001fce00078e00ff */
[----:B------:R-:W-:-:S07]  /*7cc0*/  LEPC R20, `(.L_x_8142) ;  /* 0x000000001014794e */ /* 0x000fce0000000000 */
[----:B-1----:R-:W-:Y:S05]  /*7cd0*/  CALL.ABS.NOINC R2 ;  /* 0x0000000002007343 */ /* 0x002fea0003c00000 */
.L_x_8142:
[----:B------:R-:W-:Y:S01]  /*7ce0*/  CS2R R4, SRZ ;  /* 0x0000000000047805 */ /* 0x000fe2000001ff00 */
[----:B------:R-:W-:Y:S06]  /*7cf0*/  BRA `(.L_x_8119) ;  /* 0x00000000001c7947 */ /* 0x000fec0003800000 */
.L_x_8139:
[----:B------:R-:W2:Y:S01]  /*7d00*/  LDG.E.64 R2, desc[UR36][R2.64] ;  /* 0x0000002402027981 */ /* 0x000ea2000c1e1b00 */
[----:B------:R-:W-:Y:S01]  /*7d10*/  MOV R5, RZ ;  /* 0x000000ff00057202 */ /* 0x000fe20000000f00 */
[----:B--2---:R0:W1:Y:S01]  /*7d20*/  I2F.U64 R4, R2 ;  /* 0x0000000200047312 */ /* 0x0040620000301000 */
[----:B------:R-:W-:Y:S05]  /*7d30*/  BRA `(.L_x_8119) ;  /* 0x00000000000c7947 */ /* 0x000fea0003800000 */
.L_x_8138:
[----:B------:R-:W2:Y:S01]  /*7d40*/  LDG.E R2, desc[UR36][R2.64] ;  /* 0x0000002402027981 */ /* 0x000ea2000c1e1900 */
[----:B------:R-:W-:Y:S01]  /*7d50*/  IMAD.MOV.U32 R5, RZ, RZ, RZ ;  /* 0x000000ffff057224 */ /* 0x000fe200078e00ff */
[----:B--2---:R-:W-:-:S07]  /*7d60*/  I2FP.F32.U32 R4, R2 ;  /* 0x0000000200047245 */ /* 0x004fce0000201000 */
.L_x_8119:
[----:B------:R-:W-:Y:S05]  /*7d70*/  BSYNC B7 ;  /* 0x0000000000077941 */ /* 0x000fea0003800000 */
.L_x_8113:
[C---:B01-3-5:R-:W-:Y:S01]  /*7d80*/  FSETP.GTU.FTZ.AND P0, PT, |R4|.reuse, +INF , PT ;  /* 0x7f8000000400780b */ /* 0x06bfe20003f1c200 */
[----:B------:R-:W-:Y:S01]  /*7d90*/  BSSY B0, `(.L_x_8143) ;  /* 0x0000280000007945 */ /* 0x000fe20003800000 */
[----:B------:R-:W-:Y:S01]  /*7da0*/  FSETP.GTU.FTZ.AND P1, PT, |R5|, +INF , PT ;  /* 0x7f8000000500780b */ /* 0x000fe20003f3c200 */
[----:B------:R-:W-:-:S03]  /*7db0*/  FADD.FTZ R6, |R4|, -RZ ;  /* 0x800000ff04067221 */ /* 0x000fc60000010200 */
        /* <DEDUP_REMOVED lines=15> */
[----:B----4-:R-:W-:Y:S01]  /*7eb0*/  FADD.FTZ R3, R6, -1 ;  /* 0xbf80000006037421 */ /* 0x010fe20000010000 */
[----:B------:R-:W-:Y:S01]  /*7ec0*/  BSSY B1, `(.L_x_8148) ;  /* 0x0000096000017945 */ /* 0x000fe20003800000 */
[----:B--2---:R-:W-:Y:S02]  /*7ed0*/  FADD.FTZ R2, |R0|, -RZ ;  /* 0x800000ff00027221 */ /* 0x004fe40000010200 */
        /* <DEDUP_REMOVED lines=85> */
.L_x_8151:
        /* <DEDUP_REMOVED lines=10> */
.L_x_8153:
[----:B------:R-:W-:-:S04]  /*84d0*/  FADD.FTZ R8, -R0, R7 ;  /* 0x0000000700087221 */ /* 0x000fc80000010100 */
[----:B------:R-:W-:-:S07]  /*84e0*/  FMUL.FTZ R8, R8, 0.5 ;  /* 0x3f00000008087820 */ /* 0x000fce0000410000 */
.L_x_8154:
[----:B------:R-:W-:Y:S05]  /*84f0*/  BSYNC B2 ;  /* 0x0000000000027941 */ /* 0x000fea0003800000 */
.L_x_8152:
        /* <DEDUP_REMOVED lines=11> */
.L_x_8156:
[----:B------:R-:W-:-:S04]  /*85b0*/  FADD.FTZ R10, R2, -R13 ;  /* 0x8000000d020a7221 */ /* 0x000fc80000010000 */
[----:B------:R-:W-:-:S07]  /*85c0*/  FMUL.FTZ R13, R10, 0.5 ;  /* 0x3f0000000a0d7820 */ /* 0x000fce0000410000 */
.L_x_8157:
[----:B------:R-:W-:Y:S05]  /*85d0*/  BSYNC B2 ;  /* 0x0000000000027941 */ /* 0x000fea0003800000 */
.L_x_8155:
        /* <DEDUP_REMOVED lines=35> */
.L_x_8150:
[----:B------:R0:W1:Y:S02]  /*8810*/  MUFU.SQRT R8, R9 ;  /* 0x0000000900087308 */ /* 0x0000640000002000 */
.L_x_8149:
[----:B------:R-:W-:Y:S05]  /*8820*/  BSYNC B1 ;  /* 0x0000000000017941 */ /* 0x000fea0003800000 */
.L_x_8148:
        /* <DEDUP_REMOVED lines=24> */
.L_x_8164:
[----:B------:R-:W-:-:S04]  /*89b0*/  FADD.FTZ R0, -R0, R7 ;  /* 0x0000000700007221 */ /* 0x000fc80000010100 */
[----:B------:R-:W-:-:S07]  /*89c0*/  FMUL.FTZ R0, R0, 0.5 ;  /* 0x3f00000000007820 */ /* 0x000fce0000410000 */
.L_x_8165:
[----:B------:R-:W-:Y:S05]  /*89d0*/  BSYNC B2 ;  /* 0x0000000000027941 */ /* 0x000fea0003800000 */
.L_x_8163:
        /* <DEDUP_REMOVED lines=10> */
.L_x_8167:
[----:B------:R-:W-:-:S04]  /*8a80*/  FADD.FTZ R2, -R3, R2 ;  /* 0x0000000203027221 */ /* 0x000fc80000010100 */
[----:B------:R-:W-:-:S07]  /*8a90*/  FMUL.FTZ R3, R2, 0.5 ;  /* 0x3f00000002037820 */ /* 0x000fce0000410000 */
.L_x_8168:
[----:B------:R-:W-:Y:S05]  /*8aa0*/  BSYNC B2 ;  /* 0x0000000000027941 */ /* 0x000fea0003800000 */
.L_x_8166:
[----:B------:R-:W-:Y:S01]  /*8ab0*/  FADD.FTZ R0, R3, R0 ;  /* 0x0000000003007221 */ /* 0x000fe20000010000 */
[----:B------:R-:W-:Y:S01]  /*8ac0*/  FADD.FTZ R11, R6, R11 ;  /* 0x0000000b060b7221 */ /* 0x000fe20000010000 */
[----:B------:R-:W-:-:S03]  /*8ad0*/  PLOP3.LUT P0, PT, PT, PT, PT, 0x80, 0x0 ;  /* 0x000000000000781c */ /* 0x000fc60003f0f070 */
[----:B------:R-:W-:-:S06]  /*8ae0*/  FMUL.FTZ R11, R11, R0 ;  /* 0x000000000b0b7220 */ /* 0x000fcc0000410000 */
[----:B------:R-:W4:Y:S01]  /*8af0*/  MUFU.SQRT R11, R11 ;  /* 0x0000000b000b7308 */ /* 0x000f220000002000 */
[----:B------:R-:W-:Y:S05]  /*8b00*/  BRA `(.L_x_8160) ;  /* 0x0000000000687947 */ /* 0x000fea0003800000 */
.L_x_8162:
        /* <DEDUP_REMOVED lines=15> */
.L_x_8161:
        /* <DEDUP_REMOVED lines=8> */
.L_x_8159:
[----:B------:R-:W-:Y:S01]  /*8c80*/  PLOP3.LUT P0, PT, PT, PT, PT, 0x80, 0x0 ;  /* 0x000000000000781c */ /* 0x000fe20003f0f070 */
[----:B------:R-:W-:Y:S01]  /*8c90*/  FMUL.FTZ R11, R11, 16777216 ;  /* 0x4b8000000b0b7820 */ /* 0x000fe20000410000 */
[----:B------:R-:W-:-:S11]  /*8ca0*/  FMUL.FTZ R6, R6, 16777216 ;  /* 0x4b80000006067820 */ /* 0x000fd60000410000 */
.L_x_8160:
[----:B------:R-:W-:Y:S05]  /*8cb0*/  BSYNC B1 ;  /* 0x0000000000017941 */ /* 0x000fea0003800000 */
.L_x_8158:
        /* <DEDUP_REMOVED lines=33> */
.L_x_8171:
        /* <DEDUP_REMOVED lines=25> */
[----:B------:R-:W-:-:S04]  /*9060*/  @!P1 FFMA.FTZ R0, R2, 0.93318945169448852539, R3 ;  /* 0x3f6ee58102009823 */ /* 0x000fc80000010003 */
[----:B------:R-:W-:Y:S01]  /*9070*/  @P0 FADD.FTZ R0, R0, R0 ;  /* 0x0000000000000221 */ /* 0x000fe20000010000 */
[----:B------:R-:W-:Y:S06]  /*9080*/  BRA `(.L_x_8172) ;  /* 0x0000000400b07947 */ /* 0x000fec0003800000 */
.L_x_8170:
        /* <DEDUP_REMOVED lines=21> */
.L_x_8175:
[----:B------:R-:W-:Y:S05]  /*91e0*/  BSYNC B4 ;  /* 0x0000000000047941 */ /* 0x000fea0003800000 */
.L_x_8174:
        /* <DEDUP_REMOVED lines=18> */
.L_x_8177:
[----:B------:R-:W-:Y:S01]  /*9310*/  ISETP.GE.AND P0, PT, R6, RZ, PT ;  /* 0x000000ff0600720c */ /* 0x000fe20003f06270 */
[----:B------:R-:W-:-:S12]  /*9320*/  IMAD.MOV.U32 R3, RZ, RZ, 0x3fd774eb ;  /* 0x3fd774ebff037424 */ /* 0x000fd800078e00ff */
[----:B------:R-:W-:-:S04]  /*9330*/  @P0 FFMA.FTZ R2, R3, 0.93318945169448852539, -R2 ;  /* 0x3f6ee58103020823 */ /* 0x000fc80000010802 */
[----:B------:R-:W-:-:S07]  /*9340*/  @!P0 FFMA.FTZ R2, R3, 0.93318945169448852539, R2 ;  /* 0x3f6ee58103028823 */ /* 0x000fce0000010002 */
.L_x_8178:
[----:B------:R-:W-:Y:S05]  /*9350*/  BSYNC B1 ;  /* 0x0000000000017941 */ /* 0x000fea0003800000 */
.L_x_8176:
        /* <DEDUP_REMOVED lines=11> */
.L_x_8173:
[----:B------:R-:W-:Y:S01]  /*9410*/  FADD.FTZ R0, |R6|, -RZ ;  /* 0x800000ff06007221 */ /* 0x000fe20000010200 */
[C---:B0--34-:R-:W-:Y:S01]  /*9420*/  FADD.FTZ R9, |R11|.reuse, -RZ ;  /* 0x800000ff0b097221 */ /* 0x059fe20000010200 */
[----:B------:R-:W-:Y:S01]  /*9430*/  FSETP.GT.FTZ.AND P6, PT, |R11|, |R6|, PT ;  /* 0x400000060b00720b */ /* 0x000fe20003fd4200 */
[----:B------:R-:W-:Y:S03]  /*9440*/  BSSY B4, `(.L_x_8179) ;  /* 0x000000f000047945 */ /* 0x000fe60003800000 */
[----:B--2---:R-:W-:Y:S02]  /*9450*/  FSEL R7, R9, R0, P6 ;  /* 0x0000000009077208 */ /* 0x004fe40003000000 */
        /* <DEDUP_REMOVED lines=13> */
.L_x_8180:
[----:B------:R-:W-:Y:S05]  /*9530*/  BSYNC B4 ;  /* 0x0000000000047941 */ /* 0x000fea0003800000 */
.L_x_8179:
        /* <DEDUP_REMOVED lines=18> */
.L_x_8182:
[----:B------:R-:W-:Y:S01]  /*9660*/  ISETP.GE.AND P0, PT, R6, RZ, PT ;  /* 0x000000ff0600720c */ /* 0x000fe20003f06270 */
[----:B------:R-:W-:-:S12]  /*9670*/  IMAD.MOV.U32 R3, RZ, RZ, 0x3fd774eb ;  /* 0x3fd774ebff037424 */ /* 0x000fd800078e00ff */
[----:B------:R-:W-:-:S04]  /*9680*/  @P0 FFMA.FTZ R2, R3, 0.93318945169448852539, -R2 ;  /* 0x3f6ee58103020823 */ /* 0x000fc80000010802 */
[----:B------:R-:W-:-:S07]  /*9690*/  @!P0 FFMA.FTZ R2, R3, 0.93318945169448852539, R2 ;  /* 0x3f6ee58103028823 */ /* 0x000fce0000010002 */
.L_x_8183:
[----:B------:R-:W-:Y:S05]  /*96a0*/  BSYNC B1 ;  /* 0x0000000000017941 */ /* 0x000fea0003800000 */
.L_x_8181:
        /* <DEDUP_REMOVED lines=9> */
[----:B------:R-:W-:-:S07]  /*9740*/  FSEL R0, R0, R11, P0 ;  /* 0x0000000b00007208 */ /* 0x000fce0000000000 */
.L_x_8172:
[----:B------:R-:W-:Y:S05]  /*9750*/  BSYNC B3 ;  /* 0x0000000000037941 */ /* 0x000fea0003800000 */
.L_x_8169:
[----:B------:R-:W-:-:S04]  /*9760*/  SHF.R.U32.HI R2, RZ, 0x1f, R5 ;  /* 0x0000001fff027819 */ /* 0x000fc80000011605 */
[----:B------:R-:W-:-:S13]  /*9770*/  ISETP.NE.AND P0, PT, R2, RZ, PT ;  /* 0x000000ff0200720c */ /* 0x000fda0003f05270 */
[----:B-1----:R-:W-:Y:S01]  /*9780*/  @!P0 FADD.FTZ R8, -R8, -RZ ;  /* 0x800000ff08088221 */ /* 0x002fe20000010100 */
[----:B------:R-:W-:Y:S06]  /*9790*/  BRA `(.L_x_8184) ;  /* 0x0000000c007c7947 */ /* 0x000fec0003800000 */
.L_x_8147:
[----:B------:R-:W-:Y:S01]  /*97a0*/  FADD.FTZ R0, -R4, 6.1232342629258392722e-17 ;  /* 0x248d313204007421 */ /* 0x000fe20000010100 */
[----:B------:R-:W-:-:S03]  /*97b0*/  FADD.FTZ R8, -R5, -RZ ;  /* 0x800000ff05087221 */ /* 0x000fc60000010100 */
[----:B------:R-:W-:Y:S01]  /*97c0*/  FADD.FTZ R0, R0, 1.5707963705062866211 ;  /* 0x3fc90fdb00007421 */ /* 0x000fe20000010000 */
[----:B------:R-:W-:Y:S06]  /*97d0*/  BRA `(.L_x_8184) ;  /* 0x0000000c006c7947 */ /* 0x000fec0003800000 */
.L_x_8146:
[----:B------:R-:W-:Y:S02]  /*97e0*/  IMAD.MOV.U32 R0, RZ, RZ, RZ ;  /* 0x000000ffff007224 */ /* 0x000fe400078e00ff */
[----:B------:R-:W-:Y:S01]  /*97f0*/  FADD.FTZ R8, -R5, -RZ ;  /* 0x800000ff05087221 */ /* 0x000fe20000010100 */
[----:B------:R-:W-:Y:S06]  /*9800*/  BRA `(.L_x_8184) ;  /* 0x0000000c00607947 */ /* 0x000fec0003800000 */
.L_x_8145:
        /* <DEDUP_REMOVED lines=10> */
[----:B--2-4-:R-:W0:Y:S01]  /*98b0*/  MUFU.RCP R2, R7 ;  /* 0x0000000700027308 */ /* 0x014e220000001000 */
        /* <DEDUP_REMOVED lines=14> */
.L_x_8189:
[----:B------:R-:W-:Y:S05]  /*99a0*/  BSYNC B4 ;  /* 0x0000000000047941 */ /* 0x000fea0003800000 */
.L_x_8188:
        /* <DEDUP_REMOVED lines=18> */
.L_x_8191:
[----:B------:R-:W-:Y:S02]  /*9ad0*/  ISETP.GE.AND P0, PT, R4, RZ, PT ;  /* 0x000000ff0400720c */ /* 0x000fe40003f06270 */
[----:B------:R-:W-:-:S11]  /*9ae0*/  MOV R3, 0x3fd774eb ;  /* 0x3fd774eb00037802 */ /* 0x000fd60000000f00 */
[----:B------:R-:W-:-:S04]  /*9af0*/  @P0 FFMA.FTZ R0, R3, 0.93318945169448852539, -R0 ;  /* 0x3f6ee58103000823 */ /* 0x000fc80000010800 */
[----:B------:R-:W-:-:S07]  /*9b00*/  @!P0 FFMA.FTZ R0, R3, 0.93318945169448852539, R0 ;  /* 0x3f6ee58103008823 */ /* 0x000fce0000010000 */
.L_x_8192:
[----:B------:R-:W-:Y:S05]  /*9b10*/  BSYNC B1 ;  /* 0x0000000000017941 */ /* 0x000fea0003800000 */
.L_x_8190:
        /* <DEDUP_REMOVED lines=13> */
.L_x_8187:
[----:B--2-4-:R-:W0:Y:S01]  /*9bf0*/  MUFU.RCP R2, R7 ;  /* 0x0000000700027308 */ /* 0x014e220000001000 */
        /* <DEDUP_REMOVED lines=12> */
.L_x_8195:
[----:B------:R-:W-:Y:S05]  /*9cc0*/  BSYNC B4 ;  /* 0x0000000000047941 */ /* 0x000fea0003800000 */
.L_x_8194:
        /* <DEDUP_REMOVED lines=18> */
.L_x_8197:
[----:B------:R-:W-:Y:S02]  /*9df0*/  ISETP.GE.AND P0, PT, R4, RZ, PT ;  /* 0x000000ff0400720c */ /* 0x000fe40003f06270 */
[----:B------:R-:W-:-:S11]  /*9e00*/  MOV R3, 0x3fd774eb ;  /* 0x3fd774eb00037802 */ /* 0x000fd60000000f00 */
[----:B------:R-:W-:-:S04]  /*9e10*/  @P0 FFMA.FTZ R2, R3, 0.93318945169448852539, -R2 ;  /* 0x3f6ee58103020823 */ /* 0x000fc80000010802 */
[----:B------:R-:W-:-:S07]  /*9e20*/  @!P0 FFMA.FTZ R2, R3, 0.93318945169448852539, R2 ;  /* 0x3f6ee58103028823 */ /* 0x000fce0000010002 */
.L_x_8198:
[----:B------:R-:W-:Y:S05]  /*9e30*/  BSYNC B1 ;  /* 0x0000000000017941 */ /* 0x000fea0003800000 */
.L_x_8196:
        /* <DEDUP_REMOVED lines=27> */
.L_x_8186:
[----:B--2-4-:R-:W-:Y:S01]  /*9ff0*/  FMUL.FTZ R2, R4, 0.36787945032119750977 ;  /* 0x3ebc5ab204027820 */ /* 0x014fe20000410000 */
        /* <DEDUP_REMOVED lines=32> */
[----:B------:R-:W-:-:S07]  /*a200*/  MOV R2, R21 ;  /* 0x0000001500027202 */ /* 0x000fce0000000f00 */
.L_x_8200:
[----:B------:R-:W-:Y:S05]  /*a210*/  BSYNC B4 ;  /* 0x0000000000047941 */ /* 0x000fea0003800000 */
.L_x_8199:
        /* <DEDUP_REMOVED lines=18> */
.L_x_8202:
[----:B------:R-:W-:Y:S01]  /*a340*/  ISETP.GE.AND P0, PT, R4, RZ, PT ;  /* 0x000000ff0400720c */ /* 0x000fe20003f06270 */
[----:B------:R-:W-:-:S12]  /*a350*/  IMAD.MOV.U32 R3, RZ, RZ, 0x3fd774eb ;  /* 0x3fd774ebff037424 */ /* 0x000fd800078e00ff */
[----:B------:R-:W-:-:S04]  /*a360*/  @P0 FFMA.FTZ R2, R3, 0.93318945169448852539, -R2 ;  /* 0x3f6ee58103020823 */ /* 0x000fc80000010802 */
[----:B------:R-:W-:-:S07]  /*a370*/  @!P0 FFMA.FTZ R2, R3, 0.93318945169448852539, R2 ;  /* 0x3f6ee58103028823 */ /* 0x000fce0000010002 */
.L_x_8203:
[----:B------:R-:W-:Y:S05]  /*a380*/  BSYNC B1 ;  /* 0x0000000000017941 */ /* 0x000fea0003800000 */
.L_x_8201:
        /* <DEDUP_REMOVED lines=10> */
.L_x_8193:
[----:B------:R-:W-:Y:S05]  /*a430*/  BSYNC B3 ;  /* 0x0000000000037941 */ /* 0x000fea0003800000 */
.L_x_8185:
[----:B------:R-:W-:Y:S01]  /*a440*/  SHF.R.U32.HI R2, RZ, 0x1f, R5 ;  /* 0x0000001fff027819 */ /* 0x000fe20000011605 */
[----:B------:R-:W-:Y:S01]  /*a450*/  FADD.FTZ R8, R9, 0.69314718246459960938 ;  /* 0x3f31721809087421 */ /* 0x000fe20000010000 */
[----:B------:R-:W-:Y:S02]  /*a460*/  FADD.FTZ R0, |R0|, -RZ ;  /* 0x800000ff00007221 */ /* 0x000fe40000010200 */
[----:B------:R-:W-:-:S13]  /*a470*/  ISETP.NE.AND P0, PT, R2, RZ, PT ;  /* 0x000000ff0200720c */ /* 0x000fda0003f05270 */
[----:B------:R-:W-:Y:S01]  /*a480*/  @!P0 FADD.FTZ R8, -R8, -RZ ;  /* 0x800000ff08088221 */ /* 0x000fe20000010100 */
[----:B------:R-:W-:Y:S06]  /*a490*/  BRA `(.L_x_8184) ;  /* 0x00000000003c7947 */ /* 0x000fec0003800000 */
.L_x_8144:
        /* <DEDUP_REMOVED lines=10> */
[----:B----4-:R-:W-:-:S04]  /*a540*/  @P0 FADD.FTZ R3, RZ, R5 ;  /* 0x00000005ff030221 */ /* 0x010fc80000010000 */
[----:B------:R-:W-:-:S05]  /*a550*/  @P0 FADD.FTZ R8, R4, R3 ;  /* 0x0000000304080221 */ /* 0x000fca0000010000 */
[----:B------:R-:W-:Y:S01]  /*a560*/  @P0 MOV R0, R8 ;  /* 0x0000000800000202 */ /* 0x000fe20000000f00 */
[----:B------:R-:W-:Y:S02]  /*a570*/  @!P0 IMAD.MOV.U32 R0, RZ, RZ, 0x3fc90fdb ;  /* 0x3fc90fdbff008424 */ /* 0x000fe400078e00ff */
[----:B------:R-:W-:-:S07]  /*a580*/  @!P0 FADD.FTZ R8, R5, R5 ;  /* 0x0000000505088221 */ /* 0x000fce0000010000 */
.L_x_8184:
[----:B------:R-:W-:Y:S05]  /*a590*/  BSYNC B0 ;  /* 0x0000000000007941 */ /* 0x000fea0003800000 */
.L_x_8143:
[----:B------:R-:W-:Y:S01]  /*a5a0*/  FSETP.GTU.FTZ.AND P0, PT, |R0|, +INF , PT ;  /* 0x7f8000000000780b */ /* 0x000fe20003f1c200 */
[----:B------:R-:W-:Y:S01]  /*a5b0*/  BSSY B0, `(.L_x_8204) ;  /* 0x000000c000007945 */ /* 0x000fe20003800000 */
[----:B--2-4-:R-:W-:-:S11]  /*a5c0*/  FADD.FTZ R2, |R8|, -RZ ;  /* 0x800000ff08027221 */ /* 0x014fd60000010200 */
[----:B------:R-:W-:Y:S05]  /*a5d0*/  @P0 BRA `(.L_x_8205) ;  /* 0x0000000000180947 */ /* 0x000fea0003800000 */
[----:B------:R-:W-:Y:S02]  /*a5e0*/  FSETP.GTU.FTZ.AND P0, PT, R2, +INF , PT ;  /* 0x7f8000000200780b */ /* 0x000fe40003f1c000 */
[----:B0-----:R-:W-:-:S11]  /*a5f0*/  MOV R9, R8 ;  /* 0x0000000800097202 */ /* 0x001fd60000000f00 */
[----:B------:R-:W-:Y:S05]  /*a600*/  @P0 BRA `(.L_x_8206) ;  /* 0x0000000000180947 */ /* 0x000fea0003800000 */
[----:B------:R-:W-:Y:S01]  /*a610*/  LOP3.LUT R9, R0, 0x80000000, R5, 0xb8, !PT ;  /* 0x8000000000097812 */ /* 0x000fe200078eb805 */
[----:B------:R-:W-:Y:S01]  /*a620*/  IMAD.MOV.U32 R8, RZ, RZ, R2 ;  /* 0x000000ffff087224 */ /* 0x000fe200078e0002 */
[----:B------:R-:W-:Y:S06]  /*a630*/  BRA `(.L_x_8206) ;  /* 0x00000000000c7947 */ /* 0x000fec0003800000 */
.L_x_8205:
[----:B------:R-:W-:Y:S02]  /*a640*/  FSETP.GTU.FTZ.AND P0, PT, R2, +INF , PT ;  /* 0x7f8000000200780b */ /* 0x000fe40003f1c000 */
[----:B0-----:R-:W-:-:S11]  /*a650*/  MOV R9, R0 ;  /* 0x0000000000097202 */ /* 0x001fd60000000f00 */
[----:B------:R-:W-:-:S07]  /*a660*/  @!P0 IMAD.MOV.U32 R8, RZ, RZ, R2 ;  /* 0x000000ffff088224 */ /* 0x000fce00078e0002 */
.L_x_8206:
[----:B------:R-:W-:Y:S05]  /*a670*/  BSYNC B0 ;  /* 0x0000000000007941 */ /* 0x000fea0003800000 */
.L_x_8204:
        /* <DEDUP_REMOVED lines=15> */
.L_x_8210:
[----:B------:R-:W0:Y:S02]  /*a770*/  F2I.S64.TRUNC R8, R8 ;  /* 0x0000000800087311 */ /* 0x000e24000020d900 */
[----:B0-----:R-:W-:-:S05]  /*a780*/  MOV R3, R8 ;  /* 0x0000000800037202 */ /* 0x001fca0000000f00 */
[----:B------:R0:W-:Y:S01]  /*a790*/  STG.E.U8 desc[UR36][R16.64], R3 ;  /* 0x0000000310007986 */ /* 0x0001e2000c101124 */
[----:B------:R-:W-:Y:S05]  /*a7a0*/  BRA `(.L_x_8212) ;  /* 0x0000000c00447947 */ /* 0x000fea0003800000 */
.L_x_8209:
        /* <DEDUP_REMOVED lines=9> */
.L_x_8214:
[----:B------:R-:W0:Y:S02]  /*a840*/  F2I.FTZ.TRUNC.NTZ R3, R8 ;  /* 0x0000000800037305 */ /* 0x000e24000021f100 */
[----:B0-----:R4:W-:Y:S01]  /*a850*/  STG.E desc[UR36][R16.64], R3 ;  /* 0x0000000310007986 */ /* 0x0019e2000c101924 */
[----:B------:R-:W-:Y:S05]  /*a860*/  BRA `(.L_x_8212) ;  /* 0x0000000c00147947 */ /* 0x000fea0003800000 */
.L_x_8213:
[----:B------:R-:W0:Y:S02]  /*a870*/  F2I.FTZ.TRUNC.NTZ R3, R8 ;  /* 0x0000000800037305 */ /* 0x000e24000021f100 */
[----:B0-----:R2:W-:Y:S01]  /*a880*/  STG.E.U16 desc[UR36][R16.64], R3 ;  /* 0x0000000310007986 */ /* 0x0015e2000c101524 */
[----:B------:R-:W-:Y:S05]  /*a890*/  BRA `(.L_x_8212) ;  /* 0x0000000c00087947 */ /* 0x000fea0003800000 */
.L_x_8208:
        /* <DEDUP_REMOVED lines=8> */
.L_x_8216:
[----:B------:R-:W-:-:S05]  /*a920*/  F2FP.F16.F32.PACK_AB R8, RZ, R8 ;  /* 0x00000008ff08723e */ /* 0x000fca00000000ff */
[----:B------:R0:W-:Y:S01]  /*a930*/  STG.E.U16 desc[UR36][R16.64], R8 ;  /* 0x0000000810007986 */ /* 0x0001e2000c101524 */
[----:B------:R-:W-:Y:S05]  /*a940*/  BRA `(.L_x_8212) ;  /* 0x0000000800dc7947 */ /* 0x000fea0003800000 */
.L_x_8215:
        /* <DEDUP_REMOVED lines=8> */
.L_x_8218:
[----:B------:R-:W-:-:S05]  /*a9d0*/  F2FP.F16.F32.PACK_AB R3, R9, R8 ;  /* 0x000000080903723e */ /* 0x000fca00000000ff */
[----:B------:R0:W-:Y:S01]  /*a9e0*/  STG.E desc[UR36][R16.64], R3 ;  /* 0x0000000310007986 */ /* 0x0001e2000c101924 */
[----:B------:R-:W-:Y:S05]  /*a9f0*/  BRA `(.L_x_8212) ;  /* 0x0000000800b07947 */ /* 0x000fea0003800000 */
.L_x_8217:
[----:B------:R-:W-:-:S06]  /*aa00*/  FMUL.FTZ R2, R8, 1 ;  /* 0x3f80000008027820 */ /* 0x000fcc0000410000 */
[----:B------:R-:W0:Y:S02]  /*aa10*/  F2F.F64.F32 R2, R2 ;  /* 0x0000000200027310 */ /* 0x000e240000201800 */
[----:B0-----:R0:W-:Y:S01]  /*aa20*/  STG.E.64 desc[UR36][R16.64], R2 ;  /* 0x0000000210007986 */ /* 0x0011e2000c101b24 */
[----:B------:R-:W-:Y:S05]  /*aa30*/  BRA `(.L_x_8212) ;  /* 0x0000000800a07947 */ /* 0x000fea0003800000 */
.L_x_8207:
        /* <DEDUP_REMOVED lines=14> */
.L_x_8221:
[----:B------:R-:W-:Y:S01]  /*ab20*/  FMUL.FTZ R6, R9, 1 ;  /* 0x3f80000009067820 */ /* 0x000fe20000410000 */
[----:B------:R-:W-:-:S05]  /*ab30*/  FMUL.FTZ R4, R8, 1 ;  /* 0x3f80000008047820 */ /* 0x000fca0000410000 */
[----:B------:R-:W-:Y:S08]  /*ab40*/  F2F.F64.F32 R6, R6 ;  /* 0x0000000600067310 */ /* 0x000ff00000201800 */
[----:B------:R-:W0:Y:S02]  /*ab50*/  F2F.F64.F32 R4, R4 ;  /* 0x0000000400047310 */ /* 0x000e240000201800 */
[----:B0-----:R0:W-:Y:S01]  /*ab60*/  STG.E.128 desc[UR36][R16.64], R4 ;  /* 0x0000000410007986 */ /* 0x0011e2000c101d24 */
[----:B------:R-:W-:Y:S05]  /*ab70*/  BRA `(.L_x_8212) ;  /* 0x0000000800507947 */ /* 0x000fea0003800000 */
.L_x_8220:
        /* <DEDUP_REMOVED lines=20> */
.L_x_8225:
[----:B------:R-:W-:Y:S05]  /*acc0*/  BSYNC B0 ;  /* 0x0000000000007941 */ /* 0x000fea0003800000 */
.L_x_8224:
[----:B------:R-:W-:-:S05]  /*acd0*/  LOP3.LUT R5, R0, R5, RZ, 0xfc, !PT ;  /* 0x0000000500057212 */ /* 0x000fca00078efcff */
[----:B------:R0:W-:Y:S01]  /*ace0*/  STG.E.U8 desc[UR36][R16.64], R5 ;  /* 0x0000000510007986 */ /* 0x0001e2000c101124 */
[----:B------:R-:W-:Y:S05]  /*acf0*/  BRA `(.L_x_8212) ;  /* 0x0000000400f07947 */ /* 0x000fea0003800000 */
.L_x_8223:
        /* <DEDUP_REMOVED lines=12> */
.L_x_8227:
[----:B------:R-:W-:Y:S01]  /*adc0*/  HFMA2.MMA R0, -RZ, RZ, 0, 7.569789886474609375e-06 ;  /* 0x0000007fff007435 */ /* 0x000fe200000001ff */
[----:B------:R-:W-:-:S09]  /*add0*/  ISETP.GT.U32.AND P0, PT, R2, 0x7f800000, PT ;  /* 0x7f8000000200780c */ /* 0x000fd20003f04070 */
[----:B------:R-:W-:-:S07]  /*ade0*/  SEL R0, R0, 0x7c, P0 ;  /* 0x0000007c00007807 */ /* 0x000fce0000000000 */
.L_x_8228:
[----:B------:R-:W-:Y:S05]  /*adf0*/  BSYNC B0 ;  /* 0x0000000000007941 */ /* 0x000fea0003800000 */
.L_x_8226:
[----:B------:R-:W-:-:S04]  /*ae00*/  LOP3.LUT R8, R8, 0x80000000, RZ, 0xc0, !PT ;  /* 0x8000000008087812 */ /* 0x000fc800078ec0ff */
[----:B------:R-:W-:-:S04]  /*ae10*/  SHF.R.U32.HI R3, RZ, 0x18, R8 ;  /* 0x00000018ff037819 */ /* 0x000fc80000011608 */
[----:B------:R-:W-:-:S05]  /*ae20*/  LOP3.LUT R3, R0, R3, RZ, 0xfc, !PT ;  /* 0x0000000300037212 */ /* 0x000fca00078efcff */
[----:B------:R0:W-:Y:S01]  /*ae30*/  STG.E.U8 desc[UR36][R16.64], R3 ;  /* 0x0000000310007986 */ /* 0x0001e2000c101124 */
[----:B------:R-:W-:Y:S05]  /*ae40*/  BRA `(.L_x_8212) ;  /* 0x00000004009c7947 */ /* 0x000fea0003800000 */
.L_x_8222:
[----:B------:R-:W-:-:S05]  /*ae50*/  F2FP.BF16.F32.PACK_AB R8, RZ, R8 ;  /* 0x00000008ff08723e */ /* 0x000fca00000010ff */
[----:B------:R0:W-:Y:S01]  /*ae60*/  STG.E.U16 desc[UR36][R16.64], R8 ;  /* 0x0000000810007986 */ /* 0x0001e2000c101524 */
[----:B------:R-:W-:Y:S05]  /*ae70*/  BRA `(.L_x_8212) ;  /* 0x0000000400907947 */ /* 0x000fea0003800000 */
.L_x_8219:
        /* <DEDUP_REMOVED lines=11> */
.L_x_8231:
        /* <DEDUP_REMOVED lines=16> */
.L_x_8234:
[----:B------:R-:W-:-:S04]  /*b030*/  LOP3.LUT R8, R8, 0x80000000, RZ, 0xc0, !PT ;  /* 0x8000000008087812 */ /* 0x000fc800078ec0ff */
[----:B------:R-:W-:-:S04]  /*b040*/  SHF.R.U32.HI R3, RZ, 0x18, R8 ;  /* 0x00000018ff037819 */ /* 0x000fc80000011608 */
[----:B------:R-:W-:-:S04]  /*b050*/  LOP3.LUT R2, R2, R3, RZ, 0xfc, !PT ;  /* 0x0000000302027212 */ /* 0x000fc800078efcff */
[----:B------:R-:W-:-:S07]  /*b060*/  PRMT R0, R2, 0x7610, R0 ;  /* 0x0000761002007816 */ /* 0x000fce0000000000 */
.L_x_8233:
[----:B------:R-:W-:Y:S05]  /*b070*/  BSYNC B0 ;  /* 0x0000000000007941 */ /* 0x000fea0003800000 */
.L_x_8232:
[----:B------:R0:W-:Y:S01]  /*b080*/  STG.E.U8 desc[UR36][R16.64], R0 ;  /* 0x0000000010007986 */ /* 0x0001e2000c101124 */
[----:B------:R-:W-:Y:S05]  /*b090*/  BRA `(.L_x_8212) ;  /* 0x0000000400087947 */ /* 0x000fea0003800000 */
.L_x_8230:
[----:B------:R-:W-:Y:S01]  /*b0a0*/  LOP3.LUT R3, R8, 0x7fffffff, RZ, 0xc0, !PT ;  /* 0x7fffffff08037812 */ /* 0x000fe200078ec0ff */
[----:B------:R-:W-:Y:S01]  /*b0b0*/  BSSY B0, `(.L_x_8235) ;  /* 0x0000013000007945 */ /* 0x000fe20003800000 */
[----:B------:R-:W-:Y:S02]  /*b0c0*/  MOV R0, 0x80 ;  /* 0x0000008000007802 */ /* 0x000fe40000000f00 */
        /* <DEDUP_REMOVED lines=13> */
.L_x_8237:
[----:B------:R-:W-:-:S04]  /*b1a0*/  LOP3.LUT R8, R8, 0x80000000, RZ, 0xc0, !PT ;  /* 0x8000000008087812 */ /* 0x000fc800078ec0ff */
[----:B------:R-:W-:-:S04]  /*b1b0*/  SHF.R.U32.HI R3, RZ, 0x18, R8 ;  /* 0x00000018ff037819 */ /* 0x000fc80000011608 */
[----:B------:R-:W-:-:S04]  /*b1c0*/  LOP3.LUT R2, R2, R3, RZ, 0xfc, !PT ;  /* 0x0000000302027212 */ /* 0x000fc800078efcff */
[----:B------:R-:W-:-:S07]  /*b1d0*/  PRMT R0, R2, 0x7610, R0 ;  /* 0x0000761002007816 */ /* 0x000fce0000000000 */
.L_x_8236:
[----:B------:R-:W-:Y:S05]  /*b1e0*/  BSYNC B0 ;  /* 0x0000000000007941 */ /* 0x000fea0003800000 */
.L_x_8235:
[----:B------:R0:W-:Y:S01]  /*b1f0*/  STG.E.U8 desc[UR36][R16.64], R0 ;  /* 0x0000000010007986 */ /* 0x0001e2000c101124 */
[----:B------:R-:W-:Y:S05]  /*b200*/  BRA `(.L_x_8212) ;  /* 0x0000000000ac7947 */ /* 0x000fea0003800000 */
.L_x_8229:
        /* <DEDUP_REMOVED lines=19> */
[----:B------:R0:W-:Y:S01]  /*b340*/  STG.E.U8 desc[UR36][R16.64], R3 ;  /* 0x0000000310007986 */ /* 0x0001e2000c101124 */
[----:B------:R-:W-:Y:S05]  /*b350*/  BRA `(.L_x_8212) ;  /* 0x0000000000587947 */ /* 0x000fea0003800000 */
.L_x_8211:
        /* <DEDUP_REMOVED lines=11> */
[----:B---3--:R-:W-:Y:S01]  /*b410*/  MOV R11, UR7 ;  /* 0x00000007000b7c02 */ /* 0x008fe20008000f00 */
[----:B------:R-:W-:-:S02]  /*b420*/  IMAD.MOV.U32 R8, RZ, RZ, 0x65 ;  /* 0x00000065ff087424 */ /* 0x000fc400078e00ff */
[----:B0-----:R-:W-:-:S07]  /*b430*/  IMAD.MOV.U32 R13, RZ, RZ, RZ ;  /* 0x000000ffff0d7224 */ /* 0x001fce00078e00ff */
[----:B------:R-:W-:-:S07]  /*b440*/  LEPC R20, `(.L_x_8240) ;  /* 0x000000001014794e */ /* 0x000fce0000000000 */
[----:B-1----:R-:W-:Y:S05]  /*b450*/  CALL.ABS.NOINC R2 ;  /* 0x0000000002007343 */ /* 0x002fea0003c00000 */
.L_x_8240:
[----:B------:R-:W-:Y:S05]  /*b460*/  BRA `(.L_x_8212) ;  /* 0x0000000000147947 */ /* 0x000fea0003800000 */
.L_x_8239:
[----:B------:R-:W0:Y:S02]  /*b470*/  F2I.U64.TRUNC R8, R8 ;  /* 0x0000000800087311 */ /* 0x000e24000020d800 */
[----:B0-----:R0:W-:Y:S01]  /*b480*/  STG.E.64 desc[UR36][R16.64], R8 ;  /* 0x0000000810007986 */ /* 0x0011e2000c101b24 */
[----:B------:R-:W-:Y:S05]  /*b490*/  BRA `(.L_x_8212) ;  /* 0x0000000000087947 */ /* 0x000fea0003800000 */
.L_x_8238:
[----:B------:R-:W0:Y:S02]  /*b4a0*/  F2I.FTZ.U32.TRUNC.NTZ R3, R8 ;  /* 0x0000000800037305 */ /* 0x000e24000021f000 */
[----:B0-----:R0:W-:Y:S02]  /*b4b0*/  STG.E desc[UR36][R16.64], R3 ;  /* 0x0000000310007986 */ /* 0x0011e4000c101924 */
.L_x_8212:
[----:B------:R-:W-:-:S07]  /*b4c0*/  IADD3 R19, R19, 0x80, RZ ;  /* 0x0000008013137810 */ /* 0x000fce0007ffe0ff */
.L_x_8111:
[----:B------:R-:W-:Y:S05]  /*b4d0*/  BSYNC B6 ;  /* 0x0000000000067941 */ /* 0x000fea0003800000 */
.L_x_8110:
[----:B------:R-:W-:Y:S01]  /*b4e0*/  ULDC UR4, c[0x0][0x210] ;  /* 0x0000840000047ab9 */ /* 0x000fe20000000800 */
[----:B------:R-:W-:Y:S01]  /*b4f0*/  BSSY B6, `(.L_x_8241) ;  /* 0x00005a1000067945 */ /* 0x000fe20003800000 */
[----:B------:R-:W-:-:S13]  /*b500*/  ISETP.GE.AND P0, PT, R19, UR4, PT ;  /* 0x0000000413007c0c */ /* 0x000fda000bf06270 */
[----:B------:R-:W-:Y:S05]  /*b510*/  @P0 BRA `(.L_x_8242) ;  /* 0x0000005800780947 */ /* 0x000fea0003800000 */
[----:B01234-:R-:W0:Y:S01]  /*b520*/  LDC R6, c[0x0][0x218] ;  /* 0x00008600ff067b82 */ /* 0x01fe220000000800 */
[----:B------:R-:W-:Y:S01]  /*b530*/  IMAD.MOV.U32 R0, RZ, RZ, RZ ;  /* 0x000000ffff007224 */ /* 0x000fe200078e00ff */
[----:B------:R-:W-:Y:S02]  /*b540*/  MOV R16, RZ ;  /* 0x000000ff00107202 */ /* 0x000fe40000000f00 */
        /* <DEDUP_REMOVED lines=294> */
[----:B------:R-:W-:-:S04]  /*c7b0*/  SHF.R.U32.HI R2, RZ, UR5, R2 ;  /* 0x00000005ff027c19 */ /* 0x000fc80008011602 */
[----:B------:R-:W-:-:S05]  /*c7c0*/  IADD3 R3, -R2, RZ, RZ ;  /* 0x000000ff02037210 */ /* 0x000fca0007ffe1ff */
[----:B------:R-:W-:Y:S01]  /*c7d0*/  IMAD R5, R3, UR4, R5 ;  /* 0x0000000403057c24 */ /* 0x000fe2000f8e0205 */
[----:B------:R-:W-:-:S03]  /*c7e0*/  ULDC.64 UR4, c[0x0][0x408] ;  /* 0x0001020000047ab9 */ /* 0x000fc60000000a00 */
[C---:B------:R-:W-:Y:S02]  /*c7f0*/  IMAD R16, R5.reuse, UR4, R16 ;  /* 0x0000000405107c24 */ /* 0x040fe4000f8e0210 */
[----:B------:R-:W-:-:S07]  /*c800*/  IMAD R0, R5, UR5, R0 ;  /* 0x0000000505007c24 */ /* 0x000fce000f8e0200 */
.L_x_8243:
        /* <DEDUP_REMOVED lines=23> */
.L_x_8248:
[----:B------:R-:W2:Y:S01]  /*c980*/  LDG.E.U8 R2, desc[UR36][R2.64] ;  /* 0x0000002402027981 */ /* 0x000ea2000c1e1100 */
[----:B------:R-:W-:Y:S01]  /*c990*/  HFMA2.MMA R5, -RZ, RZ, 0, 0 ;  /* 0x00000000ff057435 */ /* 0x000fe200000001ff */
[----:B--2---:R-:W-:Y:S01]  /*c9a0*/  I2FP.F32.U32 R4, R2 ;  /* 0x0000000200047245 */ /* 0x004fe20000201000 */
[----:B------:R-:W-:Y:S09]  /*c9b0*/  BRA `(.L_x_8250) ;  /* 0x0000000c007c7947 */ /* 0x000ff20003800000 */
.L_x_8247:
[----:B------:R-:W-:-:S13]  /*c9c0*/  ISETP.NE.AND P0, PT, R4, 0x2, PT ;  /* 0x000000020400780c */ /* 0x000fda0003f05270 */
[----:B------:R-:W-:Y:S05]  /*c9d0*/  @!P0 BRA `(.L_x_8251) ;  /* 0x0000000000308947 */ /* 0x000fea0003800000 */
[----:B------:R-:W-:-:S13]  /*c9e0*/  ISETP.NE.AND P0, PT, R4, 0x3, PT ;  /* 0x000000030400780c */ /* 0x000fda0003f05270 */
[----:B------:R-:W-:Y:S05]  /*c9f0*/  @!P0 BRA `(.L_x_8252) ;  /* 0x0000000000188947 */ /* 0x000fea0003800000 */
[----:B------:R-:W-:-:S13]  /*ca00*/  ISETP.NE.AND P0, PT, R4, 0x4, PT ;  /* 0x000000040400780c */ /* 0x000fda0003f05270 */
[----:B------:R-:W-:Y:S05]  /*ca10*/  @P0 BRA `(.L_x_8249) ;  /* 0x0000000c00000947 */ /* 0x000fea0003800000 */
[----:B------:R-:W2:Y:S01]  /*ca20*/  LDG.E.64 R2, desc[UR36][R2.64] ;  /* 0x0000002402027981 */ /* 0x000ea2000c1e1b00 */
[----:B------:R-:W-:Y:S01]  /*ca30*/  IMAD.MOV.U32 R5, RZ, RZ, RZ ;  /* 0x000000ffff057224 */ /* 0x000fe200078e00ff */
[----:B--2---:R4:W0:Y:S01]  /*ca40*/  I2F.S64 R4, R2 ;  /* 0x0000000200047312 */ /* 0x0048220000301400 */
[----:B------:R-:W-:Y:S05]  /*ca50*/  BRA `(.L_x_8250) ;  /* 0x0000000c00547947 */ /* 0x000fea0003800000 */
.L_x_8252:
[----:B------:R-:W2:Y:S01]  /*ca60*/  LDG.E R2, desc[UR36][R2.64] ;  /* 0x0000002402027981 */ /* 0x000ea2000c1e1900 */
[----:B------:R-:W-:Y:S02]  /*ca70*/  MOV R5, RZ ;  /* 0x000000ff00057202 */ /* 0x000fe40000000f00 */
[----:B--2---:R-:W-:Y:S01]  /*ca80*/  I2FP.F32.S32 R4, R2 ;  /* 0x0000000200047245 */ /* 0x004fe20000201400 */
[----:B------:R-:W-:Y:S06]  /*ca90*/  BRA `(.L_x_8250) ;  /* 0x0000000c00447947 */ /* 0x000fec0003800000 */
.L_x_8251:
[----:B------:R-:W2:Y:S01]  /*caa0*/  LDG.E.U16 R2, desc[UR36][R2.64] ;  /* 0x0000002402027981 */ /* 0x000ea2000c1e1500 */
[----:B------:R-:W-:Y:S01]  /*cab0*/  IMAD.MOV.U32 R5, RZ, RZ, RZ ;  /* 0x000000ffff057224 */ /* 0x000fe200078e00ff */
[----:B--2---:R2:W3:Y:S01]  /*cac0*/  I2F.S16 R4, R2 ;  /* 0x0000000200047306 */ /* 0x0044e20000101400 */
[----:B------:R-:W-:Y:S05]  /*cad0*/  BRA `(.L_x_8250) ;  /* 0x0000000c00347947 */ /* 0x000fea0003800000 */
.L_x_8246:
        /* <DEDUP_REMOVED lines=9> */
.L_x_8254:
[----:B------:R-:W2:Y:S01]  /*cb70*/  LDG.E.U16 R2, desc[UR36][R2.64] ;  /* 0x0000002402027981 */ /* 0x000ea2000c1e1500 */
[----:B------:R-:W-:Y:S02]  /*cb80*/  IMAD.MOV.U32 R5, RZ, RZ, RZ ;  /* 0x000000ffff057224 */ /* 0x000fe400078e00ff */
[----:B--2---:R-:W-:Y:S01]  /*cb90*/  HADD2.F32 R4, -RZ, R2.H0_H0 ;  /* 0x20000002ff047230 */ /* 0x004fe20000004100 */
[----:B------:R-:W-:Y:S06]  /*cba0*/  BRA `(.L_x_8250) ;  /* 0x0000000c00007947 */ /* 0x000fec0003800000 */
.L_x_8253:
        /* <DEDUP_REMOVED lines=8> */
.L_x_8256:
[----:B------:R-:W2:Y:S02]  /*cc30*/  LDG.E R2, desc[UR36][R2.64] ;  /* 0x0000002402027981 */ /* 0x000ea4000c1e1900 */
[--C-:B--2---:R-:W-:Y:S02]  /*cc40*/  HADD2.F32 R5, -RZ, R2.reuse.H1_H1 ;  /* 0x30000002ff057230 */ /* 0x104fe40000004100 */
[----:B------:R-:W-:Y:S01]  /*cc50*/  HADD2.F32 R4, -RZ, R2.H0_H0 ;  /* 0x20000002ff047230 */ /* 0x000fe20000004100 */
[----:B------:R-:W-:Y:S06]  /*cc60*/  BRA `(.L_x_8250) ;  /* 0x0000000800d07947 */ /* 0x000fec0003800000 */
.L_x_8255:
[----:B------:R-:W2:Y:S01]  /*cc70*/  LDG.E.64 R2, desc[UR36][R2.64] ;  /* 0x0000002402027981 */ /* 0x000ea2000c1e1b00 */
[----:B------:R-:W-:Y:S01]  /*cc80*/  UMOV UR4, 0xf0000000 ;  /* 0xf000000000047882 */ /* 0x000fe20000000000 */
[----:B------:R-:W-:Y:S01]  /*cc90*/  UMOV UR5, 0x380fffff ;  /* 0x380fffff00057882 */ /* 0x000fe20000000000 */
[----:B------:R-:W-:Y:S01]  /*cca0*/  MOV R5, RZ ;  /* 0x000000ff00057202 */ /* 0x000fe20000000f00 */
[----:B--2---:R-:W0:Y:S01]  /*ccb0*/  F2F.F32.F64 R4, R2 ;  /* 0x0000000200047310 */ /* 0x004e220000301000 */
[----:B------:R-:W-:-:S14]  /*ccc0*/  DSETP.GEU.AND P0, PT, |R2|, UR4, PT ;  /* 0x0000000402007e2a */ /* 0x000fdc000bf0e200 */
[----:B0-----:R-:W-:Y:S01]  /*ccd0*/  @!P0 FMUL R4, R4, 1.175494350822287508e-38 ;  /* 0x0080000004048820 */ /* 0x001fe20000400000 */
[----:B------:R-:W-:Y:S06]  /*cce0*/  BRA `(.L_x_8250) ;  /* 0x0000000800b07947 */ /* 0x000fec0003800000 */
.L_x_8245:
        /* <DEDUP_REMOVED lines=11> */
[----:B------:R-:W-:Y:S01]  /*cda0*/  FSEL R4, RZ, 1, !P0 ;  /* 0x3f800000ff047808 */ /* 0x000fe20004000000 */
[----:B------:R-:W-:Y:S08]  /*cdb0*/  BRA `(.L_x_8250) ;  /* 0x00000008007c7947 */ /* 0x000ff00003800000 */
.L_x_8259:
        /* <DEDUP_REMOVED lines=10> */
.L_x_8258:
        /* <DEDUP_REMOVED lines=8> */
[----:B--2---:R-:W-:-:S04]  /*cee0*/  SHF.L.U32 R4, R4, 0x18, RZ ;  /* 0x0000001804047819 */ /* 0x004fc800000006ff */
        /* <DEDUP_REMOVED lines=15> */
[----:B------:R-:W-:-:S03]  /*cfe0*/  IMAD.MOV.U32 R5, RZ, RZ, RZ ;  /* 0x000000ffff057224 */ /* 0x000fc600078e00ff */
[----:B------:R-:W-:Y:S01]  /*cff0*/  LOP3.LUT R4, R3, 0x80000000, R4, 0xf8, !PT ;  /* 0x8000000003047812 */ /* 0x000fe200078ef804 */
[----:B------:R-:W-:Y:S06]  /*d000*/  BRA `(.L_x_8250) ;  /* 0x0000000400e87947 */ /* 0x000fec0003800000 */
.L_x_8261:
[----:B------:R-:W2:Y:S01]  /*d010*/  LDG.E.U8 R2, desc[UR36][R2.64] ;  /* 0x0000002402027981 */ /* 0x000ea2000c1e1100 */
[----:B------:R-:W-:Y:S01]  /*d020*/  HFMA2.MMA R5, -RZ, RZ, 0, 0 ;  /* 0x00000000ff057435 */ /* 0x000fe200000001ff */
[C---:B--2---:R-:W-:Y:S01]  /*d030*/  SHF.L.U32 R0, R2.reuse, 0x19, RZ ;  /* 0x0000001902007819 */ /* 0x044fe200000006ff */
        /* <DEDUP_REMOVED lines=11> */
.L_x_8260:
[----:B------:R-:W2:Y:S01]  /*d0f0*/  LDG.E.U16 R2, desc[UR36][R2.64] ;  /* 0x0000002402027981 */ /* 0x000ea2000c1e1500 */
[----:B------:R-:W-:Y:S01]  /*d100*/  IMAD.MOV.U32 R5, RZ, RZ, RZ ;  /* 0x000000ffff057224 */ /* 0x000fe200078e00ff */
[----:B--2---:R-:W-:Y:S01]  /*d110*/  SHF.L.U32 R4, R2, 0x10, RZ ;  /* 0x0000001002047819 */ /* 0x004fe200000006ff */
[----:B------:R-:W-:Y:S06]  /*d120*/  BRA `(.L_x_8250) ;  /* 0x0000000400a07947 */ /* 0x000fec0003800000 */
.L_x_8257:
        /* <DEDUP_REMOVED lines=12> */
.L_x_8264:
        /* <DEDUP_REMOVED lines=20> */
.L_x_8266:
[----:B------:R-:W-:Y:S05]  /*d330*/  BSYNC B0 ;  /* 0x0000000000007941 */ /* 0x000fea0003800000 */
.L_x_8265:
[----:B------:R-:W-:Y:S01]  /*d340*/  IMAD.SHL.U32 R2, R2, 0x100000, RZ ;  /* 0x0010000002027824 */ /* 0x000fe200078e00ff */
[----:B------:R-:W-:-:S04]  /*d350*/  LEA R3, R0, 0x3b800000, 0x17 ;  /* 0x3b80000000037811 */ /* 0x000fc800078eb8ff */
[----:B------:R-:W-:Y:S01]  /*d360*/  LOP3.LUT R4, R3, R2, R4, 0xfe, !PT ;  /* 0x0000000203047212 */ /* 0x000fe200078efe04 */
[----:B------:R-:W-:Y:S06]  /*d370*/  BRA `(.L_x_8250) ;  /* 0x00000004000c7947 */ /* 0x000fec0003800000 */
.L_x_8263:
        /* <DEDUP_REMOVED lines=20> */
.L_x_8268:
[----:B------:R-:W-:Y:S05]  /*d4c0*/  BSYNC B0 ;  /* 0x0000000000007941 */ /* 0x000fea0003800000 */
.L_x_8267:
[----:B------:R-:W-:Y:S01]  /*d4d0*/  IMAD.SHL.U32 R2, R2, 0x200000, RZ ;  /* 0x0020000002027824 */ /* 0x000fe200078e00ff */
[----:B------:R-:W-:-:S04]  /*d4e0*/  LEA R3, R0, 0x37800000, 0x17 ;  /* 0x3780000000037811 */ /* 0x000fc800078eb8ff */
[----:B------:R-:W-:Y:S01]  /*d4f0*/  LOP3.LUT R4, R3, R2, R4, 0xfe, !PT ;  /* 0x0000000203047212 */ /* 0x000fe200078efe04 */
[----:B------:R-:W-:Y:S06]  /*d500*/  BRA `(.L_x_8250) ;  /* 0x0000000000a87947 */ /* 0x000fec0003800000 */
.L_x_8262:
        /* <DEDUP_REMOVED lines=12> */
[----:B------:R-:W-:Y:S01]  /*d5d0*/  @!P0 IMAD.MOV.U32 R4, RZ, RZ, 0x7f800001 ;  /* 0x7f800001ff048424 */ /* 0x000fe200078e00ff */
[----:B------:R-:W-:-:S07]  /*d5e0*/  @P0 SHF.L.U32 R4, R2, 0x17, RZ ;  /* 0x0000001702040819 */ /* 0x000fce00000006ff */
.L_x_8272:
[----:B------:R-:W-:Y:S05]  /*d5f0*/  BSYNC B0 ;  /* 0x0000000000007941 */ /* 0x000fea0003800000 */
.L_x_8271:
[----:B------:R-:W-:Y:S01]  /*d600*/  IMAD.MOV.U32 R5, RZ, RZ, RZ ;  /* 0x000000ffff057224 */ /* 0x000fe200078e00ff */
[----:B------:R-:W-:Y:S06]  /*d610*/  BRA `(.L_x_8250) ;  /* 0x0000000000647947 */ /* 0x000fec0003800000 */
.L_x_8249:
        /* <DEDUP_REMOVED lines=8> */
[----:B------:R-:W-:Y:S01]  /*d6a0*/  MOV R6, UR4 ;  /* 0x0000000400067c02 */ /* 0x000fe20008000f00 */
[----:B------:R-:W-:Y:S01]  /*d6b0*/  IMAD.U32 R7, RZ, RZ, UR5 ;  /* 0x00000005ff077e24 */ /* 0x000fe2000f8e00ff */
[----:B------:R-:W-:Y:S01]  /*d6c0*/  MOV R10, UR6 ;  /* 0x00000006000a7c02 */ /* 0x000fe20008000f00 */
[----:B------:R-:W-:Y:S01]  /*d6d0*/  IMAD.U32 R11, RZ, RZ, UR7 ;  /* 0x00000007ff0b7e24 */ /* 0x000fe2000f8e00ff */
[----:B------:R-:W-:Y:S01]  /*d6e0*/  MOV R13, RZ ;  /* 0x000000ff000d7202 */ /* 0x000fe20000000f00 */
[----:B0-----:R-:W-:-:S07]  /*d6f0*/  IMAD.MOV.U32 R12, RZ, RZ, 0x1 ;  /* 0x00000001ff0c7424 */ /* 0x001fce00078e00ff */
[----:B------:R-:W-:-:S07]  /*d700*/  LEPC R20, `(.L_x_8273) ;  /* 0x000000001014794e */ /* 0x000fce0000000000 */
[----:B-1----:R-:W-:Y:S05]  /*d710*/  CALL.ABS.NOINC R2 ;  /* 0x0000000002007343 */ /* 0x002fea0003c00000 */
.L_x_8273:
[----:B------:R-:W-:Y:S01]  /*d720*/  CS2R R4, SRZ ;  /* 0x0000000000047805 */ /* 0x000fe2000001ff00 */
[----:B------:R-:W-:Y:S06]  /*d730*/  BRA `(.L_x_8250) ;  /* 0x00000000001c7947 */ /* 0x000fec0003800000 */
.L_x_8270:
[----:B------:R-:W2:Y:S01]  /*d740*/  LDG.E.64 R2, desc[UR36][R2.64] ;  /* 0x0000002402027981 */ /* 0x000ea2000c1e1b00 */
[----:B------:R-:W-:Y:S01]  /*d750*/  IMAD.MOV.U32 R5, RZ, RZ, RZ ;  /* 0x000000ffff057224 */ /* 0x000fe200078e00ff */
[----:B--2---:R0:W1:Y:S01]  /*d760*/  I2F.U64 R4, R2 ;  /* 0x0000000200047312 */ /* 0x0040620000301000 */
[----:B------:R-:W-:Y:S05]  /*d770*/  BRA `(.L_x_8250) ;  /* 0x00000000000c7947 */ /* 0x000fea0003800000 */
.L_x_8269:
[----:B------:R-:W2:Y:S01]  /*d780*/  LDG.E R2, desc[UR36][R2.64] ;  /* 0x0000002402027981 */ /* 0x000ea2000c1e1900 */
[----:B------:R-:W-:Y:S01]  /*d790*/  HFMA2.MMA R5, -RZ, RZ, 0, 0 ;  /* 0x00000000ff057435 */ /* 0x000fe200000001ff */
[----:B--2---:R-:W-:-:S10]  /*d7a0*/  I2FP.F32.U32 R4, R2 ;  /* 0x0000000200047245 */ /* 0x004fd40000201000 */
.L_x_8250:
[----:B------:R-:W-:Y:S05]  /*d7b0*/  BSYNC B7 ;  /* 0x0000000000077941 */ /* 0x000fea0003800000 */
.L_x_8244:
        /* <DEDUP_REMOVED lines=76> */
[----:B------:R-:W-:Y:S01]  /*dc80*/  MOV R15, 0x3e800000 ;  /* 0x3e800000000f7802 */ /* 0x000fe20000000f00 */
[----:B------:R-:W-:-:S04]  /*dc90*/  HFMA2.MMA R23, -RZ, RZ, 1.3056640625, -1.8671875 ;  /* 0x3d39bf78ff177435 */ /* 0x000fc800000001ff */
        /* <DEDUP_REMOVED lines=30> */
.L_x_8282:
        /* <DEDUP_REMOVED lines=10> */
.L_x_8284:
[----:B------:R-:W-:-:S04]  /*df20*/  FADD.FTZ R8, -R0, R7 ;  /* 0x0000000700087221 */ /* 0x000fc80000010100 */
[----:B------:R-:W-:-:S07]  /*df30*/  FMUL.FTZ R8, R8, 0.5 ;  /* 0x3f00000008087820 */ /* 0x000fce0000410000 */
.L_x_8285:
[----:B------:R-:W-:Y:S05]  /*df40*/  BSYNC B2 ;  /* 0x0000000000027941 */ /* 0x000fea0003800000 */
.L_x_8283:
        /* <DEDUP_REMOVED lines=11> */
.L_x_8287:
[----:B------:R-:W-:-:S04]  /*e000*/  FADD.FTZ R10, R2, -R15 ;  /* 0x8000000f020a7221 */ /* 0x000fc80000010000 */
[----:B------:R-:W-:-:S07]  /*e010*/  FMUL.FTZ R15, R10, 0.5 ;  /* 0x3f0000000a0f7820 */ /* 0x000fce0000410000 */
.L_x_8288:
[----:B------:R-:W-:Y:S05]  /*e020*/  BSYNC B2 ;  /* 0x0000000000027941 */ /* 0x000fea0003800000 */
.L_x_8286:
[----:B------:R-:W-:Y:S01]  /*e030*/  FADD.FTZ R15, R15, R8 ;  /* 0x000000080f0f7221 */ /* 0x000fe20000010000 */
[----:B------:R-:W-:Y:S01]  /*e040*/  FADD.FTZ R8, R11, 1 ;  /* 0x3f8000000b087421 */ /* 0x000fe20000010000 */
[----:B------:R-:W-:-:S03]  /*e050*/  IMAD.MOV.U32 R23, RZ, RZ, 0x3d39bf78 ;  /* 0x3d39bf78ff177424 */ /* 0x000fc600078e00ff */
[----:B------:R-:W-:-:S06]  /*e060*/  FMUL.FTZ R8, R8, R15 ;  /* 0x0000000f08087220 */ /* 0x000fcc0000410000 */
[----:B------:R-:W0:Y:S02]  /*e070*/  MUFU.SQRT R8, R8 ;  /* 0x0000000800087308 */ /* 0x000e240000002000 */
[----:B0-----:R-:W-:Y:S01]  /*e080*/  FADD.FTZ R21, R15, R8 ;  /* 0x000000080f157221 */ /* 0x001fe20000010000 */
[----:B------:R-:W-:-:S03]  /*e090*/  IMAD.MOV.U32 R15, RZ, RZ, 0x3e800000 ;  /* 0x3e800000ff0f7424 */ /* 0x000fc600078e00ff */
        /* <DEDUP_REMOVED lines=28> */
.L_x_8281:
[----:B------:R0:W1:Y:S02]  /*e260*/  MUFU.SQRT R8, R9 ;  /* 0x0000000900087308 */ /* 0x0000640000002000 */
.L_x_8280:
[----:B------:R-:W-:Y:S05]  /*e270*/  BSYNC B1 ;  /* 0x0000000000017941 */ /* 0x000fea0003800000 */
.L_x_8279:
        /* <DEDUP_REMOVED lines=24> */
.L_x_8295:
[----:B------:R-:W-:-:S04]  /*e400*/  FADD.FTZ R0, -R0, R7 ;  /* 0x0000000700007221 */ /* 0x000fc80000010100 */
[----:B------:R-:W-:-:S07]  /*e410*/  FMUL.FTZ R0, R0, 0.5 ;  /* 0x3f00000000007820 */ /* 0x000fce0000410000 */
.L_x_8296:
[----:B------:R-:W-:Y:S05]  /*e420*/  BSYNC B2 ;  /* 0x0000000000027941 */ /* 0x000fea0003800000 */
.L_x_8294:
        /* <DEDUP_REMOVED lines=10> */
.L_x_8298:
[----:B------:R-:W-:-:S04]  /*e4d0*/  FADD.FTZ R2, -R3, R2 ;  /* 0x0000000203027221 */ /* 0x000fc80000010100 */
[----:B------:R-:W-:-:S07]  /*e4e0*/  FMUL.FTZ R3, R2, 0.5 ;  /* 0x3f00000002037820 */ /* 0x000fce0000410000 */
.L_x_8299:
[----:B------:R-:W-:Y:S05]  /*e4f0*/  BSYNC B2 ;  /* 0x0000000000027941 */ /* 0x000fea0003800000 */
.L_x_8297:
[----:B------:R-:W-:Y:S01]  /*e500*/  FADD.FTZ R0, R3, R0 ;  /* 0x0000000003007221 */ /* 0x000fe20000010000 */
[----:B------:R-:W-:Y:S01]  /*e510*/  FADD.FTZ R11, R6, R11 ;  /* 0x0000000b060b7221 */ /* 0x000fe20000010000 */
[----:B------:R-:W-:-:S03]  /*e520*/  PLOP3.LUT P0, PT, PT, PT, PT, 0x80, 0x0 ;  /* 0x000000000000781c */ /* 0x000fc60003f0f070 */
[----:B------:R-:W-:-:S06]  /*e530*/  FMUL.FTZ R11, R11, R0 ;  /* 0x000000000b0b7220 */ /* 0x000fcc0000410000 */
[----:B------:R-:W4:Y:S01]  /*e540*/  MUFU.SQRT R11, R11 ;  /* 0x0000000b000b7308 */ /* 0x000f220000002000 */
[----:B------:R-:W-:Y:S05]  /*e550*/  BRA `(.L_x_8291) ;  /* 0x0000000000687947 */ /* 0x000fea0003800000 */
.L_x_8293:
        /* <DEDUP_REMOVED lines=15> */
.L_x_8292:
        /* <DEDUP_REMOVED lines=8> */
.L_x_8290:
[----:B------:R-:W-:Y:S01]  /*e6d0*/  PLOP3.LUT P0, PT, PT, PT, PT, 0x80, 0x0 ;  /* 0x000000000000781c */ /* 0x000fe20003f0f070 */
[----:B------:R-:W-:Y:S01]  /*e6e0*/  FMUL.FTZ R11, R11, 16777216 ;  /* 0x4b8000000b0b7820 */ /* 0x000fe20000410000 */
[----:B------:R-:W-:-:S11]  /*e6f0*/  FMUL.FTZ R6, R6, 16777216 ;  /* 0x4b80000006067820 */ /* 0x000fd60000410000 */
.L_x_8291:
[----:B------:R-:W-:Y:S05]  /*e700*/  BSYNC B1 ;  /* 0x0000000000017941 */ /* 0x000fea0003800000 */
.L_x_8289:
        /* <DEDUP_REMOVED lines=30> */
[----:B------:R-:W-:-:S04]  /*e8f0*/  @P1 FFMA.FTZ R0, R2, 0.93318945169448852539, R3 ;  /* 0x3f6ee58102001823 */ /* 0x000fc80000010003 */
[----:B------:R-:W-:Y:S01]  /*e900*/  @P0 FADD.FTZ R0, R0, R0 ;  /* 0x0000000000000221 */ /* 0x000fe20000010000 */
[----:B------:R-:W-:Y:S06]  /*e910*/  BRA `(.L_x_8303) ;  /* 0x0000000800207947 */ /* 0x000fec0003800000 */
.L_x_8302:
        /* <DEDUP_REMOVED lines=28> */
.L_x_8301:
        /* <DEDUP_REMOVED lines=19> */
[----:B-1----:R-:W-:Y:S05]  /*ec10*/  CALL.REL.NOINC `($__internal_14_$__cuda_sm3x_div_rn_ftz_f32_slowpath) ;  /* 0x0000007c00407944 */ /* 0x002fea0003c00000 */
[----:B------:R-:W-:-:S07]  /*ec20*/  IMAD.MOV.U32 R2, RZ, RZ, R21 ;  /* 0x000000ffff027224 */ /* 0x000fce00078e0015 */
.L_x_8306:
[----:B------:R-:W-:Y:S05]  /*ec30*/  BSYNC B4 ;  /* 0x0000000000047941 */ /* 0x000fea0003800000 */
.L_x_8305:
        /* <DEDUP_REMOVED lines=18> */
.L_x_8308:
[----:B------:R-:W-:Y:S02]  /*ed60*/  ISETP.GE.AND P0, PT, R6, RZ, PT ;  /* 0x000000ff0600720c */ /* 0x000fe40003f06270 */
[----:B------:R-:W-:-:S11]  /*ed70*/  MOV R3, 0x3fd774eb ;  /* 0x3fd774eb00037802 */ /* 0x000fd60000000f00 */
[----:B------:R-:W-:-:S04]  /*ed80*/  @P0 FFMA.FTZ R2, R3, 0.93318945169448852539, -R2 ;  /* 0x3f6ee58103020823 */ /* 0x000fc80000010802 */
[----:B------:R-:W-:-:S07]  /*ed90*/  @!P0 FFMA.FTZ R2, R3, 0.93318945169448852539, R2 ;  /* 0x3f6ee58103028823 */ /* 0x000fce0000010002 */
.L_x_8309:
[----:B------:R-:W-:Y:S05]  /*eda0*/  BSYNC B1 ;  /* 0x0000000000017941 */ /* 0x000fea0003800000 */
.L_x_8307:
        /* <DEDUP_REMOVED lines=11> */
.L_x_8304:
        /* <DEDUP_REMOVED lines=16> */
[----:B-1----:R-:W-:Y:S05]  /*ef60*/  CALL.REL.NOINC `($__internal_14_$__cuda_sm3x_div_rn_ftz_f32_slowpath) ;  /* 0x00000078006c7944 */ /* 0x002fea0003c00000 */
[----:B------:R-:W-:-:S07]  /*ef70*/  IMAD.MOV.U32 R2, RZ, RZ, R21 ;  /* 0x000000ffff027224 */ /* 0x000fce00078e0015 */
.L_x_8311:
[----:B------:R-:W-:Y:S05]  /*ef80*/  BSYNC B4 ;  /* 0x0000000000047941 */ /* 0x000fea0003800000 */
.L_x_8310:
        /* <DEDUP_REMOVED lines=18> */
.L_x_8313:
[----:B------:R-:W-:Y:S02]  /*f0b0*/  ISETP.GE.AND P0, PT, R6, RZ, PT ;  /* 0x000000ff0600720c */ /* 0x000fe40003f06270 */
[----:B------:R-:W-:-:S11]  /*f0c0*/  MOV R3, 0x3fd774eb ;  /* 0x3fd774eb00037802 */ /* 0x000fd60000000f00 */
[----:B------:R-:W-:-:S04]  /*f0d0*/  @P0 FFMA.FTZ R2, R3, 0.93318945169448852539, -R2 ;  /* 0x3f6ee58103020823 */ /* 0x000fc80000010802 */
[----:B------:R-:W-:-:S07]  /*f0e0*/  @!P0 FFMA.FTZ R2, R3, 0.93318945169448852539, R2 ;  /* 0x3f6ee58103028823 */ /* 0x000fce0000010002 */
.L_x_8314:
[----:B------:R-:W-:Y:S05]  /*f0f0*/  BSYNC B1 ;  /* 0x0000000000017941 */ /* 0x000fea0003800000 */
.L_x_8312:
        /* <DEDUP_REMOVED lines=10> */
.L_x_8303:
[----:B------:R-:W-:Y:S05]  /*f1a0*/  BSYNC B3 ;  /* 0x0000000000037941 */ /* 0x000fea0003800000 */
.L_x_8300:
[----:B------:R-:W-:-:S13]  /*f1b0*/  ISETP.NE.AND P0, PT, R13, RZ, PT ;  /* 0x000000ff0d00720c */ /* 0x000fda0003f05270 */
[----:B-1----:R-:W-:Y:S01]  /*f1c0*/  @!P0 FADD.FTZ R8, -R8, -RZ ;  /* 0x800000ff08088221 */ /* 0x002fe20000010100 */
[----:B------:R-:W-:Y:S06]  /*f1d0*/  BRA `(.L_x_8315) ;  /* 0x0000000c00787947 */ /* 0x000fec0003800000 */
.L_x_8278:
[----:B------:R-:W-:Y:S01]  /*f1e0*/  FADD.FTZ R0, -R4, 6.1232342629258392722e-17 ;  /* 0x248d313204007421 */ /* 0x000fe20000010100 */
[----:B------:R-:W-:-:S03]  /*f1f0*/  FADD.FTZ R8, -R5, -RZ ;  /* 0x800000ff05087221 */ /* 0x000fc60000010100 */
[----:B------:R-:W-:Y:S01]  /*f200*/  FADD.FTZ R0, R0, 1.5707963705062866211 ;  /* 0x3fc90fdb00007421 */ /* 0x000fe20000010000 */
[----:B------:R-:W-:Y:S06]  /*f210*/  BRA `(.L_x_8315) ;  /* 0x0000000c00687947 */ /* 0x000fec0003800000 */
.L_x_8277:
[----:B------:R-:W-:Y:S01]  /*f220*/  MOV R0, RZ ;  /* 0x000000ff00007202 */ /* 0x000fe20000000f00 */
[----:B------:R-:W-:Y:S01]  /*f230*/  FADD.FTZ R8, -R5, -RZ ;  /* 0x800000ff05087221 */ /* 0x000fe20000010100 */
[----:B------:R-:W-:Y:S06]  /*f240*/  BRA `(.L_x_8315) ;  /* 0x0000000c005c7947 */ /* 0x000fec0003800000 */
.L_x_8276:
        /* <DEDUP_REMOVED lines=23> */
[----:B------:R-:W-:Y:S05]  /*f3c0*/  CALL.REL.NOINC `($__internal_14_$__cuda_sm3x_div_rn_ftz_f32_slowpath) ;  /* 0x0000007400547944 */ /* 0x000fea0003c00000 */
[----:B------:R-:W-:-:S07]  /*f3d0*/  MOV R3, R21 ;  /* 0x0000001500037202 */ /* 0x000fce0000000f00 */
.L_x_8320:
[----:B------:R-:W-:Y:S05]  /*f3e0*/  BSYNC B4 ;  /* 0x0000000000047941 */ /* 0x000fea0003800000 */
.L_x_8319:
        /* <DEDUP_REMOVED lines=18> */
.L_x_8322:
[----:B------:R-:W-:Y:S01]  /*f510*/  ISETP.GE.AND P0, PT, R4, RZ, PT ;  /* 0x000000ff0400720c */ /* 0x000fe20003f06270 */
[----:B------:R-:W-:-:S12]  /*f520*/  IMAD.MOV.U32 R3, RZ, RZ, 0x3fd774eb ;  /* 0x3fd774ebff037424 */ /* 0x000fd800078e00ff */
[----:B------:R-:W-:-:S04]  /*f530*/  @P0 FFMA.FTZ R0, R3, 0.93318945169448852539, -R0 ;  /* 0x3f6ee58103000823 */ /* 0x000fc80000010800 */
[----:B------:R-:W-:-:S07]  /*f540*/  @!P0 FFMA.FTZ R0, R3, 0.93318945169448852539, R0 ;  /* 0x3f6ee58103008823 */ /* 0x000fce0000010000 */
.L_x_8323:
[----:B------:R-:W-:Y:S05]  /*f550*/  BSYNC B1 ;  /* 0x0000000000017941 */ /* 0x000fea0003800000 */
.L_x_8321:
[C---:B------:R-:W-:Y:S01]  /*f560*/  FSETP.NEU.FTZ.AND P0, PT, R6.reuse, |R5|, PT ;  /* 0x400000050600720b */ /* 0x040fe20003f1d000 */
[----:B------:R-:W0:Y:S01]  /*f570*/  MUFU.LG2 R9, R10 ;  /* 0x0000000a00097308 */ /* 0x000e220000000c00 */
[----:B------:R-:W-:Y:S01]  /*f580*/  FSETP.NEU.FTZ.AND P1, PT, R7, RZ, PT ;  /* 0x000000ff0700720b */ /* 0x000fe20003f3d000 */
[----:B------:R-:W-:Y:S01]  /*f590*/  FADD.FTZ R6, R6, |R5| ;  /* 0x4000000506067221 */ /* 0x000fe20000010000 */
[----:B------:R-:W-:Y:S02]  /*f5a0*/  ISETP.GE.AND P2, PT, R4, RZ, PT ;  /* 0x000000ff0400720c */ /* 0x000fe40003f46270 */
[----:B------:R-:W-:-:S07]  /*f5b0*/  MOV R2, 0x4016cbe4 ;  /* 0x4016cbe400027802 */ /* 0x000fce0000000f00 */
[----:B------:R-:W-:Y:S02]  /*f5c0*/  @!P0 FSEL R0, R2, 0.78539818525314331055, !P2 ;  /* 0x3f490fdb02008808 */ /* 0x000fe40005000000 */
[----:B------:R-:W-:Y:S02]  /*f5d0*/  @!P1 FSEL R0, RZ, 3.1415927410125732422, P2 ;  /* 0x40490fdbff009808 */ /* 0x000fe40001000000 */
[----:B------:R-:W-:Y:S01]  /*f5e0*/  FSETP.GTU.FTZ.AND P0, PT, |R6|, +INF , PT ;  /* 0x7f8000000600780b */ /* 0x000fe20003f1c200 */
[----:B0-----:R-:W-:Y:S01]  /*f5f0*/  FMUL.FTZ.D2 R9, R9, 0.69314718246459960938 ;  /* 0x3f31721809097820 */ /* 0x001fe20000310000 */
[----:B------:R-:W-:-:S04]  /*f600*/  LOP3.LUT R3, R0, 0x80000000, R5, 0xb8, !PT ;  /* 0x8000000000037812 */ /* 0x000fc800078eb805 */
[----:B------:R-:W-:Y:S01]  /*f610*/  FSEL R0, R6, R3, P0 ;  /* 0x0000000306007208 */ /* 0x000fe20000000000 */
[----:B------:R-:W-:Y:S06]  /*f620*/  BRA `(.L_x_8324) ;  /* 0x0000000800107947 */ /* 0x000fec0003800000 */
.L_x_8318:
        /* <DEDUP_REMOVED lines=11> */
[----:B------:R-:W-:Y:S05]  /*f6e0*/  CALL.REL.NOINC `($__internal_14_$__cuda_sm3x_div_rn_ftz_f32_slowpath) ;  /* 0x00000070008c7944 */ /* 0x000fea0003c00000 */
[----:B------:R-:W-:-:S07]  /*f6f0*/  MOV R2, R21 ;  /* 0x0000001500027202 */ /* 0x000fce0000000f00 */
.L_x_8326:
[----:B------:R-:W-:Y:S05]  /*f700*/  BSYNC B4 ;  /* 0x0000000000047941 */ /* 0x000fea0003800000 */
.L_x_8325:
        /* <DEDUP_REMOVED lines=18> */
.L_x_8328:
[----:B------:R-:W-:Y:S01]  /*f830*/  ISETP.GE.AND P0, PT, R4, RZ, PT ;  /* 0x000000ff0400720c */ /* 0x000fe20003f06270 */
[----:B------:R-:W-:-:S12]  /*f840*/  IMAD.MOV.U32 R3, RZ, RZ, 0x3fd774eb ;  /* 0x3fd774ebff037424 */ /* 0x000fd800078e00ff */
[----:B------:R-:W-:-:S04]  /*f850*/  @P0 FFMA.FTZ R2, R3, 0.93318945169448852539, -R2 ;  /* 0x3f6ee58103020823 */ /* 0x000fc80000010802 */
[----:B------:R-:W-:-:S07]  /*f860*/  @!P0 FFMA.FTZ R2, R3, 0.93318945169448852539, R2 ;  /* 0x3f6ee58103028823 */ /* 0x000fce0000010002 */
.L_x_8329:
[----:B------:R-:W-:Y:S05]  /*f870*/  BSYNC B1 ;  /* 0x0000000000017941 */ /* 0x000fea0003800000 */
.L_x_8327:
        /* <DEDUP_REMOVED lines=16> */
[----:B------:R-:W-:Y:S02]  /*f980*/  FSEL R3, R0, +INF , P0 ;  /* 0x7f80000000037808 */ /* 0x000fe40000000000 */
[----:B------:R-:W-:Y:S02]  /*f990*/  ISETP.GE.AND P0, PT, R4, RZ, PT ;  /* 0x000000ff0400720c */ /* 0x000fe40003f06270 */
[----:B------:R-:W-:Y:S02]  /*f9a0*/  MOV R0, 0x4016cbe4 ;  /* 0x4016cbe400007802 */ /* 0x000fe40000000f00 */
[----:B------:R-:W0:Y:S02]  /*f9b0*/  MUFU.LG2 R3, R3 ;  /* 0x0000000300037308 */ /* 0x000e240000000c00 */
[----:B------:R-:W-:Y:S02]  /*f9c0*/  @!P1 FSEL R2, R0, 0.78539818525314331055, !P0 ;  /* 0x3f490fdb00029808 */ /* 0x000fe40004000000 */
[----:B------:R-:W-:-:S02]  /*f9d0*/  @!P2 FSEL R2, RZ, 3.1415927410125732422, P0 ;  /* 0x40490fdbff02a808 */ /* 0x000fc40000000000 */
[----:B------:R-:W-:Y:S02]  /*f9e0*/  FSETP.GTU.FTZ.AND P0, PT, |R7|, +INF , PT ;  /* 0x7f8000000700780b */ /* 0x000fe40003f1c200 */
[----:B------:R-:W-:-:S04]  /*f9f0*/  LOP3.LUT R2, R2, 0x80000000, R5, 0xb8, !PT ;  /* 0x8000000002027812 */ /* 0x000fc800078eb805 */
[----:B------:R-:W-:Y:S01]  /*fa00*/  FSEL R0, R7, R2, P0 ;  /* 0x0000000207007208 */ /* 0x000fe20000000000 */
[----:B0-----:R-:W-:Y:S01]  /*fa10*/  FMUL.FTZ R9, R3, 0.69314718246459960938 ;  /* 0x3f31721803097820 */ /* 0x001fe20000410000 */
[----:B------:R-:W-:Y:S06]  /*fa20*/  BRA `(.L_x_8324) ;  /* 0x0000000400107947 */ /* 0x000fec0003800000 */
.L_x_8317:
        /* <DEDUP_REMOVED lines=22> */
[----:B------:R-:W-:Y:S02]  /*fb90*/  IMAD.MOV.U32 R9, RZ, RZ, 0x3f800000 ;  /* 0x3f800000ff097424 */ /* 0x000fe400078e00ff */
        /* <DEDUP_REMOVED lines=9> */
[----:B------:R-:W-:Y:S05]  /*fc30*/  CALL.REL.NOINC `($__internal_14_$__cuda_sm3x_div_rn_ftz_f32_slowpath) ;  /* 0x0000006c00387944 */ /* 0x000fea0003c00000 */
[----:B------:R-:W-:-:S07]  /*fc40*/  IMAD.MOV.U32 R2, RZ, RZ, R21 ;  /* 0x000000ffff027224 */ /* 0x000fce00078e0015 */
.L_x_8331:
[----:B------:R-:W-:Y:S05]  /*fc50*/  BSYNC B4 ;  /* 0x0000000000047941 */ /* 0x000fea0003800000 */
.L_x_8330:
        /* <DEDUP_REMOVED lines=18> */
.L_x_8333:
[----:B------:R-:W-:Y:S02]  /*fd80*/  ISETP.GE.AND P0, PT, R4, RZ, PT ;  /* 0x000000ff0400720c */ /* 0x000fe40003f06270 */
[----:B------:R-:W-:-:S11]  /*fd90*/  MOV R3, 0x3fd774eb ;  /* 0x3fd774eb00037802 */ /* 0x000fd60000000f00 */
[----:B------:R-:W-:-:S04]  /*fda0*/  @P0 FFMA.FTZ R2, R3, 0.93318945169448852539, -R2 ;  /* 0x3f6ee58103020823 */ /* 0x000fc80000010802 */
[----:B------:R-:W-:-:S07]  /*fdb0*/  @!P0 FFMA.FTZ R2, R3, 0.93318945169448852539, R2 ;  /* 0x3f6ee58103028823 */ /* 0x000fce0000010002 */
.L_x_8334:
[----:B------:R-:W-:Y:S05]  /*fdc0*/  BSYNC B1 ;  /* 0x0000000000017941 */ /* 0x000fea0003800000 */
.L_x_8332:
[C---:B------:R-:W-:Y:S01]  /*fdd0*/  FSETP.NEU.FTZ.AND P1, PT, R6.reuse, |R5|, PT ;  /* 0x400000050600720b */ /* 0x040fe20003f3d000 */
[----:B------:R-:W-:Y:S01]  /*fde0*/  IMAD.MOV.U32 R0, RZ, RZ, 0x4016cbe4 ;  /* 0x4016cbe4ff007424 */ /* 0x000fe200078e00ff */
[----:B------:R-:W-:Y:S01]  /*fdf0*/  FSETP.NEU.FTZ.AND P2, PT, R7, RZ, PT ;  /* 0x000000ff0700720b */ /* 0x000fe20003f5d000 */
[----:B------:R-:W-:Y:S01]  /*fe00*/  FADD.FTZ R3, R6, |R5| ;  /* 0x4000000506037221 */ /* 0x000fe20000010000 */
[----:B------:R-:W-:-:S09]  /*fe10*/  ISETP.GE.AND P0, PT, R4, RZ, PT ;  /* 0x000000ff0400720c */ /* 0x000fd20003f06270 */
[----:B------:R-:W-:Y:S02]  /*fe20*/  @!P1 FSEL R2, R0, 0.78539818525314331055, !P0 ;  /* 0x3f490fdb00029808 */ /* 0x000fe40004000000 */
[----:B------:R-:W-:Y:S02]  /*fe30*/  @!P2 FSEL R2, RZ, 3.1415927410125732422, P0 ;  /* 0x40490fdbff02a808 */ /* 0x000fe40000000000 */
[----:B------:R-:W-:Y:S02]  /*fe40*/  FSETP.GTU.FTZ.AND P0, PT, |R3|, +INF , PT ;  /* 0x7f8000000300780b */ /* 0x000fe40003f1c200 */
[----:B------:R-:W-:-:S04]  /*fe50*/  LOP3.LUT R2, R2, 0x80000000, R5, 0xb8, !PT ;  /* 0x8000000002027812 */ /* 0x000fc800078eb805 */
[----:B------:R-:W-:-:S07]  /*fe60*/  FSEL R0, R3, R2, P0 ;  /* 0x0000000203007208 */ /* 0x000fce0000000000 */
.L_x_8324:
[----:B------:R-:W-:Y:S05]  /*fe70*/  BSYNC B3 ;  /* 0x0000000000037941 */ /* 0x000fea0003800000 */
.L_x_8316:
[----:B------:R-:W-:Y:S01]  /*fe80*/  ISETP.NE.AND P0, PT, R13, RZ, PT ;  /* 0x000000ff0d00720c */ /* 0x000fe20003f05270 */
[----:B------:R-:W-:Y:S01]  /*fe90*/  FADD.FTZ R8, R9, 0.69314718246459960938 ;  /* 0x3f31721809087421 */ /* 0x000fe20000010000 */
[----:B------:R-:W-:-:S11]  /*fea0*/  FADD.FTZ R0, |R0|, -RZ ;  /* 0x800000ff00007221 */ /* 0x000fd60000010200 */
[----:B------:R-:W-:Y:S01]  /*feb0*/  @!P0 FADD.FTZ R8, -R8, -RZ ;  /* 0x800000ff08088221 */ /* 0x000fe20000010100 */
[----:B------:R-:W-:Y:S06]  /*fec0*/  BRA `(.L_x_8315) ;  /* 0x00000000003c7947 */ /* 0x000fec0003800000 */
.L_x_8275:
[----:B------:R-:W-:-:S13]  /*fed0*/  FSETP.NEU.FTZ.AND P0, PT, R6, +INF , PT ;  /* 0x7f8000000600780b */ /* 0x000fda0003f1d000 */
[----:B------:R-:W-:Y:S01]  /*fee0*/  @!P0 FADD.FTZ R0, R5, R5 ;  /* 0x0000000505008221 */ /* 0x000fe20000010000 */
[----:B------:R-:W-:Y:S01]  /*fef0*/  @!P0 MOV R8, 0xff800000 ;  /* 0xff80000000088802 */ /* 0x000fe20000000f00 */
        /* <DEDUP_REMOVED lines=8> */
[----:B------:R-:W-:-:S04]  /*ff80*/  @P0 FADD.FTZ R8, R4, R3 ;  /* 0x0000000304080221 */ /* 0x000fc80000010000 */
[----:B------:R-:W-:Y:S01]  /*ff90*/  @P0 IMAD.MOV.U32 R0, RZ, RZ, R8 ;  /* 0x000000ffff000224 */ /* 0x000fe200078e0008 */
[----:B------:R-:W-:Y:S01]  /*ffa0*/  @!P0 MOV R0, 0x3fc90fdb ;  /* 0x3fc90fdb00008802 */ /* 0x000fe20000000f00 */
[----:B------:R-:W-:-:S07]  /*ffb0*/  @!P0 FADD.FTZ R8, R5, R5 ;  /* 0x0000000505088221 */ /* 0x000fce0000010000 */
.L_x_8315:
[----:B------:R-:W-:Y:S05]  /*ffc0*/  BSYNC B0 ;  /* 0x0000000000007941 */ /* 0x000fea0003800000 */
.L_x_8274:
[----:B------:R-:W-:Y:S01]  /*ffd0*/  FSETP.GTU.FTZ.AND P0, PT, |R0|, +INF , PT ;  /* 0x7f8000000000780b */ /* 0x000fe20003f1c200 */
[----:B------:R-:W-:Y:S01]  /*ffe0*/  BSSY B0, `(.L_x_8335) ;  /* 0x000000c000007945 */ /* 0x000fe20003800000 */
[----:B--2-4-:R-:W-:-:S11]  /*fff0*/  FADD.FTZ R2, |R8|, -RZ ;  /* 0x800000ff08027221 */ /* 0x014fd60000010200 */
[----:B------:R-:W-:Y:S05]  /*10000*/  @P0 BRA `(.L_x_8336) ;  /* 0x0000000000180947 */ /* 0x000fea0003800000 */
[----:B------:R-:W-:Y:S01]  /*10010*/  FSETP.GTU.FTZ.AND P0, PT, R2, +INF , PT ;  /* 0x7f8000000200780b */ /* 0x000fe20003f1c000 */
[----:B0-----:R-:W-:-:S12]  /*10020*/  IMAD.MOV.U32 R9, RZ, RZ, R8 ;  /* 0x000000ffff097224 */ /* 0x001fd800078e0008 */
[----:B------:R-:W-:Y:S05]  /*10030*/  @P0 BRA `(.L_x_8337) ;  /* 0x0000000000180947 */ /* 0x000fea0003800000 */
[----:B------:R-:W-:Y:S02]  /*10040*/  LOP3.LUT R9, R0, 0x80000000, R5, 0xb8, !PT ;  /* 0x8000000000097812 */ /* 0x000fe400078eb805 */
[----:B------:R-:W-:Y:S01]  /*10050*/  MOV R8, R2 ;  /* 0x0000000200087202 */ /* 0x000fe20000000f00 */
[----:B------:R-:W-:Y:S06]  /*10060*/  BRA `(.L_x_8337) ;  /* 0x00000000000c7947 */ /* 0x000fec0003800000 */
.L_x_8336:
[----:B------:R-:W-:Y:S01]  /*10070*/  FSETP.GTU.FTZ.AND P0, PT, R2, +INF , PT ;  /* 0x7f8000000200780b */ /* 0x000fe20003f1c000 */
[----:B0-----:R-:W-:-:S12]  /*10080*/  IMAD.MOV.U32 R9, RZ, RZ, R0 ;  /* 0x000000ffff097224 */ /* 0x001fd800078e0000 */
[----:B------:R-:W-:-:S07]  /*10090*/  @!P0 MOV R8, R2 ;  /* 0x0000000200088202 */ /* 0x000fce0000000f00 */
.L_x_8337:
[----:B------:R-:W-:Y:S05]  /*100a0*/  BSYNC B0 ;  /* 0x0000000000007941 */ /* 0x000fea0003800000 */
.L_x_8335:
        /* <DEDUP_REMOVED lines=15> */
.L_x_8341:
[----:B------:R-:W0:Y:S02]  /*101a0*/  F2I.S64.TRUNC R8, R8 ;  /* 0x0000000800087311 */ /* 0x000e24000020d900 */
[----:B0-----:R-:W-:-:S05]  /*101b0*/  IMAD.MOV.U32 R3, RZ, RZ, R8 ;  /* 0x000000ffff037224 */ /* 0x001fca00078e0008 */
[----:B------:R0:W-:Y:S01]  /*101c0*/  STG.E.U8 desc[UR36][R16.64], R3 ;  /* 0x0000000310007986 */ /* 0x0001e2000c101124 */
[----:B------:R-:W-:Y:S05]  /*101d0*/  BRA `(.L_x_8343) ;  /* 0x0000000c00447947 */ /* 0x000fea0003800000 */
.L_x_8340:
        /* <DEDUP_REMOVED lines=9> */
.L_x_8345:
[----:B------:R-:W0:Y:S02]  /*10270*/  F2I.FTZ.TRUNC.NTZ R3, R8 ;  /* 0x0000000800037305 */ /* 0x000e24000021f100 */
[----:B0-----:R0:W-:Y:S01]  /*10280*/  STG.E desc[UR36][R16.64], R3 ;  /* 0x0000000310007986 */ /* 0x0011e2000c101924 */
[----:B------:R-:W-:Y:S05]  /*10290*/  BRA `(.L_x_8343) ;  /* 0x0000000c00147947 */ /* 0x000fea0003800000 */
.L_x_8344:
[----:B------:R-:W0:Y:S02]  /*102a0*/  F2I.FTZ.TRUNC.NTZ R3, R8 ;  /* 0x0000000800037305 */ /* 0x000e24000021f100 */
[----:B0-----:R0:W-:Y:S01]  /*102b0*/  STG.E.U16 desc[UR36][R16.64], R3 ;  /* 0x0000000310007986 */ /* 0x0011e2000c101524 */
[----:B------:R-:W-:Y:S05]  /*102c0*/  BRA `(.L_x_8343) ;  /* 0x0000000c00087947 */ /* 0x000fea0003800000 */
.L_x_8339:
        /* <DEDUP_REMOVED lines=8> */
.L_x_8347:
[----:B------:R-:W-:-:S05]  /*10350*/  F2FP.F16.F32.PACK_AB R8, RZ, R8 ;  /* 0x00000008ff08723e */ /* 0x000fca00000000ff */
[----:B------:R0:W-:Y:S01]  /*10360*/  STG.E.U16 desc[UR36][R16.64], R8 ;  /* 0x0000000810007986 */ /* 0x0001e2000c101524 */
[----:B------:R-:W-:Y:S05]  /*10370*/  BRA `(.L_x_8343) ;  /* 0x0000000800dc7947 */ /* 0x000fea0003800000 */
.L_x_8346:
        /* <DEDUP_REMOVED lines=8> */
.L_x_8349:
[----:B------:R-:W-:-:S05]  /*10400*/  F2FP.F16.F32.PACK_AB R3, R9, R8 ;  /* 0x000000080903723e */ /* 0x000fca00000000ff */
[----:B------:R0:W-:Y:S01]  /*10410*/  STG.E desc[UR36][R16.64], R3 ;  /* 0x0000000310007986 */ /* 0x0001e2000c101924 */
[----:B------:R-:W-:Y:S05]  /*10420*/  BRA `(.L_x_8343) ;  /* 0x0000000800b07947 */ /* 0x000fea0003800000 */
.L_x_8348:
[----:B------:R-:W-:-:S06]  /*10430*/  FMUL.FTZ R2, R8, 1 ;  /* 0x3f80000008027820 */ /* 0x000fcc0000410000 */
[----:B------:R-:W0:Y:S02]  /*10440*/  F2F.F64.F32 R2, R2 ;  /* 0x0000000200027310 */ /* 0x000e240000201800 */
[----:B0-----:R0:W-:Y:S01]  /*10450*/  STG.E.64 desc[UR36][R16.64], R2 ;  /* 0x0000000210007986 */ /* 0x0011e2000c101b24 */
[----:B------:R-:W-:Y:S05]  /*10460*/  BRA `(.L_x_8343) ;  /* 0x0000000800a07947 */ /* 0x000fea0003800000 */
.L_x_8338:
        /* <DEDUP_REMOVED lines=14> */
.L_x_8352:
[----:B------:R-:W-:Y:S01]  /*10550*/  FMUL.FTZ R6, R9, 1 ;  /* 0x3f80000009067820 */ /* 0x000fe20000410000 */
[----:B------:R-:W-:-:S05]  /*10560*/  FMUL.FTZ R4, R8, 1 ;  /* 0x3f80000008047820 */ /* 0x000fca0000410000 */
[----:B------:R-:W-:Y:S08]  /*10570*/  F2F.F64.F32 R6, R6 ;  /* 0x0000000600067310 */ /* 0x000ff00000201800 */
[----:B------:R-:W0:Y:S02]  /*10580*/  F2F.F64.F32 R4, R4 ;  /* 0x0000000400047310 */ /* 0x000e240000201800 */
[----:B0-----:R4:W-:Y:S01]  /*10590*/  STG.E.128 desc[UR36][R16.64], R4 ;  /* 0x0000000410007986 */ /* 0x0019e2000c101d24 */
[----:B------:R-:W-:Y:S05]  /*105a0*/  BRA `(.L_x_8343) ;  /* 0x0000000800507947 */ /* 0x000fea0003800000 */
.L_x_8351:
        /* <DEDUP_REMOVED lines=20> */
.L_x_8356:
[----:B------:R-:W-:Y:S05]  /*106f0*/  BSYNC B0 ;  /* 0x0000000000007941 */ /* 0x000fea0003800000 */
.L_x_8355:
[----:B------:R-:W-:-:S05]  /*10700*/  LOP3.LUT R5, R0, R5, RZ, 0xfc, !PT ;  /* 0x0000000500057212 */ /* 0x000fca00078efcff */
[----:B------:R1:W-:Y:S01]  /*10710*/  STG.E.U8 desc[UR36][R16.64], R5 ;  /* 0x0000000510007986 */ /* 0x0003e2000c101124 */
[----:B------:R-:W-:Y:S05]  /*10720*/  BRA `(.L_x_8343) ;  /* 0x0000000400f07947 */ /* 0x000fea0003800000 */
.L_x_8354:
        /* <DEDUP_REMOVED lines=12> */
.L_x_8358:
[----:B------:R-:W-:Y:S01]  /*107f0*/  IMAD.MOV.U32 R0, RZ, RZ, 0x7f ;  /* 0x0000007fff007424 */ /* 0x000fe200078e00ff */
[----:B------:R-:W-:-:S04]  /*10800*/  ISETP.GT.U32.AND P0, PT, R2, 0x7f800000, PT ;  /* 0x7f8000000200780c */ /* 0x000fc80003f04070 */
[----:B------:R-:W-:-:S09]  /*10810*/  SEL R0, R0, 0x7c, P0 ;  /* 0x0000007c00007807 */ /* 0x000fd20000000000 */
.L_x_8359:
[----:B------:R-:W-:Y:S05]  /*10820*/  BSYNC B0 ;  /* 0x0000000000007941 */ /* 0x000fea0003800000 */
.L_x_8357:
[----:B------:R-:W-:-:S04]  /*10830*/  LOP3.LUT R8, R8, 0x80000000, RZ, 0xc0, !PT ;  /* 0x8000000008087812 */ /* 0x000fc800078ec0ff */
[----:B------:R-:W-:-:S04]  /*10840*/  SHF.R.U32.HI R3, RZ, 0x18, R8 ;  /* 0x00000018ff037819 */ /* 0x000fc80000011608 */
[----:B------:R-:W-:-:S05]  /*10850*/  LOP3.LUT R3, R0, R3, RZ, 0xfc, !PT ;  /* 0x0000000300037212 */ /* 0x000fca00078efcff */
[----:B------:R0:W-:Y:S01]  /*10860*/  STG.E.U8 desc[UR36][R16.64], R3 ;  /* 0x0000000310007986 */ /* 0x0001e2000c101124 */
[----:B------:R-:W-:Y:S05]  /*10870*/  BRA `(.L_x_8343) ;  /* 0x00000004009c7947 */ /* 0x000fea0003800000 */
.L_x_8353:
[----:B------:R-:W-:-:S05]  /*10880*/  F2FP.BF16.F32.PACK_AB R8, RZ, R8 ;  /* 0x00000008ff08723e */ /* 0x000fca00000010ff */
[----:B------:R2:W-:Y:S01]  /*10890*/  STG.E.U16 desc[UR36][R16.64], R8 ;  /* 0x0000000810007986 */ /* 0x0005e2000c101524 */
[----:B------:R-:W-:Y:S05]  /*108a0*/  BRA `(.L_x_8343) ;  /* 0x0000000400907947 */ /* 0x000fea0003800000 */
.L_x_8350:
        /* <DEDUP_REMOVED lines=11> */
.L_x_8362:
        /* <DEDUP_REMOVED lines=16> */
.L_x_8365:
[----:B------:R-:W-:-:S04]  /*10a60*/  LOP3.LUT R8, R8, 0x80000000, RZ, 0xc0, !PT ;  /* 0x8000000008087812 */ /* 0x000fc800078ec0ff */
[----:B------:R-:W-:-:S04]  /*10a70*/  SHF.R.U32.HI R3, RZ, 0x18, R8 ;  /* 0x00000018ff037819 */ /* 0x000fc80000011608 */
[----:B------:R-:W-:-:S04]  /*10a80*/  LOP3.LUT R2, R2, R3, RZ, 0xfc, !PT ;  /* 0x0000000302027212 */ /* 0x000fc800078efcff */
[----:B------:R-:W-:-:S07]  /*10a90*/  PRMT R0, R2, 0x7610, R0 ;  /* 0x0000761002007816 */ /* 0x000fce0000000000 */
.L_x_8364:
[----:B------:R-:W-:Y:S05]  /*10aa0*/  BSYNC B0 ;  /* 0x0000000000007941 */ /* 0x000fea0003800000 */
.L_x_8363:
[----:B------:R0:W-:Y:S01]  /*10ab0*/  STG.E.U8 desc[UR36][R16.64], R0 ;  /* 0x0000000010007986 */ /* 0x0001e2000c101124 */
[----:B------:R-:W-:Y:S05]  /*10ac0*/  BRA `(.L_x_8343) ;  /* 0x0000000400087947 */ /* 0x000fea0003800000 */
.L_x_8361:
        /* <DEDUP_REMOVED lines=16> */
.L_x_8368:
[----:B------:R-:W-:-:S04]  /*10bd0*/  LOP3.LUT R8, R8, 0x80000000, RZ, 0xc0, !PT ;  /* 0x8000000008087812 */ /* 0x000fc800078ec0ff */
[----:B------:R-:W-:-:S04]  /*10be0*/  SHF.R.U32.HI R3, RZ, 0x18, R8 ;  /* 0x00000018ff037819 */ /* 0x000fc80000011608 */
[----:B------:R-:W-:-:S04]  /*10bf0*/  LOP3.LUT R2, R2, R3, RZ, 0xfc, !PT ;  /* 0x0000000302027212 */ /* 0x000fc800078efcff */
[----:B------:R-:W-:-:S07]  /*10c00*/  PRMT R0, R2, 0x7610, R0 ;  /* 0x0000761002007816 */ /* 0x000fce0000000000 */
.L_x_8367:
[----:B------:R-:W-:Y:S05]  /*10c10*/  BSYNC B0 ;  /* 0x0000000000007941 */ /* 0x000fea0003800000 */
.L_x_8366:
[----:B------:R0:W-:Y:S01]  /*10c20*/  STG.E.U8 desc[UR36][R16.64], R0 ;  /* 0x0000000010007986 */ /* 0x0001e2000c101124 */
[----:B------:R-:W-:Y:S05]  /*10c30*/  BRA `(.L_x_8343) ;  /* 0x0000000000ac7947 */ /* 0x000fea0003800000 */
.L_x_8360:
        /* <DEDUP_REMOVED lines=21> */
.L_x_8342:
[----:B------:R-:W-:Y:S01]  /*10d90*/  MOV R0, 0x0 ;  /* 0x0000000000007802 */ /* 0x000fe20000000f00 */
[----:B------:R-:W-:Y:S01]  /*10da0*/  ULDC.64 UR4, c[0x4][0x158] ;  /* 0x0100560000047ab9 */ /* 0x000fe20000000a00 */
[----:B------:R-:W-:Y:S01]  /*10db0*/  ULDC.64 UR6, c[0x4][0x20] ;  /* 0x0100080000067ab9 */ /* 0x000fe20000000a00 */
[----:B------:R-:W-:Y:S01]  /*10dc0*/  MOV R4, UR4 ;  /* 0x0000000400047c02 */ /* 0x000fe20008000f00 */
[----:B------:R0:W1:Y:S01]  /*10dd0*/  LDC.64 R2, c[0x4][R0] ;  /* 0x0100000000027b82 */ /* 0x0000620000000a00 */
[----:B------:R-:W-:Y:S01]  /*10de0*/  IMAD.U32 R5, RZ, RZ, UR5 ;  /* 0x00000005ff057e24 */ /* 0x000fe2000f8e00ff */
[----:B------:R-:W-:Y:S01]  /*10df0*/  ULDC.64 UR4, c[0x4][0x160] ;  /* 0x0100580000047ab9 */ /* 0x000fe20000000a00 */
[----:B------:R-:W-:Y:S01]  /*10e00*/  HFMA2.MMA R8, -RZ, RZ, 0, 6.020069122314453125e-06 ;  /* 0x00000065ff087435 */ /* 0x000fe200000001ff */
[----:B------:R-:W-:Y:S01]  /*10e10*/  MOV R6, UR4 ;  /* 0x0000000400067c02 */ /* 0x000fe20008000f00 */
[----:B------:R-:W-:Y:S01]  /*10e20*/  IMAD.U32 R7, RZ, RZ, UR5 ;  /* 0x00000005ff077e24 */ /* 0x000fe2000f8e00ff */
[----:B------:R-:W-:Y:S01]  /*10e30*/  MOV R10, UR6 ;  /* 0x00000006000a7c02 */ /* 0x000fe20008000f00 */
[----:B---3--:R-:W-:Y:S01]  /*10e40*/  IMAD.U32 R11, RZ, RZ, UR7 ;  /* 0x00000007ff0b7e24 */ /* 0x008fe2000f8e00ff */
[----:B------:R-:W-:Y:S01]  /*10e50*/  MOV R13, RZ ;  /* 0x000000ff000d7202 */ /* 0x000fe20000000f00 */
[----:B0-----:R-:W-:-:S07]  /*10e60*/  IMAD.MOV.U32 R12, RZ, RZ, 0x1 ;  /* 0x00000001ff0c7424 */ /* 0x001fce00078e00ff */
[----:B------:R-:W-:-:S07]  /*10e70*/  LEPC R20, `(.L_x_8371) ;  /* 0x000000001014794e */ /* 0x000fce0000000000 */
[----:B-1----:R-:W-:Y:S05]  /*10e80*/  CALL.ABS.NOINC R2 ;  /* 0x0000000002007343 */ /* 0x002fea0003c00000 */
.L_x_8371:
[----:B------:R-:W-:Y:S05]  /*10e90*/  BRA `(.L_x_8343) ;  /* 0x0000000000147947 */ /* 0x000fea0003800000 */
.L_x_8370:
[----:B------:R-:W0:Y:S02]  /*10ea0*/  F2I.U64.TRUNC R8, R8 ;  /* 0x0000000800087311 */ /* 0x000e24000020d800 */
[----:B0-----:R0:W-:Y:S01]  /*10eb0*/  STG.E.64 desc[UR36][R16.64], R8 ;  /* 0x0000000810007986 */ /* 0x0011e2000c101b24 */
[----:B------:R-:W-:Y:S05]  /*10ec0*/  BRA `(.L_x_8343) ;  /* 0x0000000000087947 */ /* 0x000fea0003800000 */
.L_x_8369:
[----:B------:R-:W0:Y:S02]  /*10ed0*/  F2I.FTZ.U32.TRUNC.NTZ R3, R8 ;  /* 0x0000000800037305 */ /* 0x000e24000021f000 */
[----:B0-----:R0:W-:Y:S02]  /*10ee0*/  STG.E desc[UR36][R16.64], R3 ;  /* 0x0000000310007986 */ /* 0x0011e4000c101924 */
.L_x_8343:
[----:B------:R-:W-:-:S07]  /*10ef0*/  VIADD R19, R19, 0x80 ;  /* 0x0000008013137836 */ /* 0x000fce0000000000 */
.L_x_8242:
[----:B------:R-:W-:Y:S05]  /*10f00*/  BSYNC B6 ;  /* 0x0000000000067941 */ /* 0x000fea0003800000 */
.L_x_8241:
[----:B------:R-:W-:Y:S02]  /*10f10*/  ULDC UR4, c[0x0][0x210] ;  /* 0x0000840000047ab9 */ /* 0x000fe40000000800 */
[----:B------:R-:W-:-:S13]  /*10f20*/  ISETP.GE.AND P0, PT, R19, UR4, PT ;  /* 0x0000000413007c0c */ /* 0x000fda000bf06270 */
[----:B------:R-:W-:Y:S05]  /*10f30*/  @P0 EXIT ;  /* 0x000000000000094d */ /* 0x000fea0003800000 */
[----:B01234-:R-:W0:Y:S01]  /*10f40*/  LDC R6, c[0x0][0x218] ;  /* 0x00008600ff067b82 */ /* 0x01fe220000000800 */
        /* <DEDUP_REMOVED lines=302> */
.L_x_8372:
        /* <DEDUP_REMOVED lines=23> */
.L_x_8377:
[----:B------:R-:W2:Y:S01]  /*123a0*/  LDG.E.U8 R2, desc[UR36][R2.64] ;  /* 0x0000002402027981 */ /* 0x000ea2000c1e1100 */
[----:B------:R-:W-:Y:S01]  /*123b0*/  IMAD.MOV.U32 R5, RZ, RZ, RZ ;  /* 0x000000ffff057224 */ /* 0x000fe200078e00ff */
[----:B--2---:R-:W-:Y:S01]  /*123c0*/  I2FP.F32.U32 R4, R2 ;  /* 0x0000000200047245 */ /* 0x004fe20000201000 */
[----:B------:R-:W-:Y:S06]  /*123d0*/  BRA `(.L_x_8379) ;  /* 0x0000000c007c7947 */ /* 0x000fec0003800000 */
.L_x_8376:
        /* <DEDUP_REMOVED lines=10> */
.L_x_8381:
[----:B------:R-:W2:Y:S01]  /*12480*/  LDG.E R2, desc[UR36][R2.64] ;  /* 0x0000002402027981 */ /* 0x000ea2000c1e1900 */
[----:B------:R-:W-:Y:S01]  /*12490*/  IMAD.MOV.U32 R5, RZ, RZ, RZ ;  /* 0x000000ffff057224 */ /* 0x000fe200078e00ff */
[----:B--2---:R-:W-:Y:S01]  /*124a0*/  I2FP.F32.S32 R4, R2 ;  /* 0x0000000200047245 */ /* 0x004fe20000201400 */
[----:B------:R-:W-:Y:S06]  /*124b0*/  BRA `(.L_x_8379) ;  /* 0x0000000c00447947 */ /* 0x000fec0003800000 */
.L_x_8380:
[----:B------:R-:W2:Y:S01]  /*124c0*/  LDG.E.U16 R2, desc[UR36][R2.64] ;  /* 0x0000002402027981 */ /* 0x000ea2000c1e1500 */
[----:B------:R-:W-:Y:S01]  /*124d0*/  MOV R5, RZ ;  /* 0x000000ff00057202 */ /* 0x000fe20000000f00 */
[----:B--2---:R2:W3:Y:S01]  /*124e0*/  I2F.S16 R4, R2 ;  /* 0x0000000200047306 */ /* 0x0044e20000101400 */
[----:B------:R-:W-:Y:S05]  /*124f0*/  BRA `(.L_x_8379) ;  /* 0x0000000c00347947 */ /* 0x000fea0003800000 */
.L_x_8375:
        /* <DEDUP_REMOVED lines=9> */
.L_x_8383:
[----:B------:R-:W2:Y:S01]  /*12590*/  LDG.E.U16 R2, desc[UR36][R2.64] ;  /* 0x0000002402027981 */ /* 0x000ea2000c1e1500 */
[----:B------:R-:W-:Y:S01]  /*125a0*/  HFMA2.MMA R5, -RZ, RZ, 0, 0 ;  /* 0x00000000ff057435 */ /* 0x000fe200000001ff */
[----:B--2---:R-:W-:Y:S01]  /*125b0*/  HADD2.F32 R4, -RZ, R2.H0_H0 ;  /* 0x20000002ff047230 */ /* 0x004fe20000004100 */
[----:B------:R-:W-:Y:S09]  /*125c0*/  BRA `(.L_x_8379) ;  /* 0x0000000c00007947 */ /* 0x000ff20003800000 */
.L_x_8382:
        /* <DEDUP_REMOVED lines=8> */
.L_x_8385:
[----:B------:R-:W2:Y:S02]  /*12650*/  LDG.E R2, desc[UR36][R2.64] ;  /* 0x0000002402027981 */ /* 0x000ea4000c1e1900 */
[--C-:B--2---:R-:W-:Y:S02]  /*12660*/  HADD2.F32 R5, -RZ, R2.reuse.H1_H1 ;  /* 0x30000002ff057230 */ /* 0x104fe40000004100 */
[----:B------:R-:W-:Y:S01]  /*12670*/  HADD2.F32 R4, -RZ, R2.H0_H0 ;  /* 0x20000002ff047230 */ /* 0x000fe20000004100 */
[----:B------:R-:W-:Y:S06]  /*12680*/  BRA `(.L_x_8379) ;  /* 0x0000000800d07947 */ /* 0x000fec0003800000 */
.L_x_8384:
        /* <DEDUP_REMOVED lines=8> */
.L_x_8374:
        /* <DEDUP_REMOVED lines=13> */
.L_x_8388:
        /* <DEDUP_REMOVED lines=10> */
.L_x_8387:
        /* <DEDUP_REMOVED lines=27> */
.L_x_8390:
        /* <DEDUP_REMOVED lines=14> */
.L_x_8389:
[----:B------:R-:W2:Y:S01]  /*12b10*/  LDG.E.U16 R2, desc[UR36][R2.64] ;  /* 0x0000002402027981 */ /* 0x000ea2000c1e1500 */
[----:B------:R-:W-:Y:S01]  /*12b20*/  HFMA2.MMA R5, -RZ, RZ, 0, 0 ;  /* 0x00000000ff057435 */ /* 0x000fe200000001ff */
[----:B--2---:R-:W-:Y:S01]  /*12b30*/  IMAD.U32 R4, R2, 0x10000, RZ ;  /* 0x0001000002047824 */ /* 0x004fe200078e00ff */
[----:B------:R-:W-:Y:S09]  /*12b40*/  BRA `(.L_x_8379) ;  /* 0x0000000400a07947 */ /* 0x000ff20003800000 */
.L_x_8386:
        /* <DEDUP_REMOVED lines=12> */
.L_x_8393:
        /* <DEDUP_REMOVED lines=20> */
.L_x_8395:
[----:B------:R-:W-:Y:S05]  /*12d50*/  BSYNC B0 ;  /* 0x0000000000007941 */ /* 0x000fea0003800000 */
.L_x_8394:
[----:B------:R-:W-:Y:S02]  /*12d60*/  LEA R3, R0, 0x3b800000, 0x17 ;  /* 0x3b80000000037811 */ /* 0x000fe400078eb8ff */
[----:B------:R-:W-:-:S04]  /*12d70*/  SHF.L.U32 R2, R2, 0x14, RZ ;  /* 0x0000001402027819 */ /* 0x000fc800000006ff */
[----:B------:R-:W-:Y:S01]  /*12d80*/  LOP3.LUT R4, R3, R2, R4, 0xfe, !PT ;  /* 0x0000000203047212 */ /* 0x000fe200078efe04 */
[----:B------:R-:W-:Y:S06]  /*12d90*/  BRA `(.L_x_8379) ;  /* 0x00000004000c7947 */ /* 0x000fec0003800000 */
.L_x_8392:
        /* <DEDUP_REMOVED lines=20> */
.L_x_8397:
[----:B------:R-:W-:Y:S05]  /*12ee0*/  BSYNC B0 ;  /* 0x0000000000007941 */ /* 0x000fea0003800000 */
.L_x_8396:
[----:B------:R-:W-:Y:S02]  /*12ef0*/  LEA R3, R0, 0x37800000, 0x17 ;  /* 0x3780000000037811 */ /* 0x000fe400078eb8ff */
[----:B------:R-:W-:-:S04]  /*12f00*/  SHF.L.U32 R2, R2, 0x15, RZ ;  /* 0x0000001502027819 */ /* 0x000fc800000006ff */
[----:B------:R-:W-:Y:S01]  /*12f10*/  LOP3.LUT R4, R3, R2, R4, 0xfe, !PT ;  /* 0x0000000203047212 */ /* 0x000fe200078efe04 */
[----:B------:R-:W-:Y:S06]  /*12f20*/  BRA `(.L_x_8379) ;  /* 0x0000000000a87947 */ /* 0x000fec0003800000 */
.L_x_8391:
        /* <DEDUP_REMOVED lines=14> */
.L_x_8401:
[----:B------:R-:W-:Y:S05]  /*13010*/  BSYNC B0 ;  /* 0x0000000000007941 */ /* 0x000fea0003800000 */
.L_x_8400:
[----:B------:R-:W-:Y:S01]  /*13020*/  HFMA2.MMA R5, -RZ, RZ, 0, 0 ;  /* 0x00000000ff057435 */ /* 0x000fe200000001ff */
[----:B------:R-:W-:Y:S10]  /*13030*/  BRA `(.L_x_8379) ;  /* 0x0000000000647947 */ /* 0x000ff40003800000 */
.L_x_8378:
        /* <DEDUP_REMOVED lines=16> */
.L_x_8402:
[----:B------:R-:W-:Y:S01]  /*13140*/  CS2R R4, SRZ ;  /* 0x0000000000047805 */ /* 0x000fe2000001ff00 */
[----:B------:R-:W-:Y:S06]  /*13150*/  BRA `(.L_x_8379) ;  /* 0x00000000001c7947 */ /* 0x000fec0003800000 */
.L_x_8399:
[----:B------:R-:W2:Y:S01]  /*13160*/  LDG.E.64 R2, desc[UR36][R2.64] ;  /* 0x0000002402027981 */ /* 0x000ea2000c1e1b00 */
[----:B------:R-:W-:Y:S01]  /*13170*/  MOV R5, RZ ;  /* 0x000000ff00057202 */ /* 0x000fe20000000f00 */
[----:B--2---:R0:W1:Y:S01]  /*13180*/  I2F.U64 R4, R2 ;  /* 0x0000000200047312 */ /* 0x0040620000301000 */
[----:B------:R-:W-:Y:S05]  /*13190*/  BRA `(.L_x_8379) ;  /* 0x00000000000c7947 */ /* 0x000fea0003800000 */
.L_x_8398:
[----:B------:R-:W2:Y:S01]  /*131a0*/  LDG.E R2, desc[UR36][R2.64] ;  /* 0x0000002402027981 */ /* 0x000ea2000c1e1900 */
[----:B------:R-:W-:Y:S01]  /*131b0*/  IMAD.MOV.U32 R5, RZ, RZ, RZ ;  /* 0x000000ffff057224 */ /* 0x000fe200078e00ff */
[----:B--2---:R-:W-:-:S07]  /*131c0*/  I2FP.F32.U32 R4, R2 ;  /* 0x0000000200047245 */ /* 0x004fce0000201000 */
.L_x_8379:
[----:B------:R-:W-:Y:S05]  /*131d0*/  BSYNC B6 ;  /* 0x0000000000067941 */ /* 0x000fea0003800000 */
.L_x_8373:
        /* <DEDUP_REMOVED lines=108> */
.L_x_8411:
        /* <DEDUP_REMOVED lines=10> */
.L_x_8413:
[----:B------:R-:W-:-:S04]  /*13940*/  FADD.FTZ R8, -R0, R7 ;  /* 0x0000000700087221 */ /* 0x000fc80000010100 */
[----:B------:R-:W-:-:S07]  /*13950*/  FMUL.FTZ R8, R8, 0.5 ;  /* 0x3f00000008087820 */ /* 0x000fce0000410000 */
.L_x_8414:
[----:B------:R-:W-:Y:S05]  /*13960*/  BSYNC B2 ;  /* 0x0000000000027941 */ /* 0x000fea0003800000 */
.L_x_8412:
        /* <DEDUP_REMOVED lines=11> */
.L_x_8416:
[----:B------:R-:W-:-:S04]  /*13a20*/  FADD.FTZ R10, R2, -R15 ;  /* 0x8000000f020a7221 */ /* 0x000fc80000010000 */
[----:B------:R-:W-:-:S07]  /*13a30*/  FMUL.FTZ R15, R10, 0.5 ;  /* 0x3f0000000a0f7820 */ /* 0x000fce0000410000 */
.L_x_8417:
[----:B------:R-:W-:Y:S05]  /*13a40*/  BSYNC B2 ;  /* 0x0000000000027941 */ /* 0x000fea0003800000 */
.L_x_8415:
        /* <DEDUP_REMOVED lines=35> */
.L_x_8410:
[----:B------:R0:W1:Y:S02]  /*13c80*/  MUFU.SQRT R8, R9 ;  /* 0x0000000900087308 */ /* 0x0000640000002000 */
.L_x_8409:
[----:B------:R-:W-:Y:S05]  /*13c90*/  BSYNC B1 ;  /* 0x0000000000017941 */ /* 0x000fea0003800000 */
.L_x_8408:
        /* <DEDUP_REMOVED lines=24> */
.L_x_8424:
[----:B------:R-:W-:-:S04]  /*13e20*/  FADD.FTZ R0, -R0, R7 ;  /* 0x0000000700007221 */ /* 0x000fc80000010100 */
[----:B------:R-:W-:-:S07]  /*13e30*/  FMUL.FTZ R0, R0, 0.5 ;  /* 0x3f00000000007820 */ /* 0x000fce0000410000 */
.L_x_8425:
[----:B------:R-:W-:Y:S05]  /*13e40*/  BSYNC B2 ;  /* 0x0000000000027941 */ /* 0x000fea0003800000 */
.L_x_8423:
        /* <DEDUP_REMOVED lines=10> */
.L_x_8427:
[----:B------:R-:W-:-:S04]  /*13ef0*/  FADD.FTZ R2, -R3, R2 ;  /* 0x0000000203027221 */ /* 0x000fc80000010100 */
[----:B------:R-:W-:-:S07]  /*13f00*/  FMUL.FTZ R3, R2, 0.5 ;  /* 0x3f00000002037820 */ /* 0x000fce0000410000 */
.L_x_8428:
[----:B------:R-:W-:Y:S05]  /*13f10*/  BSYNC B2 ;  /* 0x0000000000027941 */ /* 0x000fea0003800000 */
.L_x_8426:
[----:B------:R-:W-:Y:S01]  /*13f20*/  FADD.FTZ R0, R3, R0 ;  /* 0x0000000003007221 */ /* 0x000fe20000010000 */
[----:B------:R-:W-:Y:S01]  /*13f30*/  FADD.FTZ R11, R6, R11 ;  /* 0x0000000b060b7221 */ /* 0x000fe20000010000 */
[----:B------:R-:W-:-:S03]  /*13f40*/  PLOP3.LUT P0, PT, PT, PT, PT, 0x80, 0x0 ;  /* 0x000000000000781c */ /* 0x000fc60003f0f070 */
[----:B------:R-:W-:-:S06]  /*13f50*/  FMUL.FTZ R11, R11, R0 ;  /* 0x000000000b0b7220 */ /* 0x000fcc0000410000 */
[----:B------:R-:W2:Y:S01]  /*13f60*/  MUFU.SQRT R11, R11 ;  /* 0x0000000b000b7308 */ /* 0x000ea20000002000 */
[----:B------:R-:W-:Y:S05]  /*13f70*/  BRA `(.L_x_8420) ;  /* 0x0000000000687947 */ /* 0x000fea0003800000 */
.L_x_8422:
        /* <DEDUP_REMOVED lines=15> */
.L_x_8421:
        /* <DEDUP_REMOVED lines=8> */
.L_x_8419:
[----:B------:R-:W-:Y:S01]  /*140f0*/  PLOP3.LUT P0, PT, PT, PT, PT, 0x80, 0x0 ;  /* 0x000000000000781c */ /* 0x000fe20003f0f070 */
[----:B------:R-:W-:Y:S01]  /*14100*/  FMUL.FTZ R11, R11, 16777216 ;  /* 0x4b8000000b0b7820 */ /* 0x000fe20000410000 */
[----:B------:R-:W-:-:S11]  /*14110*/  FMUL.FTZ R6, R6, 16777216 ;  /* 0x4b80000006067820 */ /* 0x000fd60000410000 */
.L_x_8420:
[----:B------:R-:W-:Y:S05]  /*14120*/  BSYNC B1 ;  /* 0x0000000000017941 */ /* 0x000fea0003800000 */
.L_x_8418:
        /* <DEDUP_REMOVED lines=33> */
.L_x_8431:
        /* <DEDUP_REMOVED lines=28> */
.L_x_8430:
        /* <DEDUP_REMOVED lines=21> */
.L_x_8435:
[----:B------:R-:W-:Y:S05]  /*14650*/  BSYNC B4 ;  /* 0x0000000000047941 */ /* 0x000fea0003800000 */
.L_x_8434:
        /* <DEDUP_REMOVED lines=18> */
.L_x_8437:
[----:B------:R-:W-:Y:S01]  /*14780*/  ISETP.GE.AND P0, PT, R6, RZ, PT ;  /* 0x000000ff0600720c */ /* 0x000fe20003f06270 */
[----:B------:R-:W-:-:S12]  /*14790*/  IMAD.MOV.U32 R3, RZ, RZ, 0x3fd774eb ;  /* 0x3fd774ebff037424 */ /* 0x000fd800078e00ff */
[----:B------:R-:W-:-:S04]  /*147a0*/  @P0 FFMA.FTZ R2, R3, 0.93318945169448852539, -R2 ;  /* 0x3f6ee58103020823 */ /* 0x000fc80000010802 */
[----:B------:R-:W-:-:S07]  /*147b0*/  @!P0 FFMA.FTZ R2, R3, 0.93318945169448852539, R2 ;  /* 0x3f6ee58103028823 */ /* 0x000fce0000010002 */
.L_x_8438:
[----:B------:R-:W-:Y:S05]  /*147c0*/  BSYNC B1 ;  /* 0x0000000000017941 */ /* 0x000fea0003800000 */
.L_x_8436:
        /* <DEDUP_REMOVED lines=11> */
.L_x_8433:
        /* <DEDUP_REMOVED lines=18> */
.L_x_8440:
[----:B------:R-:W-:Y:S05]  /*149a0*/  BSYNC B4 ;  /* 0x0000000000047941 */ /* 0x000fea0003800000 */
.L_x_8439:
        /* <DEDUP_REMOVED lines=18> */
.L_x_8442:
[----:B------:R-:W-:Y:S01]  /*14ad0*/  ISETP.GE.AND P0, PT, R6, RZ, PT ;  /* 0x000000ff0600720c */ /* 0x000fe20003f06270 */
[----:B------:R-:W-:-:S12]  /*14ae0*/  IMAD.MOV.U32 R3, RZ, RZ, 0x3fd774eb ;  /* 0x3fd774ebff037424 */ /* 0x000fd800078e00ff */
[----:B------:R-:W-:-:S04]  /*14af0*/  @P0 FFMA.FTZ R2, R3, 0.93318945169448852539, -R2 ;  /* 0x3f6ee58103020823 */ /* 0x000fc80000010802 */
[----:B------:R-:W-:-:S07]  /*14b00*/  @!P0 FFMA.FTZ R2, R3, 0.93318945169448852539, R2 ;  /* 0x3f6ee58103028823 */ /* 0x000fce0000010002 */
.L_x_8443:
[----:B------:R-:W-:Y:S05]  /*14b10*/  BSYNC B1 ;  /* 0x0000000000017941 */ /* 0x000fea0003800000 */
.L_x_8441:
        /* <DEDUP_REMOVED lines=10> */
.L_x_8432:
[----:B------:R-:W-:Y:S05]  /*14bc0*/  BSYNC B3 ;  /* 0x0000000000037941 */ /* 0x000fea0003800000 */
.L_x_8429:
[----:B------:R-:W-:-:S13]  /*14bd0*/  ISETP.NE.AND P0, PT, R13, RZ, PT ;  /* 0x000000ff0d00720c */ /* 0x000fda0003f05270 */
[----:B-1----:R-:W-:Y:S01]  /*14be0*/  @!P0 FADD.FTZ R8, -R8, -RZ ;  /* 0x800000ff08088221 */ /* 0x002fe20000010100 */
[----:B------:R-:W-:Y:S06]  /*14bf0*/  BRA `(.L_x_8444) ;  /* 0x0000000c00787947 */ /* 0x000fec0003800000 */
.L_x_8407:
[----:B------:R-:W-:Y:S01]  /*14c00*/  FADD.FTZ R0, -R4, 6.1232342629258392722e-17 ;  /* 0x248d313204007421 */ /* 0x000fe20000010100 */
[----:B------:R-:W-:-:S03]  /*14c10*/  FADD.FTZ R8, -R5, -RZ ;  /* 0x800000ff05087221 */ /* 0x000fc60000010100 */
[----:B------:R-:W-:Y:S01]  /*14c20*/  FADD.FTZ R0, R0, 1.5707963705062866211 ;  /* 0x3fc90fdb00007421 */ /* 0x000fe20000010000 */
[----:B------:R-:W-:Y:S06]  /*14c30*/  BRA `(.L_x_8444) ;  /* 0x0000000c00687947 */ /* 0x000fec0003800000 */
.L_x_8406:
[----:B------:R-:W-:Y:S02]  /*14c40*/  IMAD.MOV.U32 R0, RZ, RZ, RZ ;  /* 0x000000ffff007224 */ /* 0x000fe400078e00ff */
[----:B------:R-:W-:Y:S01]  /*14c50*/  FADD.FTZ R8, -R5, -RZ ;  /* 0x800000ff05087221 */ /* 0x000fe20000010100 */
[----:B------:R-:W-:Y:S06]  /*14c60*/  BRA `(.L_x_8444) ;  /* 0x0000000c005c7947 */ /* 0x000fec0003800000 */
.L_x_8405:
        /* <DEDUP_REMOVED lines=25> */
.L_x_8449:
[----:B------:R-:W-:Y:S05]  /*14e00*/  BSYNC B4 ;  /* 0x0000000000047941 */ /* 0x000fea0003800000 */
.L_x_8448:
        /* <DEDUP_REMOVED lines=18> */
.L_x_8451:
[----:B------:R-:W-:Y:S02]  /*14f30*/  ISETP.GE.AND P0, PT, R4, RZ, PT ;  /* 0x000000ff0400720c */ /* 0x000fe40003f06270 */
[----:B------:R-:W-:-:S11]  /*14f40*/  MOV R3, 0x3fd774eb ;  /* 0x3fd774eb00037802 */ /* 0x000fd60000000f00 */
[----:B------:R-:W-:-:S04]  /*14f50*/  @P0 FFMA.FTZ R0, R3, 0.93318945169448852539, -R0 ;  /* 0x3f6ee58103000823 */ /* 0x000fc80000010800 */
[----:B------:R-:W-:-:S07]  /*14f60*/  @!P0 FFMA.FTZ R0, R3, 0.93318945169448852539, R0 ;  /* 0x3f6ee58103008823 */ /* 0x000fce0000010000 */
.L_x_8452:
[----:B------:R-:W-:Y:S05]  /*14f70*/  BSYNC B1 ;  /* 0x0000000000017941 */ /* 0x000fea0003800000 */
.L_x_8450:
        /* <DEDUP_REMOVED lines=13> */
.L_x_8447:
        /* <DEDUP_REMOVED lines=13> */
.L_x_8455:
[----:B------:R-:W-:Y:S05]  /*15120*/  BSYNC B4 ;  /* 0x0000000000047941 */ /* 0x000fea0003800000 */
.L_x_8454:
        /* <DEDUP_REMOVED lines=18> */
.L_x_8457:
[----:B------:R-:W-:Y:S02]  /*15250*/  ISETP.GE.AND P0, PT, R4, RZ, PT ;  /* 0x000000ff0400720c */ /* 0x000fe40003f06270 */
[----:B------:R-:W-:-:S11]  /*15260*/  MOV R3, 0x3fd774eb ;  /* 0x3fd774eb00037802 */ /* 0x000fd60000000f00 */
[----:B------:R-:W-:-:S04]  /*15270*/  @P0 FFMA.FTZ R2, R3, 0.93318945169448852539, -R2 ;  /* 0x3f6ee58103020823 */ /* 0x000fc80000010802 */
[----:B------:R-:W-:-:S07]  /*15280*/  @!P0 FFMA.FTZ R2, R3, 0.93318945169448852539, R2 ;  /* 0x3f6ee58103028823 */ /* 0x000fce0000010002 */
.L_x_8458:
[----:B------:R-:W-:Y:S05]  /*15290*/  BSYNC B1 ;  /* 0x0000000000017941 */ /* 0x000fea0003800000 */
.L_x_8456:
        /* <DEDUP_REMOVED lines=27> */
.L_x_8446:
        /* <DEDUP_REMOVED lines=34> */
.L_x_8460:
[----:B------:R-:W-:Y:S05]  /*15670*/  BSYNC B4 ;  /* 0x0000000000047941 */ /* 0x000fea0003800000 */
.L_x_8459:
        /* <DEDUP_REMOVED lines=18> */
.L_x_8462:
[----:B------:R-:W-:Y:S01]  /*157a0*/  ISETP.GE.AND P0, PT, R4, RZ, PT ;  /* 0x000000ff0400720c */ /* 0x000fe20003f06270 */
[----:B------:R-:W-:-:S12]  /*157b0*/  IMAD.MOV.U32 R3, RZ, RZ, 0x3fd774eb ;  /* 0x3fd774ebff037424 */ /* 0x000fd800078e00ff */
[----:B------:R-:W-:-:S04]  /*157c0*/  @P0 FFMA.FTZ R2, R3, 0.93318945169448852539, -R2 ;  /* 0x3f6ee58103020823 */ /* 0x000fc80000010802 */
[----:B------:R-:W-:-:S07]  /*157d0*/  @!P0 FFMA.FTZ R2, R3, 0.93318945169448852539, R2 ;  /* 0x3f6ee58103028823 */ /* 0x000fce0000010002 */
.L_x_8463:
[----:B------:R-:W-:Y:S05]  /*157e0*/  BSYNC B1 ;  /* 0x0000000000017941 */ /* 0x000fea0003800000 */
.L_x_8461:
        /* <DEDUP_REMOVED lines=10> */
.L_x_8453:
[----:B------:R-:W-:Y:S05]  /*15890*/  BSYNC B3 ;  /* 0x0000000000037941 */ /* 0x000fea0003800000 */
.L_x_8445:
[----:B------:R-:W-:Y:S01]  /*158a0*/  ISETP.NE.AND P0, PT, R13, RZ, PT ;  /* 0x000000ff0d00720c */ /* 0x000fe20003f05270 */
[----:B------:R-:W-:Y:S01]  /*158b0*/  FADD.FTZ R8, R9, 0.69314718246459960938 ;  /* 0x3f31721809087421 */ /* 0x000fe20000010000 */
[----:B------:R-:W-:-:S11]  /*158c0*/  FADD.FTZ R0, |R0|, -RZ ;  /* 0x800000ff00007221 */ /* 0x000fd60000010200 */
[----:B------:R-:W-:Y:S01]  /*158d0*/  @!P0 FADD.FTZ R8, -R8, -RZ ;  /* 0x800000ff08088221 */ /* 0x000fe20000010100 */
[----:B------:R-:W-:Y:S06]  /*158e0*/  BRA `(.L_x_8444) ;  /* 0x00000000003c7947 */ /* 0x000fec0003800000 */
.L_x_8404:
        /* <DEDUP_REMOVED lines=15> */
.L_x_8444:
[----:B------:R-:W-:Y:S05]  /*159e0*/  BSYNC B0 ;  /* 0x0000000000007941 */ /* 0x000fea0003800000 */
.L_x_8403:
        /* <DEDUP_REMOVED lines=10> */
.L_x_8465:
[----:B------:R-:W-:Y:S02]  /*15a90*/  FSETP.GTU.FTZ.AND P0, PT, R2, +INF , PT ;  /* 0x7f8000000200780b */ /* 0x000fe40003f1c000 */
[----:B0-----:R-:W-:-:S11]  /*15aa0*/  MOV R9, R0 ;  /* 0x0000000000097202 */ /* 0x001fd60000000f00 */
[----:B------:R-:W-:-:S07]  /*15ab0*/  @!P0 IMAD.MOV.U32 R8, RZ, RZ, R2 ;  /* 0x000000ffff088224 */ /* 0x000fce00078e0002 */
.L_x_8466:
[----:B------:R-:W-:Y:S05]  /*15ac0*/  BSYNC B0 ;  /* 0x0000000000007941 */ /* 0x000fea0003800000 */
.L_x_8464:
        /* <DEDUP_REMOVED lines=15> */
.L_x_8470:
[----:B------:R-:W0:Y:S02]  /*15bc0*/  F2I.S64.TRUNC R8, R8 ;  /* 0x0000000800087311 */ /* 0x000e24000020d900 */
[----:B0-----:R-:W-:-:S05]  /*15bd0*/  MOV R3, R8 ;  /* 0x0000000800037202 */ /* 0x001fca0000000f00 */
[----:B------:R-:W-:Y:S01]  /*15be0*/  STG.E.U8 desc[UR36][R16.64], R3 ;  /* 0x0000000310007986 */ /* 0x000fe2000c101124 */
[----:B------:R-:W-:Y:S05]  /*15bf0*/  EXIT ;  /* 0x000000000000794d */ /* 0x000fea0003800000 */
.L_x_8469:
        /* <DEDUP_REMOVED lines=9> */
.L_x_8473:
[----:B------:R-:W0:Y:S02]  /*15c90*/  F2I.FTZ.TRUNC.NTZ R3, R8 ;  /* 0x0000000800037305 */ /* 0x000e24000021f100 */
[----:B0-----:R-:W-:Y:S01]  /*15ca0*/  STG.E desc[UR36][R16.64], R3 ;  /* 0x0000000310007986 */ /* 0x001fe2000c101924 */
[----:B------:R-:W-:Y:S05]  /*15cb0*/  EXIT ;  /* 0x000000000000794d */ /* 0x000fea0003800000 */
.L_x_8472:
[----:B------:R-:W0:Y:S02]  /*15cc0*/  F2I.FTZ.TRUNC.NTZ R3, R8 ;  /* 0x0000000800037305 */ /* 0x000e24000021f100 */
[----:B0-----:R-:W-:Y:S01]  /*15cd0*/  STG.E.U16 desc[UR36][R16.64], R3 ;  /* 0x0000000310007986 */ /* 0x001fe2000c101524 */
[----:B------:R-:W-:Y:S05]  /*15ce0*/  EXIT ;  /* 0x000000000000794d */ /* 0x000fea0003800000 */
.L_x_8468:
        /* <DEDUP_REMOVED lines=8> */
.L_x_8475:
[----:B------:R-:W-:-:S05]  /*15d70*/  F2FP.F16.F32.PACK_AB R8, RZ, R8 ;  /* 0x00000008ff08723e */ /* 0x000fca00000000ff */
[----:B------:R-:W-:Y:S01]  /*15d80*/  STG.E.U16 desc[UR36][R16.64], R8 ;  /* 0x0000000810007986 */ /* 0x000fe2000c101524 */
[----:B------:R-:W-:Y:S05]  /*15d90*/  EXIT ;  /* 0x000000000000794d */ /* 0x000fea0003800000 */
.L_x_8474:
[----:B------:R-:W-:-:S13]  /*15da0*/  ISETP.NE.AND P0, PT, R0, 0x7, PT ;  /* 0x000000070000780c */ /* 0x000fda0003f05270 */
[----:B------:R-:W-:Y:S05]  /*15db0*/  @!P0 BRA `(.L_x_8476) ;  /* 0x0000000000248947 */ /* 0x000fea0003800000 */
[----:B------:R-:W-:-:S13]  /*15dc0*/  ISETP.NE.AND P0, PT, R0, 0x8, PT ;  /* 0x000000080000780c */ /* 0x000fda0003f05270 */
[----:B------:R-:W-:Y:S05]  /*15dd0*/  @!P0 BRA `(.L_x_8477) ;  /* 0x0000000000108947 */ /* 0x000fea0003800000 */
[----:B------:R-:W-:-:S13]  /*15de0*/  ISETP.NE.AND P0, PT, R0, 0x9, PT ;  /* 0x000000090000780c */ /* 0x000fda0003f05270 */
[----:B------:R-:W-:Y:S05]  /*15df0*/  @P0 BRA `(.L_x_8471) ;  /* 0x00000008006c0947 */ /* 0x000fea0003800000 */
[----:B------:R-:W-:Y:S01]  /*15e00*/  STG.E.64 desc[UR36][R16.64], R8 ;  /* 0x0000000810007986 */ /* 0x000fe2000c101b24 */
[----:B------:R-:W-:Y:S05]  /*15e10*/  EXIT ;  /* 0x000000000000794d */ /* 0x000fea0003800000 */
.L_x_8477:
[----:B------:R-:W-:-:S05]  /*15e20*/  F2FP.F16.F32.PACK_AB R3, R9, R8 ;  /* 0x000000080903723e */ /* 0x000fca00000000ff */
[----:B------:R-:W-:Y:S01]  /*15e30*/  STG.E desc[UR36][R16.64], R3 ;  /* 0x0000000310007986 */ /* 0x000fe2000c101924 */
[----:B------:R-:W-:Y:S05]  /*15e40*/  EXIT ;  /* 0x000000000000794d */ /* 0x000fea0003800000 */
.L_x_8476:
[----:B------:R-:W-:-:S06]  /*15e50*/  FMUL.FTZ R2, R8, 1 ;  /* 0x3f80000008027820 */ /* 0x000fcc0000410000 */
[----:B------:R-:W0:Y:S02]  /*15e60*/  F2F.F64.F32 R2, R2 ;  /* 0x0000000200027310 */ /* 0x000e240000201800 */
[----:B0-----:R-:W-:Y:S01]  /*15e70*/  STG.E.64 desc[UR36][R16.64], R2 ;  /* 0x0000000210007986 */ /* 0x001fe2000c101b24 */
[----:B------:R-:W-:Y:S05]  /*15e80*/  EXIT ;  /* 0x000000000000794d */ /* 0x000fea0003800000 */
.L_x_8467:
        /* <DEDUP_REMOVED lines=12> */
[----:B------:R-:W-:Y:S01]  /*15f50*/  STG.E.U8 desc[UR36][R16.64], R3 ;  /* 0x0000000310007986 */ /* 0x000fe2000c101124 */
[----:B------:R-:W-:Y:S05]  /*15f60*/  EXIT ;  /* 0x000000000000794d */ /* 0x000fea0003800000 */
.L_x_8480:
[----:B------:R-:W-:Y:S01]  /*15f70*/  FMUL.FTZ R6, R9, 1 ;  /* 0x3f80000009067820 */ /* 0x000fe20000410000 */
[----:B------:R-:W-:-:S05]  /*15f80*/  FMUL.FTZ R4, R8, 1 ;  /* 0x3f80000008047820 */ /* 0x000fca0000410000 */
[----:B------:R-:W-:Y:S08]  /*15f90*/  F2F.F64.F32 R6, R6 ;  /* 0x0000000600067310 */ /* 0x000ff00000201800 */
[----:B------:R-:W0:Y:S02]  /*15fa0*/  F2F.F64.F32 R4, R4 ;  /* 0x0000000400047310 */ /* 0x000e240000201800 */
[----:B0-----:R-:W-:Y:S01]  /*15fb0*/  STG.E.128 desc[UR36][R16.64], R4 ;  /* 0x0000000410007986 */ /* 0x001fe2000c101d24 */
[----:B------:R-:W-:Y:S05]  /*15fc0*/  EXIT ;  /* 0x000000000000794d */ /* 0x000fea0003800000 */
.L_x_8479:
        /* <DEDUP_REMOVED lines=20> */
.L_x_8484:
[----:B------:R-:W-:Y:S05]  /*16110*/  BSYNC B0 ;  /* 0x0000000000007941 */ /* 0x000fea0003800000 */
.L_x_8483:
[----:B------:R-:W-:-:S05]  /*16120*/  LOP3.LUT R5, R0, R5, RZ, 0xfc, !PT ;  /* 0x0000000500057212 */ /* 0x000fca00078efcff */
[----:B------:R-:W-:Y:S01]  /*16130*/  STG.E.U8 desc[UR36][R16.64], R5 ;  /* 0x0000000510007986 */ /* 0x000fe2000c101124 */
[----:B------:R-:W-:Y:S05]  /*16140*/  EXIT ;  /* 0x000000000000794d */ /* 0x000fea0003800000 */
.L_x_8482:
        /* <DEDUP_REMOVED lines=12> */
.L_x_8486:
[----:B------:R-:W-:Y:S01]  /*16210*/  HFMA2.MMA R0, -RZ, RZ, 0, 7.569789886474609375e-06 ;  /* 0x0000007fff007435 */ /* 0x000fe200000001ff */
[----:B------:R-:W-:-:S09]  /*16220*/  ISETP.GT.U32.AND P0, PT, R2, 0x7f800000, PT ;  /* 0x7f8000000200780c */ /* 0x000fd20003f04070 */
[----:B------:R-:W-:-:S07]  /*16230*/  SEL R0, R0, 0x7c, P0 ;  /* 0x0000007c00007807 */ /* 0x000fce0000000000 */
.L_x_8487:
[----:B------:R-:W-:Y:S05]  /*16240*/  BSYNC B0 ;  /* 0x0000000000007941 */ /* 0x000fea0003800000 */
.L_x_8485:
[----:B------:R-:W-:-:S04]  /*16250*/  LOP3.LUT R8, R8, 0x80000000, RZ, 0xc0, !PT ;  /* 0x8000000008087812 */ /* 0x000fc800078ec0ff */
[----:B------:R-:W-:-:S04]  /*16260*/  SHF.R.U32.HI R3, RZ, 0x18, R8 ;  /* 0x00000018ff037819 */ /* 0x000fc80000011608 */
[----:B------:R-:W-:-:S05]  /*16270*/  LOP3.LUT R3, R0, R3, RZ, 0xfc, !PT ;  /* 0x0000000300037212 */ /* 0x000fca00078efcff */
[----:B------:R-:W-:Y:S01]  /*16280*/  STG.E.U8 desc[UR36][R16.64], R3 ;  /* 0x0000000310007986 */ /* 0x000fe2000c101124 */
[----:B------:R-:W-:Y:S05]  /*16290*/  EXIT ;  /* 0x000000000000794d */ /* 0x000fea0003800000 */
.L_x_8481:
[----:B------:R-:W-:-:S05]  /*162a0*/  F2FP.BF16.F32.PACK_AB R8, RZ, R8 ;  /* 0x00000008ff08723e */ /* 0x000fca00000010ff */
[----:B------:R-:W-:Y:S01]  /*162b0*/  STG.E.U16 desc[UR36][R16.64], R8 ;  /* 0x0000000810007986 */ /* 0x000fe2000c101524 */
[----:B------:R-:W-:Y:S05]  /*162c0*/  EXIT ;  /* 0x000000000000794d */ /* 0x000fea0003800000 */
.L_x_8478:
        /* <DEDUP_REMOVED lines=11> */
.L_x_8490:
        /* <DEDUP_REMOVED lines=16> */
.L_x_8493:
[----:B------:R-:W-:-:S04]  /*16480*/  LOP3.LUT R8, R8, 0x80000000, RZ, 0xc0, !PT ;  /* 0x8000000008087812 */ /* 0x000fc800078ec0ff */
[----:B------:R-:W-:-:S04]  /*16490*/  SHF.R.U32.HI R3, RZ, 0x18, R8 ;  /* 0x00000018ff037819 */ /* 0x000fc80000011608 */
[----:B------:R-:W-:-:S04]  /*164a0*/  LOP3.LUT R2, R2, R3, RZ, 0xfc, !PT ;  /* 0x0000000302027212 */ /* 0x000fc800078efcff */
[----:B------:R-:W-:-:S07]  /*164b0*/  PRMT R0, R2, 0x7610, R0 ;  /* 0x0000761002007816 */ /* 0x000fce0000000000 */
.L_x_8492:
[----:B------:R-:W-:Y:S05]  /*164c0*/  BSYNC B0 ;  /* 0x0000000000007941 */ /* 0x000fea0003800000 */
.L_x_8491:
[----:B------:R-:W-:Y:S01]  /*164d0*/  STG.E.U8 desc[UR36][R16.64], R0 ;  /* 0x0000000010007986 */ /* 0x000fe2000c101124 */
[----:B------:R-:W-:Y:S05]  /*164e0*/  EXIT ;  /* 0x000000000000794d */ /* 0x000fea0003800000 */
.L_x_8489:
        /* <DEDUP_REMOVED lines=16> */
.L_x_8496:
[----:B------:R-:W-:-:S04]  /*165f0*/  LOP3.LUT R8, R8, 0x80000000, RZ, 0xc0, !PT ;  /* 0x8000000008087812 */ /* 0x000fc800078ec0ff */
[----:B------:R-:W-:-:S04]  /*16600*/  SHF.R.U32.HI R3, RZ, 0x18, R8 ;  /* 0x00000018ff037819 */ /* 0x000fc80000011608 */
[----:B------:R-:W-:-:S04]  /*16610*/  LOP3.LUT R2, R2, R3, RZ, 0xfc, !PT ;  /* 0x0000000302027212 */ /* 0x000fc800078efcff */
[----:B------:R-:W-:-:S07]  /*16620*/  PRMT R0, R2, 0x7610, R0 ;  /* 0x0000761002007816 */ /* 0x000fce0000000000 */
.L_x_8495:
[----:B------:R-:W-:Y:S05]  /*16630*/  BSYNC B0 ;  /* 0x0000000000007941 */ /* 0x000fea0003800000 */
.L_x_8494:
[----:B------:R-:W-:Y:S01]  /*16640*/  STG.E.U8 desc[UR36][R16.64], R0 ;  /* 0x0000000010007986 */ /* 0x000fe2000c101124 */
[----:B------:R-:W-:Y:S05]  /*16650*/  EXIT ;  /* 0x000000000000794d */ /* 0x000fea0003800000 */
.L_x_8488:
        /* <DEDUP_REMOVED lines=21> */
.L_x_8471:
        /* <DEDUP_REMOVED lines=16> */
.L_x_8499:
[----:B------:R-:W-:Y:S05]  /*168b0*/  EXIT ;  /* 0x000000000000794d */ /* 0x000fea0003800000 */
.L_x_8498:
[----:B------:R-:W0:Y:S02]  /*168c0*/  F2I.U64.TRUNC R8, R8 ;  /* 0x0000000800087311 */ /* 0x000e24000020d800 */
[----:B0-----:R-:W-:Y:S01]  /*168d0*/  STG.E.64 desc[UR36][R16.64], R8 ;  /* 0x0000000810007986 */ /* 0x001fe2000c101b24 */
[----:B------:R-:W-:Y:S05]  /*168e0*/  EXIT ;  /* 0x000000000000794d */ /* 0x000fea0003800000 */
.L_x_8497:
[----:B------:R-:W0:Y:S02]  /*168f0*/  F2I.FTZ.U32.TRUNC.NTZ R3, R8 ;  /* 0x0000000800037305 */ /* 0x000e24000021f000 */
[----:B0-----:R-:W-:Y:S01]  /*16900*/  STG.E desc[UR36][R16.64], R3 ;  /* 0x0000000310007986 */ /* 0x001fe2000c101924 */
[----:B------:R-:W-:Y:S05]  /*16910*/  EXIT ;  /* 0x000000000000794d */ /* 0x000fea0003800000 */
        .weak           $__internal_14_$__cuda_sm3x_div_rn_ftz_f32_slowpath
        .type           $__internal_14_$__cuda_sm3x_div_rn_ftz_f32_slowpath,@function
        .size           $__internal_14_$__cuda_sm3x_div_rn_ftz_f32_slowpath,(.L_x_21019 - $__internal_14_$__cuda_sm3x_div_rn_ftz_f32_slowpath)
$__internal_14_$__cuda_sm3x_div_rn_ftz_f32_slowpath:
        /* <DEDUP_REMOVED lines=32> */
.L_x_8502:
[----:B------:R-:W-:Y:S05]  /*16b20*/  BSYNC B2 ;  /* 0x0000000000027941 */ /* 0x000fea0003800000 */
.L_x_8501:
        /* <DEDUP_REMOVED lines=27> */
.L_x_8508:
[----:B------:R-:W-:-:S07]  /*16ce0*/  IMAD R21, R12, 0x800000, R21 ;  /* 0x008000000c157824 */ /* 0x000fce00078e0215 */
.L_x_8509:
[----:B------:R-:W-:Y:S05]  /*16cf0*/  BSYNC B2 ;  /* 0x0000000000027941 */ /* 0x000fea0003800000 */
.L_x_8507:
[----:B------:R-:W-:Y:S05]  /*16d00*/  BRA `(.L_x_8510) ;  /* 0x0000000000207947 */ /* 0x000fea0003800000 */
.L_x_8506:
[----:B------:R-:W-:-:S04]  /*16d10*/  LOP3.LUT R0, R15, 0x80000000, R0, 0x48, !PT ;  /* 0x800000000f007812 */ /* 0x000fc800078e4800 */
[----:B------:R-:W-:Y:S01]  /*16d20*/  LOP3.LUT R21, R0, 0x7f800000, RZ, 0xfc, !PT ;  /* 0x7f80000000157812 */ /* 0x000fe200078efcff */
[----:B------:R-:W-:Y:S06]  /*16d30*/  BRA `(.L_x_8510) ;  /* 0x0000000000147947 */ /* 0x000fec0003800000 */
.L_x_8505:
[----:B------:R-:W-:Y:S01]  /*16d40*/  LOP3.LUT R21, R15, 0x80000000, R0, 0x48, !PT ;  /* 0x800000000f157812 */ /* 0x000fe200078e4800 */
[----:B------:R-:W-:Y:S06]  /*16d50*/  BRA `(.L_x_8510) ;  /* 0x00000000000c7947 */ /* 0x000fec0003800000 */
.L_x_8504:
[----:B------:R-:W0:Y:S01]  /*16d60*/  MUFU.RSQ R21, -QNAN ;  /* 0xffc0000000157908 */ /* 0x000e220000001400 */
[----:B------:R-:W-:Y:S05]  /*16d70*/  BRA `(.L_x_8510) ;  /* 0x0000000000047947 */ /* 0x000fea0003800000 */
.L_x_8503:
[----:B------:R-:W-:-:S07]  /*16d80*/  FADD.FTZ R21, R0, R15 ;  /* 0x0000000f00157221 */ /* 0x000fce0000010000 */
.L_x_8510:
[----:B------:R-:W-:Y:S05]  /*16d90*/  BSYNC B1 ;  /* 0x0000000000017941 */ /* 0x000fea0003800000 */
.L_x_8500:
[----:B------:R-:W-:-:S04]  /*16da0*/  MOV R3, 0x0 ;  /* 0x0000000000037802 */ /* 0x000fc80000000f00 */
[----:B0-----:R-:W-:Y:S05]  /*16db0*/  RET.REL.NODEC R2 `(_ZN2at6native18elementwise_kernelILi128ELi4EZNS0_15gpu_kernel_implIZZZNS0_17acosh_kernel_cudaERNS_18TensorIteratorBaseEENKUlvE_clEvENKUlvE0_clEvEUlN3c107complexIfEEE_EEvS4_RKT_EUliE_EEviT1_) ;  /* 0xfffffe9002907950 */ /* 0x001fea0003c3ffff */
.L_x_8511:
        /* <DEDUP_REMOVED lines=12> */
.L_x_21019:


//--------------------- .text._ZN2at6native27unrolled_elementwise_kernelIZZZNS0_17acosh_kernel_cudaERNS_18TensorIteratorBaseEENKUlvE_clEvENKUlvE0_clEvEUlN3c107complexIfEEE_St5arrayIPcLm2EELi4E23TrivialOffsetCalculatorILi1EjESE_NS0_6memory12LoadWithCastILi1EEENSF_13StoreWithCastILi1EEEEEviT_T0_T2_T3_T4_T5_ --------------------------
	.section	.text._ZN2at6native27unrolled_elementwise_kernelIZZZNS0_17acosh_kernel_cudaERNS_18TensorIteratorBaseEENKUlvE_clEvENKUlvE0_clEvEUlN3c107complexIfEEE_St5arrayIPcLm2EELi4E23TrivialOffsetCalculatorILi1EjESE_NS0_6memory12LoadWithCastILi1EEENSF_13StoreWithCastILi1EEEEEviT_T0_T2_T3_T4_T5_,"ax",@progbits
	.align	128
        .global         _ZN2at6native27unrolled_elementwise_kernelIZZZNS0_17acosh_kernel_cudaERNS_18TensorIteratorBaseEENKUlvE_clEvENKUlvE0_clEvEUlN3c107complexIfEEE_St5arrayIPcLm2EELi4E23TrivialOffsetCalculatorILi1EjESE_NS0_6memory12LoadWithCastILi1EEENSF_13StoreWithCastILi1EEEEEviT_T0_T2_T3_T4_T5_
        .type           _ZN2at6native27unrolled_elementwise_kernelIZZZNS0_17acosh_kernel_cudaERNS_18TensorIteratorBaseEENKUlvE_clEvENKUlvE0_clEvEUlN3c107complexIfEEE_St5arrayIPcLm2EELi4E23TrivialOffsetCalculatorILi1EjESE_NS0_6memory12LoadWithCastILi1EEENSF_13StoreWithCastILi1EEEEEviT_T0_T2_T3_T4_T5_,@function
        .size           _ZN2at6native27unrolled_elementwise_kernelIZZZNS0_17acosh_kernel_cudaERNS_18TensorIteratorBaseEENKUlvE_clEvENKUlvE0_clEvEUlN3c107complexIfEEE_St5arrayIPcLm2EELi4E23TrivialOffsetCalculatorILi1EjESE_NS0_6memory12LoadWithCastILi1EEENSF_13StoreWithCastILi1EEEEEviT_T0_T2_T3_T4_T5_,(.L_x_21020 - _ZN2at6native27unrolled_elementwise_kernelIZZZNS0_17acosh_kernel_cudaERNS_18TensorIteratorBaseEENKUlvE_clEvENKUlvE0_clEvEUlN3c107complexIfEEE_St5arrayIPcLm2EELi4E23TrivialOffsetCalculatorILi1EjESE_NS0_6memory12LoadWithCastILi1EEENSF_13StoreWithCastILi1EEEEEviT_T0_T2_T3_T4_T5_)
        .other          _ZN2at6native27unrolled_elementwise_kernelIZZZNS0_17acosh_kernel_cudaERNS_18TensorIteratorBaseEENKUlvE_clEvENKUlvE0_clEvEUlN3c107complexIfEEE_St5arrayIPcLm2EELi4E23TrivialOffsetCalculatorILi1EjESE_NS0_6memory12LoadWithCastILi1EEENSF_13StoreWithCastILi1EEEEEviT_T0_T2_T3_T4_T5_,@"STO_CUDA_ENTRY STV_DEFAULT"
_ZN2at6native27unrolled_elementwise_kernelIZZZNS0_17acosh_kernel_cudaERNS_18TensorIteratorBaseEENKUlvE_clEvENKUlvE0_clEvEUlN3c107complexIfEEE_St5arrayIPcLm2EELi4E23TrivialOffsetCalculatorILi1EjESE_NS0_6memory12LoadWithCastILi1EEENSF_13StoreWithCastILi1EEEEEviT_T0_T2_T3_T4_T5_:
.text._ZN2at6native27unrolled_elementwise_kernelIZZZNS0_17acosh_kernel_cudaERNS_18TensorIteratorBaseEENKUlvE_clEvENKUlvE0_clEvEUlN3c107complexIfEEE_St5arrayIPcLm2EELi4E23TrivialOffsetCalculatorILi1EjESE_NS0_6memory12LoadWithCastILi1EEENSF_13StoreWithCastILi1EEEEEviT_T0_T2_T3_T4_T5_:
[----:B------:R-:W0:Y:S01]  /*0000*/  LDC R1, c[0x0][0x28] ;  /* 0x00000a00ff017b82 */ /* 0x000e220000000800 */
[----:B------:R-:W1:Y:S07]  /*0010*/  S2R R31, SR_CTAID.X ;  /* 0x00000000001f7919 */ /* 0x000e6e0000002500 */
[----:B------:R-:W1:Y:S01]  /*0020*/  LDC R30, c[0x0][0x210] ;  /* 0x00008400ff1e7b82 */ /* 0x000e620000000800 */
[----:B------:R-:W-:Y:S01]  /*0030*/  ULDC.64 UR36, c[0x0][0x208] ;  /* 0x0000820000247ab9 */ /* 0x000fe20000000a00 */
[----:B------:R-:W-:Y:S01]  /*0040*/  BSSY B6, `(.L_x_8512) ;  /* 0x0000105000067945 */ /* 0x000fe20003800000 */
[----:B------:R-:W2:Y:S01]  /*0050*/  S2R R28, SR_TID.X ;  /* 0x00000000001c7919 */ /* 0x000ea20000002100 */
[----:B------:R-:W-:Y:S01]  /*0060*/  IMAD.MOV.U32 R27, RZ, RZ, RZ ;  /* 0x000000ffff1b7224 */ /* 0x000fe200078e00ff */
[----:B------:R-:W-:-:S03]  /*0070*/  CS2R R16, SRZ ;  /* 0x0000000000107805 */ /* 0x000fc6000001ff00 */
[----:B------:R-:W3:Y:S01]  /*0080*/  LDC.U8 R25, c[0x0][0x22c] ;  /* 0x00008b00ff197b82 */ /* 0x000ee20000000000 */
[----:B-1----:R-:W-:-:S05]  /*0090*/  IMAD R30, R31, -0x200, R30 ;  /* 0xfffffe001f1e7824 */ /* 0x002fca00078e021e */
[----:B--2---:R-:W-:-:S04]  /*00a0*/  ISETP.GE.AND P0, PT, R28, R30, PT ;  /* 0x0000001e1c00720c */ /* 0x004fc80003f06270 */
[----:B------:R-:W-:-:S09]  /*00b0*/  P2R R24, PR, RZ, 0x1 ;  /* 0x00000001ff187803 */ /* 0x000fd20000000000 */
[----:B0--3--:R-:W-:Y:S05]  /*00c0*/  @P0 BRA `(.L_x_8513) ;  /* 0x0000000c00f00947 */ /* 0x009fea0003800000 */
[----:B------:R-:W0:Y:S01]  /*00d0*/  LDC.64 R2, c[0x0][0x220] ;  /* 0x00008800ff027b82 */ /* 0x000e220000000a00 */
[----:B------:R-:W-:Y:S01]  /*00e0*/  IMAD R0, R31, 0x200, R28 ;  /* 0x000002001f007824 */ /* 0x000fe200078e021c */
[----:B------:R-:W-:Y:S01]  /*00f0*/  PRMT R4, R25, 0x9910, RZ ;  /* 0x0000991019047816 */ /* 0x000fe200000000ff */
[----:B------:R-:W-:Y:S01]  /*0100*/  ULDC UR4, c[0x0][0x230] ;  /* 0x00008c0000047ab9 */ /* 0x000fe20000000800 */
[----:B------:R-:W-:Y:S01]  /*0110*/  BSSY B7, `(.L_x_8514) ;  /* 0x00000f6000077945 */ /* 0x000fe20003800000 */
        /* <DEDUP_REMOVED lines=16> */
[----:B--2---:R4:W0:Y:S01]  /*0220*/  I2F.S16 R16, R2 ;  /* 0x0000000200107306 */ /* 0x0048220000101400 */
[----:B------:R-:W-:Y:S05]  /*0230*/  BRA `(.L_x_8520) ;  /* 0x0000000c008c7947 */ /* 0x000fea0003800000 */
.L_x_8518:
[----:B------:R-:W2:Y:S01]  /*0240*/  LDG.E.U8 R2, desc[UR36][R2.64] ;  /* 0x0000002402027981 */ /* 0x000ea2000c1e1100 */
[----:B------:R-:W-:Y:S01]  /*0250*/  IMAD.MOV.U32 R17, RZ, RZ, RZ ;  /* 0x000000ffff117224 */ /* 0x000fe200078e00ff */
[----:B--2---:R-:W-:Y:S01]  /*0260*/  I2FP.F32.U32 R16, R2 ;  /* 0x0000000200107245 */ /* 0x004fe20000201000 */
[----:B------:R-:W-:Y:S06]  /*0270*/  BRA `(.L_x_8520) ;  /* 0x0000000c007c7947 */ /* 0x000fec0003800000 */
.L_x_8517:
        /* <DEDUP_REMOVED lines=8> */
[----:B--2---:R0:W1:Y:S01]  /*0300*/  I2F.S64 R16, R2 ;  /* 0x0000000200107312 */ /* 0x0040620000301400 */
[----:B------:R-:W-:Y:S05]  /*0310*/  BRA `(.L_x_8520) ;  /* 0x0000000c00547947 */ /* 0x000fea0003800000 */
.L_x_8522:
[----:B------:R-:W2:Y:S01]  /*0320*/  LDG.E R2, desc[UR36][R2.64] ;  /* 0x0000002402027981 */ /* 0x000ea2000c1e1900 */
[----:B------:R-:W-:Y:S01]  /*0330*/  HFMA2.MMA R17, -RZ, RZ, 0, 0 ;  /* 0x00000000ff117435 */ /* 0x000fe200000001ff */
[----:B--2---:R-:W-:Y:S01]  /*0340*/  I2FP.F32.S32 R16, R2 ;  /* 0x0000000200107245 */ /* 0x004fe20000201400 */
[----:B------:R-:W-:Y:S09]  /*0350*/  BRA `(.L_x_8520) ;  /* 0x0000000c00447947 */ /* 0x000ff20003800000 */
.L_x_8521:
[----:B------:R-:W2:Y:S01]  /*0360*/  LDG.E.U16 R2, desc[UR36][R2.64] ;  /* 0x0000002402027981 */ /* 0x000ea2000c1e1500 */
[----:B------:R-:W-:Y:S01]  /*0370*/  IMAD.MOV.U32 R17, RZ, RZ, RZ ;  /* 0x000000ffff117224 */ /* 0x000fe200078e00ff */
[----:B--2---:R2:W3:Y:S01]  /*0380*/  I2F.S16 R16, R2 ;  /* 0x0000000200107306 */ /* 0x0044e20000101400 */
[----:B------:R-:W-:Y:S05]  /*0390*/  BRA `(.L_x_8520) ;  /* 0x0000000c00347947 */ /* 0x000fea0003800000 */
.L_x_8516:
        /* <DEDUP_REMOVED lines=9> */
.L_x_8524:
[----:B------:R-:W2:Y:S01]  /*0430*/  LDG.E.U16 R2, desc[UR36][R2.64] ;  /* 0x0000002402027981 */ /* 0x000ea2000c1e1500 */
[----:B------:R-:W-:Y:S02]  /*0440*/  IMAD.MOV.U32 R17, RZ, RZ, RZ ;  /* 0x000000ffff117224 */ /* 0x000fe400078e00ff */
[----:B--2---:R-:W-:Y:S01]  /*0450*/  HADD2.F32 R16, -RZ, R2.H0_H0 ;  /* 0x20000002ff107230 */ /* 0x004fe20000004100 */
[----:B------:R-:W-:Y:S06]  /*0460*/  BRA `(.L_x_8520) ;  /* 0x0000000c00007947 */ /* 0x000fec0003800000 */
.L_x_8523:
        /* <DEDUP_REMOVED lines=8> */
.L_x_8526:
[----:B------:R-:W2:Y:S02]  /*04f0*/  LDG.E R2, desc[UR36][R2.64] ;  /* 0x0000002402027981 */ /* 0x000ea4000c1e1900 */
[--C-:B--2---:R-:W-:Y:S02]  /*0500*/  HADD2.F32 R17, -RZ, R2.reuse.H1_H1 ;  /* 0x30000002ff117230 */ /* 0x104fe40000004100 */
[----:B------:R-:W-:Y:S01]  /*0510*/  HADD2.F32 R16, -RZ, R2.H0_H0 ;  /* 0x20000002ff107230 */ /* 0x000fe20000004100 */
[----:B------:R-:W-:Y:S06]  /*0520*/  BRA `(.L_x_8520) ;  /* 0x0000000800d07947 */ /* 0x000fec0003800000 */
.L_x_8525:
        /* <DEDUP_REMOVED lines=8> */
.L_x_8515:
        /* <DEDUP_REMOVED lines=13> */
.L_x_8529:
        /* <DEDUP_REMOVED lines=10> */
.L_x_8528:
        /* <DEDUP_REMOVED lines=8> */
[----:B------:R-:W-:Y:S02]  /*07a0*/  IMAD.MOV.U32 R17, RZ, RZ, RZ ;  /* 0x000000ffff117224 */ /* 0x000fe400078e00ff */
        /* <DEDUP_REMOVED lines=8> */
[----:B------:R-:W-:Y:S01]  /*0830*/  SEL R5, R4, RZ, P0 ;  /* 0x000000ff04057207 */ /* 0x000fe20000000000 */
[----:B------:R-:W-:-:S04]  /*0840*/  VIADD R4, R0, 0x1000000 ;  /* 0x0100000000047836 */ /* 0x000fc80000000000 */
[----:B------:R-:W-:Y:S01]  /*0850*/  IMAD R6, R5, R6, 0x3c000000 ;  /* 0x3c00000005067424 */ /* 0x000fe200078e0206 */
[----:B------:R-:W-:Y:S02]  /*0860*/  SHF.L.U32 R5, R0, R5, RZ ;  /* 0x0000000500057219 */ /* 0x000fe400000006ff */
[----:B------:R-:W-:Y:S02]  /*0870*/  SHF.R.S32.HI R4, RZ, 0x8, R4 ;  /* 0x00000008ff047819 */ /* 0x000fe40000011404 */
[----:B------:R-:W-:-:S04]  /*0880*/  LEA.HI R5, R5, R6, RZ, 0x1c ;  /* 0x0000000605057211 */ /* 0x000fc800078fe0ff */
[----:B------:R-:W-:-:S04]  /*0890*/  LOP3.LUT R5, R5, 0x7f800000, R4, 0xf8, !PT ;  /* 0x7f80000005057812 */ /* 0x000fc800078ef804 */
[----:B------:R-:W-:-:S04]  /*08a0*/  LOP3.LUT R5, R5, R2, RZ, 0x30, !PT ;  /* 0x0000000205057212 */ /* 0x000fc800078e30ff */
[----:B------:R-:W-:Y:S01]  /*08b0*/  LOP3.LUT R16, R5, 0x80000000, R16, 0xf8, !PT ;  /* 0x8000000005107812 */ /* 0x000fe200078ef810 */
[----:B------:R-:W-:Y:S06]  /*08c0*/  BRA `(.L_x_8520) ;  /* 0x0000000400e87947 */ /* 0x000fec0003800000 */
.L_x_8531:
[----:B------:R-:W2:Y:S01]  /*08d0*/  LDG.E.U8 R2, desc[UR36][R2.64] ;  /* 0x0000002402027981 */ /* 0x000ea2000c1e1100 */
[----:B------:R-:W-:Y:S01]  /*08e0*/  HFMA2.MMA R17, -RZ, RZ, 0, 0 ;  /* 0x00000000ff117435 */ /* 0x000fe200000001ff */
[C---:B--2---:R-:W-:Y:S01]  /*08f0*/  SHF.L.U32 R0, R2.reuse, 0x19, RZ ;  /* 0x0000001902007819 */ /* 0x044fe200000006ff */
        /* <DEDUP_REMOVED lines=11> */
.L_x_8530:
[----:B------:R-:W2:Y:S01]  /*09b0*/  LDG.E.U16 R2, desc[UR36][R2.64] ;  /* 0x0000002402027981 */ /* 0x000ea2000c1e1500 */
[----:B------:R-:W-:Y:S02]  /*09c0*/  IMAD.MOV.U32 R17, RZ, RZ, RZ ;  /* 0x000000ffff117224 */ /* 0x000fe400078e00ff */
[----:B--2---:R-:W-:Y:S01]  /*09d0*/  IMAD.U32 R16, R2, 0x10000, RZ ;  /* 0x0001000002107824 */ /* 0x004fe200078e00ff */
[----:B------:R-:W-:Y:S06]  /*09e0*/  BRA `(.L_x_8520) ;  /* 0x0000000400a07947 */ /* 0x000fec0003800000 */
.L_x_8527:
        /* <DEDUP_REMOVED lines=12> */
.L_x_8534:
        /* <DEDUP_REMOVED lines=20> */
.L_x_8536:
[----:B------:R-:W-:Y:S05]  /*0bf0*/  BSYNC B0 ;  /* 0x0000000000007941 */ /* 0x000fea0003800000 */
.L_x_8535:
[----:B------:R-:W-:Y:S01]  /*0c00*/  IMAD.SHL.U32 R2, R2, 0x100000, RZ ;  /* 0x0010000002027824 */ /* 0x000fe200078e00ff */
[----:B------:R-:W-:-:S04]  /*0c10*/  LEA R3, R0, 0x3b800000, 0x17 ;  /* 0x3b80000000037811 */ /* 0x000fc800078eb8ff */
[----:B------:R-:W-:Y:S01]  /*0c20*/  LOP3.LUT R16, R3, R2, R16, 0xfe, !PT ;  /* 0x0000000203107212 */ /* 0x000fe200078efe10 */
[----:B------:R-:W-:Y:S06]  /*0c30*/  BRA `(.L_x_8520) ;  /* 0x00000004000c7947 */ /* 0x000fec0003800000 */
.L_x_8533:
        /* <DEDUP_REMOVED lines=20> */
.L_x_8538:
[----:B------:R-:W-:Y:S05]  /*0d80*/  BSYNC B0 ;  /* 0x0000000000007941 */ /* 0x000fea0003800000 */
.L_x_8537:
[----:B------:R-:W-:Y:S01]  /*0d90*/  IMAD.SHL.U32 R2, R2, 0x200000, RZ ;  /* 0x0020000002027824 */ /* 0x000fe200078e00ff */
[----:B------:R-:W-:-:S04]  /*0da0*/  LEA R3, R0, 0x37800000, 0x17 ;  /* 0x3780000000037811 */ /* 0x000fc800078eb8ff */
[----:B------:R-:W-:Y:S01]  /*0db0*/  LOP3.LUT R16, R3, R2, R16, 0xfe, !PT ;  /* 0x0000000203107212 */ /* 0x000fe200078efe10 */
[----:B------:R-:W-:Y:S06]  /*0dc0*/  BRA `(.L_x_8520) ;  /* 0x0000000000a87947 */ /* 0x000fec0003800000 */
.L_x_8532:
        /* <DEDUP_REMOVED lines=14> */
.L_x_8542:
[----:B------:R-:W-:Y:S05]  /*0eb0*/  BSYNC B0 ;  /* 0x0000000000007941 */ /* 0x000fea0003800000 */
.L_x_8541:
[----:B------:R-:W-:Y:S01]  /*0ec0*/  IMAD.MOV.U32 R17, RZ, RZ, RZ ;  /* 0x000000ffff117224 */ /* 0x000fe200078e00ff */
[----:B------:R-:W-:Y:S06]  /*0ed0*/  BRA `(.L_x_8520) ;  /* 0x0000000000647947 */ /* 0x000fec0003800000 */
.L_x_8519:
[----:B------:R-:W-:Y:S01]  /*0ee0*/  MOV R2, 0x0 ;  /* 0x0000000000027802 */ /* 0x000fe20000000f00 */
[----:B------:R-:W-:Y:S01]  /*0ef0*/  ULDC.64 UR4, c[0x4][0x158] ;  /* 0x0100560000047ab9 */ /* 0x000fe20000000a00 */
[----:B------:R-:W-:Y:S01]  /*0f00*/  ULDC.64 UR6, c[0x4][0x18] ;  /* 0x0100060000067ab9 */ /* 0x000fe20000000a00 */
[----:B------:R-:W-:Y:S01]  /*0f10*/  MOV R4, UR4 ;  /* 0x0000000400047c02 */ /* 0x000fe20008000f00 */
[----:B------:R-:W-:Y:S01]  /*0f20*/  IMAD.U32 R5, RZ, RZ, UR5 ;  /* 0x00000005ff057e24 */ /* 0x000fe2000f8e00ff */
[----:B------:R-:W-:Y:S01]  /*0f30*/  ULDC.64 UR4, c[0x4][0x160] ;  /* 0x0100580000047ab9 */ /* 0x000fe20000000a00 */
[----:B------:R-:W0:Y:S01]  /*0f40*/  LDC.64 R2, c[0x4][R2] ;  /* 0x0100000002027b82 */ /* 0x000e220000000a00 */
[----:B------:R-:W-:Y:S01]  /*0f50*/  HFMA2.MMA R13, -RZ, RZ, 0, 0 ;  /* 0x00000000ff0d7435 */ /* 0x000fe200000001ff */
[----:B------:R-:W-:Y:S01]  /*0f60*/  IMAD.U32 R6, RZ, RZ, UR4 ;  /* 0x00000004ff067e24 */ /* 0x000fe2000f8e00ff */
[----:B------:R-:W-:Y:S01]  /*0f70*/  MOV R10, UR6 ;  /* 0x00000006000a7c02 */ /* 0x000fe20008000f00 */
[----:B------:R-:W-:-:S02]  /*0f80*/  IMAD.U32 R7, RZ, RZ, UR5 ;  /* 0x00000005ff077e24 */ /* 0x000fc4000f8e00ff */
[----:B------:R-:W-:Y:S02]  /*0f90*/  IMAD.U32 R11, RZ, RZ, UR7 ;  /* 0x00000007ff0b7e24 */ /* 0x000fe4000f8e00ff */
[----:B------:R-:W-:Y:S02]  /*0fa0*/  IMAD.MOV.U32 R8, RZ, RZ, 0x4e ;  /* 0x0000004eff087424 */ /* 0x000fe400078e00ff */
[----:B------:R-:W-:-:S07]  /*0fb0*/  IMAD.MOV.U32 R12, RZ, RZ, 0x1 ;  /* 0x00000001ff0c7424 */ /* 0x000fce00078e00ff */
[----:B------:R-:W-:-:S07]  /*0fc0*/  LEPC R20, `(.L_x_8543) ;  /* 0x000000001014794e */ /* 0x000fce0000000000 */
[----:B0-----:R-:W-:Y:S05]  /*0fd0*/  CALL.ABS.NOINC R2 ;  /* 0x0000000002007343 */ /* 0x001fea0003c00000 */
.L_x_8543:
[----:B------:R-:W-:Y:S01]  /*0fe0*/  CS2R R16, SRZ ;  /* 0x0000000000107805 */ /* 0x000fe2000001ff00 */
[----:B------:R-:W-:Y:S06]  /*0ff0*/  BRA `(.L_x_8520) ;  /* 0x00000000001c7947 */ /* 0x000fec0003800000 */
.L_x_8540:
[----:B------:R-:W2:Y:S01]  /*1000*/  LDG.E.64 R2, desc[UR36][R2.64] ;  /* 0x0000002402027981 */ /* 0x000ea2000c1e1b00 */
[----:B------:R-:W-:Y:S01]  /*1010*/  IMAD.MOV.U32 R17, RZ, RZ, RZ ;  /* 0x000000ffff117224 */ /* 0x000fe200078e00ff */
[----:B--2---:R0:W1:Y:S01]  /*1020*/  I2F.U64 R16, R2 ;  /* 0x0000000200107312 */ /* 0x0040620000301000 */
[----:B------:R-:W-:Y:S05]  /*1030*/  BRA `(.L_x_8520) ;  /* 0x00000000000c7947 */ /* 0x000fea0003800000 */
.L_x_8539:
[----:B------:R-:W2:Y:S01]  /*1040*/  LDG.E R2, desc[UR36][R2.64] ;  /* 0x0000002402027981 */ /* 0x000ea2000c1e1900 */
[----:B------:R-:W-:Y:S01]  /*1050*/  IMAD.MOV.U32 R17, RZ, RZ, RZ ;  /* 0x000000ffff117224 */ /* 0x000fe200078e00ff */
[----:B--2---:R-:W-:-:S07]  /*1060*/  I2FP.F32.U32 R16, R2 ;  /* 0x0000000200107245 */ /* 0x004fce0000201000 */
.L_x_8520:
[----:B------:R-:W-:Y:S05]  /*1070*/  BSYNC B7 ;  /* 0x0000000000077941 */ /* 0x000fea0003800000 */
.L_x_8514:
[----:B------:R-:W-:-:S07]  /*1080*/  VIADD R28, R28, 0x80 ;  /* 0x000000801c1c7836 */ /* 0x000fce0000000000 */
.L_x_8513:
[----:B------:R-:W-:Y:S05]  /*1090*/  BSYNC B6 ;  /* 0x0000000000067941 */ /* 0x000fea0003800000 */
.L_x_8512:
[----:B------:R-:W-:Y:S01]  /*10a0*/  ISETP.GE.AND P0, PT, R28, R30, PT ;  /* 0x0000001e1c00720c */ /* 0x000fe20003f06270 */
[----:B------:R-:W-:Y:S01]  /*10b0*/  BSSY B6, `(.L_x_8544) ;  /* 0x00000ff000067945 */ /* 0x000fe20003800000 */
[----:B------:R-:W-:-:S11]  /*10c0*/  MOV R26, RZ ;  /* 0x000000ff001a7202 */ /* 0x000fd60000000f00 */
        /* <DEDUP_REMOVED lines=21> */
[----:B------:R-:W-:Y:S01]  /*1220*/  HFMA2.MMA R27, -RZ, RZ, 0, 0 ;  /* 0x00000000ff1b7435 */ /* 0x000fe200000001ff */
[----:B--2---:R0:W2:Y:S01]  /*1230*/  I2F.S16 R26, R2 ;  /* 0x00000002001a7306 */ /* 0x0040a20000101400 */
[----:B------:R-:W-:Y:S09]  /*1240*/  BRA `(.L_x_8552) ;  /* 0x0000000c008c7947 */ /* 0x000ff20003800000 */
.L_x_8550:
[----:B------:R-:W2:Y:S01]  /*1250*/  LDG.E.U8 R2, desc[UR36][R2.64] ;  /* 0x0000002402027981 */ /* 0x000ea2000c1e1100 */
[----:B------:R-:W-:Y:S01]  /*1260*/  IMAD.MOV.U32 R27, RZ, RZ, RZ ;  /* 0x000000ffff1b7224 */ /* 0x000fe200078e00ff */
[----:B--2---:R-:W-:Y:S01]  /*1270*/  I2FP.F32.U32 R26, R2 ;  /* 0x00000002001a7245 */ /* 0x004fe20000201000 */
[----:B------:R-:W-:Y:S06]  /*1280*/  BRA `(.L_x_8552) ;  /* 0x0000000c007c7947 */ /* 0x000fec0003800000 */
.L_x_8549:
        /* <DEDUP_REMOVED lines=8> */
[----:B--2---:R0:W2:Y:S01]  /*1310*/  I2F.S64 R26, R2 ;  /* 0x00000002001a7312 */ /* 0x0040a20000301400 */
[----:B------:R-:W-:Y:S05]  /*1320*/  BRA `(.L_x_8552) ;  /* 0x0000000c00547947 */ /* 0x000fea0003800000 */
.L_x_8554:
[----:B------:R-:W2:Y:S01]  /*1330*/  LDG.E R2, desc[UR36][R2.64] ;  /* 0x0000002402027981 */ /* 0x000ea2000c1e1900 */
[----:B------:R-:W-:Y:S01]  /*1340*/  IMAD.MOV.U32 R27, RZ, RZ, RZ ;  /* 0x000000ffff1b7224 */ /* 0x000fe200078e00ff */
[----:B--2---:R-:W-:Y:S01]  /*1350*/  I2FP.F32.S32 R26, R2 ;  /* 0x00000002001a7245 */ /* 0x004fe20000201400 */
[----:B------:R-:W-:Y:S06]  /*1360*/  BRA `(.L_x_8552) ;  /* 0x0000000c00447947 */ /* 0x000fec0003800000 */
.L_x_8553:
[----:B------:R-:W2:Y:S01]  /*1370*/  LDG.E.U16 R2, desc[UR36][R2.64] ;  /* 0x0000002402027981 */ /* 0x000ea2000c1e1500 */
[----:B------:R-:W-:Y:S01]  /*1380*/  MOV R27, RZ ;  /* 0x000000ff001b7202 */ /* 0x000fe20000000f00 */
[----:B--2---:R4:W0:Y:S01]  /*1390*/  I2F.S16 R26, R2 ;  /* 0x00000002001a7306 */ /* 0x0048220000101400 */
[----:B------:R-:W-:Y:S05]  /*13a0*/  BRA `(.L_x_8552) ;  /* 0x0000000c00347947 */ /* 0x000fea0003800000 */
.L_x_8548:
        /* <DEDUP_REMOVED lines=9> */
.L_x_8556:
[----:B------:R-:W2:Y:S01]  /*1440*/  LDG.E.U16 R2, desc[UR36][R2.64] ;  /* 0x0000002402027981 */ /* 0x000ea2000c1e1500 */
[----:B------:R-:W-:Y:S02]  /*1450*/  IMAD.MOV.U32 R27, RZ, RZ, RZ ;  /* 0x000000ffff1b7224 */ /* 0x000fe400078e00ff */
[----:B--2---:R-:W-:Y:S01]  /*1460*/  HADD2.F32 R26, -RZ, R2.H0_H0 ;  /* 0x20000002ff1a7230 */ /* 0x004fe20000004100 */
[----:B------:R-:W-:Y:S06]  /*1470*/  BRA `(.L_x_8552) ;  /* 0x0000000c00007947 */ /* 0x000fec0003800000 */
.L_x_8555:
        /* <DEDUP_REMOVED lines=8> */
.L_x_8558:
[----:B------:R-:W2:Y:S02]  /*1500*/  LDG.E R2, desc[UR36][R2.64] ;  /* 0x0000002402027981 */ /* 0x000ea4000c1e1900 */
[--C-:B--2---:R-:W-:Y:S02]  /*1510*/  HADD2.F32 R27, -RZ, R2.reuse.H1_H1 ;  /* 0x30000002ff1b7230 */ /* 0x104fe40000004100 */
[----:B------:R-:W-:Y:S01]  /*1520*/  HADD2.F32 R26, -RZ, R2.H0_H0 ;  /* 0x20000002ff1a7230 */ /* 0x000fe20000004100 */
[----:B------:R-:W-:Y:S06]  /*1530*/  BRA `(.L_x_8552) ;  /* 0x0000000800d07947 */ /* 0x000fec0003800000 */
.L_x_8557:
        /* <DEDUP_REMOVED lines=8> */
.L_x_8547:
        /* <DEDUP_REMOVED lines=13> */
.L_x_8561:
[----:B------:R-:W2:Y:S01]  /*1690*/  LDG.E.128 R4, desc[UR36][R2.64] ;  /* 0x0000002402047981 */ /* 0x000ea2000c1e1d00 */
[----:B------:R-:W-:Y:S01]  /*16a0*/  UMOV UR4, 0xf0000000 ;  /* 0xf000000000047882 */ /* 0x000fe20000000000 */
[----:B------:R-:W-:Y:S01]  /*16b0*/  UMOV UR5, 0x380fffff ;  /* 0x380fffff00057882 */ /* 0x000fe20000000000 */
[----:B--2---:R-:W0:Y:S01]  /*16c0*/  F2F.F32.F64 R27, R6 ;  /* 0x00000006001b7310 */ /* 0x004e220000301000 */
[----:B------:R-:W-:Y:S02]  /*16d0*/  DSETP.GEU.AND P0, PT, |R6|, UR4, PT ;  /* 0x0000000406007e2a */ /* 0x000fe4000bf0e200 */
[----:B------:R-:W-:-:S05]  /*16e0*/  DSETP.GEU.AND P1, PT, |R4|, UR4, PT ;  /* 0x0000000404007e2a */ /* 0x000fca000bf2e200 */
[----:B------:R-:W2:Y:S07]  /*16f0*/  F2F.F32.F64 R26, R4 ;  /* 0x00000004001a7310 */ /* 0x000eae0000301000 */
[----:B0-----:R-:W-:Y:S02]  /*1700*/  @!P0 FMUL R27, R27, 1.175494350822287508e-38 ;  /* 0x008000001b1b8820 */ /* 0x001fe40000400000 */
[----:B--2---:R-:W-:Y:S01]  /*1710*/  @!P1 FMUL R26, R26, 1.175494350822287508e-38 ;  /* 0x008000001a1a9820 */ /* 0x004fe20000400000 */
[----:B------:R-:W-:Y:S06]  /*1720*/  BRA `(.L_x_8552) ;  /* 0x0000000800547947 */ /* 0x000fec0003800000 */
.L_x_8560:
        /* <DEDUP_REMOVED lines=17> */
[----:B------:R-:W-:Y:S02]  /*1840*/  SEL R5, R4, RZ, P0 ;  /* 0x000000ff04057207 */ /* 0x000fe40000000000 */
[----:B------:R-:W-:-:S03]  /*1850*/  IADD3 R4, R0, 0x1000000, RZ ;  /* 0x0100000000047810 */ /* 0x000fc60007ffe0ff */
        /* <DEDUP_REMOVED lines=8> */
.L_x_8563:
[----:B------:R-:W2:Y:S01]  /*18e0*/  LDG.E.U8 R2, desc[UR36][R2.64] ;  /* 0x0000002402027981 */ /* 0x000ea2000c1e1100 */
[----:B------:R-:W-:Y:S02]  /*18f0*/  IMAD.MOV.U32 R27, RZ, RZ, RZ ;  /* 0x000000ffff1b7224 */ /* 0x000fe400078e00ff */
[C---:B--2---:R-:W-:Y:S02]  /*1900*/  IMAD.SHL.U32 R0, R2.reuse, 0x2000000, RZ ;  /* 0x0200000002007824 */ /* 0x044fe400078e00ff */
[----:B------:R-:W-:-:S03]  /*1910*/  IMAD.SHL.U32 R5, R2, 0x1000000, RZ ;  /* 0x0100000002057824 */ /* 0x000fc600078e00ff */
        /* <DEDUP_REMOVED lines=10> */
.L_x_8562:
[----:B------:R-:W2:Y:S01]  /*19c0*/  LDG.E.U16 R2, desc[UR36][R2.64] ;  /* 0x0000002402027981 */ /* 0x000ea2000c1e1500 */
[----:B------:R-:W-:Y:S01]  /*19d0*/  MOV R27, RZ ;  /* 0x000000ff001b7202 */ /* 0x000fe20000000f00 */
[----:B--2---:R-:W-:Y:S01]  /*19e0*/  IMAD.U32 R26, R2, 0x10000, RZ ;  /* 0x00010000021a7824 */ /* 0x004fe200078e00ff */
[----:B------:R-:W-:Y:S06]  /*19f0*/  BRA `(.L_x_8552) ;  /* 0x0000000400a07947 */ /* 0x000fec0003800000 */
.L_x_8559:
        /* <DEDUP_REMOVED lines=12> */
.L_x_8566:
        /* <DEDUP_REMOVED lines=20> */
.L_x_8568:
[----:B------:R-:W-:Y:S05]  /*1c00*/  BSYNC B0 ;  /* 0x0000000000007941 */ /* 0x000fea0003800000 */
.L_x_8567:
[----:B------:R-:W-:Y:S01]  /*1c10*/  IMAD.SHL.U32 R2, R2, 0x100000, RZ ;  /* 0x0010000002027824 */ /* 0x000fe200078e00ff */
[----:B------:R-:W-:-:S04]  /*1c20*/  LEA R3, R0, 0x3b800000, 0x17 ;  /* 0x3b80000000037811 */ /* 0x000fc800078eb8ff */
[----:B------:R-:W-:Y:S01]  /*1c30*/  LOP3.LUT R26, R3, R2, R26, 0xfe, !PT ;  /* 0x00000002031a7212 */ /* 0x000fe200078efe1a */
[----:B------:R-:W-:Y:S06]  /*1c40*/  BRA `(.L_x_8552) ;  /* 0x00000004000c7947 */ /* 0x000fec0003800000 */
.L_x_8565:
        /* <DEDUP_REMOVED lines=20> */
.L_x_8570:
[----:B------:R-:W-:Y:S05]  /*1d90*/  BSYNC B0 ;  /* 0x0000000000007941 */ /* 0x000fea0003800000 */
.L_x_8569:
[----:B------:R-:W-:Y:S01]  /*1da0*/  IMAD.SHL.U32 R2, R2, 0x200000, RZ ;  /* 0x0020000002027824 */ /* 0x000fe200078e00ff */
[----:B------:R-:W-:-:S04]  /*1db0*/  LEA R3, R0, 0x37800000, 0x17 ;  /* 0x3780000000037811 */ /* 0x000fc800078eb8ff */
[----:B------:R-:W-:Y:S01]  /*1dc0*/  LOP3.LUT R26, R3, R2, R26, 0xfe, !PT ;  /* 0x00000002031a7212 */ /* 0x000fe200078efe1a */
[----:B------:R-:W-:Y:S06]  /*1dd0*/  BRA `(.L_x_8552) ;  /* 0x0000000000a87947 */ /* 0x000fec0003800000 */
.L_x_8564:
        /* <DEDUP_REMOVED lines=14> */
.L_x_8574:
[----:B------:R-:W-:Y:S05]  /*1ec0*/  BSYNC B0 ;  /* 0x0000000000007941 */ /* 0x000fea0003800000 */
.L_x_8573:
[----:B------:R-:W-:Y:S01]  /*1ed0*/  IMAD.MOV.U32 R27, RZ, RZ, RZ ;  /* 0x000000ffff1b7224 */ /* 0x000fe200078e00ff */
[----:B------:R-:W-:Y:S06]  /*1ee0*/  BRA `(.L_x_8552) ;  /* 0x0000000000647947 */ /* 0x000fec0003800000 */
.L_x_8551:
[----:B------:R-:W-:Y:S01]  /*1ef0*/  MOV R2, 0x0 ;  /* 0x0000000000027802 */ /* 0x000fe20000000f00 */
[----:B------:R-:W-:Y:S01]  /*1f00*/  ULDC.64 UR4, c[0x4][0x158] ;  /* 0x0100560000047ab9 */ /* 0x000fe20000000a00 */
[----:B------:R-:W-:Y:S01]  /*1f10*/  ULDC.64 UR6, c[0x4][0x18] ;  /* 0x0100060000067ab9 */ /* 0x000fe20000000a00 */
[----:B------:R-:W-:Y:S01]  /*1f20*/  IMAD.U32 R4, RZ, RZ, UR4 ;  /* 0x00000004ff047e24 */ /* 0x000fe2000f8e00ff */
[----:B------:R-:W-:Y:S01]  /*1f30*/  MOV R5, UR5 ;  /* 0x0000000500057c02 */ /* 0x000fe20008000f00 */
[----:B------:R-:W-:Y:S01]  /*1f40*/  ULDC.64 UR4, c[0x4][0x160] ;  /* 0x0100580000047ab9 */ /* 0x000fe20000000a00 */
[----:B------:R-:W0:Y:S01]  /*1f50*/  LDC.64 R2, c[0x4][R2] ;  /* 0x0100000002027b82 */ /* 0x000e220000000a00 */
[----:B------:R-:W-:Y:S01]  /*1f60*/  IMAD.U32 R6, RZ, RZ, UR4 ;  /* 0x00000004ff067e24 */ /* 0x000fe2000f8e00ff */
[----:B------:R-:W-:Y:S01]  /*1f70*/  MOV R11, UR7 ;  /* 0x00000007000b7c02 */ /* 0x000fe20008000f00 */
[----:B------:R-:W-:Y:S02]  /*1f80*/  IMAD.U32 R7, RZ, RZ, UR5 ;  /* 0x00000005ff077e24 */ /* 0x000fe4000f8e00ff */
[----:B------:R-:W-:-:S02]  /*1f90*/  IMAD.U32 R10, RZ, RZ, UR6 ;  /* 0x00000006ff0a7e24 */ /* 0x000fc4000f8e00ff */
[----:B------:R-:W-:Y:S02]  /*1fa0*/  IMAD.MOV.U32 R8, RZ, RZ, 0x4e ;  /* 0x0000004eff087424 */ /* 0x000fe400078e00ff */
[----:B------:R-:W-:Y:S02]  /*1fb0*/  IMAD.MOV.U32 R12, RZ, RZ, 0x1 ;  /* 0x00000001ff0c7424 */ /* 0x000fe400078e00ff */
[----:B------:R-:W-:-:S07]  /*1fc0*/  IMAD.MOV.U32 R13, RZ, RZ, RZ ;  /* 0x000000ffff0d7224 */ /* 0x000fce00078e00ff */
[----:B------:R-:W-:-:S07]  /*1fd0*/  LEPC R20, `(.L_x_8575) ;  /* 0x000000001014794e */ /* 0x000fce0000000000 */
[----:B01-3-5:R-:W-:Y:S05]  /*1fe0*/  CALL.ABS.NOINC R2 ;  /* 0x0000000002007343 */ /* 0x02bfea0003c00000 */
.L_x_8575:
[----:B------:R-:W-:Y:S01]  /*1ff0*/  CS2R R26, SRZ ;  /* 0x00000000001a7805 */ /* 0x000fe2000001ff00 */
[----:B------:R-:W-:Y:S06]  /*2000*/  BRA `(.L_x_8552) ;  /* 0x00000000001c7947 */ /* 0x000fec0003800000 */
.L_x_8572:
[----:B------:R-:W2:Y:S01]  /*2010*/  LDG.E.64 R2, desc[UR36][R2.64] ;  /* 0x0000002402027981 */ /* 0x000ea2000c1e1b00 */
[----:B------:R-:W-:Y:S01]  /*2020*/  HFMA2.MMA R27, -RZ, RZ, 0, 0 ;  /* 0x00000000ff1b7435 */ /* 0x000fe200000001ff */
[----:B--2---:R0:W2:Y:S01]  /*2030*/  I2F.U64 R26, R2 ;  /* 0x00000002001a7312 */ /* 0x0040a20000301000 */
[----:B------:R-:W-:Y:S09]  /*2040*/  BRA `(.L_x_8552) ;  /* 0x00000000000c7947 */ /* 0x000ff20003800000 */
.L_x_8571:
[----:B------:R-:W2:Y:S01]  /*2050*/  LDG.E R2, desc[UR36][R2.64] ;  /* 0x0000002402027981 */ /* 0x000ea2000c1e1900 */
[----:B------:R-:W-:Y:S01]  /*2060*/  IMAD.MOV.U32 R27, RZ, RZ, RZ ;  /* 0x000000ffff1b7224 */ /* 0x000fe200078e00ff */
[----:B--2---:R-:W-:-:S07]  /*2070*/  I2FP.F32.U32 R26, R2 ;  /* 0x00000002001a7245 */ /* 0x004fce0000201000 */
.L_x_8552:
[----:B------:R-:W-:Y:S05]  /*2080*/  BSYNC B7 ;  /* 0x0000000000077941 */ /* 0x000fea0003800000 */
.L_x_8546:
[----:B------:R-:W-:-:S07]  /*2090*/  VIADD R28, R28, 0x80 ;  /* 0x000000801c1c7836 */ /* 0x000fce0000000000 */
.L_x_8545:
[----:B------:R-:W-:Y:S05]  /*20a0*/  BSYNC B6 ;  /* 0x0000000000067941 */ /* 0x000fea0003800000 */
.L_x_8544:
[----:B------:R-:W-:Y:S01]  /*20b0*/  ISETP.GE.AND P0, PT, R28, R30, PT ;  /* 0x0000001e1c00720c */ /* 0x000fe20003f06270 */
[----:B------:R-:W-:Y:S01]  /*20c0*/  BSSY B6, `(.L_x_8576) ;  /* 0x0000100000067945 */ /* 0x000fe20003800000 */
[----:B------:R-:W-:Y:S01]  /*20d0*/  IMAD.MOV.U32 R23, RZ, RZ, RZ ;  /* 0x000000ffff177224 */ /* 0x000fe200078e00ff */
[----:B------:R-:W-:-:S10]  /*20e0*/  CS2R R18, SRZ ;  /* 0x0000000000127805 */ /* 0x000fd4000001ff00 */
[----:B------:R-:W-:Y:S05]  /*20f0*/  @P0 BRA `(.L_x_8577) ;  /* 0x0000000c00f00947 */ /* 0x000fea0003800000 */
[----:B0-2-4-:R-:W0:Y:S01]  /*2100*/  LDC.64 R2, c[0x0][0x220] ;  /* 0x00008800ff027b82 */ /* 0x015e220000000a00 */
[----:B------:R-:W-:Y:S01]  /*2110*/  LEA R0, R31, R28, 0x9 ;  /* 0x0000001c1f007211 */ /* 0x000fe200078e48ff */
[----:B------:R-:W-:Y:S01]  /*2120*/  ULDC UR4, c[0x0][0x230] ;  /* 0x00008c0000047ab9 */ /* 0x000fe20000000800 */
[----:B------:R-:W-:Y:S01]  /*2130*/  PRMT R4, R25, 0x9910, RZ ;  /* 0x0000991019047816 */ /* 0x000fe200000000ff */
[----:B------:R-:W-:Y:S02]  /*2140*/  BSSY B7, `(.L_x_8578) ;  /* 0x00000f6000077945 */ /* 0x000fe40003800000 */
        /* <DEDUP_REMOVED lines=18> */
.L_x_8582:
[----:B------:R-:W2:Y:S01]  /*2270*/  LDG.E.U8 R2, desc[UR36][R2.64] ;  /* 0x0000002402027981 */ /* 0x000ea2000c1e1100 */
[----:B------:R-:W-:Y:S02]  /*2280*/  MOV R19, RZ ;  /* 0x000000ff00137202 */ /* 0x000fe40000000f00 */
[----:B--2---:R-:W-:Y:S01]  /*2290*/  I2FP.F32.U32 R18, R2 ;  /* 0x0000000200127245 */ /* 0x004fe20000201000 */
[----:B------:R-:W-:Y:S06]  /*22a0*/  BRA `(.L_x_8584) ;  /* 0x0000000c007c7947 */ /* 0x000fec0003800000 */
.L_x_8581:
        /* <DEDUP_REMOVED lines=10> */
.L_x_8586:
[----:B------:R-:W2:Y:S01]  /*2350*/  LDG.E R2, desc[UR36][R2.64] ;  /* 0x0000002402027981 */ /* 0x000ea2000c1e1900 */
[----:B------:R-:W-:Y:S01]  /*2360*/  IMAD.MOV.U32 R19, RZ, RZ, RZ ;  /* 0x000000ffff137224 */ /* 0x000fe200078e00ff */
[----:B--2---:R-:W-:Y:S01]  /*2370*/  I2FP.F32.S32 R18, R2 ;  /* 0x0000000200127245 */ /* 0x004fe20000201400 */
[----:B------:R-:W-:Y:S06]  /*2380*/  BRA `(.L_x_8584) ;  /* 0x0000000c00447947 */ /* 0x000fec0003800000 */
.L_x_8585:
[----:B------:R-:W2:Y:S01]  /*2390*/  LDG.E.U16 R2, desc[UR36][R2.64] ;  /* 0x0000002402027981 */ /* 0x000ea2000c1e1500 */
[----:B------:R-:W-:Y:S01]  /*23a0*/  IMAD.MOV.U32 R19, RZ, RZ, RZ ;  /* 0x000000ffff137224 */ /* 0x000fe200078e00ff */
[----:B--2---:R0:W2:Y:S01]  /*23b0*/  I2F.S16 R18, R2 ;  /* 0x0000000200127306 */ /* 0x0040a20000101400 */
[----:B------:R-:W-:Y:S05]  /*23c0*/  BRA `(.L_x_8584) ;  /* 0x0000000c00347947 */ /* 0x000fea0003800000 */
.L_x_8580:
        /* <DEDUP_REMOVED lines=9> */
.L_x_8588:
[----:B------:R-:W2:Y:S01]  /*2460*/  LDG.E.U16 R2, desc[UR36][R2.64] ;  /* 0x0000002402027981 */ /* 0x000ea2000c1e1500 */
[----:B------:R-:W-:Y:S02]  /*2470*/  IMAD.MOV.U32 R19, RZ, RZ, RZ ;  /* 0x000000ffff137224 */ /* 0x000fe400078e00ff */
[----:B--2---:R-:W-:Y:S01]  /*2480*/  HADD2.F32 R18, -RZ, R2.H0_H0 ;  /* 0x20000002ff127230 */ /* 0x004fe20000004100 */
[----:B------:R-:W-:Y:S06]  /*2490*/  BRA `(.L_x_8584) ;  /* 0x0000000c00007947 */ /* 0x000fec0003800000 */
.L_x_8587:
        /* <DEDUP_REMOVED lines=8> */
.L_x_8590:
[----:B------:R-:W2:Y:S02]  /*2520*/  LDG.E R2, desc[UR36][R2.64] ;  /* 0x0000002402027981 */ /* 0x000ea4000c1e1900 */
[--C-:B--2---:R-:W-:Y:S02]  /*2530*/  HADD2.F32 R19, -RZ, R2.reuse.H1_H1 ;  /* 0x30000002ff137230 */ /* 0x104fe40000004100 */
[----:B------:R-:W-:Y:S01]  /*2540*/  HADD2.F32 R18, -RZ, R2.H0_H0 ;  /* 0x20000002ff127230 */ /* 0x000fe20000004100 */
[----:B------:R-:W-:Y:S06]  /*2550*/  BRA `(.L_x_8584) ;  /* 0x0000000800d07947 */ /* 0x000fec0003800000 */
.L_x_8589:
        /* <DEDUP_REMOVED lines=8> */
.L_x_8579:
        /* <DEDUP_REMOVED lines=13> */
.L_x_8593:
        /* <DEDUP_REMOVED lines=10> */
.L_x_8592:
        /* <DEDUP_REMOVED lines=8> */
[----:B------:R-:W-:Y:S01]  /*27d0*/  IMAD.MOV.U32 R19, RZ, RZ, RZ ;  /* 0x000000ffff137224 */ /* 0x000fe200078e00ff */
[----:B--2---:R-:W-:-:S04]  /*27e0*/  SHF.L.U32 R18, R18, 0x18, RZ ;  /* 0x0000001812127819 */ /* 0x004fc800000006ff */
[----:B------:R-:W-:-:S04]  /*27f0*/  LOP3.LUT R0, R18, 0x7f000000, RZ, 0xc0, !PT ;  /* 0x7f00000012007812 */ /* 0x000fc800078ec0ff */
[----:B------:R-:W0:Y:S01]  /*2800*/  FLO.U32 R4, R0 ;  /* 0x0000000000047300 */ /* 0x000e2200000e0000 */
[----:B------:R-:W-:-:S04]  /*2810*/  IADD3 R2, R0, -0x1, RZ ;  /* 0xffffffff00027810 */ /* 0x000fc80007ffe0ff */
        /* <DEDUP_REMOVED lines=14> */
.L_x_8595:
        /* <DEDUP_REMOVED lines=14> */
.L_x_8594:
[----:B------:R-:W2:Y:S01]  /*29e0*/  LDG.E.U16 R2, desc[UR36][R2.64] ;  /* 0x0000002402027981 */ /* 0x000ea2000c1e1500 */
[----:B------:R-:W-:Y:S01]  /*29f0*/  IMAD.MOV.U32 R19, RZ, RZ, RZ ;  /* 0x000000ffff137224 */ /* 0x000fe200078e00ff */
[----:B--2---:R-:W-:Y:S01]  /*2a00*/  SHF.L.U32 R18, R2, 0x10, RZ ;  /* 0x0000001002127819 */ /* 0x004fe200000006ff */
[----:B------:R-:W-:Y:S06]  /*2a10*/  BRA `(.L_x_8584) ;  /* 0x0000000400a07947 */ /* 0x000fec0003800000 */
.L_x_8591:
        /* <DEDUP_REMOVED lines=12> */
.L_x_8598:
        /* <DEDUP_REMOVED lines=20> */
.L_x_8600:
[----:B------:R-:W-:Y:S05]  /*2c20*/  BSYNC B0 ;  /* 0x0000000000007941 */ /* 0x000fea0003800000 */
.L_x_8599:
[----:B------:R-:W-:Y:S01]  /*2c30*/  IMAD.SHL.U32 R2, R2, 0x100000, RZ ;  /* 0x0010000002027824 */ /* 0x000fe200078e00ff */
[----:B------:R-:W-:-:S04]  /*2c40*/  LEA R3, R0, 0x3b800000, 0x17 ;  /* 0x3b80000000037811 */ /* 0x000fc800078eb8ff */
[----:B------:R-:W-:Y:S01]  /*2c50*/  LOP3.LUT R18, R3, R2, R18, 0xfe, !PT ;  /* 0x0000000203127212 */ /* 0x000fe200078efe12 */
[----:B------:R-:W-:Y:S06]  /*2c60*/  BRA `(.L_x_8584) ;  /* 0x00000004000c7947 */ /* 0x000fec0003800000 */
.L_x_8597:
        /* <DEDUP_REMOVED lines=20> */
.L_x_8602:
[----:B------:R-:W-:Y:S05]  /*2db0*/  BSYNC B0 ;  /* 0x0000000000007941 */ /* 0x000fea0003800000 */
.L_x_8601:
[----:B------:R-:W-:Y:S01]  /*2dc0*/  IMAD.SHL.U32 R2, R2, 0x200000, RZ ;  /* 0x0020000002027824 */ /* 0x000fe200078e00ff */
[----:B------:R-:W-:-:S04]  /*2dd0*/  LEA R3, R0, 0x37800000, 0x17 ;  /* 0x3780000000037811 */ /* 0x000fc800078eb8ff */
[----:B------:R-:W-:Y:S01]  /*2de0*/  LOP3.LUT R18, R3, R2, R18, 0xfe, !PT ;  /* 0x0000000203127212 */ /* 0x000fe200078efe12 */
[----:B------:R-:W-:Y:S06]  /*2df0*/  BRA `(.L_x_8584) ;  /* 0x0000000000a87947 */ /* 0x000fec0003800000 */
.L_x_8596:
        /* <DEDUP_REMOVED lines=14> */
.L_x_8606:
[----:B------:R-:W-:Y:S05]  /*2ee0*/  BSYNC B0 ;  /* 0x0000000000007941 */ /* 0x000fea0003800000 */
.L_x_8605:
[----:B------:R-:W-:Y:S01]  /*2ef0*/  IMAD.MOV.U32 R19, RZ, RZ, RZ ;  /* 0x000000ffff137224 */ /* 0x000fe200078e00ff */
[----:B------:R-:W-:Y:S06]  /*2f00*/  BRA `(.L_x_8584) ;  /* 0x0000000000647947 */ /* 0x000fec0003800000 */
.L_x_8583:
        /* <DEDUP_REMOVED lines=8> */
[----:B------:R-:W-:Y:S01]  /*2f90*/  IMAD.U32 R10, RZ, RZ, UR6 ;  /* 0x00000006ff0a7e24 */ /* 0x000fe2000f8e00ff */
[----:B------:R-:W-:Y:S01]  /*2fa0*/  MOV R6, UR4 ;  /* 0x0000000400067c02 */ /* 0x000fe20008000f00 */
[----:B------:R-:W-:-:S02]  /*2fb0*/  IMAD.U32 R7, RZ, RZ, UR5 ;  /* 0x00000005ff077e24 */ /* 0x000fc4000f8e00ff */
[----:B------:R-:W-:Y:S02]  /*2fc0*/  IMAD.U32 R11, RZ, RZ, UR7 ;  /* 0x00000007ff0b7e24 */ /* 0x000fe4000f8e00ff */
[----:B------:R-:W-:Y:S02]  /*2fd0*/  IMAD.MOV.U32 R12, RZ, RZ, 0x1 ;  /* 0x00000001ff0c7424 */ /* 0x000fe400078e00ff */
[----:B------:R-:W-:-:S07]  /*2fe0*/  IMAD.MOV.U32 R13, RZ, RZ, RZ ;  /* 0x000000ffff0d7224 */ /* 0x000fce00078e00ff */
[----:B------:R-:W-:-:S07]  /*2ff0*/  LEPC R20, `(.L_x_8607) ;  /* 0x000000001014794e */ /* 0x000fce0000000000 */
[----:B01-3-5:R-:W-:Y:S05]  /*3000*/  CALL.ABS.NOINC R2 ;  /* 0x0000000002007343 */ /* 0x02bfea0003c00000 */
.L_x_8607:
[----:B------:R-:W-:Y:S01]  /*3010*/  CS2R R18, SRZ ;  /* 0x0000000000127805 */ /* 0x000fe2000001ff00 */
[----:B------:R-:W-:Y:S06]  /*3020*/  BRA `(.L_x_8584) ;  /* 0x00000000001c7947 */ /* 0x000fec0003800000 */
.L_x_8604:
[----:B------:R-:W2:Y:S01]  /*3030*/  LDG.E.64 R2, desc[UR36][R2.64] ;  /* 0x0000002402027981 */ /* 0x000ea2000c1e1b00 */
[----:B------:R-:W-:Y:S01]  /*3040*/  IMAD.MOV.U32 R19, RZ, RZ, RZ ;  /* 0x000000ffff137224 */ /* 0x000fe200078e00ff */
[----:B--2---:R0:W2:Y:S01]  /*3050*/  I2F.U64 R18, R2 ;  /* 0x0000000200127312 */ /* 0x0040a20000301000 */
[----:B------:R-:W-:Y:S05]  /*3060*/  BRA `(.L_x_8584) ;  /* 0x00000000000c7947 */ /* 0x000fea0003800000 */
.L_x_8603:
[----:B------:R-:W2:Y:S01]  /*3070*/  LDG.E R2, desc[UR36][R2.64] ;  /* 0x0000002402027981 */ /* 0x000ea2000c1e1900 */
[----:B------:R-:W-:Y:S02]  /*3080*/  MOV R19, RZ ;  /* 0x000000ff00137202 */ /* 0x000fe40000000f00 */
[----:B--2---:R-:W-:-:S07]  /*3090*/  I2FP.F32.U32 R18, R2 ;  /* 0x0000000200127245 */ /* 0x004fce0000201000 */
.L_x_8584:
[----:B------:R-:W-:Y:S05]  /*30a0*/  BSYNC B7 ;  /* 0x0000000000077941 */ /* 0x000fea0003800000 */
.L_x_8578:
[----:B------:R-:W-:-:S07]  /*30b0*/  VIADD R28, R28, 0x80 ;  /* 0x000000801c1c7836 */ /* 0x000fce0000000000 */
.L_x_8577:
[----:B------:R-:W-:Y:S05]  /*30c0*/  BSYNC B6 ;  /* 0x0000000000067941 */ /* 0x000fea0003800000 */
.L_x_8576:
[----:B------:R-:W-:Y:S01]  /*30d0*/  ISETP.GE.AND P0, PT, R28, R30, PT ;  /* 0x0000001e1c00720c */ /* 0x000fe20003f06270 */
[----:B------:R-:W-:Y:S01]  /*30e0*/  BSSY B6, `(.L_x_8608) ;  /* 0x00000fb000067945 */ /* 0x000fe20003800000 */
[----:B------:R-:W-:-:S11]  /*30f0*/  IMAD.MOV.U32 R22, RZ, RZ, RZ ;  /* 0x000000ffff167224 */ /* 0x000fd600078e00ff */
[----:B------:R-:W-:Y:S05]  /*3100*/  @P0 BRA `(.L_x_8609) ;  /* 0x0000000c00e00947 */ /* 0x000fea0003800000 */
[----:B0-2-4-:R-:W0:Y:S01]  /*3110*/  LDC.64 R2, c[0x0][0x220] ;  /* 0x00008800ff027b82 */ /* 0x015e220000000a00 */
[----:B------:R-:W-:Y:S01]  /*3120*/  PRMT R0, R25, 0x9910, RZ ;  /* 0x0000991019007816 */ /* 0x000fe200000000ff */
[----:B------:R-:W-:Y:S01]  /*3130*/  IMAD R28, R31, 0x200, R28 ;  /* 0x000002001f1c7824 */ /* 0x000fe200078e021c */
[----:B------:R-:W-:Y:S02]  /*3140*/  ULDC UR4, c[0x0][0x230] ;  /* 0x00008c0000047ab9 */ /* 0x000fe40000000800 */
[----:B------:R-:W-:Y:S01]  /*3150*/  ISETP.GT.AND P1, PT, R0, 0x9, PT ;  /* 0x000000090000780c */ /* 0x000fe20003f24270 */
[----:B------:R-:W-:-:S05]  /*3160*/  IMAD R5, R28, UR4, RZ ;  /* 0x000000041c057c24 */ /* 0x000fca000f8e02ff */
[----:B0-----:R-:W-:-:S04]  /*3170*/  IADD3 R2, P0, R5, R2, RZ ;  /* 0x0000000205027210 */ /* 0x001fc80007f1e0ff */
[----:B------:R-:W-:-:S03]  /*3180*/  IADD3.X R3, RZ, R3, RZ, P0, !PT ;  /* 0x00000003ff037210 */ /* 0x000fc600007fe4ff */
        /* <DEDUP_REMOVED lines=11> */
[----:B--2---:R0:W2:Y:S01]  /*3240*/  I2F.S16 R22, R2 ;  /* 0x0000000200167306 */ /* 0x0040a20000101400 */
[----:B------:R-:W-:Y:S05]  /*3250*/  BRA `(.L_x_8609) ;  /* 0x0000000c008c7947 */ /* 0x000fea0003800000 */
.L_x_8613:
[----:B------:R-:W2:Y:S01]  /*3260*/  LDG.E.U8 R2, desc[UR36][R2.64] ;  /* 0x0000002402027981 */ /* 0x000ea2000c1e1100 */
[----:B------:R-:W-:Y:S01]  /*3270*/  IMAD.MOV.U32 R23, RZ, RZ, RZ ;  /* 0x000000ffff177224 */ /* 0x000fe200078e00ff */
[----:B--2---:R-:W-:Y:S01]  /*3280*/  I2FP.F32.U32 R22, R2 ;  /* 0x0000000200167245 */ /* 0x004fe20000201000 */
[----:B------:R-:W-:Y:S06]  /*3290*/  BRA `(.L_x_8609) ;  /* 0x0000000c007c7947 */ /* 0x000fec0003800000 */
.L_x_8612:
        /* <DEDUP_REMOVED lines=10> */
.L_x_8616:
[----:B------:R-:W2:Y:S01]  /*3340*/  LDG.E R2, desc[UR36][R2.64] ;  /* 0x0000002402027981 */ /* 0x000ea2000c1e1900 */
[----:B------:R-:W-:Y:S01]  /*3350*/  HFMA2.MMA R23, -RZ, RZ, 0, 0 ;  /* 0x00000000ff177435 */ /* 0x000fe200000001ff */
[----:B--2---:R-:W-:Y:S01]  /*3360*/  I2FP.F32.S32 R22, R2 ;  /* 0x0000000200167245 */ /* 0x004fe20000201400 */
[----:B------:R-:W-:Y:S09]  /*3370*/  BRA `(.L_x_8609) ;  /* 0x0000000c00447947 */ /* 0x000ff20003800000 */
.L_x_8615:
[----:B------:R-:W2:Y:S01]  /*3380*/  LDG.E.U16 R2, desc[UR36][R2.64] ;  /* 0x0000002402027981 */ /* 0x000ea2000c1e1500 */
[----:B------:R-:W-:Y:S01]  /*3390*/  IMAD.MOV.U32 R23, RZ, RZ, RZ ;  /* 0x000000ffff177224 */ /* 0x000fe200078e00ff */
[----:B--2---:R0:W2:Y:S01]  /*33a0*/  I2F.S16 R22, R2 ;  /* 0x0000000200167306 */ /* 0x0040a20000101400 */
[----:B------:R-:W-:Y:S05]  /*33b0*/  BRA `(.L_x_8609) ;  /* 0x0000000c00347947 */ /* 0x000fea0003800000 */
.L_x_8611:
        /* <DEDUP_REMOVED lines=9> */
.L_x_8618:
[----:B------:R-:W2:Y:S01]  /*3450*/  LDG.E.U16 R2, desc[UR36][R2.64] ;  /* 0x0000002402027981 */ /* 0x000ea2000c1e1500 */
[----:B------:R-:W-:Y:S02]  /*3460*/  IMAD.MOV.U32 R23, RZ, RZ, RZ ;  /* 0x000000ffff177224 */ /* 0x000fe400078e00ff */
[----:B--2---:R-:W-:Y:S01]  /*3470*/  HADD2.F32 R22, -RZ, R2.H0_H0 ;  /* 0x20000002ff167230 */ /* 0x004fe20000004100 */
[----:B------:R-:W-:Y:S06]  /*3480*/  BRA `(.L_x_8609) ;  /* 0x0000000c00007947 */ /* 0x000fec0003800000 */
.L_x_8617:
        /* <DEDUP_REMOVED lines=8> */
.L_x_8620:
[----:B------:R-:W2:Y:S02]  /*3510*/  LDG.E R2, desc[UR36][R2.64] ;  /* 0x0000002402027981 */ /* 0x000ea4000c1e1900 */
[--C-:B--2---:R-:W-:Y:S02]  /*3520*/  HADD2.F32 R23, -RZ, R2.reuse.H1_H1 ;  /* 0x30000002ff177230 */ /* 0x104fe40000004100 */
[----:B------:R-:W-:Y:S01]  /*3530*/  HADD2.F32 R22, -RZ, R2.H0_H0 ;  /* 0x20000002ff167230 */ /* 0x000fe20000004100 */
[----:B------:R-:W-:Y:S06]  /*3540*/  BRA `(.L_x_8609) ;  /* 0x0000000800d07947 */ /* 0x000fec0003800000 */
.L_x_8619:
        /* <DEDUP_REMOVED lines=8> */
.L_x_8610:
        /* <DEDUP_REMOVED lines=13> */
.L_x_8623:
        /* <DEDUP_REMOVED lines=10> */
.L_x_8622:
        /* <DEDUP_REMOVED lines=27> */
.L_x_8625:
        /* <DEDUP_REMOVED lines=14> */
.L_x_8624:
[----:B------:R-:W2:Y:S01]  /*39d0*/  LDG.E.U16 R2, desc[UR36][R2.64] ;  /* 0x0000002402027981 */ /* 0x000ea2000c1e1500 */
[----:B------:R-:W-:Y:S02]  /*39e0*/  IMAD.MOV.U32 R23, RZ, RZ, RZ ;  /* 0x000000ffff177224 */ /* 0x000fe400078e00ff */
[----:B--2---:R-:W-:Y:S01]  /*39f0*/  IMAD.U32 R22, R2, 0x10000, RZ ;  /* 0x0001000002167824 */ /* 0x004fe200078e00ff */
[----:B------:R-:W-:Y:S06]  /*3a00*/  BRA `(.L_x_8609) ;  /* 0x0000000400a07947 */ /* 0x000fec0003800000 */
.L_x_8621:
        /* <DEDUP_REMOVED lines=12> */
.L_x_8628:
        /* <DEDUP_REMOVED lines=20> */
.L_x_8630:
[----:B------:R-:W-:Y:S05]  /*3c10*/  BSYNC B0 ;  /* 0x0000000000007941 */ /* 0x000fea0003800000 */
.L_x_8629:
[----:B------:R-:W-:Y:S01]  /*3c20*/  IMAD.SHL.U32 R2, R2, 0x100000, RZ ;  /* 0x0010000002027824 */ /* 0x000fe200078e00ff */
[----:B------:R-:W-:-:S04]  /*3c30*/  LEA R3, R0, 0x3b800000, 0x17 ;  /* 0x3b80000000037811 */ /* 0x000fc800078eb8ff */
[----:B------:R-:W-:Y:S01]  /*3c40*/  LOP3.LUT R22, R3, R2, R22, 0xfe, !PT ;  /* 0x0000000203167212 */ /* 0x000fe200078efe16 */
[----:B------:R-:W-:Y:S06]  /*3c50*/  BRA `(.L_x_8609) ;  /* 0x00000004000c7947 */ /* 0x000fec0003800000 */
.L_x_8627:
        /* <DEDUP_REMOVED lines=20> */
.L_x_8632:
[----:B------:R-:W-:Y:S05]  /*3da0*/  BSYNC B0 ;  /* 0x0000000000007941 */ /* 0x000fea0003800000 */
.L_x_8631:
[----:B------:R-:W-:Y:S01]  /*3db0*/  IMAD.SHL.U32 R2, R2, 0x200000, RZ ;  /* 0x0020000002027824 */ /* 0x000fe200078e00ff */
[----:B------:R-:W-:-:S04]  /*3dc0*/  LEA R3, R0, 0x37800000, 0x17 ;  /* 0x3780000000037811 */ /* 0x000fc800078eb8ff */
[----:B------:R-:W-:Y:S01]  /*3dd0*/  LOP3.LUT R22, R3, R2, R22, 0xfe, !PT ;  /* 0x0000000203167212 */ /* 0x000fe200078efe16 */
[----:B------:R-:W-:Y:S06]  /*3de0*/  BRA `(.L_x_8609) ;  /* 0x0000000000a87947 */ /* 0x000fec0003800000 */
.L_x_8626:
        /* <DEDUP_REMOVED lines=14> */
.L_x_8636:
[----:B------:R-:W-:Y:S05]  /*3ed0*/  BSYNC B0 ;  /* 0x0000000000007941 */ /* 0x000fea0003800000 */
.L_x_8635:
[----:B------:R-:W-:Y:S01]  /*3ee0*/  IMAD.MOV.U32 R23, RZ, RZ, RZ ;  /* 0x000000ffff177224 */ /* 0x000fe200078e00ff */
[----:B------:R-:W-:Y:S06]  /*3ef0*/  BRA `(.L_x_8609) ;  /* 0x0000000000647947 */ /* 0x000fec0003800000 */
.L_x_8614:
        /* <DEDUP_REMOVED lines=15> */
[----:B01-3-5:R-:W-:Y:S05]  /*3ff0*/  CALL.ABS.NOINC R2 ;  /* 0x0000000002007343 */ /* 0x02bfea0003c00000 */
.L_x_8637:
[----:B------:R-:W-:Y:S01]  /*4000*/  CS2R R22, SRZ ;  /* 0x0000000000167805 */ /* 0x000fe2000001ff00 */
[----:B------:R-:W-:Y:S06]  /*4010*/  BRA `(.L_x_8609) ;  /* 0x00000000001c7947 */ /* 0x000fec0003800000 */
.L_x_8634:
[----:B------:R-:W2:Y:S01]  /*4020*/  LDG.E.64 R2, desc[UR36][R2.64] ;  /* 0x0000002402027981 */ /* 0x000ea2000c1e1b00 */
[----:B------:R-:W-:Y:S01]  /*4030*/  IMAD.MOV.U32 R23, RZ, RZ, RZ ;  /* 0x000000ffff177224 */ /* 0x000fe200078e00ff */
[----:B--2---:R0:W2:Y:S01]  /*4040*/  I2F.U64 R22, R2 ;  /* 0x0000000200167312 */ /* 0x0040a20000301000 */
[----:B------:R-:W-:Y:S05]  /*4050*/  BRA `(.L_x_8609) ;  /* 0x00000000000c7947 */ /* 0x000fea0003800000 */
.L_x_8633:
[----:B------:R-:W2:Y:S01]  /*4060*/  LDG.E R2, desc[UR36][R2.64] ;  /* 0x0000002402027981 */ /* 0x000ea2000c1e1900 */
[----:B------:R-:W-:Y:S01]  /*4070*/  IMAD.MOV.U32 R23, RZ, RZ, RZ ;  /* 0x000000ffff177224 */ /* 0x000fe200078e00ff */
[----:B--2---:R-:W-:-:S07]  /*4080*/  I2FP.F32.U32 R22, R2 ;  /* 0x0000000200167245 */ /* 0x004fce0000201000 */
.L_x_8609:
[----:B------:R-:W-:Y:S05]  /*4090*/  BSYNC B6 ;  /* 0x0000000000067941 */ /* 0x000fea0003800000 */
.L_x_8608:
[----:B------:R-:W-:Y:S01]  /*40a0*/  ISETP.NE.AND P0, PT, R24, RZ, PT ;  /* 0x000000ff1800720c */ /* 0x000fe20003f05270 */
[----:B------:R-:W-:Y:S01]  /*40b0*/  BSSY B1, `(.L_x_8638) ;  /* 0x0000293000017945 */ /* 0x000fe20003800000 */
[----:B------:R-:W-:Y:S01]  /*40c0*/  IMAD.MOV.U32 R25, RZ, RZ, RZ ;  /* 0x000000ffff197224 */ /* 0x000fe200078e00ff */
[----:B------:R-:W-:-:S10]  /*40d0*/  CS2R R10, SRZ ;  /* 0x00000000000a7805 */ /* 0x000fd4000001ff00 */
[----:B------:R-:W-:Y:S05]  /*40e0*/  @P0 BRA `(.L_x_8639) ;  /* 0x00000028003c0947 */ /* 0x000fea0003800000 */
[C---:B01-3-5:R-:W-:Y:S01]  /*40f0*/  FSETP.GTU.FTZ.AND P0, PT, |R16|.reuse, +INF , PT ;  /* 0x7f8000001000780b */ /* 0x06bfe20003f1c200 */
[----:B------:R-:W-:Y:S01]  /*4100*/  BSSY B0, `(.L_x_8640) ;  /* 0x0000281000007945 */ /* 0x000fe20003800000 */
[----:B------:R-:W-:Y:S01]  /*4110*/  FSETP.GTU.FTZ.AND P1, PT, |R17|, +INF , PT ;  /* 0x7f8000001100780b */ /* 0x000fe20003f3c200 */
[----:B--2-4-:R-:W-:-:S03]  /*4120*/  FADD.FTZ R2, |R16|, -RZ ;  /* 0x800000ff10027221 */ /* 0x014fc60000010200 */
        /* <DEDUP_REMOVED lines=72> */
[----:B------:R-:W-:Y:S01]  /*45b0*/  IMAD.MOV.U32 R15, RZ, RZ, 0x3d39bf78 ;  /* 0x3d39bf78ff0f7424 */ /* 0x000fe200078e00ff */
        /* <DEDUP_REMOVED lines=30> */
.L_x_8648:
        /* <DEDUP_REMOVED lines=10> */
.L_x_8650:
[----:B------:R-:W-:-:S04]  /*4840*/  FADD.FTZ R6, -R0, R5 ;  /* 0x0000000500067221 */ /* 0x000fc80000010100 */
[----:B------:R-:W-:-:S07]  /*4850*/  FMUL.FTZ R6, R6, 0.5 ;  /* 0x3f00000006067820 */ /* 0x000fce0000410000 */
.L_x_8651:
[----:B------:R-:W-:Y:S05]  /*4860*/  BSYNC B3 ;  /* 0x0000000000037941 */ /* 0x000fea0003800000 */
.L_x_8649:
        /* <DEDUP_REMOVED lines=11> */
.L_x_8653:
[----:B------:R-:W-:-:S04]  /*4920*/  FADD.FTZ R8, R4, -R9 ;  /* 0x8000000904087221 */ /* 0x000fc80000010000 */
[----:B------:R-:W-:-:S07]  /*4930*/  FMUL.FTZ R9, R8, 0.5 ;  /* 0x3f00000008097820 */ /* 0x000fce0000410000 */
.L_x_8654:
[----:B------:R-:W-:Y:S05]  /*4940*/  BSYNC B3 ;  /* 0x0000000000037941 */ /* 0x000fea0003800000 */
.L_x_8652:
[----:B------:R-:W-:Y:S01]  /*4950*/  FADD.FTZ R9, R9, R6 ;  /* 0x0000000609097221 */ /* 0x000fe20000010000 */
[----:B------:R-:W-:Y:S01]  /*4960*/  FADD.FTZ R6, R7, 1 ;  /* 0x3f80000007067421 */ /* 0x000fe20000010000 */
[----:B------:R-:W-:Y:S01]  /*4970*/  IMAD.MOV.U32 R13, RZ, RZ, 0x3e800000 ;  /* 0x3e800000ff0d7424 */ /* 0x000fe200078e00ff */
[----:B------:R-:W-:Y:S02]  /*4980*/  HFMA2.MMA R15, -RZ, RZ, 1.3056640625, -1.8671875 ;  /* 0x3d39bf78ff0f7435 */ /* 0x000fe400000001ff */
        /* <DEDUP_REMOVED lines=31> */
.L_x_8647:
[----:B------:R0:W1:Y:S02]  /*4b80*/  MUFU.SQRT R12, R11 ;  /* 0x0000000b000c7308 */ /* 0x0000640000002000 */
.L_x_8646:
[----:B------:R-:W-:Y:S05]  /*4b90*/  BSYNC B2 ;  /* 0x0000000000027941 */ /* 0x000fea0003800000 */
.L_x_8645:
        /* <DEDUP_REMOVED lines=24> */
.L_x_8661:
[----:B------:R-:W-:-:S04]  /*4d20*/  FADD.FTZ R0, -R0, R5 ;  /* 0x0000000500007221 */ /* 0x000fc80000010100 */
[----:B------:R-:W-:-:S07]  /*4d30*/  FMUL.FTZ R0, R0, 0.5 ;  /* 0x3f00000000007820 */ /* 0x000fce0000410000 */
.L_x_8662:
[----:B------:R-:W-:Y:S05]  /*4d40*/  BSYNC B3 ;  /* 0x0000000000037941 */ /* 0x000fea0003800000 */
.L_x_8660:
        /* <DEDUP_REMOVED lines=10> */
.L_x_8664:
[----:B------:R-:W-:-:S04]  /*4df0*/  FADD.FTZ R3, -R3, R4 ;  /* 0x0000000403037221 */ /* 0x000fc80000010100 */
[----:B------:R-:W-:-:S07]  /*4e00*/  FMUL.FTZ R3, R3, 0.5 ;  /* 0x3f00000003037820 */ /* 0x000fce0000410000 */
.L_x_8665:
[----:B------:R-:W-:Y:S05]  /*4e10*/  BSYNC B3 ;  /* 0x0000000000037941 */ /* 0x000fea0003800000 */
.L_x_8663:
[----:B------:R-:W-:Y:S01]  /*4e20*/  FADD.FTZ R0, R3, R0 ;  /* 0x0000000003007221 */ /* 0x000fe20000010000 */
[----:B------:R-:W-:Y:S01]  /*4e30*/  FADD.FTZ R7, R2, R7 ;  /* 0x0000000702077221 */ /* 0x000fe20000010000 */
[----:B------:R-:W-:-:S03]  /*4e40*/  PLOP3.LUT P0, PT, PT, PT, PT, 0x80, 0x0 ;  /* 0x000000000000781c */ /* 0x000fc60003f0f070 */
[----:B------:R-:W-:-:S04]  /*4e50*/  FMUL.FTZ R0, R7, R0 ;  /* 0x0000000007007220 */ /* 0x000fc80000410000 */
[----:B------:R2:W3:Y:S01]  /*4e60*/  MUFU.SQRT R10, R0 ;  /* 0x00000000000a7308 */ /* 0x0004e20000002000 */
[----:B------:R-:W-:Y:S05]  /*4e70*/  BRA `(.L_x_8657) ;  /* 0x0000000000687947 */ /* 0x000fea0003800000 */
.L_x_8659:
[----:B------:R-:W-:-:S13]  /*4e80*/  FSETP.GT.FTZ.AND P1, PT, R2, 1, PT ;  /* 0x3f8000000200780b */ /* 0x000fda0003f34000 */
[----:B------:R-:W-:Y:S01]  /*4e90*/  @!P1 FADD.FTZ R5, -R2, 1 ;  /* 0x3f80000002059421 */ /* 0x000fe20000010100 */
[----:B------:R-:W-:-:S03]  /*4ea0*/  @!P1 PLOP3.LUT P0, PT, PT, PT, PT, 0x80, 0x0 ;  /* 0x000000000000981c */ /* 0x000fc60003f0f070 */
[----:B------:R-:W-:-:S04]  /*4eb0*/  @!P1 FMUL.FTZ R5, R0, R5 ;  /* 0x0000000500059220 */ /* 0x000fc80000410000 */
[----:B------:R4:W2:Y:S01]  /*4ec0*/  @!P1 MUFU.SQRT R10, R5 ;  /* 0x00000005000a9308 */ /* 0x0008a20000002000 */
[----:B------:R-:W-:Y:S05]  /*4ed0*/  @!P1 BRA `(.L_x_8657) ;  /* 0x0000000000509947 */ /* 0x000fea0003800000 */
[----:B------:R-:W-:Y:S01]  /*4ee0*/  FMUL.FTZ R0, R0, R3 ;  /* 0x0000000300007220 */ /* 0x000fe20000410000 */
[----:B------:R-:W-:Y:S01]  /*4ef0*/  FMUL.FTZ R3, |R17|, 2.81474976710656000000e+14 ;  /* 0x5780000011037820 */ /* 0x000fe20000410200 */
[----:B------:R-:W-:-:S03]  /*4f00*/  PLOP3.LUT P0, PT, PT, PT, PT, 0x80, 0x0 ;  /* 0x000000000000781c */ /* 0x000fc60003f0f070 */
[C---:B------:R-:W-:Y:S01]  /*4f10*/  FMUL.FTZ R3, R2.reuse, R3 ;  /* 0x0000000302037220 */ /* 0x040fe20000410000 */
[----:B------:R-:W2:Y:S01]  /*4f20*/  MUFU.SQRT R0, R0 ;  /* 0x0000000000007308 */ /* 0x000ea20000002000 */
[----:B------:R-:W-:-:S07]  /*4f30*/  FMUL.FTZ R2, R2, 2.81474976710656000000e+14 ;  /* 0x5780000002027820 */ /* 0x000fce0000410000 */
[----:B--2---:R-:W2:Y:S02]  /*4f40*/  MUFU.RCP R10, R0 ;  /* 0x00000000000a7308 */ /* 0x004ea40000001000 */
[----:B--2---:R-:W-:Y:S01]  /*4f50*/  FMUL.FTZ R10, R3, R10 ;  /* 0x0000000a030a7220 */ /* 0x004fe20000410000 */
[----:B------:R-:W-:Y:S06]  /*4f60*/  BRA `(.L_x_8657) ;  /* 0x00000000002c7947 */ /* 0x000fec0003800000 */
.L_x_8658:
        /* <DEDUP_REMOVED lines=8> */
.L_x_8656:
[----:B------:R-:W-:Y:S01]  /*4ff0*/  PLOP3.LUT P0, PT, PT, PT, PT, 0x80, 0x0 ;  /* 0x000000000000781c */ /* 0x000fe20003f0f070 */
[----:B------:R-:W-:Y:S01]  /*5000*/  FMUL.FTZ R10, R7, 16777216 ;  /* 0x4b800000070a7820 */ /* 0x000fe20000410000 */
[----:B------:R-:W-:-:S11]  /*5010*/  FMUL.FTZ R2, R2, 16777216 ;  /* 0x4b80000002027820 */ /* 0x000fd60000410000 */
.L_x_8657:
[----:B------:R-:W-:Y:S05]  /*5020*/  BSYNC B2 ;  /* 0x0000000000027941 */ /* 0x000fea0003800000 */
.L_x_8655:
[----:B------:R-:W-:Y:S04]  /*5030*/  BSSY B4, `(.L_x_8666) ;  /* 0x00000a9000047945 */ /* 0x000fe80003800000 */
[----:B------:R-:W-:Y:S05]  /*5040*/  @P0 BRA `(.L_x_8667) ;  /* 0x0000000000ec0947 */ /* 0x000fea0003800000 */
[----:B------:R-:W-:-:S13]  /*5050*/  ISETP.GT.AND P0, PT, R16, -0x1, PT ;  /* 0xffffffff1000780c */ /* 0x000fda0003f04270 */
[----:B------:R-:W-:Y:S05]  /*5060*/  @P0 BRA `(.L_x_8668) ;  /* 0x0000000000740947 */ /* 0x000fea0003800000 */
[----:B--2---:R-:W-:Y:S01]  /*5070*/  FADD.FTZ R0, -R6, -RZ ;  /* 0x800000ff06007221 */ /* 0x004fe20000010100 */
[----:B------:R-:W-:-:S03]  /*5080*/  IMAD.MOV.U32 R2, RZ, RZ, 0x3f000000 ;  /* 0x3f000000ff027424 */ /* 0x000fc600078e00ff */
[C---:B------:R-:W-:Y:S01]  /*5090*/  FADD.FTZ R3, |R0|.reuse, -RZ ;  /* 0x800000ff00037221 */ /* 0x040fe20000010200 */
[C---:B------:R-:W-:Y:S02]  /*50a0*/  FSETP.GT.FTZ.AND P0, PT, |R0|.reuse, 0.56000000238418579102, PT ;  /* 0x3f0f5c290000780b */ /* 0x040fe40003f14200 */
[----:B------:R-:W-:Y:S01]  /*50b0*/  FSETP.NEU.FTZ.AND P1, PT, |R0|, 1, PT ;  /* 0x3f8000000000780b */ /* 0x000fe20003f3d200 */
[----:B------:R-:W-:-:S04]  /*50c0*/  FFMA.FTZ R2, -R3, R2, 0.5 ;  /* 0x3f00000003027423 */ /* 0x000fc80000010102 */
[----:B----4-:R-:W2:Y:S02]  /*50d0*/  MUFU.RSQ R5, R2 ;  /* 0x0000000200057308 */ /* 0x010ea40000001400 */
        /* <DEDUP_REMOVED lines=22> */
.L_x_8668:
[----:B--2---:R-:W-:Y:S02]  /*5240*/  IMAD.MOV.U32 R0, RZ, RZ, 0x3f000000 ;  /* 0x3f000000ff007424 */ /* 0x004fe400078e00ff */
        /* <DEDUP_REMOVED lines=27> */
.L_x_8667:
[----:B------:R-:W-:-:S13]  /*5400*/  ISETP.GT.AND P0, PT, R16, -0x1, PT ;  /* 0xffffffff1000780c */ /* 0x000fda0003f04270 */
[----:B------:R-:W-:Y:S05]  /*5410*/  @P0 BRA `(.L_x_8670) ;  /* 0x0000000000d80947 */ /* 0x000fea0003800000 */
[----:B------:R-:W-:Y:S01]  /*5420*/  FADD.FTZ R2, -R2, -RZ ;  /* 0x800000ff02027221 */ /* 0x000fe20000010100 */
[----:B--23--:R-:W-:Y:S01]  /*5430*/  FADD.FTZ R3, |R10|, -RZ ;  /* 0x800000ff0a037221 */ /* 0x00cfe20000010200 */
[----:B------:R-:W-:Y:S02]  /*5440*/  BSSY B5, `(.L_x_8671) ;  /* 0x0000011000057945 */ /* 0x000fe40003800000 */
[----:B------:R-:W-:Y:S01]  /*5450*/  FADD.FTZ R0, |R2|, -RZ ;  /* 0x800000ff02007221 */ /* 0x000fe20000010200 */
[----:B------:R-:W-:-:S04]  /*5460*/  FSETP.GT.FTZ.AND P6, PT, |R10|, |R2|, PT ;  /* 0x400000020a00720b */ /* 0x000fc80003fd4200 */
[----:B0-----:R-:W-:Y:S02]  /*5470*/  FSEL R11, R3, R0, P6 ;  /* 0x00000000030b7208 */ /* 0x001fe40003000000 */
[----:B------:R-:W-:Y:S02]  /*5480*/  FSEL R0, R0, R3, P6 ;  /* 0x0000000300007208 */ /* 0x000fe40003000000 */
[----:B------:R-:W4:Y:S08]  /*5490*/  MUFU.RCP R4, R11 ;  /* 0x0000000b00047308 */ /* 0x000f300000001000 */
[----:B------:R-:W0:Y:S01]  /*54a0*/  FCHK P0, R0, R11 ;  /* 0x0000000b00007302 */ /* 0x000e220000000000 */
[----:B----4-:R-:W-:-:S04]  /*54b0*/  FFMA R5, -R11, R4, 1 ;  /* 0x3f8000000b057423 */ /* 0x010fc80000000104 */
[----:B------:R-:W-:-:S04]  /*54c0*/  FFMA R5, R4, R5, R4 ;  /* 0x0000000504057223 */ /* 0x000fc80000000004 */
[----:B------:R-:W-:-:S04]  /*54d0*/  FFMA R4, R0, R5, RZ ;  /* 0x0000000500047223 */ /* 0x000fc800000000ff */
[----:B------:R-:W-:-:S04]  /*54e0*/  FFMA R3, -R11, R4, R0 ;  /* 0x000000040b037223 */ /* 0x000fc80000000100 */
[----:B------:R-:W-:Y:S01]  /*54f0*/  FFMA R3, R5, R3, R4 ;  /* 0x0000000305037223 */ /* 0x000fe20000000004 */
[----:B0-----:R-:W-:Y:S06]  /*5500*/  @!P0 BRA `(.L_x_8672) ;  /* 0x0000000000108947 */ /* 0x001fec0003800000 */
[----:B------:R-:W-:Y:S01]  /*5510*/  IMAD.MOV.U32 R7, RZ, RZ, R11 ;  /* 0x000000ffff077224 */ /* 0x000fe200078e000b */
[----:B------:R-:W-:-:S07]  /*5520*/  MOV R3, 0x5540 ;  /* 0x0000554000037802 */ /* 0x000fce0000000f00 */
[----:B-1----:R-:W-:Y:S05]  /*5530*/  CALL.REL.NOINC `($__internal_15_$__cuda_sm3x_div_rn_ftz_f32_slowpath) ;  /* 0x000000cc00587944 */ /* 0x002fea0003c00000 */
[----:B------:R-:W-:-:S07]  /*5540*/  IMAD.MOV.U32 R3, RZ, RZ, R0 ;  /* 0x000000ffff037224 */ /* 0x000fce00078e0000 */
.L_x_8672:
[----:B------:R-:W-:Y:S05]  /*5550*/  BSYNC B5 ;  /* 0x0000000000057941 */ /* 0x000fea0003800000 */
.L_x_8671:
        /* <DEDUP_REMOVED lines=18> */
.L_x_8674:
[----:B------:R-:W-:Y:S01]  /*5680*/  ISETP.GE.AND P0, PT, R2, RZ, PT ;  /* 0x000000ff0200720c */ /* 0x000fe20003f06270 */
[----:B------:R-:W-:-:S12]  /*5690*/  IMAD.MOV.U32 R3, RZ, RZ, 0x3fd774eb ;  /* 0x3fd774ebff037424 */ /* 0x000fd800078e00ff */
[----:B------:R-:W-:-:S04]  /*56a0*/  @P0 FFMA.FTZ R0, R3, 0.93318945169448852539, -R0 ;  /* 0x3f6ee58103000823 */ /* 0x000fc80000010800 */
[----:B------:R-:W-:-:S07]  /*56b0*/  @!P0 FFMA.FTZ R0, R3, 0.93318945169448852539, R0 ;  /* 0x3f6ee58103008823 */ /* 0x000fce0000010000 */
.L_x_8675:
[----:B------:R-:W-:Y:S05]  /*56c0*/  BSYNC B2 ;  /* 0x0000000000027941 */ /* 0x000fea0003800000 */
.L_x_8673:
[C---:B------:R-:W-:Y:S01]  /*56d0*/  FSETP.NEU.FTZ.AND P0, PT, |R2|.reuse, |R10|, PT ;  /* 0x4000000a0200720b */ /* 0x040fe20003f1d200 */
[----:B------:R-:W-:Y:S01]  /*56e0*/  IMAD.MOV.U32 R3, RZ, RZ, 0x4016cbe4 ;  /* 0x4016cbe4ff037424 */ /* 0x000fe200078e00ff */
        /* <DEDUP_REMOVED lines=9> */
.L_x_8670:
[----:B--2---:R-:W-:Y:S01]  /*5780*/  FADD.FTZ R0, |R2|, -RZ ;  /* 0x800000ff02007221 */ /* 0x004fe20000010200 */
[C---:B---34-:R-:W-:Y:S01]  /*5790*/  FADD.FTZ R5, |R10|.reuse, -RZ ;  /* 0x800000ff0a057221 */ /* 0x058fe20000010200 */
        /* <DEDUP_REMOVED lines=14> */
[----:B-1----:R-:W-:Y:S05]  /*5880*/  CALL.REL.NOINC `($__internal_15_$__cuda_sm3x_div_rn_ftz_f32_slowpath) ;  /* 0x000000c800847944 */ /* 0x002fea0003c00000 */
[----:B------:R-:W-:-:S07]  /*5890*/  MOV R3, R0 ;  /* 0x0000000000037202 */ /* 0x000fce0000000f00 */
.L_x_8677:
[----:B------:R-:W-:Y:S05]  /*58a0*/  BSYNC B5 ;  /* 0x0000000000057941 */ /* 0x000fea0003800000 */
.L_x_8676:
        /* <DEDUP_REMOVED lines=18> */
.L_x_8679:
[----:B------:R-:W-:Y:S01]  /*59d0*/  ISETP.GE.AND P0, PT, R2, RZ, PT ;  /* 0x000000ff0200720c */ /* 0x000fe20003f06270 */
[----:B------:R-:W-:-:S12]  /*59e0*/  IMAD.MOV.U32 R3, RZ, RZ, 0x3fd774eb ;  /* 0x3fd774ebff037424 */ /* 0x000fd800078e00ff */
[----:B------:R-:W-:-:S04]  /*59f0*/  @P0 FFMA.FTZ R0, R3, 0.93318945169448852539, -R0 ;  /* 0x3f6ee58103000823 */ /* 0x000fc80000010800 */
[----:B------:R-:W-:-:S07]  /*5a00*/  @!P0 FFMA.FTZ R0, R3, 0.93318945169448852539, R0 ;  /* 0x3f6ee58103008823 */ /* 0x000fce0000010000 */
.L_x_8680:
[----:B------:R-:W-:Y:S05]  /*5a10*/  BSYNC B2 ;  /* 0x0000000000027941 */ /* 0x000fea0003800000 */
.L_x_8678:
        /* <DEDUP_REMOVED lines=10> */
.L_x_8669:
[----:B------:R-:W-:Y:S05]  /*5ac0*/  BSYNC B4 ;  /* 0x0000000000047941 */ /* 0x000fea0003800000 */
.L_x_8666:
[----:B------:R-:W-:-:S04]  /*5ad0*/  SHF.R.U32.HI R2, RZ, 0x1f, R17 ;  /* 0x0000001fff027819 */ /* 0x000fc80000011611 */
[----:B------:R-:W-:-:S13]  /*5ae0*/  ISETP.NE.AND P0, PT, R2, RZ, PT ;  /* 0x000000ff0200720c */ /* 0x000fda0003f05270 */
[----:B-1----:R-:W-:-:S04]  /*5af0*/  @!P0 FADD.FTZ R12, -R12, -RZ ;  /* 0x800000ff0c0c8221 */ /* 0x002fc80000010100 */
[----:B---3--:R-:W-:Y:S01]  /*5b00*/  IMAD.MOV.U32 R10, RZ, RZ, R12 ;  /* 0x000000ffff0a7224 */ /* 0x008fe200078e000c */
[----:B------:R-:W-:Y:S06]  /*5b10*/  BRA `(.L_x_8681) ;  /* 0x0000000c007c7947 */ /* 0x000fec0003800000 */
.L_x_8644:
[----:B------:R-:W-:Y:S01]  /*5b20*/  FADD.FTZ R0, -R16, 6.1232342629258392722e-17 ;  /* 0x248d313210007421 */ /* 0x000fe20000010100 */
[----:B------:R-:W-:-:S03]  /*5b30*/  FADD.FTZ R10, -R17, -RZ ;  /* 0x800000ff110a7221 */ /* 0x000fc60000010100 */
[----:B------:R-:W-:Y:S01]  /*5b40*/  FADD.FTZ R0, R0, 1.5707963705062866211 ;  /* 0x3fc90fdb00007421 */ /* 0x000fe20000010000 */
[----:B------:R-:W-:Y:S06]  /*5b50*/  BRA `(.L_x_8681) ;  /* 0x0000000c006c7947 */ /* 0x000fec0003800000 */
.L_x_8643:
[----:B------:R-:W-:Y:S02]  /*5b60*/  IMAD.MOV.U32 R0, RZ, RZ, RZ ;  /* 0x000000ffff007224 */ /* 0x000fe400078e00ff */
[----:B------:R-:W-:Y:S01]  /*5b70*/  FADD.FTZ R10, -R17, -RZ ;  /* 0x800000ff110a7221 */ /* 0x000fe20000010100 */
[----:B------:R-:W-:Y:S06]  /*5b80*/  BRA `(.L_x_8681) ;  /* 0x0000000c00607947 */ /* 0x000fec0003800000 */
.L_x_8642:
        /* <DEDUP_REMOVED lines=23> */
[----:B------:R-:W-:Y:S05]  /*5d00*/  CALL.REL.NOINC `($__internal_15_$__cuda_sm3x_div_rn_ftz_f32_slowpath) ;  /* 0x000000c400647944 */ /* 0x000fea0003c00000 */
[----:B------:R-:W-:-:S07]  /*5d10*/  MOV R3, R0 ;  /* 0x0000000000037202 */ /* 0x000fce0000000f00 */
.L_x_8686:
[----:B------:R-:W-:Y:S05]  /*5d20*/  BSYNC B5 ;  /* 0x0000000000057941 */ /* 0x000fea0003800000 */
.L_x_8685:
        /* <DEDUP_REMOVED lines=18> */
.L_x_8688:
[----:B------:R-:W-:Y:S01]  /*5e50*/  ISETP.GE.AND P0, PT, R16, RZ, PT ;  /* 0x000000ff1000720c */ /* 0x000fe20003f06270 */
[----:B------:R-:W-:-:S12]  /*5e60*/  IMAD.MOV.U32 R3, RZ, RZ, 0x3fd774eb ;  /* 0x3fd774ebff037424 */ /* 0x000fd800078e00ff */
[----:B------:R-:W-:-:S04]  /*5e70*/  @P0 FFMA.FTZ R0, R3, 0.93318945169448852539, -R0 ;  /* 0x3f6ee58103000823 */ /* 0x000fc80000010800 */
[----:B------:R-:W-:-:S07]  /*5e80*/  @!P0 FFMA.FTZ R0, R3, 0.93318945169448852539, R0 ;  /* 0x3f6ee58103008823 */ /* 0x000fce0000010000 */
.L_x_8689:
[----:B------:R-:W-:Y:S05]  /*5e90*/  BSYNC B2 ;  /* 0x0000000000027941 */ /* 0x000fea0003800000 */
.L_x_8687:
[----:B------:R-:W-:Y:S01]  /*5ea0*/  FSETP.NEU.FTZ.AND P0, PT, R2, |R17|, PT ;  /* 0x400000110200720b */ /* 0x000fe20003f1d000 */
[----:B------:R-:W-:Y:S01]  /*5eb0*/  HFMA2.MMA R3, -RZ, RZ, 2.04296875, -15.78125 ;  /* 0x4016cbe4ff037435 */ /* 0x000fe200000001ff */
[----:B------:R-:W-:Y:S01]  /*5ec0*/  FSETP.NEU.FTZ.AND P1, PT, R10, RZ, PT ;  /* 0x000000ff0a00720b */ /* 0x000fe20003f3d000 */
[----:B------:R-:W0:Y:S01]  /*5ed0*/  MUFU.LG2 R11, R11 ;  /* 0x0000000b000b7308 */ /* 0x000e220000000c00 */
[----:B------:R-:W-:Y:S01]  /*5ee0*/  ISETP.GE.AND P2, PT, R16, RZ, PT ;  /* 0x000000ff1000720c */ /* 0x000fe20003f46270 */
[----:B------:R-:W-:-:S08]  /*5ef0*/  FADD.FTZ R2, R2, |R17| ;  /* 0x4000001102027221 */ /* 0x000fd00000010000 */
[----:B------:R-:W-:Y:S02]  /*5f00*/  @!P0 FSEL R0, R3, 0.78539818525314331055, !P2 ;  /* 0x3f490fdb03008808 */ /* 0x000fe40005000000 */
[----:B------:R-:W-:Y:S02]  /*5f10*/  @!P1 FSEL R0, RZ, 3.1415927410125732422, P2 ;  /* 0x40490fdbff009808 */ /* 0x000fe40001000000 */
[----:B------:R-:W-:Y:S02]  /*5f20*/  FSETP.GTU.FTZ.AND P0, PT, |R2|, +INF , PT ;  /* 0x7f8000000200780b */ /* 0x000fe40003f1c200 */
[----:B------:R-:W-:Y:S01]  /*5f30*/  LOP3.LUT R3, R0, 0x80000000, R17, 0xb8, !PT ;  /* 0x8000000000037812 */ /* 0x000fe200078eb811 */
[----:B0-----:R-:W-:-:S03]  /*5f40*/  FMUL.FTZ.D2 R11, R11, 0.69314718246459960938 ;  /* 0x3f3172180b0b7820 */ /* 0x001fc60000310000 */
[----:B------:R-:W-:Y:S01]  /*5f50*/  FSEL R0, R2, R3, P0 ;  /* 0x0000000302007208 */ /* 0x000fe20000000000 */
[----:B------:R-:W-:Y:S06]  /*5f60*/  BRA `(.L_x_8690) ;  /* 0x0000000800107947 */ /* 0x000fec0003800000 */
.L_x_8684:
        /* <DEDUP_REMOVED lines=12> */
[----:B------:R-:W-:-:S07]  /*6030*/  IMAD.MOV.U32 R3, RZ, RZ, R0 ;  /* 0x000000ffff037224 */ /* 0x000fce00078e0000 */
.L_x_8692:
[----:B------:R-:W-:Y:S05]  /*6040*/  BSYNC B5 ;  /* 0x0000000000057941 */ /* 0x000fea0003800000 */
.L_x_8691:
        /* <DEDUP_REMOVED lines=18> */
.L_x_8694:
[----:B------:R-:W-:Y:S01]  /*6170*/  ISETP.GE.AND P0, PT, R16, RZ, PT ;  /* 0x000000ff1000720c */ /* 0x000fe20003f06270 */
[----:B------:R-:W-:-:S12]  /*6180*/  IMAD.MOV.U32 R3, RZ, RZ, 0x3fd774eb ;  /* 0x3fd774ebff037424 */ /* 0x000fd800078e00ff */
[----:B------:R-:W-:-:S04]  /*6190*/  @P0 FFMA.FTZ R0, R3, 0.93318945169448852539, -R0 ;  /* 0x3f6ee58103000823 */ /* 0x000fc80000010800 */
[----:B------:R-:W-:-:S07]  /*61a0*/  @!P0 FFMA.FTZ R0, R3, 0.93318945169448852539, R0 ;  /* 0x3f6ee58103008823 */ /* 0x000fce0000010000 */
.L_x_8695:
[----:B------:R-:W-:Y:S05]  /*61b0*/  BSYNC B2 ;  /* 0x0000000000027941 */ /* 0x000fea0003800000 */
.L_x_8693:
        /* <DEDUP_REMOVED lines=15> */
[----:B------:R-:W-:Y:S02]  /*62b0*/  IMAD.MOV.U32 R4, RZ, RZ, 0x4016cbe4 ;  /* 0x4016cbe4ff047424 */ /* 0x000fe400078e00ff */
[----:B------:R-:W-:Y:S01]  /*62c0*/  FADD.FTZ R5, R2, |R17| ;  /* 0x4000001102057221 */ /* 0x000fe20000010000 */
        /* <DEDUP_REMOVED lines=10> */
.L_x_8683:
        /* <DEDUP_REMOVED lines=32> */
[----:B------:R-:W-:Y:S05]  /*6570*/  CALL.REL.NOINC `($__internal_15_$__cuda_sm3x_div_rn_ftz_f32_slowpath) ;  /* 0x000000bc00487944 */ /* 0x000fea0003c00000 */
[----:B------:R-:W-:-:S07]  /*6580*/  IMAD.MOV.U32 R3, RZ, RZ, R0 ;  /* 0x000000ffff037224 */ /* 0x000fce00078e0000 */
.L_x_8697:
[----:B------:R-:W-:Y:S05]  /*6590*/  BSYNC B5 ;  /* 0x0000000000057941 */ /* 0x000fea0003800000 */
.L_x_8696:
        /* <DEDUP_REMOVED lines=18> */
.L_x_8699:
[----:B------:R-:W-:Y:S01]  /*66c0*/  ISETP.GE.AND P0, PT, R16, RZ, PT ;  /* 0x000000ff1000720c */ /* 0x000fe20003f06270 */
[----:B------:R-:W-:-:S12]  /*66d0*/  HFMA2.MMA R3, -RZ, RZ, 1.9599609375, 20144 ;  /* 0x3fd774ebff037435 */ /* 0x000fd800000001ff */
[----:B------:R-:W-:-:S04]  /*66e0*/  @P0 FFMA.FTZ R0, R3, 0.93318945169448852539, -R0 ;  /* 0x3f6ee58103000823 */ /* 0x000fc80000010800 */
[----:B------:R-:W-:-:S07]  /*66f0*/  @!P0 FFMA.FTZ R0, R3, 0.93318945169448852539, R0 ;  /* 0x3f6ee58103008823 */ /* 0x000fce0000010000 */
.L_x_8700:
[----:B------:R-:W-:Y:S05]  /*6700*/  BSYNC B2 ;  /* 0x0000000000027941 */ /* 0x000fea0003800000 */
.L_x_8698:
[----:B------:R-:W-:Y:S01]  /*6710*/  FSETP.NEU.FTZ.AND P1, PT, R2, |R17|, PT ;  /* 0x400000110200720b */ /* 0x000fe20003f3d000 */
[----:B------:R-:W-:Y:S01]  /*6720*/  IMAD.MOV.U32 R3, RZ, RZ, 0x4016cbe4 ;  /* 0x4016cbe4ff037424 */ /* 0x000fe200078e00ff */
[----:B------:R-:W-:Y:S02]  /*6730*/  FSETP.NEU.FTZ.AND P2, PT, R10, RZ, PT ;  /* 0x000000ff0a00720b */ /* 0x000fe40003f5d000 */
[----:B------:R-:W-:-:S09]  /*6740*/  ISETP.GE.AND P0, PT, R16, RZ, PT ;  /* 0x000000ff1000720c */ /* 0x000fd20003f06270 */
[----:B------:R-:W-:Y:S01]  /*6750*/  @!P1 FSEL R0, R3, 0.78539818525314331055, !P0 ;  /* 0x3f490fdb03009808 */ /* 0x000fe20004000000 */
[----:B------:R-:W-:Y:S01]  /*6760*/  FADD.FTZ R3, R2, |R17| ;  /* 0x4000001102037221 */ /* 0x000fe20000010000 */
[----:B------:R-:W-:-:S04]  /*6770*/  @!P2 FSEL R0, RZ, 3.1415927410125732422, P0 ;  /* 0x40490fdbff00a808 */ /* 0x000fc80000000000 */
[----:B------:R-:W-:Y:S02]  /*6780*/  FSETP.GTU.FTZ.AND P0, PT, |R3|, +INF , PT ;  /* 0x7f8000000300780b */ /* 0x000fe40003f1c200 */
[----:B------:R-:W-:-:S04]  /*6790*/  LOP3.LUT R0, R0, 0x80000000, R17, 0xb8, !PT ;  /* 0x8000000000007812 */ /* 0x000fc800078eb811 */
[----:B------:R-:W-:-:S07]  /*67a0*/  FSEL R0, R3, R0, P0 ;  /* 0x0000000003007208 */ /* 0x000fce0000000000 */
.L_x_8690:
[----:B------:R-:W-:Y:S05]  /*67b0*/  BSYNC B4 ;  /* 0x0000000000047941 */ /* 0x000fea0003800000 */
.L_x_8682:
[----:B------:R-:W-:Y:S01]  /*67c0*/  SHF.R.U32.HI R2, RZ, 0x1f, R17 ;  /* 0x0000001fff027819 */ /* 0x000fe20000011611 */
[----:B------:R-:W-:Y:S01]  /*67d0*/  FADD.FTZ R10, R11, 0.69314718246459960938 ;  /* 0x3f3172180b0a7421 */ /* 0x000fe20000010000 */
[----:B------:R-:W-:Y:S02]  /*67e0*/  FADD.FTZ R0, |R0|, -RZ ;  /* 0x800000ff00007221 */ /* 0x000fe40000010200 */
[----:B------:R-:W-:-:S13]  /*67f0*/  ISETP.NE.AND P0, PT, R2, RZ, PT ;  /* 0x000000ff0200720c */ /* 0x000fda0003f05270 */
[----:B------:R-:W-:Y:S01]  /*6800*/  @!P0 FADD.FTZ R10, -R10, -RZ ;  /* 0x800000ff0a0a8221 */ /* 0x000fe20000010100 */
[----:B------:R-:W-:Y:S06]  /*6810*/  BRA `(.L_x_8681) ;  /* 0x00000000003c7947 */ /* 0x000fec0003800000 */
.L_x_8641:
        /* <DEDUP_REMOVED lines=10> */
[----:B------:R-:W-:-:S04]  /*68c0*/  @P0 FADD.FTZ R3, RZ, R17 ;  /* 0x00000011ff030221 */ /* 0x000fc80000010000 */
[----:B------:R-:W-:-:S04]  /*68d0*/  @P0 FADD.FTZ R10, R10, R3 ;  /* 0x000000030a0a0221 */ /* 0x000fc80000010000 */
[----:B------:R-:W-:Y:S01]  /*68e0*/  @P0 IMAD.MOV.U32 R0, RZ, RZ, R10 ;  /* 0x000000ffff000224 */ /* 0x000fe200078e000a */
[----:B------:R-:W-:Y:S01]  /*68f0*/  @!P0 MOV R0, 0x3fc90fdb ;  /* 0x3fc90fdb00008802 */ /* 0x000fe20000000f00 */
[----:B------:R-:W-:-:S07]  /*6900*/  @!P0 FADD.FTZ R10, R17, R17 ;  /* 0x00000011110a8221 */ /* 0x000fce0000010000 */
.L_x_8681:
[----:B------:R-:W-:Y:S05]  /*6910*/  BSYNC B0 ;  /* 0x0000000000007941 */ /* 0x000fea0003800000 */
.L_x_8640:
[----:B------:R-:W-:Y:S01]  /*6920*/  FSETP.GTU.FTZ.AND P0, PT, |R0|, +INF , PT ;  /* 0x7f8000000000780b */ /* 0x000fe20003f1c200 */
[----:B------:R-:W-:-:S12]  /*6930*/  FADD.FTZ R2, |R10|, -RZ ;  /* 0x800000ff0a027221 */ /* 0x000fd80000010200 */
[----:B------:R-:W-:Y:S05]  /*6940*/  @P0 BRA `(.L_x_8701) ;  /* 0x0000000000180947 */ /* 0x000fea0003800000 */
[----:B------:R-:W-:Y:S01]  /*6950*/  FSETP.GTU.FTZ.AND P0, PT, R2, +INF , PT ;  /* 0x7f8000000200780b */ /* 0x000fe20003f1c000 */
[----:B0-----:R-:W-:-:S12]  /*6960*/  IMAD.MOV.U32 R11, RZ, RZ, R10 ;  /* 0x000000ffff0b7224 */ /* 0x001fd800078e000a */
[----:B------:R-:W-:Y:S05]  /*6970*/  @P0 BRA `(.L_x_8639) ;  /* 0x0000000000180947 */ /* 0x000fea0003800000 */
[----:B------:R-:W-:Y:S01]  /*6980*/  LOP3.LUT R11, R0, 0x80000000, R17, 0xb8, !PT ;  /* 0x80000000000b7812 */ /* 0x000fe200078eb811 */
[----:B------:R-:W-:Y:S01]  /*6990*/  IMAD.MOV.U32 R10, RZ, RZ, R2 ;  /* 0x000000ffff0a7224 */ /* 0x000fe200078e0002 */
[----:B------:R-:W-:Y:S06]  /*69a0*/  BRA `(.L_x_8639) ;  /* 0x00000000000c7947 */ /* 0x000fec0003800000 */
.L_x_8701:
[----:B------:R-:W-:Y:S01]  /*69b0*/  FSETP.GTU.FTZ.AND P0, PT, R2, +INF , PT ;  /* 0x7f8000000200780b */ /* 0x000fe20003f1c000 */
[----:B0-----:R-:W-:-:S12]  /*69c0*/  IMAD.MOV.U32 R11, RZ, RZ, R0 ;  /* 0x000000ffff0b7224 */ /* 0x001fd800078e0000 */
[----:B------:R-:W-:-:S07]  /*69d0*/  @!P0 MOV R10, R2 ;  /* 0x00000002000a8202 */ /* 0x000fce0000000f00 */
.L_x_8639:
[----:B------:R-:W-:Y:S05]  /*69e0*/  BSYNC B1 ;  /* 0x0000000000017941 */ /* 0x000fea0003800000 */
.L_x_8638:
[----:B0-2-4-:R-:W1:Y:S01]  /*69f0*/  S2R R2, SR_TID.X ;  /* 0x0000000000027919 */ /* 0x015e620000002100 */
[----:B------:R-:W-:Y:S01]  /*6a00*/  BSSY B1, `(.L_x_8702) ;  /* 0x0000292000017945 */ /* 0x000fe20003800000 */
[----:B------:R-:W-:Y:S02]  /*6a10*/  IMAD.MOV.U32 R24, RZ, RZ, RZ ;  /* 0x000000ffff187224 */ /* 0x000fe400078e00ff */
[----:B-1-3-5:R-:W-:-:S05]  /*6a20*/  VIADD R16, R2, 0x80 ;  /* 0x0000008002107836 */ /* 0x02afca0000000000 */
[----:B------:R-:W-:-:S13]  /*6a30*/  ISETP.GE.AND P0, PT, R16, R30, PT ;  /* 0x0000001e1000720c */ /* 0x000fda0003f06270 */
[----:B------:R-:W-:Y:S05]  /*6a40*/  @P0 BRA `(.L_x_8703) ;  /* 0x0000002800340947 */ /* 0x000fea0003800000 */
[C---:B------:R-:W-:Y:S01]  /*6a50*/  FSETP.GTU.FTZ.AND P0, PT, |R26|.reuse, +INF , PT ;  /* 0x7f8000001a00780b */ /* 0x040fe20003f1c200 */
        /* <DEDUP_REMOVED lines=30> */
[-C--:B------:R-:W-:Y:S01]  /*6c40*/  FMUL.FTZ R8, R6, R13.reuse ;  /* 0x0000000d06087220 */ /* 0x080fe20000410000 */
[----:B------:R-:W-:Y:S01]  /*6c50*/  FMUL.FTZ R13, R4, R13 ;  /* 0x0000000d040d7220 */ /* 0x000fe20000410000 */
[----:B------:R-:W-:Y:S02]  /*6c60*/  FSETP.NEU.FTZ.AND P0, PT, R6, RZ, PT ;  /* 0x000000ff0600720b */ /* 0x000fe40003f1d000 */
[----:B------:R-:W-:Y:S01]  /*6c70*/  FMUL.FTZ R8, R8, R8 ;  /* 0x0000000808087220 */ /* 0x000fe20000410000 */
[----:B------:R-:W-:Y:S02]  /*6c80*/  IADD3 R20, -R17, 0x7e800000, RZ ;  /* 0x7e80000011147810 */ /* 0x000fe40007ffe1ff */
[----:B------:R-:W-:Y:S01]  /*6c90*/  FSETP.NEU.FTZ.AND P2, PT, R9, RZ, PT ;  /* 0x000000ff0900720b */ /* 0x000fe20003f5d000 */
[----:B------:R-:W-:Y:S01]  /*6ca0*/  FFMA.FTZ R8, R13, R13, R8 ;  /* 0x0000000d0d087223 */ /* 0x000fe20000010008 */
[----:B------:R-:W-:Y:S01]  /*6cb0*/  LOP3.LUT R7, R7, 0x800000, RZ, 0xfc, !PT ;  /* 0x0080000007077812 */ /* 0x000fe200078efcff */
[-C--:B------:R-:W-:Y:S01]  /*6cc0*/  FMUL.FTZ R13, R9, R20.reuse ;  /* 0x00000014090d7220 */ /* 0x080fe20000410000 */
[----:B------:R-:W-:Y:S01]  /*6cd0*/  FMUL.FTZ R20, R3, R20 ;  /* 0x0000001403147220 */ /* 0x000fe20000410000 */
[----:B------:R-:W-:-:S02]  /*6ce0*/  FSETP.NEU.FTZ.AND P1, PT, R6, +INF , PT ;  /* 0x7f8000000600780b */ /* 0x000fc40003f3d000 */
[----:B------:R-:W-:Y:S01]  /*6cf0*/  FMUL.FTZ R13, R13, R13 ;  /* 0x0000000d0d0d7220 */ /* 0x000fe20000410000 */
[----:B------:R-:W0:Y:S03]  /*6d00*/  MUFU.SQRT R8, R8 ;  /* 0x0000000800087308 */ /* 0x000e260000002000 */
[----:B------:R-:W-:Y:S01]  /*6d10*/  FFMA.FTZ R13, R20, R20, R13 ;  /* 0x00000014140d7223 */ /* 0x000fe2000001000d */
[----:B------:R-:W-:-:S05]  /*6d20*/  LOP3.LUT R20, R17, 0x800000, RZ, 0xfc, !PT ;  /* 0x0080000011147812 */ /* 0x000fca00078efcff */
        /* <DEDUP_REMOVED lines=62> */
.L_x_8712:
        /* <DEDUP_REMOVED lines=10> */
.L_x_8714:
[----:B------:R-:W-:-:S04]  /*71b0*/  FADD.FTZ R3, -R0, R7 ;  /* 0x0000000700037221 */ /* 0x000fc80000010100 */
[----:B------:R-:W-:-:S07]  /*71c0*/  FMUL.FTZ R3, R3, 0.5 ;  /* 0x3f00000003037820 */ /* 0x000fce0000410000 */
.L_x_8715:
[----:B------:R-:W-:Y:S05]  /*71d0*/  BSYNC B3 ;  /* 0x0000000000037941 */ /* 0x000fea0003800000 */
.L_x_8713:
        /* <DEDUP_REMOVED lines=11> */
.L_x_8717:
[----:B------:R-:W-:-:S04]  /*7290*/  FADD.FTZ R6, R4, -R9 ;  /* 0x8000000904067221 */ /* 0x000fc80000010000 */
[----:B------:R-:W-:-:S07]  /*72a0*/  FMUL.FTZ R6, R6, 0.5 ;  /* 0x3f00000006067820 */ /* 0x000fce0000410000 */
.L_x_8718:
[----:B------:R-:W-:Y:S05]  /*72b0*/  BSYNC B3 ;  /* 0x0000000000037941 */ /* 0x000fea0003800000 */
.L_x_8716:
        /* <DEDUP_REMOVED lines=35> */
.L_x_8711:
[----:B------:R0:W1:Y:S02]  /*74f0*/  MUFU.SQRT R24, R14 ;  /* 0x0000000e00187308 */ /* 0x0000640000002000 */
.L_x_8710:
[----:B------:R-:W-:Y:S05]  /*7500*/  BSYNC B2 ;  /* 0x0000000000027941 */ /* 0x000fea0003800000 */
.L_x_8709:
        /* <DEDUP_REMOVED lines=24> */
.L_x_8725:
[----:B------:R-:W-:-:S04]  /*7690*/  FADD.FTZ R0, -R0, R7 ;  /* 0x0000000700007221 */ /* 0x000fc80000010100 */
[----:B------:R-:W-:-:S07]  /*76a0*/  FMUL.FTZ R0, R0, 0.5 ;  /* 0x3f00000000007820 */ /* 0x000fce0000410000 */
.L_x_8726:
[----:B------:R-:W-:Y:S05]  /*76b0*/  BSYNC B3 ;  /* 0x0000000000037941 */ /* 0x000fea0003800000 */
.L_x_8724:
        /* <DEDUP_REMOVED lines=10> */
.L_x_8728:
[----:B------:R-:W-:-:S04]  /*7760*/  FADD.FTZ R4, -R5, R4 ;  /* 0x0000000405047221 */ /* 0x000fc80000010100 */
[----:B------:R-:W-:-:S07]  /*7770*/  FMUL.FTZ R5, R4, 0.5 ;  /* 0x3f00000004057820 */ /* 0x000fce0000410000 */
.L_x_8729:
[----:B------:R-:W-:Y:S05]  /*7780*/  BSYNC B3 ;  /* 0x0000000000037941 */ /* 0x000fea0003800000 */
.L_x_8727:
[----:B------:R-:W-:Y:S01]  /*7790*/  FADD.FTZ R0, R5, R0 ;  /* 0x0000000005007221 */ /* 0x000fe20000010000 */
[----:B------:R-:W-:Y:S01]  /*77a0*/  FADD.FTZ R13, R12, R13 ;  /* 0x0000000d0c0d7221 */ /* 0x000fe20000010000 */
[----:B------:R-:W-:-:S03]  /*77b0*/  PLOP3.LUT P0, PT, PT, PT, PT, 0x80, 0x0 ;  /* 0x000000000000781c */ /* 0x000fc60003f0f070 */
[----:B------:R-:W-:-:S06]  /*77c0*/  FMUL.FTZ R13, R13, R0 ;  /* 0x000000000d0d7220 */ /* 0x000fcc0000410000 */
[----:B------:R-:W2:Y:S01]  /*77d0*/  MUFU.SQRT R13, R13 ;  /* 0x0000000d000d7308 */ /* 0x000ea20000002000 */
[----:B------:R-:W-:Y:S05]  /*77e0*/  BRA `(.L_x_8721) ;  /* 0x0000000000687947 */ /* 0x000fea0003800000 */
.L_x_8723:
        /* <DEDUP_REMOVED lines=15> */
.L_x_8722:
        /* <DEDUP_REMOVED lines=8> */
.L_x_8720:
[----:B------:R-:W-:Y:S01]  /*7960*/  PLOP3.LUT P0, PT, PT, PT, PT, 0x80, 0x0 ;  /* 0x000000000000781c */ /* 0x000fe20003f0f070 */
[----:B------:R-:W-:Y:S01]  /*7970*/  FMUL.FTZ R13, R13, 16777216 ;  /* 0x4b8000000d0d7820 */ /* 0x000fe20000410000 */
[----:B------:R-:W-:-:S11]  /*7980*/  FMUL.FTZ R12, R12, 16777216 ;  /* 0x4b8000000c0c7820 */ /* 0x000fd60000410000 */
.L_x_8721:
[----:B------:R-:W-:Y:S05]  /*7990*/  BSYNC B2 ;  /* 0x0000000000027941 */ /* 0x000fea0003800000 */
.L_x_8719:
        /* <DEDUP_REMOVED lines=33> */
.L_x_8732:
        /* <DEDUP_REMOVED lines=28> */
.L_x_8731:
        /* <DEDUP_REMOVED lines=17> */
[----:B---3--:R-:W-:Y:S02]  /*7e80*/  MOV R7, R14 ;  /* 0x0000000e00077202 */ /* 0x008fe40000000f00 */
[----:B------:R-:W-:-:S07]  /*7e90*/  MOV R3, 0x7eb0 ;  /* 0x00007eb000037802 */ /* 0x000fce0000000f00 */
[----:B-1----:R-:W-:Y:S05]  /*7ea0*/  CALL.REL.NOINC `($__internal_15_$__cuda_sm3x_div_rn_ftz_f32_slowpath) ;  /* 0x000000a000fc7944 */ /* 0x002fea0003c00000 */
[----:B------:R-:W-:-:S07]  /*7eb0*/  IMAD.MOV.U32 R3, RZ, RZ, R0 ;  /* 0x000000ffff037224 */ /* 0x000fce00078e0000 */
.L_x_8736:
[----:B------:R-:W-:Y:S05]  /*7ec0*/  BSYNC B5 ;  /* 0x0000000000057941 */ /* 0x000fea0003800000 */
.L_x_8735:
        /* <DEDUP_REMOVED lines=18> */
.L_x_8738:
[----:B------:R-:W-:Y:S01]  /*7ff0*/  ISETP.GE.AND P0, PT, R12, RZ, PT ;  /* 0x000000ff0c00720c */ /* 0x000fe20003f06270 */
[----:B------:R-:W-:-:S12]  /*8000*/  HFMA2.MMA R3, -RZ, RZ, 1.9599609375, 20144 ;  /* 0x3fd774ebff037435 */ /* 0x000fd800000001ff */
[----:B------:R-:W-:-:S04]  /*8010*/  @P0 FFMA.FTZ R0, R3, 0.93318945169448852539, -R0 ;  /* 0x3f6ee58103000823 */ /* 0x000fc80000010800 */
[----:B------:R-:W-:-:S07]  /*8020*/  @!P0 FFMA.FTZ R0, R3, 0.93318945169448852539, R0 ;  /* 0x3f6ee58103008823 */ /* 0x000fce0000010000 */
.L_x_8739:
[----:B------:R-:W-:Y:S05]  /*8030*/  BSYNC B2 ;  /* 0x0000000000027941 */ /* 0x000fea0003800000 */
.L_x_8737:
[----:B------:R-:W-:Y:S01]  /*8040*/  FSETP.NEU.FTZ.AND P0, PT, |R12|, |R13|, PT ;  /* 0x4000000d0c00720b */ /* 0x000fe20003f1d200 */
        /* <DEDUP_REMOVED lines=10> */
.L_x_8734:
        /* <DEDUP_REMOVED lines=14> */
[----:B---3--:R-:W-:Y:S01]  /*81d0*/  IMAD.MOV.U32 R7, RZ, RZ, R14 ;  /* 0x000000ffff077224 */ /* 0x008fe200078e000e */
[----:B------:R-:W-:-:S07]  /*81e0*/  MOV R3, 0x8200 ;  /* 0x0000820000037802 */ /* 0x000fce0000000f00 */
[----:B-1----:R-:W-:Y:S05]  /*81f0*/  CALL.REL.NOINC `($__internal_15_$__cuda_sm3x_div_rn_ftz_f32_slowpath) ;  /* 0x000000a000287944 */ /* 0x002fea0003c00000 */
[----:B------:R-:W-:-:S07]  /*8200*/  IMAD.MOV.U32 R3, RZ, RZ, R0 ;  /* 0x000000ffff037224 */ /* 0x000fce00078e0000 */
.L_x_8741:
[----:B------:R-:W-:Y:S05]  /*8210*/  BSYNC B5 ;  /* 0x0000000000057941 */ /* 0x000fea0003800000 */
.L_x_8740:
        /* <DEDUP_REMOVED lines=18> */
.L_x_8743:
[----:B------:R-:W-:Y:S01]  /*8340*/  ISETP.GE.AND P0, PT, R12, RZ, PT ;  /* 0x000000ff0c00720c */ /* 0x000fe20003f06270 */
[----:B------:R-:W-:-:S12]  /*8350*/  IMAD.MOV.U32 R3, RZ, RZ, 0x3fd774eb ;  /* 0x3fd774ebff037424 */ /* 0x000fd800078e00ff */
[----:B------:R-:W-:-:S04]  /*8360*/  @P0 FFMA.FTZ R0, R3, 0.93318945169448852539, -R0 ;  /* 0x3f6ee58103000823 */ /* 0x000fc80000010800 */
[----:B------:R-:W-:-:S07]  /*8370*/  @!P0 FFMA.FTZ R0, R3, 0.93318945169448852539, R0 ;  /* 0x3f6ee58103008823 */ /* 0x000fce0000010000 */
.L_x_8744:
[----:B------:R-:W-:Y:S05]  /*8380*/  BSYNC B2 ;  /* 0x0000000000027941 */ /* 0x000fea0003800000 */
.L_x_8742:
[----:B------:R-:W-:Y:S01]  /*8390*/  FSETP.NEU.FTZ.AND P0, PT, |R12|, |R13|, PT ;  /* 0x4000000d0c00720b */ /* 0x000fe20003f1d200 */
[----:B------:R-:W-:Y:S01]  /*83a0*/  IMAD.MOV.U32 R3, RZ, RZ, 0x4016cbe4 ;  /* 0x4016cbe4ff037424 */ /* 0x000fe200078e00ff */
        /* <DEDUP_REMOVED lines=8> */
.L_x_8733:
[----:B------:R-:W-:Y:S05]  /*8430*/  BSYNC B4 ;  /* 0x0000000000047941 */ /* 0x000fea0003800000 */
.L_x_8730:
[----:B------:R-:W-:-:S13]  /*8440*/  ISETP.NE.AND P0, PT, R15, RZ, PT ;  /* 0x000000ff0f00720c */ /* 0x000fda0003f05270 */
[----:B-1----:R-:W-:Y:S01]  /*8450*/  @!P0 FADD.FTZ R24, -R24, -RZ ;  /* 0x800000ff18188221 */ /* 0x002fe20000010100 */
[----:B------:R-:W-:Y:S06]  /*8460*/  BRA `(.L_x_8745) ;  /* 0x0000000c00787947 */ /* 0x000fec0003800000 */
.L_x_8708:
[----:B------:R-:W-:Y:S01]  /*8470*/  FADD.FTZ R0, -R26, 6.1232342629258392722e-17 ;  /* 0x248d31321a007421 */ /* 0x000fe20000010100 */
[----:B------:R-:W-:-:S03]  /*8480*/  FADD.FTZ R24, -R27, -RZ ;  /* 0x800000ff1b187221 */ /* 0x000fc60000010100 */
[----:B------:R-:W-:Y:S01]  /*8490*/  FADD.FTZ R0, R0, 1.5707963705062866211 ;  /* 0x3fc90fdb00007421 */ /* 0x000fe20000010000 */
[----:B------:R-:W-:Y:S06]  /*84a0*/  BRA `(.L_x_8745) ;  /* 0x0000000c00687947 */ /* 0x000fec0003800000 */
.L_x_8707:
[----:B------:R-:W-:Y:S01]  /*84b0*/  HFMA2.MMA R0, -RZ, RZ, 0, 0 ;  /* 0x00000000ff007435 */ /* 0x000fe200000001ff */
[----:B------:R-:W-:Y:S01]  /*84c0*/  FADD.FTZ R24, -R27, -RZ ;  /* 0x800000ff1b187221 */ /* 0x000fe20000010100 */
[----:B------:R-:W-:Y:S09]  /*84d0*/  BRA `(.L_x_8745) ;  /* 0x0000000c005c7947 */ /* 0x000ff20003800000 */
.L_x_8706:
        /* <DEDUP_REMOVED lines=25> */
.L_x_8750:
[----:B------:R-:W-:Y:S05]  /*8670*/  BSYNC B5 ;  /* 0x0000000000057941 */ /* 0x000fea0003800000 */
.L_x_8749:
        /* <DEDUP_REMOVED lines=18> */
.L_x_8752:
[----:B------:R-:W-:Y:S01]  /*87a0*/  ISETP.GE.AND P0, PT, R26, RZ, PT ;  /* 0x000000ff1a00720c */ /* 0x000fe20003f06270 */
[----:B------:R-:W-:-:S12]  /*87b0*/  IMAD.MOV.U32 R3, RZ, RZ, 0x3fd774eb ;  /* 0x3fd774ebff037424 */ /* 0x000fd800078e00ff */
[----:B------:R-:W-:-:S04]  /*87c0*/  @P0 FFMA.FTZ R0, R3, 0.93318945169448852539, -R0 ;  /* 0x3f6ee58103000823 */ /* 0x000fc80000010800 */
[----:B------:R-:W-:-:S07]  /*87d0*/  @!P0 FFMA.FTZ R0, R3, 0.93318945169448852539, R0 ;  /* 0x3f6ee58103008823 */ /* 0x000fce0000010000 */
.L_x_8753:
[----:B------:R-:W-:Y:S05]  /*87e0*/  BSYNC B2 ;  /* 0x0000000000027941 */ /* 0x000fea0003800000 */
.L_x_8751:
        /* <DEDUP_REMOVED lines=13> */
.L_x_8748:
        /* <DEDUP_REMOVED lines=13> */
.L_x_8756:
[----:B------:R-:W-:Y:S05]  /*8990*/  BSYNC B5 ;  /* 0x0000000000057941 */ /* 0x000fea0003800000 */
.L_x_8755:
        /* <DEDUP_REMOVED lines=18> */
.L_x_8758:
[----:B------:R-:W-:Y:S01]  /*8ac0*/  ISETP.GE.AND P0, PT, R26, RZ, PT ;  /* 0x000000ff1a00720c */ /* 0x000fe20003f06270 */
[----:B------:R-:W-:-:S12]  /*8ad0*/  IMAD.MOV.U32 R3, RZ, RZ, 0x3fd774eb ;  /* 0x3fd774ebff037424 */ /* 0x000fd800078e00ff */
[----:B------:R-:W-:-:S04]  /*8ae0*/  @P0 FFMA.FTZ R0, R3, 0.93318945169448852539, -R0 ;  /* 0x3f6ee58103000823 */ /* 0x000fc80000010800 */
[----:B------:R-:W-:-:S07]  /*8af0*/  @!P0 FFMA.FTZ R0, R3, 0.93318945169448852539, R0 ;  /* 0x3f6ee58103008823 */ /* 0x000fce0000010000 */
.L_x_8759:
[----:B------:R-:W-:Y:S05]  /*8b00*/  BSYNC B2 ;  /* 0x0000000000027941 */ /* 0x000fea0003800000 */
.L_x_8757:
        /* <DEDUP_REMOVED lines=14> */
[----:B------:R-:W-:Y:S01]  /*8bf0*/  FSETP.NEU.FTZ.AND P0, PT, R14, +INF , PT ;  /* 0x7f8000000e00780b */ /* 0x000fe20003f1d000 */
[----:B------:R-:W-:Y:S01]  /*8c00*/  HFMA2.MMA R4, -RZ, RZ, 2.04296875, -15.78125 ;  /* 0x4016cbe4ff047435 */ /* 0x000fe200000001ff */
[----:B------:R-:W-:Y:S02]  /*8c10*/  FADD.FTZ R5, R12, |R27| ;  /* 0x4000001b0c057221 */ /* 0x000fe40000010000 */
        /* <DEDUP_REMOVED lines=10> */
.L_x_8747:
[----:B------:R-:W-:Y:S01]  /*8cc0*/  FMUL.FTZ R3, R26, 0.36787945032119750977 ;  /* 0x3ebc5ab21a037820 */ /* 0x000fe20000410000 */
[----:B------:R-:W-:Y:S01]  /*8cd0*/  FMUL.FTZ R4, R27, 0.36787945032119750977 ;  /* 0x3ebc5ab21b047820 */ /* 0x000fe20000410000 */
[----:B------:R-:W-:Y:S01]  /*8ce0*/  IMAD.MOV.U32 R24, RZ, RZ, 0x3f800000 ;  /* 0x3f800000ff187424 */ /* 0x000fe200078e00ff */
        /* <DEDUP_REMOVED lines=29> */
[----:B------:R-:W-:Y:S05]  /*8ec0*/  CALL.REL.NOINC `($__internal_15_$__cuda_sm3x_div_rn_ftz_f32_slowpath) ;  /* 0x0000009000f47944 */ /* 0x000fea0003c00000 */
[----:B------:R-:W-:-:S07]  /*8ed0*/  IMAD.MOV.U32 R3, RZ, RZ, R0 ;  /* 0x000000ffff037224 */ /* 0x000fce00078e0000 */
.L_x_8761:
[----:B------:R-:W-:Y:S05]  /*8ee0*/  BSYNC B5 ;  /* 0x0000000000057941 */ /* 0x000fea0003800000 */
.L_x_8760:
        /* <DEDUP_REMOVED lines=18> */
.L_x_8763:
[----:B------:R-:W-:Y:S01]  /*9010*/  ISETP.GE.AND P0, PT, R26, RZ, PT ;  /* 0x000000ff1a00720c */ /* 0x000fe20003f06270 */
[----:B------:R-:W-:-:S12]  /*9020*/  IMAD.MOV.U32 R3, RZ, RZ, 0x3fd774eb ;  /* 0x3fd774ebff037424 */ /* 0x000fd800078e00ff */
[----:B------:R-:W-:-:S04]  /*9030*/  @P0 FFMA.FTZ R0, R3, 0.93318945169448852539, -R0 ;  /* 0x3f6ee58103000823 */ /* 0x000fc80000010800 */
[----:B------:R-:W-:-:S07]  /*9040*/  @!P0 FFMA.FTZ R0, R3, 0.93318945169448852539, R0 ;  /* 0x3f6ee58103008823 */ /* 0x000fce0000010000 */
.L_x_8764:
[----:B------:R-:W-:Y:S05]  /*9050*/  BSYNC B2 ;  /* 0x0000000000027941 */ /* 0x000fea0003800000 */
.L_x_8762:
        /* <DEDUP_REMOVED lines=10> */
.L_x_8754:
[----:B------:R-:W-:Y:S05]  /*9100*/  BSYNC B4 ;  /* 0x0000000000047941 */ /* 0x000fea0003800000 */
.L_x_8746:
[----:B------:R-:W-:Y:S01]  /*9110*/  ISETP.NE.AND P0, PT, R15, RZ, PT ;  /* 0x000000ff0f00720c */ /* 0x000fe20003f05270 */
[----:B------:R-:W-:Y:S01]  /*9120*/  FADD.FTZ R24, R24, 0.69314718246459960938 ;  /* 0x3f31721818187421 */ /* 0x000fe20000010000 */
[----:B------:R-:W-:-:S11]  /*9130*/  FADD.FTZ R0, |R0|, -RZ ;  /* 0x800000ff00007221 */ /* 0x000fd60000010200 */
[----:B------:R-:W-:Y:S01]  /*9140*/  @!P0 FADD.FTZ R24, -R24, -RZ ;  /* 0x800000ff18188221 */ /* 0x000fe20000010100 */
[----:B------:R-:W-:Y:S06]  /*9150*/  BRA `(.L_x_8745) ;  /* 0x00000000003c7947 */ /* 0x000fec0003800000 */
.L_x_8705:
        /* <DEDUP_REMOVED lines=15> */
.L_x_8745:
[----:B------:R-:W-:Y:S05]  /*9250*/  BSYNC B0 ;  /* 0x0000000000007941 */ /* 0x000fea0003800000 */
.L_x_8704:
[----:B------:R-:W-:Y:S01]  /*9260*/  FSETP.GTU.FTZ.AND P0, PT, |R0|, +INF , PT ;  /* 0x7f8000000000780b */ /* 0x000fe20003f1c200 */
[----:B------:R-:W-:-:S12]  /*9270*/  FADD.FTZ R3, |R24|, -RZ ;  /* 0x800000ff18037221 */ /* 0x000fd80000010200 */
[----:B------:R-:W-:Y:S05]  /*9280*/  @P0 BRA `(.L_x_8765) ;  /* 0x0000000000180947 */ /* 0x000fea0003800000 */
[----:B------:R-:W-:Y:S01]  /*9290*/  FSETP.GTU.FTZ.AND P0, PT, R3, +INF , PT ;  /* 0x7f8000000300780b */ /* 0x000fe20003f1c000 */
[----:B------:R-:W-:-:S12]  /*92a0*/  IMAD.MOV.U32 R25, RZ, RZ, R24 ;  /* 0x000000ffff197224 */ /* 0x000fd800078e0018 */
[----:B------:R-:W-:Y:S05]  /*92b0*/  @P0 BRA `(.L_x_8703) ;  /* 0x0000000000180947 */ /* 0x000fea0003800000 */
[----:B------:R-:W-:Y:S02]  /*92c0*/  LOP3.LUT R25, R0, 0x80000000, R27, 0xb8, !PT ;  /* 0x8000000000197812 */ /* 0x000fe400078eb81b */
[----:B------:R-:W-:Y:S01]  /*92d0*/  MOV R24, R3 ;  /* 0x0000000300187202 */ /* 0x000fe20000000f00 */
[----:B------:R-:W-:Y:S06]  /*92e0*/  BRA `(.L_x_8703) ;  /* 0x00000000000c7947 */ /* 0x000fec0003800000 */
.L_x_8765:
[----:B------:R-:W-:Y:S01]  /*92f0*/  FSETP.GTU.FTZ.AND P0, PT, R3, +INF , PT ;  /* 0x7f8000000300780b */ /* 0x000fe20003f1c000 */
[----:B------:R-:W-:-:S12]  /*9300*/  IMAD.MOV.U32 R25, RZ, RZ, R0 ;  /* 0x000000ffff197224 */ /* 0x000fd800078e0000 */
[----:B------:R-:W-:-:S07]  /*9310*/  @!P0 IMAD.MOV.U32 R24, RZ, RZ, R3 ;  /* 0x000000ffff188224 */ /* 0x000fce00078e0003 */
.L_x_8703:
[----:B------:R-:W-:Y:S05]  /*9320*/  BSYNC B1 ;  /* 0x0000000000017941 */ /* 0x000fea0003800000 */
.L_x_8702:
[----:B------:R-:W-:Y:S01]  /*9330*/  VIADD R3, R2, 0x100 ;  /* 0x0000010002037836 */ /* 0x000fe20000000000 */
[----:B------:R-:W-:Y:S01]  /*9340*/  BSSY B1, `(.L_x_8766) ;  /* 0x0000292000017945 */ /* 0x000fe20003800000 */
[----:B------:R-:W-:Y:S01]  /*9350*/  HFMA2.MMA R27, -RZ, RZ, 0, 0 ;  /* 0x00000000ff1b7435 */ /* 0x000fe200000001ff */
[----:B------:R-:W-:Y:S02]  /*9360*/  CS2R R28, SRZ ;  /* 0x00000000001c7805 */ /* 0x000fe4000001ff00 */
        /* <DEDUP_REMOVED lines=21> */
[----:B---3--:R-:W-:Y:S01]  /*94c0*/  FADD.FTZ R7, |R14|, -RZ ;  /* 0x800000ff0e077221 */ /* 0x008fe20000010200 */
[----:B------:R-:W-:Y:S02]  /*94d0*/  BSSY B2, `(.L_x_8773) ;  /* 0x0000097000027945 */ /* 0x000fe40003800000 */
[----:B------:R-:W-:-:S05]  /*94e0*/  FADD.FTZ R4, |R0|, -RZ ;  /* 0x800000ff00047221 */ /* 0x000fca0000010200 */
[CC--:B------:R-:W-:Y:S02]  /*94f0*/  VIMNMX R3, R4.reuse, R7.reuse, !PT ;  /* 0x0000000704037248 */ /* 0x0c0fe40007fe0100 */
[----:B------:R-:W-:Y:S02]  /*9500*/  VIMNMX R4, R4, R7, PT ;  /* 0x0000000704047248 */ /* 0x000fe40003fe0100 */
[----:B------:R-:W-:Y:S02]  /*9510*/  LOP3.LUT R6, R3, 0xfe000000, RZ, 0xc0, !PT ;  /* 0xfe00000003067812 */ /* 0x000fe400078ec0ff */
[----:B------:R-:W-:Y:S02]  /*9520*/  FSETP.NEU.FTZ.AND P0, PT, R4, RZ, PT ;  /* 0x000000ff0400720b */ /* 0x000fe40003f1d000 */
[----:B------:R-:W-:-:S05]  /*9530*/  IADD3 R5, -R6, 0x7e800000, RZ ;  /* 0x7e80000006057810 */ /* 0x000fca0007ffe1ff */
[-C--:B------:R-:W-:Y:S01]  /*9540*/  FMUL.FTZ R8, R4, R5.reuse ;  /* 0x0000000504087220 */ /* 0x080fe20000410000 */
[----:B------:R-:W-:Y:S01]  /*9550*/  FMUL.FTZ R9, R3, R5 ;  /* 0x0000000503097220 */ /* 0x000fe20000410000 */
[----:B------:R-:W-:Y:S02]  /*9560*/  FADD.FTZ R5, R12, -1 ;  /* 0xbf8000000c057421 */ /* 0x000fe40000010000 */
[----:B------:R-:W-:Y:S02]  /*9570*/  FMUL.FTZ R8, R8, R8 ;  /* 0x0000000808087220 */ /* 0x000fe40000410000 */
[----:B------:R-:W-:Y:S02]  /*9580*/  FADD.FTZ R20, |R5|, -RZ ;  /* 0x800000ff05147221 */ /* 0x000fe40000010200 */
[----:B------:R-:W-:-:S03]  /*9590*/  FFMA.FTZ R8, R9, R9, R8 ;  /* 0x0000000909087223 */ /* 0x000fc60000010008 */
[CC--:B------:R-:W-:Y:S02]  /*95a0*/  VIMNMX R9, R7.reuse, R20.reuse, !PT ;  /* 0x0000001407097248 */ /* 0x0c0fe40007fe0100 */
[----:B------:R-:W-:Y:S01]  /*95b0*/  VIMNMX R20, R7, R20, PT ;  /* 0x0000001407147248 */ /* 0x000fe20003fe0100 */
[----:B------:R-:W0:Y:S01]  /*95c0*/  MUFU.SQRT R8, R8 ;  /* 0x0000000800087308 */ /* 0x000e220000002000 */
[----:B--2-4-:R-:W-:Y:S02]  /*95d0*/  LOP3.LUT R13, R9, 0xfe000000, RZ, 0xc0, !PT ;  /* 0xfe000000090d7812 */ /* 0x014fe400078ec0ff */
[----:B------:R-:W-:Y:S02]  /*95e0*/  LOP3.LUT R7, R6, 0x800000, RZ, 0xfc, !PT ;  /* 0x0080000006077812 */ /* 0x000fe400078efcff */
[----:B------:R-:W-:Y:S02]  /*95f0*/  IADD3 R6, -R13, 0x7e800000, RZ ;  /* 0x7e8000000d067810 */ /* 0x000fe40007ffe1ff */
[----:B------:R-:W-:-:S02]  /*9600*/  FSETP.NEU.FTZ.AND P1, PT, R20, RZ, PT ;  /* 0x000000ff1400720b */ /* 0x000fc40003f3d000 */
[----:B------:R-:W-:Y:S01]  /*9610*/  LOP3.LUT R13, R13, 0x800000, RZ, 0xfc, !PT ;  /* 0x008000000d0d7812 */ /* 0x000fe200078efcff */
[----:B0-----:R-:W-:Y:S01]  /*9620*/  @P0 FMUL.FTZ R3, R8, R7 ;  /* 0x0000000708030220 */ /* 0x001fe20000410000 */
[-C--:B------:R-:W-:Y:S01]  /*9630*/  FMUL.FTZ R7, R20, R6.reuse ;  /* 0x0000000614077220 */ /* 0x080fe20000410000 */
[----:B------:R-:W-:Y:S01]  /*9640*/  FMUL.FTZ R6, R9, R6 ;  /* 0x0000000609067220 */ /* 0x000fe20000410000 */
[----:B------:R-:W-:Y:S02]  /*9650*/  FSETP.NEU.FTZ.AND P0, PT, R4, +INF , PT ;  /* 0x7f8000000400780b */ /* 0x000fe40003f1d000 */
[----:B------:R-:W-:-:S04]  /*9660*/  FMUL.FTZ R7, R7, R7 ;  /* 0x0000000707077220 */ /* 0x000fc80000410000 */
[----:B------:R-:W-:Y:S01]  /*9670*/  FFMA.FTZ R6, R6, R6, R7 ;  /* 0x0000000606067223 */ /* 0x000fe20000010007 */
[----:B------:R-:W-:-:S05]  /*9680*/  FSEL R7, R3, +INF , P0 ;  /* 0x7f80000003077808 */ /* 0x000fca0000000000 */
[----:B------:R-:W0:Y:S02]  /*9690*/  MUFU.SQRT R6, R6 ;  /* 0x0000000600067308 */ /* 0x000e240000002000 */
[----:B0-----:R-:W-:Y:S01]  /*96a0*/  @P1 FMUL.FTZ R9, R6, R13 ;  /* 0x0000000d06091220 */ /* 0x001fe20000410000 */
[----:B------:R-:W-:-:S04]  /*96b0*/  FSETP.NEU.FTZ.AND P1, PT, R20, +INF , PT ;  /* 0x7f8000001400780b */ /* 0x000fc80003f3d000 */
        /* <DEDUP_REMOVED lines=25> */
[----:B------:R-:W-:-:S05]  /*9850*/  IMAD.MOV.U32 R20, RZ, RZ, 0x3e800000 ;  /* 0x3e800000ff147424 */ /* 0x000fca00078e00ff */
[----:B------:R-:W0:Y:S02]  /*9860*/  MUFU.SQRT R8, R8 ;  /* 0x0000000800087308 */ /* 0x000e240000002000 */
[----:B0-----:R-:W-:-:S04]  /*9870*/  FADD.FTZ R3, R5, R8 ;  /* 0x0000000805037221 */ /* 0x001fc80000010000 */
[C---:B------:R-:W-:Y:S01]  /*9880*/  FADD.FTZ.RZ R6, R3.reuse, 1 ;  /* 0x3f80000003067421 */ /* 0x040fe2000001c000 */
[----:B------:R-:W-:-:S03]  /*9890*/  ISETP.GE.U32.AND P0, PT, R3, 0x7f800000, PT ;  /* 0x7f8000000300780c */ /* 0x000fc60003f06070 */
[----:B------:R-:W-:-:S05]  /*98a0*/  VIADD R6, R6, 0xc0c00000 ;  /* 0xc0c0000006067836 */ /* 0x000fca0000000000 */
[----:B------:R-:W-:-:S04]  /*98b0*/  LOP3.LUT R6, R6, 0xff800000, RZ, 0xc0, !PT ;  /* 0xff80000006067812 */ /* 0x000fc800078ec0ff */
[----:B------:R-:W-:-:S05]  /*98c0*/  IADD3 R9, -R6, 0x40800000, RZ ;  /* 0x4080000006097810 */ /* 0x000fca0007ffe1ff */
[----:B------:R-:W-:Y:S01]  /*98d0*/  FFMA.FTZ R20, R9, R20, -1 ;  /* 0xbf80000009147423 */ /* 0x000fe20000010014 */
[----:B------:R-:W-:Y:S01]  /*98e0*/  IMAD.IADD R9, R3, 0x1, -R6 ;  /* 0x0000000103097824 */ /* 0x000fe200078e0a06 */
[----:B------:R-:W-:-:S03]  /*98f0*/  I2FP.F32.S32 R6, R6 ;  /* 0x0000000600067245 */ /* 0x000fc60000201400 */
[----:B------:R-:W-:Y:S01]  /*9900*/  FADD.FTZ R9, R9, R20 ;  /* 0x0000001409097221 */ /* 0x000fe20000010000 */
[----:B------:R-:W-:Y:S01]  /*9910*/  MOV R20, 0x3d39bf78 ;  /* 0x3d39bf7800147802 */ /* 0x000fe20000000f00 */
[----:B------:R-:W-:-:S04]  /*9920*/  FMUL.FTZ R6, R6, 1.1920928955078125e-07 ;  /* 0x3400000006067820 */ /* 0x000fc80000410000 */
        /* <DEDUP_REMOVED lines=18> */
.L_x_8776:
        /* <DEDUP_REMOVED lines=10> */
.L_x_8778:
[----:B------:R-:W-:-:S04]  /*9af0*/  FADD.FTZ R3, -R0, R7 ;  /* 0x0000000700037221 */ /* 0x000fc80000010100 */
[----:B------:R-:W-:-:S07]  /*9b00*/  FMUL.FTZ R3, R3, 0.5 ;  /* 0x3f00000003037820 */ /* 0x000fce0000410000 */
.L_x_8779:
[----:B------:R-:W-:Y:S05]  /*9b10*/  BSYNC B3 ;  /* 0x0000000000037941 */ /* 0x000fea0003800000 */
.L_x_8777:
        /* <DEDUP_REMOVED lines=11> */
.L_x_8781:
[----:B------:R-:W-:-:S04]  /*9bd0*/  FADD.FTZ R6, R4, -R9 ;  /* 0x8000000904067221 */ /* 0x000fc80000010000 */
[----:B------:R-:W-:-:S07]  /*9be0*/  FMUL.FTZ R6, R6, 0.5 ;  /* 0x3f00000006067820 */ /* 0x000fce0000410000 */
.L_x_8782:
[----:B------:R-:W-:Y:S05]  /*9bf0*/  BSYNC B3 ;  /* 0x0000000000037941 */ /* 0x000fea0003800000 */
.L_x_8780:
[----:B------:R-:W-:Y:S01]  /*9c00*/  FADD.FTZ R6, R6, R3 ;  /* 0x0000000306067221 */ /* 0x000fe20000010000 */
[----:B------:R-:W-:Y:S01]  /*9c10*/  FADD.FTZ R3, R13, 1 ;  /* 0x3f8000000d037421 */ /* 0x000fe20000010000 */
[----:B------:R-:W-:-:S03]  /*9c20*/  IMAD.MOV.U32 R20, RZ, RZ, 0x3e800000 ;  /* 0x3e800000ff147424 */ /* 0x000fc600078e00ff */
[----:B------:R-:W-:-:S04]  /*9c30*/  FMUL.FTZ R8, R3, R6 ;  /* 0x0000000603087220 */ /* 0x000fc80000410000 */
        /* <DEDUP_REMOVED lines=8> */
[-C--:B------:R-:W-:Y:S02]  /*9cc0*/  IADD3 R9, R3, -R6.reuse, RZ ;  /* 0x8000000603097210 */ /* 0x080fe40007ffe0ff */
[----:B------:R-:W-:-:S03]  /*9cd0*/  I2FP.F32.S32 R6, R6 ;  /* 0x0000000600067245 */ /* 0x000fc60000201400 */
[----:B------:R-:W-:Y:S01]  /*9ce0*/  FADD.FTZ R9, R9, R20 ;  /* 0x0000001409097221 */ /* 0x000fe20000010000 */
[----:B------:R-:W-:Y:S02]  /*9cf0*/  IMAD.MOV.U32 R20, RZ, RZ, 0x3d39bf78 ;  /* 0x3d39bf78ff147424 */ /* 0x000fe400078e00ff */
[----:B------:R-:W-:Y:S02]  /*9d00*/  FMUL.FTZ R6, R6, 1.1920928955078125e-07 ;  /* 0x3400000006067820 */ /* 0x000fe40000410000 */
        /* <DEDUP_REMOVED lines=18> */
.L_x_8775:
[----:B------:R0:W1:Y:S02]  /*9e30*/  MUFU.SQRT R28, R14 ;  /* 0x0000000e001c7308 */ /* 0x0000640000002000 */
.L_x_8774:
[----:B------:R-:W-:Y:S05]  /*9e40*/  BSYNC B2 ;  /* 0x0000000000027941 */ /* 0x000fea0003800000 */
.L_x_8773:
        /* <DEDUP_REMOVED lines=24> */
.L_x_8789:
[----:B------:R-:W-:-:S04]  /*9fd0*/  FADD.FTZ R0, -R0, R7 ;  /* 0x0000000700007221 */ /* 0x000fc80000010100 */
[----:B------:R-:W-:-:S07]  /*9fe0*/  FMUL.FTZ R0, R0, 0.5 ;  /* 0x3f00000000007820 */ /* 0x000fce0000410000 */
.L_x_8790:
[----:B------:R-:W-:Y:S05]  /*9ff0*/  BSYNC B3 ;  /* 0x0000000000037941 */ /* 0x000fea0003800000 */
.L_x_8788:
        /* <DEDUP_REMOVED lines=10> */
.L_x_8792:
[----:B------:R-:W-:-:S04]  /*a0a0*/  FADD.FTZ R4, -R5, R4 ;  /* 0x0000000405047221 */ /* 0x000fc80000010100 */
[----:B------:R-:W-:-:S07]  /*a0b0*/  FMUL.FTZ R5, R4, 0.5 ;  /* 0x3f00000004057820 */ /* 0x000fce0000410000 */
.L_x_8793:
[----:B------:R-:W-:Y:S05]  /*a0c0*/  BSYNC B3 ;  /* 0x0000000000037941 */ /* 0x000fea0003800000 */
.L_x_8791:
[----:B------:R-:W-:Y:S01]  /*a0d0*/  FADD.FTZ R0, R5, R0 ;  /* 0x0000000005007221 */ /* 0x000fe20000010000 */
[----:B------:R-:W-:Y:S01]  /*a0e0*/  FADD.FTZ R13, R12, R13 ;  /* 0x0000000d0c0d7221 */ /* 0x000fe20000010000 */
[----:B------:R-:W-:-:S03]  /*a0f0*/  PLOP3.LUT P0, PT, PT, PT, PT, 0x80, 0x0 ;  /* 0x000000000000781c */ /* 0x000fc60003f0f070 */
[----:B------:R-:W-:-:S06]  /*a100*/  FMUL.FTZ R13, R13, R0 ;  /* 0x000000000d0d7220 */ /* 0x000fcc0000410000 */
[----:B------:R-:W2:Y:S01]  /*a110*/  MUFU.SQRT R13, R13 ;  /* 0x0000000d000d7308 */ /* 0x000ea20000002000 */
[----:B------:R-:W-:Y:S05]  /*a120*/  BRA `(.L_x_8785) ;  /* 0x0000000000687947 */ /* 0x000fea0003800000 */
.L_x_8787:
        /* <DEDUP_REMOVED lines=15> */
.L_x_8786:
        /* <DEDUP_REMOVED lines=8> */
.L_x_8784:
[----:B------:R-:W-:Y:S01]  /*a2a0*/  PLOP3.LUT P0, PT, PT, PT, PT, 0x80, 0x0 ;  /* 0x000000000000781c */ /* 0x000fe20003f0f070 */
[----:B------:R-:W-:Y:S01]  /*a2b0*/  FMUL.FTZ R13, R13, 16777216 ;  /* 0x4b8000000d0d7820 */ /* 0x000fe20000410000 */
[----:B------:R-:W-:-:S11]  /*a2c0*/  FMUL.FTZ R12, R12, 16777216 ;  /* 0x4b8000000c0c7820 */ /* 0x000fd60000410000 */
.L_x_8785:
[----:B------:R-:W-:Y:S05]  /*a2d0*/  BSYNC B2 ;  /* 0x0000000000027941 */ /* 0x000fea0003800000 */
.L_x_8783:
        /* <DEDUP_REMOVED lines=33> */
.L_x_8796:
        /* <DEDUP_REMOVED lines=10> */
[----:B------:R-:W-:-:S04]  /*a590*/  MOV R6, 0x3d10ecef ;  /* 0x3d10ecef00067802 */ /* 0x000fc80000000f00 */
        /* <DEDUP_REMOVED lines=17> */
.L_x_8795:
        /* <DEDUP_REMOVED lines=21> */
.L_x_8800:
[----:B------:R-:W-:Y:S05]  /*a800*/  BSYNC B5 ;  /* 0x0000000000057941 */ /* 0x000fea0003800000 */
.L_x_8799:
        /* <DEDUP_REMOVED lines=18> */
.L_x_8802:
[----:B------:R-:W-:Y:S01]  /*a930*/  ISETP.GE.AND P0, PT, R12, RZ, PT ;  /* 0x000000ff0c00720c */ /* 0x000fe20003f06270 */
[----:B------:R-:W-:-:S12]  /*a940*/  IMAD.MOV.U32 R3, RZ, RZ, 0x3fd774eb ;  /* 0x3fd774ebff037424 */ /* 0x000fd800078e00ff */
[----:B------:R-:W-:-:S04]  /*a950*/  @P0 FFMA.FTZ R0, R3, 0.93318945169448852539, -R0 ;  /* 0x3f6ee58103000823 */ /* 0x000fc80000010800 */
[----:B------:R-:W-:-:S07]  /*a960*/  @!P0 FFMA.FTZ R0, R3, 0.93318945169448852539, R0 ;  /* 0x3f6ee58103008823 */ /* 0x000fce0000010000 */
.L_x_8803:
[----:B------:R-:W-:Y:S05]  /*a970*/  BSYNC B2 ;  /* 0x0000000000027941 */ /* 0x000fea0003800000 */
.L_x_8801:
        /* <DEDUP_REMOVED lines=11> */
.L_x_8798:
        /* <DEDUP_REMOVED lines=18> */
.L_x_8805:
[----:B------:R-:W-:Y:S05]  /*ab50*/  BSYNC B5 ;  /* 0x0000000000057941 */ /* 0x000fea0003800000 */
.L_x_8804:
        /* <DEDUP_REMOVED lines=18> */
.L_x_8807:
[----:B------:R-:W-:Y:S01]  /*ac80*/  ISETP.GE.AND P0, PT, R12, RZ, PT ;  /* 0x000000ff0c00720c */ /* 0x000fe20003f06270 */
[----:B------:R-:W-:-:S12]  /*ac90*/  HFMA2.MMA R3, -RZ, RZ, 1.9599609375, 20144 ;  /* 0x3fd774ebff037435 */ /* 0x000fd800000001ff */
[----:B------:R-:W-:-:S04]  /*aca0*/  @P0 FFMA.FTZ R0, R3, 0.93318945169448852539, -R0 ;  /* 0x3f6ee58103000823 */ /* 0x000fc80000010800 */
[----:B------:R-:W-:-:S07]  /*acb0*/  @!P0 FFMA.FTZ R0, R3, 0.93318945169448852539, R0 ;  /* 0x3f6ee58103008823 */ /* 0x000fce0000010000 */
.L_x_8808:
[----:B------:R-:W-:Y:S05]  /*acc0*/  BSYNC B2 ;  /* 0x0000000000027941 */ /* 0x000fea0003800000 */
.L_x_8806:
        /* <DEDUP_REMOVED lines=10> */
.L_x_8797:
[----:B------:R-:W-:Y:S05]  /*ad70*/  BSYNC B4 ;  /* 0x0000000000047941 */ /* 0x000fea0003800000 */
.L_x_8794:
[----:B------:R-:W-:-:S13]  /*ad80*/  ISETP.NE.AND P0, PT, R15, RZ, PT ;  /* 0x000000ff0f00720c */ /* 0x000fda0003f05270 */
[----:B-1----:R-:W-:Y:S01]  /*ad90*/  @!P0 FADD.FTZ R28, -R28, -RZ ;  /* 0x800000ff1c1c8221 */ /* 0x002fe20000010100 */
[----:B------:R-:W-:Y:S06]  /*ada0*/  BRA `(.L_x_8809) ;  /* 0x0000000c00787947 */ /* 0x000fec0003800000 */
.L_x_8772:
[----:B------:R-:W-:Y:S01]  /*adb0*/  FADD.FTZ R0, -R18, 6.1232342629258392722e-17 ;  /* 0x248d313212007421 */ /* 0x000fe20000010100 */
[----:B------:R-:W-:-:S03]  /*adc0*/  FADD.FTZ R28, -R19, -RZ ;  /* 0x800000ff131c7221 */ /* 0x000fc60000010100 */
[----:B------:R-:W-:Y:S01]  /*add0*/  FADD.FTZ R0, R0, 1.5707963705062866211 ;  /* 0x3fc90fdb00007421 */ /* 0x000fe20000010000 */
[----:B------:R-:W-:Y:S06]  /*ade0*/  BRA `(.L_x_8809) ;  /* 0x0000000c00687947 */ /* 0x000fec0003800000 */
.L_x_8771:
[----:B------:R-:W-:Y:S02]  /*adf0*/  IMAD.MOV.U32 R0, RZ, RZ, RZ ;  /* 0x000000ffff007224 */ /* 0x000fe400078e00ff */
[----:B------:R-:W-:Y:S01]  /*ae00*/  FADD.FTZ R28, -R19, -RZ ;  /* 0x800000ff131c7221 */ /* 0x000fe20000010100 */
[----:B------:R-:W-:Y:S06]  /*ae10*/  BRA `(.L_x_8809) ;  /* 0x0000000c005c7947 */ /* 0x000fec0003800000 */
.L_x_8770:
[----:B------:R-:W-:Y:S01]  /*ae20*/  FSETP.GEU.FTZ.AND P6, PT, R12, |R19|, PT ;  /* 0x400000130c00720b */ /* 0x000fe20003fde000 */
[----:B------:R-:W-:Y:S03]  /*ae30*/  BSSY B4, `(.L_x_8810) ;  /* 0x00000c1000047945 */ /* 0x000fe60003800000 */
[----:B--2-4-:R-:W-:Y:S02]  /*ae40*/  FSEL R13, R14, R12, !P6 ;  /* 0x0000000c0e0d7208 */ /* 0x014fe40007000000 */
        /* <DEDUP_REMOVED lines=20> */
[----:B------:R-:W-:Y:S05]  /*af90*/  CALL.REL.NOINC `($__internal_15_$__cuda_sm3x_div_rn_ftz_f32_slowpath) ;  /* 0x0000007000c07944 */ /* 0x000fea0003c00000 */
[----:B------:R-:W-:-:S07]  /*afa0*/  MOV R3, R0 ;  /* 0x0000000000037202 */ /* 0x000fce0000000f00 */
.L_x_8814:
[----:B------:R-:W-:Y:S05]  /*afb0*/  BSYNC B5 ;  /* 0x0000000000057941 */ /* 0x000fea0003800000 */
.L_x_8813:
        /* <DEDUP_REMOVED lines=18> */
.L_x_8816:
[----:B------:R-:W-:Y:S01]  /*b0e0*/  ISETP.GE.AND P0, PT, R18, RZ, PT ;  /* 0x000000ff1200720c */ /* 0x000fe20003f06270 */
[----:B------:R-:W-:-:S12]  /*b0f0*/  IMAD.MOV.U32 R3, RZ, RZ, 0x3fd774eb ;  /* 0x3fd774ebff037424 */ /* 0x000fd800078e00ff */
[----:B------:R-:W-:-:S04]  /*b100*/  @P0 FFMA.FTZ R0, R3, 0.93318945169448852539, -R0 ;  /* 0x3f6ee58103000823 */ /* 0x000fc80000010800 */
[----:B------:R-:W-:-:S07]  /*b110*/  @!P0 FFMA.FTZ R0, R3, 0.93318945169448852539, R0 ;  /* 0x3f6ee58103008823 */ /* 0x000fce0000010000 */
.L_x_8817:
[----:B------:R-:W-:Y:S05]  /*b120*/  BSYNC B2 ;  /* 0x0000000000027941 */ /* 0x000fea0003800000 */
.L_x_8815:
        /* <DEDUP_REMOVED lines=13> */
.L_x_8812:
        /* <DEDUP_REMOVED lines=12> */
[----:B------:R-:W-:-:S07]  /*b2c0*/  IMAD.MOV.U32 R3, RZ, RZ, R0 ;  /* 0x000000ffff037224 */ /* 0x000fce00078e0000 */
.L_x_8820:
[----:B------:R-:W-:Y:S05]  /*b2d0*/  BSYNC B5 ;  /* 0x0000000000057941 */ /* 0x000fea0003800000 */
.L_x_8819:
        /* <DEDUP_REMOVED lines=18> */
.L_x_8822:
[----:B------:R-:W-:Y:S01]  /*b400*/  ISETP.GE.AND P0, PT, R18, RZ, PT ;  /* 0x000000ff1200720c */ /* 0x000fe20003f06270 */
[----:B------:R-:W-:-:S12]  /*b410*/  IMAD.MOV.U32 R3, RZ, RZ, 0x3fd774eb ;  /* 0x3fd774ebff037424 */ /* 0x000fd800078e00ff */
[----:B------:R-:W-:-:S04]  /*b420*/  @P0 FFMA.FTZ R0, R3, 0.93318945169448852539, -R0 ;  /* 0x3f6ee58103000823 */ /* 0x000fc80000010800 */
[----:B------:R-:W-:-:S07]  /*b430*/  @!P0 FFMA.FTZ R0, R3, 0.93318945169448852539, R0 ;  /* 0x3f6ee58103008823 */ /* 0x000fce0000010000 */
.L_x_8823:
[----:B------:R-:W-:Y:S05]  /*b440*/  BSYNC B2 ;  /* 0x0000000000027941 */ /* 0x000fea0003800000 */
.L_x_8821:
        /* <DEDUP_REMOVED lines=27> */
.L_x_8811:
        /* <DEDUP_REMOVED lines=32> */
[----:B------:R-:W-:Y:S05]  /*b800*/  CALL.REL.NOINC `($__internal_15_$__cuda_sm3x_div_rn_ftz_f32_slowpath) ;  /* 0x0000006800a47944 */ /* 0x000fea0003c00000 */
[----:B------:R-:W-:-:S07]  /*b810*/  IMAD.MOV.U32 R3, RZ, RZ, R0 ;  /* 0x000000ffff037224 */ /* 0x000fce00078e0000 */
.L_x_8825:
[----:B------:R-:W-:Y:S05]  /*b820*/  BSYNC B5 ;  /* 0x0000000000057941 */ /* 0x000fea0003800000 */
.L_x_8824:
        /* <DEDUP_REMOVED lines=18> */
.L_x_8827:
[----:B------:R-:W-:Y:S01]  /*b950*/  ISETP.GE.AND P0, PT, R18, RZ, PT ;  /* 0x000000ff1200720c */ /* 0x000fe20003f06270 */
[----:B------:R-:W-:-:S12]  /*b960*/  HFMA2.MMA R3, -RZ, RZ, 1.9599609375, 20144 ;  /* 0x3fd774ebff037435 */ /* 0x000fd800000001ff */
[----:B------:R-:W-:-:S04]  /*b970*/  @P0 FFMA.FTZ R0, R3, 0.93318945169448852539, -R0 ;  /* 0x3f6ee58103000823 */ /* 0x000fc80000010800 */
[----:B------:R-:W-:-:S07]  /*b980*/  @!P0 FFMA.FTZ R0, R3, 0.93318945169448852539, R0 ;  /* 0x3f6ee58103008823 */ /* 0x000fce0000010000 */
.L_x_8828:
[----:B------:R-:W-:Y:S05]  /*b990*/  BSYNC B2 ;  /* 0x0000000000027941 */ /* 0x000fea0003800000 */
.L_x_8826:
        /* <DEDUP_REMOVED lines=10> */
.L_x_8818:
[----:B------:R-:W-:Y:S05]  /*ba40*/  BSYNC B4 ;  /* 0x0000000000047941 */ /* 0x000fea0003800000 */
.L_x_8810:
[----:B------:R-:W-:Y:S01]  /*ba50*/  ISETP.NE.AND P0, PT, R15, RZ, PT ;  /* 0x000000ff0f00720c */ /* 0x000fe20003f05270 */
[----:B------:R-:W-:Y:S01]  /*ba60*/  FADD.FTZ R28, R28, 0.69314718246459960938 ;  /* 0x3f3172181c1c7421 */ /* 0x000fe20000010000 */
[----:B------:R-:W-:-:S11]  /*ba70*/  FADD.FTZ R0, |R0|, -RZ ;  /* 0x800000ff00007221 */ /* 0x000fd60000010200 */
[----:B------:R-:W-:Y:S01]  /*ba80*/  @!P0 FADD.FTZ R28, -R28, -RZ ;  /* 0x800000ff1c1c8221 */ /* 0x000fe20000010100 */
[----:B------:R-:W-:Y:S06]  /*ba90*/  BRA `(.L_x_8809) ;  /* 0x00000000003c7947 */ /* 0x000fec0003800000 */
.L_x_8769:
        /* <DEDUP_REMOVED lines=15> */
.L_x_8809:
[----:B------:R-:W-:Y:S05]  /*bb90*/  BSYNC B0 ;  /* 0x0000000000007941 */ /* 0x000fea0003800000 */
.L_x_8768:
[----:B------:R-:W-:Y:S01]  /*bba0*/  FSETP.GTU.FTZ.AND P0, PT, |R0|, +INF , PT ;  /* 0x7f8000000000780b */ /* 0x000fe20003f1c200 */
[----:B------:R-:W-:-:S12]  /*bbb0*/  FADD.FTZ R3, |R28|, -RZ ;  /* 0x800000ff1c037221 */ /* 0x000fd80000010200 */
[----:B------:R-:W-:Y:S05]  /*bbc0*/  @P0 BRA `(.L_x_8829) ;  /* 0x0000000000180947 */ /* 0x000fea0003800000 */
[----:B------:R-:W-:Y:S01]  /*bbd0*/  FSETP.GTU.FTZ.AND P0, PT, R3, +INF , PT ;  /* 0x7f8000000300780b */ /* 0x000fe20003f1c000 */
[----:B------:R-:W-:-:S12]  /*bbe0*/  IMAD.MOV.U32 R29, RZ, RZ, R28 ;  /* 0x000000ffff1d7224 */ /* 0x000fd800078e001c */
[----:B------:R-:W-:Y:S05]  /*bbf0*/  @P0 BRA `(.L_x_8767) ;  /* 0x0000000000180947 */ /* 0x000fea0003800000 */
[----:B------:R-:W-:Y:S01]  /*bc00*/  LOP3.LUT R29, R0, 0x80000000, R19, 0xb8, !PT ;  /* 0x80000000001d7812 */ /* 0x000fe200078eb813 */
[----:B------:R-:W-:Y:S01]  /*bc10*/  IMAD.MOV.U32 R28, RZ, RZ, R3 ;  /* 0x000000ffff1c7224 */ /* 0x000fe200078e0003 */
[----:B------:R-:W-:Y:S06]  /*bc20*/  BRA `(.L_x_8767) ;  /* 0x00000000000c7947 */ /* 0x000fec0003800000 */
.L_x_8829:
[----:B------:R-:W-:Y:S01]  /*bc30*/  FSETP.GTU.FTZ.AND P0, PT, R3, +INF , PT ;  /* 0x7f8000000300780b */ /* 0x000fe20003f1c000 */
[----:B------:R-:W-:-:S12]  /*bc40*/  IMAD.MOV.U32 R29, RZ, RZ, R0 ;  /* 0x000000ffff1d7224 */ /* 0x000fd800078e0000 */
[----:B------:R-:W-:-:S07]  /*bc50*/  @!P0 MOV R28, R3 ;  /* 0x00000003001c8202 */ /* 0x000fce0000000f00 */
.L_x_8767:
[----:B------:R-:W-:Y:S05]  /*bc60*/  BSYNC B1 ;  /* 0x0000000000017941 */ /* 0x000fea0003800000 */
.L_x_8766:
[----:B------:R-:W-:Y:S01]  /*bc70*/  VIADD R3, R2, 0x180 ;  /* 0x0000018002037836 */ /* 0x000fe20000000000 */
[----:B------:R-:W-:Y:S01]  /*bc80*/  BSSY B1, `(.L_x_8830) ;  /* 0x0000291000017945 */ /* 0x000fe20003800000 */
[----:B------:R-:W-:-:S03]  /*bc90*/  IMAD.MOV.U32 R26, RZ, RZ, RZ ;  /* 0x000000ffff1a7224 */ /* 0x000fc600078e00ff */
        /* <DEDUP_REMOVED lines=28> */
[----:B---3--:R-:W-:Y:S02]  /*be60*/  LOP3.LUT R7, R4, 0xfe000000, RZ, 0xc0, !PT ;  /* 0xfe00000004077812 */ /* 0x008fe400078ec0ff */
[-C--:B------:R-:W-:Y:S02]  /*be70*/  VIMNMX R3, R9, R8.reuse, !PT ;  /* 0x0000000809037248 */ /* 0x080fe40007fe0100 */
[----:B--2-4-:R-:W-:Y:S02]  /*be80*/  IADD3 R13, -R7, 0x7e800000, RZ ;  /* 0x7e800000070d7810 */ /* 0x014fe40007ffe1ff */
        /* <DEDUP_REMOVED lines=79> */
.L_x_8840:
        /* <DEDUP_REMOVED lines=10> */
.L_x_8842:
[----:B------:R-:W-:-:S04]  /*c420*/  FADD.FTZ R3, -R0, R7 ;  /* 0x0000000700037221 */ /* 0x000fc80000010100 */
[----:B------:R-:W-:-:S07]  /*c430*/  FMUL.FTZ R3, R3, 0.5 ;  /* 0x3f00000003037820 */ /* 0x000fce0000410000 */
.L_x_8843:
[----:B------:R-:W-:Y:S05]  /*c440*/  BSYNC B3 ;  /* 0x0000000000037941 */ /* 0x000fea0003800000 */
.L_x_8841:
        /* <DEDUP_REMOVED lines=11> */
.L_x_8845:
[----:B------:R-:W-:-:S04]  /*c500*/  FADD.FTZ R6, R4, -R9 ;  /* 0x8000000904067221 */ /* 0x000fc80000010000 */
[----:B------:R-:W-:-:S07]  /*c510*/  FMUL.FTZ R6, R6, 0.5 ;  /* 0x3f00000006067820 */ /* 0x000fce0000410000 */
.L_x_8846:
[----:B------:R-:W-:Y:S05]  /*c520*/  BSYNC B3 ;  /* 0x0000000000037941 */ /* 0x000fea0003800000 */
.L_x_8844:
        /* <DEDUP_REMOVED lines=35> */
.L_x_8839:
[----:B------:R0:W1:Y:S02]  /*c760*/  MUFU.SQRT R26, R14 ;  /* 0x0000000e001a7308 */ /* 0x0000640000002000 */
.L_x_8838:
[----:B------:R-:W-:Y:S05]  /*c770*/  BSYNC B2 ;  /* 0x0000000000027941 */ /* 0x000fea0003800000 */
.L_x_8837:
        /* <DEDUP_REMOVED lines=24> */
.L_x_8853:
[----:B------:R-:W-:-:S04]  /*c900*/  FADD.FTZ R0, -R0, R7 ;  /* 0x0000000700007221 */ /* 0x000fc80000010100 */
[----:B------:R-:W-:-:S07]  /*c910*/  FMUL.FTZ R0, R0, 0.5 ;  /* 0x3f00000000007820 */ /* 0x000fce0000410000 */
.L_x_8854:
[----:B------:R-:W-:Y:S05]  /*c920*/  BSYNC B3 ;  /* 0x0000000000037941 */ /* 0x000fea0003800000 */
.L_x_8852:
        /* <DEDUP_REMOVED lines=10> */
.L_x_8856:
[----:B------:R-:W-:-:S04]  /*c9d0*/  FADD.FTZ R4, -R5, R4 ;  /* 0x0000000405047221 */ /* 0x000fc80000010100 */
[----:B------:R-:W-:-:S07]  /*c9e0*/  FMUL.FTZ R5, R4, 0.5 ;  /* 0x3f00000004057820 */ /* 0x000fce0000410000 */
.L_x_8857:
[----:B------:R-:W-:Y:S05]  /*c9f0*/  BSYNC B3 ;  /* 0x0000000000037941 */ /* 0x000fea0003800000 */
.L_x_8855:
[----:B------:R-:W-:Y:S01]  /*ca00*/  FADD.FTZ R0, R5, R0 ;  /* 0x0000000005007221 */ /* 0x000fe20000010000 */
[----:B------:R-:W-:Y:S01]  /*ca10*/  FADD.FTZ R13, R12, R13 ;  /* 0x0000000d0c0d7221 */ /* 0x000fe20000010000 */
[----:B------:R-:W-:-:S03]  /*ca20*/  PLOP3.LUT P0, PT, PT, PT, PT, 0x80, 0x0 ;  /* 0x000000000000781c */ /* 0x000fc60003f0f070 */
[----:B------:R-:W-:-:S06]  /*ca30*/  FMUL.FTZ R13, R13, R0 ;  /* 0x000000000d0d7220 */ /* 0x000fcc0000410000 */
[----:B------:R-:W4:Y:S01]  /*ca40*/  MUFU.SQRT R13, R13 ;  /* 0x0000000d000d7308 */ /* 0x000f220000002000 */
[----:B------:R-:W-:Y:S05]  /*ca50*/  BRA `(.L_x_8849) ;  /* 0x0000000000687947 */ /* 0x000fea0003800000 */
.L_x_8851:
        /* <DEDUP_REMOVED lines=15> */
.L_x_8850:
        /* <DEDUP_REMOVED lines=8> */
.L_x_8848:
[----:B------:R-:W-:Y:S01]  /*cbd0*/  PLOP3.LUT P0, PT, PT, PT, PT, 0x80, 0x0 ;  /* 0x000000000000781c */ /* 0x000fe20003f0f070 */
[----:B------:R-:W-:Y:S01]  /*cbe0*/  FMUL.FTZ R13, R13, 16777216 ;  /* 0x4b8000000d0d7820 */ /* 0x000fe20000410000 */
[----:B------:R-:W-:-:S11]  /*cbf0*/  FMUL.FTZ R12, R12, 16777216 ;  /* 0x4b8000000c0c7820 */ /* 0x000fd60000410000 */
.L_x_8849:
[----:B------:R-:W-:Y:S05]  /*cc00*/  BSYNC B2 ;  /* 0x0000000000027941 */ /* 0x000fea0003800000 */
.L_x_8847:
        /* <DEDUP_REMOVED lines=33> */
.L_x_8860:
        /* <DEDUP_REMOVED lines=28> */
.L_x_8859:
        /* <DEDUP_REMOVED lines=17> */
[----:B--2---:R-:W-:Y:S02]  /*d0f0*/  MOV R7, R14 ;  /* 0x0000000e00077202 */ /* 0x004fe40000000f00 */
[----:B------:R-:W-:-:S07]  /*d100*/  MOV R3, 0xd120 ;  /* 0x0000d12000037802 */ /* 0x000fce0000000f00 */
[----:B-1----:R-:W-:Y:S05]  /*d110*/  CALL.REL.NOINC `($__internal_15_$__cuda_sm3x_div_rn_ftz_f32_slowpath) ;  /* 0x0000005000607944 */ /* 0x002fea0003c00000 */
[----:B------:R-:W-:-:S07]  /*d120*/  IMAD.MOV.U32 R3, RZ, RZ, R0 ;  /* 0x000000ffff037224 */ /* 0x000fce00078e0000 */
.L_x_8864:
[----:B------:R-:W-:Y:S05]  /*d130*/  BSYNC B5 ;  /* 0x0000000000057941 */ /* 0x000fea0003800000 */
.L_x_8863:
        /* <DEDUP_REMOVED lines=18> */
.L_x_8866:
[----:B------:R-:W-:Y:S01]  /*d260*/  ISETP.GE.AND P0, PT, R12, RZ, PT ;  /* 0x000000ff0c00720c */ /* 0x000fe20003f06270 */
[----:B------:R-:W-:-:S12]  /*d270*/  HFMA2.MMA R3, -RZ, RZ, 1.9599609375, 20144 ;  /* 0x3fd774ebff037435 */ /* 0x000fd800000001ff */
[----:B------:R-:W-:-:S04]  /*d280*/  @P0 FFMA.FTZ R0, R3, 0.93318945169448852539, -R0 ;  /* 0x3f6ee58103000823 */ /* 0x000fc80000010800 */
[----:B------:R-:W-:-:S07]  /*d290*/  @!P0 FFMA.FTZ R0, R3, 0.93318945169448852539, R0 ;  /* 0x3f6ee58103008823 */ /* 0x000fce0000010000 */
.L_x_8867:
[----:B------:R-:W-:Y:S05]  /*d2a0*/  BSYNC B2 ;  /* 0x0000000000027941 */ /* 0x000fea0003800000 */
.L_x_8865:
        /* <DEDUP_REMOVED lines=11> */
.L_x_8862:
        /* <DEDUP_REMOVED lines=14> */
[----:B--2---:R-:W-:Y:S01]  /*d440*/  IMAD.MOV.U32 R7, RZ, RZ, R14 ;  /* 0x000000ffff077224 */ /* 0x004fe200078e000e */
[----:B------:R-:W-:-:S07]  /*d450*/  MOV R3, 0xd470 ;  /* 0x0000d47000037802 */ /* 0x000fce0000000f00 */
[----:B-1----:R-:W-:Y:S05]  /*d460*/  CALL.REL.NOINC `($__internal_15_$__cuda_sm3x_div_rn_ftz_f32_slowpath) ;  /* 0x0000004c008c7944 */ /* 0x002fea0003c00000 */
[----:B------:R-:W-:-:S07]  /*d470*/  IMAD.MOV.U32 R3, RZ, RZ, R0 ;  /* 0x000000ffff037224 */ /* 0x000fce00078e0000 */
.L_x_8869:
[----:B------:R-:W-:Y:S05]  /*d480*/  BSYNC B5 ;  /* 0x0000000000057941 */ /* 0x000fea0003800000 */
.L_x_8868:
        /* <DEDUP_REMOVED lines=18> */
.L_x_8871:
[----:B------:R-:W-:Y:S01]  /*d5b0*/  ISETP.GE.AND P0, PT, R12, RZ, PT ;  /* 0x000000ff0c00720c */ /* 0x000fe20003f06270 */
[----:B------:R-:W-:-:S12]  /*d5c0*/  IMAD.MOV.U32 R3, RZ, RZ, 0x3fd774eb ;  /* 0x3fd774ebff037424 */ /* 0x000fd800078e00ff */
[----:B------:R-:W-:-:S04]  /*d5d0*/  @P0 FFMA.FTZ R0, R3, 0.93318945169448852539, -R0 ;  /* 0x3f6ee58103000823 */ /* 0x000fc80000010800 */
[----:B------:R-:W-:-:S07]  /*d5e0*/  @!P0 FFMA.FTZ R0, R3, 0.93318945169448852539, R0 ;  /* 0x3f6ee58103008823 */ /* 0x000fce0000010000 */
.L_x_8872:
[----:B------:R-:W-:Y:S05]  /*d5f0*/  BSYNC B2 ;  /* 0x0000000000027941 */ /* 0x000fea0003800000 */
.L_x_8870:
        /* <DEDUP_REMOVED lines=10> */
.L_x_8861:
[----:B------:R-:W-:Y:S05]  /*d6a0*/  BSYNC B4 ;  /* 0x0000000000047941 */ /* 0x000fea0003800000 */
.L_x_8858:
[----:B------:R-:W-:-:S13]  /*d6b0*/  ISETP.NE.AND P0, PT, R15, RZ, PT ;  /* 0x000000ff0f00720c */ /* 0x000fda0003f05270 */
[----:B-1----:R-:W-:Y:S01]  /*d6c0*/  @!P0 FADD.FTZ R26, -R26, -RZ ;  /* 0x800000ff1a1a8221 */ /* 0x002fe20000010100 */
[----:B------:R-:W-:Y:S06]  /*d6d0*/  BRA `(.L_x_8873) ;  /* 0x0000000c00787947 */ /* 0x000fec0003800000 */
.L_x_8836:
[----:B------:R-:W-:Y:S01]  /*d6e0*/  FADD.FTZ R0, -R22, 6.1232342629258392722e-17 ;  /* 0x248d313216007421 */ /* 0x000fe20000010100 */
[----:B------:R-:W-:-:S03]  /*d6f0*/  FADD.FTZ R26, -R23, -RZ ;  /* 0x800000ff171a7221 */ /* 0x000fc60000010100 */
[----:B------:R-:W-:Y:S01]  /*d700*/  FADD.FTZ R0, R0, 1.5707963705062866211 ;  /* 0x3fc90fdb00007421 */ /* 0x000fe20000010000 */
[----:B------:R-:W-:Y:S06]  /*d710*/  BRA `(.L_x_8873) ;  /* 0x0000000c00687947 */ /* 0x000fec0003800000 */
.L_x_8835:
[----:B------:R-:W-:Y:S01]  /*d720*/  HFMA2.MMA R0, -RZ, RZ, 0, 0 ;  /* 0x00000000ff007435 */ /* 0x000fe200000001ff */
[----:B------:R-:W-:Y:S01]  /*d730*/  FADD.FTZ R26, -R23, -RZ ;  /* 0x800000ff171a7221 */ /* 0x000fe20000010100 */
[----:B------:R-:W-:Y:S09]  /*d740*/  BRA `(.L_x_8873) ;  /* 0x0000000c005c7947 */ /* 0x000ff20003800000 */
.L_x_8834:
        /* <DEDUP_REMOVED lines=25> */
.L_x_8878:
[----:B------:R-:W-:Y:S05]  /*d8e0*/  BSYNC B5 ;  /* 0x0000000000057941 */ /* 0x000fea0003800000 */
.L_x_8877:
        /* <DEDUP_REMOVED lines=18> */
.L_x_8880:
[----:B------:R-:W-:Y:S01]  /*da10*/  ISETP.GE.AND P0, PT, R22, RZ, PT ;  /* 0x000000ff1600720c */ /* 0x000fe20003f06270 */
[----:B------:R-:W-:-:S12]  /*da20*/  IMAD.MOV.U32 R3, RZ, RZ, 0x3fd774eb ;  /* 0x3fd774ebff037424 */ /* 0x000fd800078e00ff */
[----:B------:R-:W-:-:S04]  /*da30*/  @P0 FFMA.FTZ R0, R3, 0.93318945169448852539, -R0 ;  /* 0x3f6ee58103000823 */ /* 0x000fc80000010800 */
[----:B------:R-:W-:-:S07]  /*da40*/  @!P0 FFMA.FTZ R0, R3, 0.93318945169448852539, R0 ;  /* 0x3f6ee58103008823 */ /* 0x000fce0000010000 */
.L_x_8881:
[----:B------:R-:W-:Y:S05]  /*da50*/  BSYNC B2 ;  /* 0x0000000000027941 */ /* 0x000fea0003800000 */
.L_x_8879:
        /* <DEDUP_REMOVED lines=13> */
.L_x_8876:
        /* <DEDUP_REMOVED lines=13> */
.L_x_8884:
[----:B------:R-:W-:Y:S05]  /*dc00*/  BSYNC B5 ;  /* 0x0000000000057941 */ /* 0x000fea0003800000 */
.L_x_8883:
        /* <DEDUP_REMOVED lines=18> */
.L_x_8886:
[----:B------:R-:W-:Y:S01]  /*dd30*/  ISETP.GE.AND P0, PT, R22, RZ, PT ;  /* 0x000000ff1600720c */ /* 0x000fe20003f06270 */
[----:B------:R-:W-:-:S12]  /*dd40*/  IMAD.MOV.U32 R3, RZ, RZ, 0x3fd774eb ;  /* 0x3fd774ebff037424 */ /* 0x000fd800078e00ff */
[----:B------:R-:W-:-:S04]  /*dd50*/  @P0 FFMA.FTZ R0, R3, 0.93318945169448852539, -R0 ;  /* 0x3f6ee58103000823 */ /* 0x000fc80000010800 */
[----:B------:R-:W-:-:S07]  /*dd60*/  @!P0 FFMA.FTZ R0, R3, 0.93318945169448852539, R0 ;  /* 0x3f6ee58103008823 */ /* 0x000fce0000010000 */
.L_x_8887:
[----:B------:R-:W-:Y:S05]  /*dd70*/  BSYNC B2 ;  /* 0x0000000000027941 */ /* 0x000fea0003800000 */
.L_x_8885:
        /* <DEDUP_REMOVED lines=27> */
.L_x_8875:
        /* <DEDUP_REMOVED lines=34> */
.L_x_8889:
[----:B------:R-:W-:Y:S05]  /*e150*/  BSYNC B5 ;  /* 0x0000000000057941 */ /* 0x000fea0003800000 */
.L_x_8888:
        /* <DEDUP_REMOVED lines=18> */
.L_x_8891:
[----:B------:R-:W-:Y:S01]  /*e280*/  ISETP.GE.AND P0, PT, R22, RZ, PT ;  /* 0x000000ff1600720c */ /* 0x000fe20003f06270 */
[----:B------:R-:W-:-:S12]  /*e290*/  IMAD.MOV.U32 R3, RZ, RZ, 0x3fd774eb ;  /* 0x3fd774ebff037424 */ /* 0x000fd800078e00ff */
[----:B------:R-:W-:-:S04]  /*e2a0*/  @P0 FFMA.FTZ R0, R3, 0.93318945169448852539, -R0 ;  /* 0x3f6ee58103000823 */ /* 0x000fc80000010800 */
[----:B------:R-:W-:-:S07]  /*e2b0*/  @!P0 FFMA.FTZ R0, R3, 0.93318945169448852539, R0 ;  /* 0x3f6ee58103008823 */ /* 0x000fce0000010000 */
.L_x_8892:
[----:B------:R-:W-:Y:S05]  /*e2c0*/  BSYNC B2 ;  /* 0x0000000000027941 */ /* 0x000fea0003800000 */
.L_x_8890:
        /* <DEDUP_REMOVED lines=10> */
.L_x_8882:
[----:B------:R-:W-:Y:S05]  /*e370*/  BSYNC B4 ;  /* 0x0000000000047941 */ /* 0x000fea0003800000 */
.L_x_8874:
[----:B------:R-:W-:Y:S01]  /*e380*/  ISETP.NE.AND P0, PT, R15, RZ, PT ;  /* 0x000000ff0f00720c */ /* 0x000fe20003f05270 */
[----:B------:R-:W-:Y:S01]  /*e390*/  FADD.FTZ R26, R26, 0.69314718246459960938 ;  /* 0x3f3172181a1a7421 */ /* 0x000fe20000010000 */
[----:B------:R-:W-:-:S11]  /*e3a0*/  FADD.FTZ R0, |R0|, -RZ ;  /* 0x800000ff00007221 */ /* 0x000fd60000010200 */
[----:B------:R-:W-:Y:S01]  /*e3b0*/  @!P0 FADD.FTZ R26, -R26, -RZ ;  /* 0x800000ff1a1a8221 */ /* 0x000fe20000010100 */
[----:B------:R-:W-:Y:S06]  /*e3c0*/  BRA `(.L_x_8873) ;  /* 0x00000000003c7947 */ /* 0x000fec0003800000 */
.L_x_8833:
        /* <DEDUP_REMOVED lines=15> */
.L_x_8873:
[----:B------:R-:W-:Y:S05]  /*e4c0*/  BSYNC B0 ;  /* 0x0000000000007941 */ /* 0x000fea0003800000 */
.L_x_8832:
        /* <DEDUP_REMOVED lines=9> */
.L_x_8893:
[----:B------:R-:W-:Y:S01]  /*e560*/  FSETP.GTU.FTZ.AND P0, PT, R3, +INF , PT ;  /* 0x7f8000000300780b */ /* 0x000fe20003f1c000 */
[----:B------:R-:W-:-:S12]  /*e570*/  IMAD.MOV.U32 R27, RZ, RZ, R0 ;  /* 0x000000ffff1b7224 */ /* 0x000fd800078e0000 */
[----:B------:R-:W-:-:S07]  /*e580*/  @!P0 IMAD.MOV.U32 R26, RZ, RZ, R3 ;  /* 0x000000ffff1a8224 */ /* 0x000fce00078e0003 */
.L_x_8831:
[----:B------:R-:W-:Y:S05]  /*e590*/  BSYNC B1 ;  /* 0x0000000000017941 */ /* 0x000fea0003800000 */
.L_x_8830:
        /* <DEDUP_REMOVED lines=9> */
[----:B-----5:R-:W-:-:S04]  /*e630*/  IMAD R0, R31, 0x200, R0 ;  /* 0x000002001f007824 */ /* 0x020fc800078e0200 */
[----:B------:R-:W-:Y:S01]  /*e640*/  IMAD R3, R0, UR4, RZ ;  /* 0x0000000400037c24 */ /* 0x000fe2000f8e02ff */
[----:B------:R-:W-:-:S04]  /*e650*/  MOV R0, R2 ;  /* 0x0000000200007202 */ /* 0x000fc80000000f00 */
        /* <DEDUP_REMOVED lines=16> */
.L_x_8900:
[----:B------:R-:W0:Y:S01]  /*e760*/  F2I.S64.TRUNC R10, R10 ;  /* 0x0000000a000a7311 */ /* 0x000e22000020d900 */
[----:B------:R-:W-:Y:S01]  /*e770*/  MOV R2, R16 ;  /* 0x0000001000027202 */ /* 0x000fe20000000f00 */
[----:B0-----:R-:W-:-:S05]  /*e780*/  IMAD.MOV.U32 R3, RZ, RZ, R10 ;  /* 0x000000ffff037224 */ /* 0x001fca00078e000a */
[----:B------:R0:W-:Y:S01]  /*e790*/  STG.E.U8 desc[UR36][R8.64], R3 ;  /* 0x0000000308007986 */ /* 0x0001e2000c101124 */
[----:B------:R-:W-:Y:S05]  /*e7a0*/  BRA `(.L_x_8902) ;  /* 0x0000000c00947947 */ /* 0x000fea0003800000 */
.L_x_8899:
[----:B------:R-:W-:-:S13]  /*e7b0*/  ISETP.NE.AND P0, PT, R0, 0x2, PT ;  /* 0x000000020000780c */ /* 0x000fda0003f05270 */
[----:B------:R-:W-:Y:S05]  /*e7c0*/  @!P0 BRA `(.L_x_8903) ;  /* 0x0000000000308947 */ /* 0x000fea0003800000 */
[----:B------:R-:W-:-:S13]  /*e7d0*/  ISETP.NE.AND P0, PT, R0, 0x3, PT ;  /* 0x000000030000780c */ /* 0x000fda0003f05270 */
[----:B------:R-:W-:Y:S05]  /*e7e0*/  @!P0 BRA `(.L_x_8904) ;  /* 0x0000000000188947 */ /* 0x000fea0003800000 */
[----:B------:R-:W-:-:S13]  /*e7f0*/  ISETP.NE.AND P0, PT, R0, 0x4, PT ;  /* 0x000000040000780c */ /* 0x000fda0003f05270 */
[----:B------:R-:W-:Y:S05]  /*e800*/  @P0 BRA `(.L_x_8901) ;  /* 0x0000000c00180947 */ /* 0x000fea0003800000 */
[----:B------:R-:W0:Y:S01]  /*e810*/  F2I.S64.TRUNC R10, R10 ;  /* 0x0000000a000a7311 */ /* 0x000e22000020d900 */
[----:B------:R-:W-:Y:S01]  /*e820*/  IMAD.MOV.U32 R2, RZ, RZ, R16 ;  /* 0x000000ffff027224 */ /* 0x000fe200078e0010 */
[----:B0-----:R0:W-:Y:S01]  /*e830*/  STG.E.64 desc[UR36][R8.64], R10 ;  /* 0x0000000a08007986 */ /* 0x0011e2000c101b24 */
[----:B------:R-:W-:Y:S05]  /*e840*/  BRA `(.L_x_8902) ;  /* 0x0000000c006c7947 */ /* 0x000fea0003800000 */
.L_x_8904:
[----:B------:R-:W0:Y:S01]  /*e850*/  F2I.FTZ.TRUNC.NTZ R3, R10 ;  /* 0x0000000a00037305 */ /* 0x000e22000021f100 */
[----:B------:R-:W-:Y:S01]  /*e860*/  IMAD.MOV.U32 R2, RZ, RZ, R16 ;  /* 0x000000ffff027224 */ /* 0x000fe200078e0010 */
[----:B0-----:R0:W-:Y:S01]  /*e870*/  STG.E desc[UR36][R8.64], R3 ;  /* 0x0000000308007986 */ /* 0x0011e2000c101924 */
[----:B------:R-:W-:Y:S05]  /*e880*/  BRA `(.L_x_8902) ;  /* 0x0000000c005c7947 */ /* 0x000fea0003800000 */
.L_x_8903:
[----:B------:R-:W0:Y:S01]  /*e890*/  F2I.FTZ.TRUNC.NTZ R3, R10 ;  /* 0x0000000a00037305 */ /* 0x000e22000021f100 */
[----:B------:R-:W-:Y:S01]  /*e8a0*/  IMAD.MOV.U32 R2, RZ, RZ, R16 ;  /* 0x000000ffff027224 */ /* 0x000fe200078e0010 */
[----:B0-----:R0:W-:Y:S01]  /*e8b0*/  STG.E.U16 desc[UR36][R8.64], R3 ;  /* 0x0000000308007986 */ /* 0x0011e2000c101524 */
[----:B------:R-:W-:Y:S05]  /*e8c0*/  BRA `(.L_x_8902) ;  /* 0x0000000c004c7947 */ /* 0x000fea0003800000 */
.L_x_8898:
[----:B------:R-:W-:-:S13]  /*e8d0*/  ISETP.GT.AND P0, PT, R0, 0x6, PT ;  /* 0x000000060000780c */ /* 0x000fda0003f04270 */
[----:B------:R-:W-:Y:S05]  /*e8e0*/  @P0 BRA `(.L_x_8905) ;  /* 0x00000000002c0947 */ /* 0x000fea0003800000 */
[----:B------:R-:W-:-:S13]  /*e8f0*/  ISETP.NE.AND P0, PT, R0, 0x5, PT ;  /* 0x000000050000780c */ /* 0x000fda0003f05270 */
[----:B------:R-:W-:Y:S05]  /*e900*/  @!P0 BRA `(.L_x_8906) ;  /* 0x0000000000148947 */ /* 0x000fea0003800000 */
[----:B------:R-:W-:-:S13]  /*e910*/  ISETP.NE.AND P0, PT, R0, 0x6, PT ;  /* 0x000000060000780c */ /* 0x000fda0003f05270 */
[----:B------:R-:W-:Y:S05]  /*e920*/  @P0 BRA `(.L_x_8901) ;  /* 0x0000000800d00947 */ /* 0x000fea0003800000 */
[----:B------:R0:W-:Y:S01]  /*e930*/  STG.E desc[UR36][R8.64], R10 ;  /* 0x0000000a08007986 */ /* 0x0001e2000c101924 */
[----:B------:R-:W-:Y:S01]  /*e940*/  MOV R2, R16 ;  /* 0x0000001000027202 */ /* 0x000fe20000000f00 */
[----:B------:R-:W-:Y:S06]  /*e950*/  BRA `(.L_x_8902) ;  /* 0x0000000c00287947 */ /* 0x000fec0003800000 */
.L_x_8906:
[----:B------:R-:W-:Y:S01]  /*e960*/  F2FP.F16.F32.PACK_AB R10, RZ, R10 ;  /* 0x0000000aff0a723e */ /* 0x000fe200000000ff */
[----:B------:R-:W-:-:S04]  /*e970*/  IMAD.MOV.U32 R2, RZ, RZ, R16 ;  /* 0x000000ffff027224 */ /* 0x000fc800078e0010 */
[----:B------:R0:W-:Y:S01]  /*e980*/  STG.E.U16 desc[UR36][R8.64], R10 ;  /* 0x0000000a08007986 */ /* 0x0001e2000c101524 */
[----:B------:R-:W-:Y:S05]  /*e990*/  BRA `(.L_x_8902) ;  /* 0x0000000c00187947 */ /* 0x000fea0003800000 */
.L_x_8905:
[----:B------:R-:W-:-:S13]  /*e9a0*/  ISETP.NE.AND P0, PT, R0, 0x7, PT ;  /* 0x000000070000780c */ /* 0x000fda0003f05270 */
[----:B------:R-:W-:Y:S05]  /*e9b0*/  @!P0 BRA `(.L_x_8907) ;  /* 0x00000000002c8947 */ /* 0x000fea0003800000 */
[----:B------:R-:W-:-:S13]  /*e9c0*/  ISETP.NE.AND P0, PT, R0, 0x8, PT ;  /* 0x000000080000780c */ /* 0x000fda0003f05270 */
[----:B------:R-:W-:Y:S05]  /*e9d0*/  @!P0 BRA `(.L_x_8908) ;  /* 0x0000000000148947 */ /* 0x000fea0003800000 */
[----:B------:R-:W-:-:S13]  /*e9e0*/  ISETP.NE.AND P0, PT, R0, 0x9, PT ;  /* 0x000000090000780c */ /* 0x000fda0003f05270 */
[----:B------:R-:W-:Y:S05]  /*e9f0*/  @P0 BRA `(.L_x_8901) ;  /* 0x00000008009c0947 */ /* 0x000fea0003800000 */
[----:B------:R0:W-:Y:S01]  /*ea00*/  STG.E.64 desc[UR36][R8.64], R10 ;  /* 0x0000000a08007986 */ /* 0x0001e2000c101b24 */
[----:B------:R-:W-:Y:S01]  /*ea10*/  IMAD.MOV.U32 R2, RZ, RZ, R16 ;  /* 0x000000ffff027224 */ /* 0x000fe200078e0010 */
[----:B------:R-:W-:Y:S06]  /*ea20*/  BRA `(.L_x_8902) ;  /* 0x0000000800f47947 */ /* 0x000fec0003800000 */
.L_x_8908:
[----:B------:R-:W-:Y:S01]  /*ea30*/  F2FP.F16.F32.PACK_AB R3, R11, R10 ;  /* 0x0000000a0b03723e */ /* 0x000fe200000000ff */
[----:B------:R-:W-:-:S04]  /*ea40*/  IMAD.MOV.U32 R2, RZ, RZ, R16 ;  /* 0x000000ffff027224 */ /* 0x000fc800078e0010 */
[----:B------:R0:W-:Y:S01]  /*ea50*/  STG.E desc[UR36][R8.64], R3 ;  /* 0x0000000308007986 */ /* 0x0001e2000c101924 */
[----:B------:R-:W-:Y:S05]  /*ea60*/  BRA `(.L_x_8902) ;  /* 0x0000000800e47947 */ /* 0x000fea0003800000 */
.L_x_8907:
[----:B------:R-:W-:Y:S01]  /*ea70*/  FMUL.FTZ R4, R10, 1 ;  /* 0x3f8000000a047820 */ /* 0x000fe20000410000 */
[----:B------:R-:W-:-:S05]  /*ea80*/  MOV R2, R16 ;  /* 0x0000001000027202 */ /* 0x000fca0000000f00 */
[----:B------:R-:W0:Y:S02]  /*ea90*/  F2F.F64.F32 R4, R4 ;  /* 0x0000000400047310 */ /* 0x000e240000201800 */
[----:B0-----:R0:W-:Y:S01]  /*eaa0*/  STG.E.64 desc[UR36][R8.64], R4 ;  /* 0x0000000408007986 */ /* 0x0011e2000c101b24 */
[----:B------:R-:W-:Y:S05]  /*eab0*/  BRA `(.L_x_8902) ;  /* 0x0000000800d07947 */ /* 0x000fea0003800000 */
.L_x_8897:
        /* <DEDUP_REMOVED lines=9> */
[----:B------:R-:W-:Y:S01]  /*eb50*/  IMAD.MOV.U32 R2, RZ, RZ, R16 ;  /* 0x000000ffff027224 */ /* 0x000fe200078e0010 */
[----:B------:R-:W-:-:S04]  /*eb60*/  FSETP.NEU.FTZ.AND P1, PT, R11, RZ, PT ;  /* 0x000000ff0b00720b */ /* 0x000fc80003f3d000 */
[----:B------:R-:W-:-:S04]  /*eb70*/  PLOP3.LUT P0, PT, P0, P1, PT, 0xa8, 0x0 ;  /* 0x000000000000781c */ /* 0x000fc80000703570 */
[----:B------:R-:W-:-:S05]  /*eb80*/  SEL R3, RZ, 0x1, !P0 ;  /* 0x00000001ff037807 */ /* 0x000fca0004000000 */
[----:B------:R0:W-:Y:S01]  /*eb90*/  STG.E.U8 desc[UR36][R8.64], R3 ;  /* 0x0000000308007986 */ /* 0x0001e2000c101124 */
[----:B------:R-:W-:Y:S05]  /*eba0*/  BRA `(.L_x_8902) ;  /* 0x0000000800947947 */ /* 0x000fea0003800000 */
.L_x_8911:
[----:B------:R-:W-:Y:S01]  /*ebb0*/  FMUL.FTZ R6, R11, 1 ;  /* 0x3f8000000b067820 */ /* 0x000fe20000410000 */
[----:B------:R-:W-:Y:S01]  /*ebc0*/  FMUL.FTZ R4, R10, 1 ;  /* 0x3f8000000a047820 */ /* 0x000fe20000410000 */
[----:B------:R-:W-:-:S04]  /*ebd0*/  IMAD.MOV.U32 R2, RZ, RZ, R16 ;  /* 0x000000ffff027224 */ /* 0x000fc800078e0010 */
[----:B--23--:R-:W-:Y:S08]  /*ebe0*/  F2F.F64.F32 R6, R6 ;  /* 0x0000000600067310 */ /* 0x00cff00000201800 */
[----:B------:R-:W0:Y:S02]  /*ebf0*/  F2F.F64.F32 R4, R4 ;  /* 0x0000000400047310 */ /* 0x000e240000201800 */
[----:B0-----:R1:W-:Y:S01]  /*ec00*/  STG.E.128 desc[UR36][R8.64], R4 ;  /* 0x0000000408007986 */ /* 0x0013e2000c101d24 */
[----:B------:R-:W-:Y:S05]  /*ec10*/  BRA `(.L_x_8902) ;  /* 0x0000000800787947 */ /* 0x000fea0003800000 */
.L_x_8910:
        /* <DEDUP_REMOVED lines=20> */
.L_x_8915:
[----:B------:R-:W-:Y:S05]  /*ed60*/  BSYNC B0 ;  /* 0x0000000000007941 */ /* 0x000fea0003800000 */
.L_x_8914:
[----:B------:R-:W-:Y:S01]  /*ed70*/  LOP3.LUT R5, R0, R5, RZ, 0xfc, !PT ;  /* 0x0000000500057212 */ /* 0x000fe200078efcff */
[----:B------:R-:W-:-:S04]  /*ed80*/  IMAD.MOV.U32 R2, RZ, RZ, R16 ;  /* 0x000000ffff027224 */ /* 0x000fc800078e0010 */
[----:B------:R0:W-:Y:S01]  /*ed90*/  STG.E.U8 desc[UR36][R8.64], R5 ;  /* 0x0000000508007986 */ /* 0x0001e2000c101124 */
[----:B------:R-:W-:Y:S05]  /*eda0*/  BRA `(.L_x_8902) ;  /* 0x0000000800147947 */ /* 0x000fea0003800000 */
.L_x_8913:
        /* <DEDUP_REMOVED lines=12> */
.L_x_8917:
[----:B------:R-:W-:Y:S01]  /*ee70*/  IMAD.MOV.U32 R0, RZ, RZ, 0x7f ;  /* 0x0000007fff007424 */ /* 0x000fe200078e00ff */
[----:B------:R-:W-:-:S04]  /*ee80*/  ISETP.GT.U32.AND P0, PT, R2, 0x7f800000, PT ;  /* 0x7f8000000200780c */ /* 0x000fc80003f04070 */
[----:B------:R-:W-:-:S09]  /*ee90*/  SEL R0, R0, 0x7c, P0 ;  /* 0x0000007c00007807 */ /* 0x000fd20000000000 */
.L_x_8918:
[----:B------:R-:W-:Y:S05]  /*eea0*/  BSYNC B0 ;  /* 0x0000000000007941 */ /* 0x000fea0003800000 */
.L_x_8916:
[----:B------:R-:W-:Y:S02]  /*eeb0*/  LOP3.LUT R10, R10, 0x80000000, RZ, 0xc0, !PT ;  /* 0x800000000a0a7812 */ /* 0x000fe400078ec0ff */
[----:B------:R-:W-:Y:S02]  /*eec0*/  MOV R2, R16 ;  /* 0x0000001000027202 */ /* 0x000fe40000000f00 */
[----:B------:R-:W-:-:S04]  /*eed0*/  SHF.R.U32.HI R3, RZ, 0x18, R10 ;  /* 0x00000018ff037819 */ /* 0x000fc8000001160a */
[----:B------:R-:W-:-:S05]  /*eee0*/  LOP3.LUT R3, R0, R3, RZ, 0xfc, !PT ;  /* 0x0000000300037212 */ /* 0x000fca00078efcff */
[----:B------:R0:W-:Y:S01]  /*eef0*/  STG.E.U8 desc[UR36][R8.64], R3 ;  /* 0x0000000308007986 */ /* 0x0001e2000c101124 */
[----:B------:R-:W-:Y:S05]  /*ef00*/  BRA `(.L_x_8902) ;  /* 0x0000000400bc7947 */ /* 0x000fea0003800000 */
.L_x_8912:
[----:B------:R-:W-:Y:S01]  /*ef10*/  F2FP.BF16.F32.PACK_AB R10, RZ, R10 ;  /* 0x0000000aff0a723e */ /* 0x000fe200000010ff */
[----:B------:R-:W-:-:S04]  /*ef20*/  IMAD.MOV.U32 R2, RZ, RZ, R16 ;  /* 0x000000ffff027224 */ /* 0x000fc800078e0010 */
[----:B------:R0:W-:Y:S01]  /*ef30*/  STG.E.U16 desc[UR36][R8.64], R10 ;  /* 0x0000000a08007986 */ /* 0x0001e2000c101524 */
[----:B------:R-:W-:Y:S05]  /*ef40*/  BRA `(.L_x_8902) ;  /* 0x0000000400ac7947 */ /* 0x000fea0003800000 */
.L_x_8909:
        /* <DEDUP_REMOVED lines=12> */
.L_x_8921:
        /* <DEDUP_REMOVED lines=16> */
.L_x_8924:
[----:B------:R-:W-:-:S04]  /*f110*/  LOP3.LUT R10, R10, 0x80000000, RZ, 0xc0, !PT ;  /* 0x800000000a0a7812 */ /* 0x000fc800078ec0ff */
[----:B------:R-:W-:-:S04]  /*f120*/  SHF.R.U32.HI R3, RZ, 0x18, R10 ;  /* 0x00000018ff037819 */ /* 0x000fc8000001160a */
[----:B------:R-:W-:-:S04]  /*f130*/  LOP3.LUT R0, R0, R3, RZ, 0xfc, !PT ;  /* 0x0000000300007212 */ /* 0x000fc800078efcff */
[----:B------:R-:W-:-:S07]  /*f140*/  PRMT R4, R0, 0x7610, R4 ;  /* 0x0000761000047816 */ /* 0x000fce0000000004 */
.L_x_8923:
[----:B------:R-:W-:Y:S05]  /*f150*/  BSYNC B0 ;  /* 0x0000000000007941 */ /* 0x000fea0003800000 */
.L_x_8922:
[----:B------:R0:W-:Y:S01]  /*f160*/  STG.E.U8 desc[UR36][R8.64], R4 ;  /* 0x0000000408007986 */ /* 0x0001e2000c101124 */
[----:B------:R-:W-:Y:S01]  /*f170*/  MOV R2, R16 ;  /* 0x0000001000027202 */ /* 0x000fe20000000f00 */
[----:B------:R-:W-:Y:S06]  /*f180*/  BRA `(.L_x_8902) ;  /* 0x00000004001c7947 */ /* 0x000fec0003800000 */
.L_x_8920:
        /* <DEDUP_REMOVED lines=16> */
.L_x_8927:
[----:B------:R-:W-:-:S04]  /*f290*/  LOP3.LUT R10, R10, 0x80000000, RZ, 0xc0, !PT ;  /* 0x800000000a0a7812 */ /* 0x000fc800078ec0ff */
[----:B------:R-:W-:-:S04]  /*f2a0*/  SHF.R.U32.HI R3, RZ, 0x18, R10 ;  /* 0x00000018ff037819 */ /* 0x000fc8000001160a */
[----:B------:R-:W-:-:S04]  /*f2b0*/  LOP3.LUT R0, R0, R3, RZ, 0xfc, !PT ;  /* 0x0000000300007212 */ /* 0x000fc800078efcff */
[----:B------:R-:W-:-:S07]  /*f2c0*/  PRMT R4, R0, 0x7610, R4 ;  /* 0x0000761000047816 */ /* 0x000fce0000000004 */
.L_x_8926:
[----:B------:R-:W-:Y:S05]  /*f2d0*/  BSYNC B0 ;  /* 0x0000000000007941 */ /* 0x000fea0003800000 */
.L_x_8925:
[----:B------:R0:W-:Y:S01]  /*f2e0*/  STG.E.U8 desc[UR36][R8.64], R4 ;  /* 0x0000000408007986 */ /* 0x0001e2000c101124 */
[----:B------:R-:W-:Y:S01]  /*f2f0*/  IMAD.MOV.U32 R2, RZ, RZ, R16 ;  /* 0x000000ffff027224 */ /* 0x000fe200078e0010 */
[----:B------:R-:W-:Y:S06]  /*f300*/  BRA `(.L_x_8902) ;  /* 0x0000000000bc7947 */ /* 0x000fec0003800000 */
.L_x_8919:
        /* <DEDUP_REMOVED lines=17> */
[----:B------:R-:W-:Y:S02]  /*f420*/  @!P0 IMAD.MOV R0, RZ, RZ, R2 ;  /* 0x000000ffff008224 */ /* 0x000fe400078e0202 */
[----:B------:R-:W-:Y:S02]  /*f430*/  IMAD.MOV.U32 R2, RZ, RZ, R16 ;  /* 0x000000ffff027224 */ /* 0x000fe400078e0010 */
[----:B------:R-:W-:-:S05]  /*f440*/  @P2 IMAD.MOV.U32 R3, RZ, RZ, R0 ;  /* 0x000000ffff032224 */ /* 0x000fca00078e0000 */
[----:B------:R0:W-:Y:S01]  /*f450*/  STG.E.U8 desc[UR36][R8.64], R3 ;  /* 0x0000000308007986 */ /* 0x0001e2000c101124 */
[----:B------:R-:W-:Y:S05]  /*f460*/  BRA `(.L_x_8902) ;  /* 0x0000000000647947 */ /* 0x000fea0003800000 */
.L_x_8901:
[----:B------:R-:W-:Y:S01]  /*f470*/  MOV R2, 0x0 ;  /* 0x0000000000027802 */ /* 0x000fe20000000f00 */
[----:B------:R-:W-:Y:S01]  /*f480*/  ULDC.64 UR4, c[0x4][0x158] ;  /* 0x0100560000047ab9 */ /* 0x000fe20000000a00 */
[----:B------:R-:W-:Y:S01]  /*f490*/  ULDC.64 UR6, c[0x4][0x160] ;  /* 0x0100580000067ab9 */ /* 0x000fe20000000a00 */
[----:B------:R-:W-:Y:S01]  /*f4a0*/  MOV R4, UR4 ;  /* 0x0000000400047c02 */ /* 0x000fe20008000f00 */
[----:B------:R-:W-:Y:S01]  /*f4b0*/  IMAD.U32 R5, RZ, RZ, UR5 ;  /* 0x00000005ff057e24 */ /* 0x000fe2000f8e00ff */
[----:B------:R-:W-:Y:S01]  /*f4c0*/  ULDC.64 UR4, c[0x4][0x20] ;  /* 0x0100080000047ab9 */ /* 0x000fe20000000a00 */
[----:B------:R-:W0:Y:S01]  /*f4d0*/  LDC.64 R2, c[0x4][R2] ;  /* 0x0100000002027b82 */ /* 0x000e220000000a00 */
[----:B--234-:R-:W-:Y:S01]  /*f4e0*/  HFMA2.MMA R13, -RZ, RZ, 0, 0 ;  /* 0x00000000ff0d7435 */ /* 0x01cfe200000001ff */
        /* <DEDUP_REMOVED lines=8> */
.L_x_8930:
[----:B------:R-:W-:Y:S01]  /*f570*/  IMAD.MOV.U32 R2, RZ, RZ, R16 ;  /* 0x000000ffff027224 */ /* 0x000fe200078e0010 */
[----:B------:R-:W-:Y:S06]  /*f580*/  BRA `(.L_x_8902) ;  /* 0x00000000001c7947 */ /* 0x000fec0003800000 */
.L_x_8929:
[----:B------:R-:W0:Y:S01]  /*f590*/  F2I.U64.TRUNC R10, R10 ;  /* 0x0000000a000a7311 */ /* 0x000e22000020d800 */
[----:B------:R-:W-:Y:S01]  /*f5a0*/  IMAD.MOV.U32 R2, RZ, RZ, R16 ;  /* 0x000000ffff027224 */ /* 0x000fe200078e0010 */
[----:B0-----:R0:W-:Y:S01]  /*f5b0*/  STG.E.64 desc[UR36][R8.64], R10 ;  /* 0x0000000a08007986 */ /* 0x0011e2000c101b24 */
[----:B------:R-:W-:Y:S05]  /*f5c0*/  BRA `(.L_x_8902) ;  /* 0x00000000000c7947 */ /* 0x000fea0003800000 */
.L_x_8928:
[----:B------:R-:W0:Y:S01]  /*f5d0*/  F2I.FTZ.U32.TRUNC.NTZ R3, R10 ;  /* 0x0000000a00037305 */ /* 0x000e22000021f000 */
[----:B------:R-:W-:Y:S01]  /*f5e0*/  IMAD.MOV.U32 R2, RZ, RZ, R16 ;  /* 0x000000ffff027224 */ /* 0x000fe200078e0010 */
[----:B0-----:R0:W-:Y:S06]  /*f5f0*/  STG.E desc[UR36][R8.64], R3 ;  /* 0x0000000308007986 */ /* 0x0011ec000c101924 */
.L_x_8902:
[----:B------:R-:W-:-:S13]  /*f600*/  ISETP.GE.AND P0, PT, R2, R30, PT ;  /* 0x0000001e0200720c */ /* 0x000fda0003f06270 */
[----:B------:R-:W-:Y:S05]  /*f610*/  @P0 BREAK B6 ;  /* 0x0000000000060942 */ /* 0x000fea0003800000 */
[----:B------:R-:W-:Y:S05]  /*f620*/  @P0 BRA `(.L_x_8931) ;  /* 0x0000001c00680947 */ /* 0x000fea0003800000 */
[----:B01----:R-:W0:Y:S01]  /*f630*/  LDC.64 R8, c[0x0][0x218] ;  /* 0x00008600ff087b82 */ /* 0x003e220000000a00 */
[----:B------:R-:W-:Y:S01]  /*f640*/  LEA R0, R31, R2, 0x9 ;  /* 0x000000021f007211 */ /* 0x000fe200078e48ff */
[----:B------:R-:W-:Y:S01]  /*f650*/  ULDC UR4, c[0x0][0x238] ;  /* 0x00008e0000047ab9 */ /* 0x000fe20000000800 */
[----:B------:R-:W-:-:S03]  /*f660*/  PRMT R4, R17, 0x9910, RZ ;  /* 0x0000991011047816 */ /* 0x000fc600000000ff */
        /* <DEDUP_REMOVED lines=17> */
.L_x_8935:
[----:B------:R-:W0:Y:S02]  /*f780*/  F2I.S64.TRUNC R24, R24 ;  /* 0x0000001800187311 */ /* 0x000e24000020d900 */
[----:B0-----:R-:W-:-:S05]  /*f790*/  IMAD.MOV.U32 R3, RZ, RZ, R24 ;  /* 0x000000ffff037224 */ /* 0x001fca00078e0018 */
[----:B------:R1:W-:Y:S01]  /*f7a0*/  STG.E.U8 desc[UR36][R8.64], R3 ;  /* 0x0000000308007986 */ /* 0x0003e2000c101124 */
[----:B------:R-:W-:Y:S05]  /*f7b0*/  BRA `(.L_x_8937) ;  /* 0x0000000c00447947 */ /* 0x000fea0003800000 */
.L_x_8934:
        /* <DEDUP_REMOVED lines=9> */
.L_x_8939:
[----:B------:R-:W0:Y:S02]  /*f850*/  F2I.FTZ.TRUNC.NTZ R3, R24 ;  /* 0x0000001800037305 */ /* 0x000e24000021f100 */
[----:B0-----:R0:W-:Y:S01]  /*f860*/  STG.E desc[UR36][R8.64], R3 ;  /* 0x0000000308007986 */ /* 0x0011e2000c101924 */
[----:B------:R-:W-:Y:S05]  /*f870*/  BRA `(.L_x_8937) ;  /* 0x0000000c00147947 */ /* 0x000fea0003800000 */
.L_x_8938:
[----:B------:R-:W0:Y:S02]  /*f880*/  F2I.FTZ.TRUNC.NTZ R3, R24 ;  /* 0x0000001800037305 */ /* 0x000e24000021f100 */
[----:B0-----:R0:W-:Y:S01]  /*f890*/  STG.E.U16 desc[UR36][R8.64], R3 ;  /* 0x0000000308007986 */ /* 0x0011e2000c101524 */
[----:B------:R-:W-:Y:S05]  /*f8a0*/  BRA `(.L_x_8937) ;  /* 0x0000000c00087947 */ /* 0x000fea0003800000 */
.L_x_8933:
        /* <DEDUP_REMOVED lines=8> */
.L_x_8941:
[----:B------:R-:W-:-:S05]  /*f930*/  F2FP.F16.F32.PACK_AB R24, RZ, R24 ;  /* 0x00000018ff18723e */ /* 0x000fca00000000ff */
[----:B------:R0:W-:Y:S01]  /*f940*/  STG.E.U16 desc[UR36][R8.64], R24 ;  /* 0x0000001808007986 */ /* 0x0001e2000c101524 */
[----:B------:R-:W-:Y:S05]  /*f950*/  BRA `(.L_x_8937) ;  /* 0x0000000800dc7947 */ /* 0x000fea0003800000 */
.L_x_8940:
        /* <DEDUP_REMOVED lines=8> */
.L_x_8943:
[----:B------:R-:W-:-:S05]  /*f9e0*/  F2FP.F16.F32.PACK_AB R3, R25, R24 ;  /* 0x000000181903723e */ /* 0x000fca00000000ff */
[----:B------:R0:W-:Y:S01]  /*f9f0*/  STG.E desc[UR36][R8.64], R3 ;  /* 0x0000000308007986 */ /* 0x0001e2000c101924 */
[----:B------:R-:W-:Y:S05]  /*fa00*/  BRA `(.L_x_8937) ;  /* 0x0000000800b07947 */ /* 0x000fea0003800000 */
.L_x_8942:
[----:B------:R-:W-:-:S06]  /*fa10*/  FMUL.FTZ R4, R24, 1 ;  /* 0x3f80000018047820 */ /* 0x000fcc0000410000 */
[----:B------:R-:W0:Y:S02]  /*fa20*/  F2F.F64.F32 R4, R4 ;  /* 0x0000000400047310 */ /* 0x000e240000201800 */
[----:B0-----:R0:W-:Y:S01]  /*fa30*/  STG.E.64 desc[UR36][R8.64], R4 ;  /* 0x0000000408007986 */ /* 0x0011e2000c101b24 */
[----:B------:R-:W-:Y:S05]  /*fa40*/  BRA `(.L_x_8937) ;  /* 0x0000000800a07947 */ /* 0x000fea0003800000 */
.L_x_8932:
        /* <DEDUP_REMOVED lines=14> */
.L_x_8946:
[----:B------:R-:W-:Y:S01]  /*fb30*/  FMUL.FTZ R6, R25, 1 ;  /* 0x3f80000019067820 */ /* 0x000fe20000410000 */
[----:B------:R-:W-:-:S05]  /*fb40*/  FMUL.FTZ R4, R24, 1 ;  /* 0x3f80000018047820 */ /* 0x000fca0000410000 */
[----:B--23--:R-:W-:Y:S08]  /*fb50*/  F2F.F64.F32 R6, R6 ;  /* 0x0000000600067310 */ /* 0x00cff00000201800 */
[----:B------:R-:W0:Y:S02]  /*fb60*/  F2F.F64.F32 R4, R4 ;  /* 0x0000000400047310 */ /* 0x000e240000201800 */
[----:B0-----:R0:W-:Y:S01]  /*fb70*/  STG.E.128 desc[UR36][R8.64], R4 ;  /* 0x0000000408007986 */ /* 0x0011e2000c101d24 */
[----:B------:R-:W-:Y:S05]  /*fb80*/  BRA `(.L_x_8937) ;  /* 0x0000000800507947 */ /* 0x000fea0003800000 */
.L_x_8945:
        /* <DEDUP_REMOVED lines=10> */
[----:B------:R-:W-:Y:S02]  /*fc30*/  SHF.R.U32.HI R5, RZ, 0x18, R0 ;  /* 0x00000018ff057819 */ /* 0x000fe40000011600 */
[----:B------:R-:W-:-:S09]  /*fc40*/  MOV R0, 0x7f ;  /* 0x0000007f00007802 */ /* 0x000fd20000000f00 */
        /* <DEDUP_REMOVED lines=8> */
.L_x_8950:
[----:B------:R-:W-:Y:S05]  /*fcd0*/  BSYNC B0 ;  /* 0x0000000000007941 */ /* 0x000fea0003800000 */
.L_x_8949:
[----:B------:R-:W-:-:S05]  /*fce0*/  LOP3.LUT R5, R0, R5, RZ, 0xfc, !PT ;  /* 0x0000000500057212 */ /* 0x000fca00078efcff */
[----:B------:R0:W-:Y:S01]  /*fcf0*/  STG.E.U8 desc[UR36][R8.64], R5 ;  /* 0x0000000508007986 */ /* 0x0001e2000c101124 */
[----:B------:R-:W-:Y:S05]  /*fd00*/  BRA `(.L_x_8937) ;  /* 0x0000000400f07947 */ /* 0x000fea0003800000 */
.L_x_8948:
        /* <DEDUP_REMOVED lines=12> */
.L_x_8952:
[----:B------:R-:W-:Y:S01]  /*fdd0*/  IMAD.MOV.U32 R0, RZ, RZ, 0x7f ;  /* 0x0000007fff007424 */ /* 0x000fe200078e00ff */
[----:B------:R-:W-:-:S04]  /*fde0*/  ISETP.GT.U32.AND P0, PT, R4, 0x7f800000, PT ;  /* 0x7f8000000400780c */ /* 0x000fc80003f04070 */
[----:B------:R-:W-:-:S09]  /*fdf0*/  SEL R0, R0, 0x7c, P0 ;  /* 0x0000007c00007807 */ /* 0x000fd20000000000 */
.L_x_8953:
[----:B------:R-:W-:Y:S05]  /*fe00*/  BSYNC B0 ;  /* 0x0000000000007941 */ /* 0x000fea0003800000 */
.L_x_8951:
[----:B------:R-:W-:-:S04]  /*fe10*/  LOP3.LUT R24, R24, 0x80000000, RZ, 0xc0, !PT ;  /* 0x8000000018187812 */ /* 0x000fc800078ec0ff */
[----:B------:R-:W-:-:S04]  /*fe20*/  SHF.R.U32.HI R3, RZ, 0x18, R24 ;  /* 0x00000018ff037819 */ /* 0x000fc80000011618 */
[----:B------:R-:W-:-:S05]  /*fe30*/  LOP3.LUT R3, R0, R3, RZ, 0xfc, !PT ;  /* 0x0000000300037212 */ /* 0x000fca00078efcff */
[----:B------:R0:W-:Y:S01]  /*fe40*/  STG.E.U8 desc[UR36][R8.64], R3 ;  /* 0x0000000308007986 */ /* 0x0001e2000c101124 */
[----:B------:R-:W-:Y:S05]  /*fe50*/  BRA `(.L_x_8937) ;  /* 0x00000004009c7947 */ /* 0x000fea0003800000 */
.L_x_8947:
[----:B------:R-:W-:-:S05]  /*fe60*/  F2FP.BF16.F32.PACK_AB R24, RZ, R24 ;  /* 0x00000018ff18723e */ /* 0x000fca00000010ff */
[----:B------:R0:W-:Y:S01]  /*fe70*/  STG.E.U16 desc[UR36][R8.64], R24 ;  /* 0x0000001808007986 */ /* 0x0001e2000c101524 */
[----:B------:R-:W-:Y:S05]  /*fe80*/  BRA `(.L_x_8937) ;  /* 0x0000000400907947 */ /* 0x000fea0003800000 */
.L_x_8944:
        /* <DEDUP_REMOVED lines=11> */
.L_x_8956:
        /* <DEDUP_REMOVED lines=16> */
.L_x_8959:
[----:B------:R-:W-:-:S04]  /*10040*/  LOP3.LUT R24, R24, 0x80000000, RZ, 0xc0, !PT ;  /* 0x8000000018187812 */ /* 0x000fc800078ec0ff */
[----:B------:R-:W-:-:S04]  /*10050*/  SHF.R.U32.HI R3, RZ, 0x18, R24 ;  /* 0x00000018ff037819 */ /* 0x000fc80000011618 */
[----:B------:R-:W-:-:S04]  /*10060*/  LOP3.LUT R0, R0, R3, RZ, 0xfc, !PT ;  /* 0x0000000300007212 */ /* 0x000fc800078efcff */
[----:B------:R-:W-:-:S07]  /*10070*/  PRMT R4, R0, 0x7610, R4 ;  /* 0x0000761000047816 */ /* 0x000fce0000000004 */
.L_x_8958:
[----:B------:R-:W-:Y:S05]  /*10080*/  BSYNC B0 ;  /* 0x0000000000007941 */ /* 0x000fea0003800000 */
.L_x_8957:
[----:B------:R0:W-:Y:S01]  /*10090*/  STG.E.U8 desc[UR36][R8.64], R4 ;  /* 0x0000000408007986 */ /* 0x0001e2000c101124 */
[----:B------:R-:W-:Y:S05]  /*100a0*/  BRA `(.L_x_8937) ;  /* 0x0000000400087947 */ /* 0x000fea0003800000 */
.L_x_8955:
        /* <DEDUP_REMOVED lines=16> */
.L_x_8962:
[----:B------:R-:W-:-:S04]  /*101b0*/  LOP3.LUT R24, R24, 0x80000000, RZ, 0xc0, !PT ;  /* 0x8000000018187812 */ /* 0x000fc800078ec0ff */
[----:B------:R-:W-:-:S04]  /*101c0*/  SHF.R.U32.HI R3, RZ, 0x18, R24 ;  /* 0x00000018ff037819 */ /* 0x000fc80000011618 */
[----:B------:R-:W-:-:S04]  /*101d0*/  LOP3.LUT R0, R0, R3, RZ, 0xfc, !PT ;  /* 0x0000000300007212 */ /* 0x000fc800078efcff */
[----:B------:R-:W-:-:S07]  /*101e0*/  PRMT R4, R0, 0x7610, R4 ;  /* 0x0000761000047816 */ /* 0x000fce0000000004 */
.L_x_8961:
[----:B------:R-:W-:Y:S05]  /*101f0*/  BSYNC B0 ;  /* 0x0000000000007941 */ /* 0x000fea0003800000 */
.L_x_8960:
[----:B------:R0:W-:Y:S01]  /*10200*/  STG.E.U8 desc[UR36][R8.64], R4 ;  /* 0x0000000408007986 */ /* 0x0001e2000c101124 */
[----:B------:R-:W-:Y:S05]  /*10210*/  BRA `(.L_x_8937) ;  /* 0x0000000000ac7947 */ /* 0x000fea0003800000 */
.L_x_8954:
        /* <DEDUP_REMOVED lines=21> */
.L_x_8936:
[----:B------:R-:W-:Y:S01]  /*10370*/  MOV R14, 0x0 ;  /* 0x00000000000e7802 */ /* 0x000fe20000000f00 */
[----:B------:R-:W-:Y:S01]  /*10380*/  ULDC.64 UR4, c[0x4][0x158] ;  /* 0x0100560000047ab9 */ /* 0x000fe20000000a00 */
[----:B------:R-:W-:Y:S01]  /*10390*/  ULDC.64 UR6, c[0x4][0x20] ;  /* 0x0100080000067ab9 */ /* 0x000fe20000000a00 */
[----:B------:R-:W-:Y:S01]  /*103a0*/  IMAD.U32 R4, RZ, RZ, UR4 ;  /* 0x00000004ff047e24 */ /* 0x000fe2000f8e00ff */
[----:B------:R-:W-:Y:S01]  /*103b0*/  HFMA2.MMA R8, -RZ, RZ, 0, 6.020069122314453125e-06 ;  /* 0x00000065ff087435 */ /* 0x000fe200000001ff */
[----:B------:R-:W-:Y:S01]  /*103c0*/  IMAD.U32 R5, RZ, RZ, UR5 ;  /* 0x00000005ff057e24 */ /* 0x000fe2000f8e00ff */
[----:B------:R-:W0:Y:S01]  /*103d0*/  LDC.64 R14, c[0x4][R14] ;  /* 0x010000000e0e7b82 */ /* 0x000e220000000a00 */
[----:B------:R-:W-:Y:S01]  /*103e0*/  ULDC.64 UR4, c[0x4][0x160] ;  /* 0x0100580000047ab9 */ /* 0x000fe20000000a00 */
[----:B------:R-:W-:Y:S01]  /*103f0*/  IMAD.U32 R10, RZ, RZ, UR6 ;  /* 0x00000006ff0a7e24 */ /* 0x000fe2000f8e00ff */
[----:B------:R-:W-:Y:S01]  /*10400*/  MOV R6, UR4 ;  /* 0x0000000400067c02 */ /* 0x000fe20008000f00 */
[----:B--23--:R-:W-:-:S02]  /*10410*/  IMAD.U32 R7, RZ, RZ, UR5 ;  /* 0x00000005ff077e24 */ /* 0x00cfc4000f8e00ff */
[----:B------:R-:W-:Y:S02]  /*10420*/  IMAD.U32 R11, RZ, RZ, UR7 ;  /* 0x00000007ff0b7e24 */ /* 0x000fe4000f8e00ff */
[----:B------:R-:W-:Y:S02]  /*10430*/  IMAD.MOV.U32 R12, RZ, RZ, 0x1 ;  /* 0x00000001ff0c7424 */ /* 0x000fe400078e00ff */
[----:B----4-:R-:W-:-:S07]  /*10440*/  IMAD.MOV.U32 R13, RZ, RZ, RZ ;  /* 0x000000ffff0d7224 */ /* 0x010fce00078e00ff */
[----:B------:R-:W-:-:S07]  /*10450*/  LEPC R20, `(.L_x_8965) ;  /* 0x000000001014794e */ /* 0x000fce0000000000 */
[----:B0-----:R-:W-:Y:S05]  /*10460*/  CALL.ABS.NOINC R14 ;  /* 0x000000000e007343 */ /* 0x001fea0003c00000 */
.L_x_8965:
[----:B------:R-:W-:Y:S05]  /*10470*/  BRA `(.L_x_8937) ;  /* 0x0000000000147947 */ /* 0x000fea0003800000 */
.L_x_8964:
[----:B------:R-:W0:Y:S02]  /*10480*/  F2I.U64.TRUNC R24, R24 ;  /* 0x0000001800187311 */ /* 0x000e24000020d800 */
[----:B0-----:R0:W-:Y:S01]  /*10490*/  STG.E.64 desc[UR36][R8.64], R24 ;  /* 0x0000001808007986 */ /* 0x0011e2000c101b24 */
[----:B------:R-:W-:Y:S05]  /*104a0*/  BRA `(.L_x_8937) ;  /* 0x0000000000087947 */ /* 0x000fea0003800000 */
.L_x_8963:
[----:B------:R-:W0:Y:S02]  /*104b0*/  F2I.FTZ.U32.TRUNC.NTZ R3, R24 ;  /* 0x0000001800037305 */ /* 0x000e24000021f000 */
[----:B0-----:R0:W-:Y:S02]  /*104c0*/  STG.E desc[UR36][R8.64], R3 ;  /* 0x0000000308007986 */ /* 0x0011e4000c101924 */
.L_x_8937:
[----:B------:R-:W-:-:S07]  /*104d0*/  VIADD R2, R2, 0x80 ;  /* 0x0000008002027836 */ /* 0x000fce0000000000 */
.L_x_8896:
[----:B------:R-:W-:-:S13]  /*104e0*/  ISETP.GE.AND P0, PT, R2, R30, PT ;  /* 0x0000001e0200720c */ /* 0x000fda0003f06270 */
[----:B------:R-:W-:Y:S05]  /*104f0*/  @P0 BREAK B6 ;  /* 0x0000000000060942 */ /* 0x000fea0003800000 */
[----:B------:R-:W-:Y:S05]  /*10500*/  @P0 BRA `(.L_x_8931) ;  /* 0x0000000c00b00947 */ /* 0x000fea0003800000 */
[----:B------:R-:W-:Y:S05]  /*10510*/  BSYNC B6 ;  /* 0x0000000000067941 */ /* 0x000fea0003800000 */
.L_x_8895:
[----:B0-----:R-:W0:Y:S01]  /*10520*/  LDC.64 R4, c[0x0][0x218] ;  /* 0x00008600ff047b82 */ /* 0x001e220000000a00 */
[----:B------:R-:W-:Y:S01]  /*10530*/  LEA R0, R31, R2, 0x9 ;  /* 0x000000021f007211 */ /* 0x000fe200078e48ff */
[----:B------:R-:W-:Y:S01]  /*10540*/  ULDC UR4, c[0x0][0x238] ;  /* 0x00008e0000047ab9 */ /* 0x000fe20000000800 */
[----:B-1----:R-:W-:-:S03]  /*10550*/  PRMT R6, R17, 0x9910, RZ ;  /* 0x0000991011067816 */ /* 0x002fc600000000ff */
        /* <DEDUP_REMOVED lines=17> */
.L_x_8969:
[----:B------:R-:W0:Y:S02]  /*10670*/  F2I.S64.TRUNC R28, R28 ;  /* 0x0000001c001c7311 */ /* 0x000e24000020d900 */
[----:B0-----:R-:W-:-:S05]  /*10680*/  IMAD.MOV.U32 R3, RZ, RZ, R28 ;  /* 0x000000ffff037224 */ /* 0x001fca00078e001c */
[----:B------:R0:W-:Y:S01]  /*10690*/  STG.E.U8 desc[UR36][R4.64], R3 ;  /* 0x0000000304007986 */ /* 0x0001e2000c101124 */
[----:B------:R-:W-:Y:S05]  /*106a0*/  BRA `(.L_x_8971) ;  /* 0x0000000c00447947 */ /* 0x000fea0003800000 */
.L_x_8968:
        /* <DEDUP_REMOVED lines=9> */
.L_x_8973:
[----:B------:R-:W0:Y:S02]  /*10740*/  F2I.FTZ.TRUNC.NTZ R3, R28 ;  /* 0x0000001c00037305 */ /* 0x000e24000021f100 */
[----:B0-----:R0:W-:Y:S01]  /*10750*/  STG.E desc[UR36][R4.64], R3 ;  /* 0x0000000304007986 */ /* 0x0011e2000c101924 */
[----:B------:R-:W-:Y:S05]  /*10760*/  BRA `(.L_x_8971) ;  /* 0x0000000c00147947 */ /* 0x000fea0003800000 */
.L_x_8972:
[----:B------:R-:W0:Y:S02]  /*10770*/  F2I.FTZ.TRUNC.NTZ R3, R28 ;  /* 0x0000001c00037305 */ /* 0x000e24000021f100 */
[----:B0-----:R0:W-:Y:S01]  /*10780*/  STG.E.U16 desc[UR36][R4.64], R3 ;  /* 0x0000000304007986 */ /* 0x0011e2000c101524 */
[----:B------:R-:W-:Y:S05]  /*10790*/  BRA `(.L_x_8971) ;  /* 0x0000000c00087947 */ /* 0x000fea0003800000 */
.L_x_8967:
        /* <DEDUP_REMOVED lines=8> */
.L_x_8975:
[----:B------:R-:W-:-:S05]  /*10820*/  F2FP.F16.F32.PACK_AB R28, RZ, R28 ;  /* 0x0000001cff1c723e */ /* 0x000fca00000000ff */
[----:B------:R0:W-:Y:S01]  /*10830*/  STG.E.U16 desc[UR36][R4.64], R28 ;  /* 0x0000001c04007986 */ /* 0x0001e2000c101524 */
[----:B------:R-:W-:Y:S05]  /*10840*/  BRA `(.L_x_8971) ;  /* 0x0000000800dc7947 */ /* 0x000fea0003800000 */
.L_x_8974:
        /* <DEDUP_REMOVED lines=8> */
.L_x_8977:
[----:B------:R-:W-:-:S05]  /*108d0*/  F2FP.F16.F32.PACK_AB R3, R29, R28 ;  /* 0x0000001c1d03723e */ /* 0x000fca00000000ff */
[----:B------:R0:W-:Y:S01]  /*108e0*/  STG.E desc[UR36][R4.64], R3 ;  /* 0x0000000304007986 */ /* 0x0001e2000c101924 */
[----:B------:R-:W-:Y:S05]  /*108f0*/  BRA `(.L_x_8971) ;  /* 0x0000000800b07947 */ /* 0x000fea0003800000 */
.L_x_8976:
[----:B------:R-:W-:-:S06]  /*10900*/  FMUL.FTZ R6, R28, 1 ;  /* 0x3f8000001c067820 */ /* 0x000fcc0000410000 */
[----:B--23--:R-:W0:Y:S02]  /*10910*/  F2F.F64.F32 R6, R6 ;  /* 0x0000000600067310 */ /* 0x00ce240000201800 */
[----:B0-----:R0:W-:Y:S01]  /*10920*/  STG.E.64 desc[UR36][R4.64], R6 ;  /* 0x0000000604007986 */ /* 0x0011e2000c101b24 */
[----:B------:R-:W-:Y:S05]  /*10930*/  BRA `(.L_x_8971) ;  /* 0x0000000800a07947 */ /* 0x000fea0003800000 */
.L_x_8966:
        /* <DEDUP_REMOVED lines=14> */
.L_x_8980:
[----:B------:R-:W-:Y:S01]  /*10a20*/  FMUL.FTZ R10, R29, 1 ;  /* 0x3f8000001d0a7820 */ /* 0x000fe20000410000 */
[----:B------:R-:W-:-:S05]  /*10a30*/  FMUL.FTZ R8, R28, 1 ;  /* 0x3f8000001c087820 */ /* 0x000fca0000410000 */
[----:B------:R-:W-:Y:S08]  /*10a40*/  F2F.F64.F32 R10, R10 ;  /* 0x0000000a000a7310 */ /* 0x000ff00000201800 */
[----:B------:R-:W0:Y:S02]  /*10a50*/  F2F.F64.F32 R8, R8 ;  /* 0x0000000800087310 */ /* 0x000e240000201800 */
[----:B0-----:R1:W-:Y:S01]  /*10a60*/  STG.E.128 desc[UR36][R4.64], R8 ;  /* 0x0000000804007986 */ /* 0x0013e2000c101d24 */
[----:B------:R-:W-:Y:S05]  /*10a70*/  BRA `(.L_x_8971) ;  /* 0x0000000800507947 */ /* 0x000fea0003800000 */
.L_x_8979:
        /* <DEDUP_REMOVED lines=10> */
[----:B--23--:R-:W-:Y:S02]  /*10b20*/  SHF.R.U32.HI R7, RZ, 0x18, R0 ;  /* 0x00000018ff077819 */ /* 0x00cfe40000011600 */
        /* <DEDUP_REMOVED lines=9> */
.L_x_8984:
[----:B------:R-:W-:Y:S05]  /*10bc0*/  BSYNC B0 ;  /* 0x0000000000007941 */ /* 0x000fea0003800000 */
.L_x_8983:
[----:B------:R-:W-:-:S05]  /*10bd0*/  LOP3.LUT R7, R0, R7, RZ, 0xfc, !PT ;  /* 0x0000000700077212 */ /* 0x000fca00078efcff */
[----:B------:R0:W-:Y:S01]  /*10be0*/  STG.E.U8 desc[UR36][R4.64], R7 ;  /* 0x0000000704007986 */ /* 0x0001e2000c101124 */
[----:B------:R-:W-:Y:S05]  /*10bf0*/  BRA `(.L_x_8971) ;  /* 0x0000000400f07947 */ /* 0x000fea0003800000 */
.L_x_8982:
        /* <DEDUP_REMOVED lines=12> */
.L_x_8986:
[----:B------:R-:W-:Y:S01]  /*10cc0*/  IMAD.MOV.U32 R0, RZ, RZ, 0x7f ;  /* 0x0000007fff007424 */ /* 0x000fe200078e00ff */
[----:B------:R-:W-:-:S04]  /*10cd0*/  ISETP.GT.U32.AND P0, PT, R6, 0x7f800000, PT ;  /* 0x7f8000000600780c */ /* 0x000fc80003f04070 */
[----:B------:R-:W-:-:S09]  /*10ce0*/  SEL R0, R0, 0x7c, P0 ;  /* 0x0000007c00007807 */ /* 0x000fd20000000000 */
.L_x_8987:
[----:B------:R-:W-:Y:S05]  /*10cf0*/  BSYNC B0 ;  /* 0x0000000000007941 */ /* 0x000fea0003800000 */
.L_x_8985:
[----:B------:R-:W-:-:S04]  /*10d00*/  LOP3.LUT R28, R28, 0x80000000, RZ, 0xc0, !PT ;  /* 0x800000001c1c7812 */ /* 0x000fc800078ec0ff */
[----:B------:R-:W-:-:S04]  /*10d10*/  SHF.R.U32.HI R3, RZ, 0x18, R28 ;  /* 0x00000018ff037819 */ /* 0x000fc8000001161c */
[----:B------:R-:W-:-:S05]  /*10d20*/  LOP3.LUT R3, R0, R3, RZ, 0xfc, !PT ;  /* 0x0000000300037212 */ /* 0x000fca00078efcff */
[----:B------:R0:W-:Y:S01]  /*10d30*/  STG.E.U8 desc[UR36][R4.64], R3 ;  /* 0x0000000304007986 */ /* 0x0001e2000c101124 */
[----:B------:R-:W-:Y:S05]  /*10d40*/  BRA `(.L_x_8971) ;  /* 0x00000004009c7947 */ /* 0x000fea0003800000 */
.L_x_8981:
[----:B------:R-:W-:-:S05]  /*10d50*/  F2FP.BF16.F32.PACK_AB R28, RZ, R28 ;  /* 0x0000001cff1c723e */ /* 0x000fca00000010ff */
[----:B------:R0:W-:Y:S01]  /*10d60*/  STG.E.U16 desc[UR36][R4.64], R28 ;  /* 0x0000001c04007986 */ /* 0x0001e2000c101524 */
[----:B------:R-:W-:Y:S05]  /*10d70*/  BRA `(.L_x_8971) ;  /* 0x0000000400907947 */ /* 0x000fea0003800000 */
.L_x_8978:
        /* <DEDUP_REMOVED lines=11> */
.L_x_8990:
        /* <DEDUP_REMOVED lines=16> */
.L_x_8993:
[----:B------:R-:W-:-:S04]  /*10f30*/  LOP3.LUT R28, R28, 0x80000000, RZ, 0xc0, !PT ;  /* 0x800000001c1c7812 */ /* 0x000fc800078ec0ff */
[----:B------:R-:W-:-:S04]  /*10f40*/  SHF.R.U32.HI R28, RZ, 0x18, R28 ;  /* 0x00000018ff1c7819 */ /* 0x000fc8000001161c */
[----:B------:R-:W-:-:S04]  /*10f50*/  LOP3.LUT R3, R3, R28, RZ, 0xfc, !PT ;  /* 0x0000001c03037212 */ /* 0x000fc800078efcff */
[----:B------:R-:W-:-:S07]  /*10f60*/  PRMT R0, R3, 0x7610, R0 ;  /* 0x0000761003007816 */ /* 0x000fce0000000000 */
.L_x_8992:
[----:B------:R-:W-:Y:S05]  /*10f70*/  BSYNC B0 ;  /* 0x0000000000007941 */ /* 0x000fea0003800000 */
.L_x_8991:
[----:B------:R0:W-:Y:S01]  /*10f80*/  STG.E.U8 desc[UR36][R4.64], R0 ;  /* 0x0000000004007986 */ /* 0x0001e2000c101124 */
[----:B------:R-:W-:Y:S05]  /*10f90*/  BRA `(.L_x_8971) ;  /* 0x0000000400087947 */ /* 0x000fea0003800000 */
.L_x_8989:
        /* <DEDUP_REMOVED lines=16> */
.L_x_8996:
[----:B------:R-:W-:-:S04]  /*110a0*/  LOP3.LUT R28, R28, 0x80000000, RZ, 0xc0, !PT ;  /* 0x800000001c1c7812 */ /* 0x000fc800078ec0ff */
[----:B------:R-:W-:-:S04]  /*110b0*/  SHF.R.U32.HI R28, RZ, 0x18, R28 ;  /* 0x00000018ff1c7819 */ /* 0x000fc8000001161c */
[----:B------:R-:W-:-:S04]  /*110c0*/  LOP3.LUT R3, R3, R28, RZ, 0xfc, !PT ;  /* 0x0000001c03037212 */ /* 0x000fc800078efcff */
[----:B------:R-:W-:-:S07]  /*110d0*/  PRMT R0, R3, 0x7610, R0 ;  /* 0x0000761003007816 */ /* 0x000fce0000000000 */
.L_x_8995:
[----:B------:R-:W-:Y:S05]  /*110e0*/  BSYNC B0 ;  /* 0x0000000000007941 */ /* 0x000fea0003800000 */
.L_x_8994:
[----:B------:R0:W-:Y:S01]  /*110f0*/  STG.E.U8 desc[UR36][R4.64], R0 ;  /* 0x0000000004007986 */ /* 0x0001e2000c101124 */
[----:B------:R-:W-:Y:S05]  /*11100*/  BRA `(.L_x_8971) ;  /* 0x0000000000ac7947 */ /* 0x000fea0003800000 */
.L_x_8988:
        /* <DEDUP_REMOVED lines=21> */
.L_x_8970:
        /* <DEDUP_REMOVED lines=8> */
[----:B------:R-:W-:Y:S01]  /*112e0*/  MOV R6, UR4 ;  /* 0x0000000400067c02 */ /* 0x000fe20008000f00 */
[----:B--23--:R-:W-:Y:S02]  /*112f0*/  IMAD.U32 R7, RZ, RZ, UR5 ;  /* 0x00000005ff077e24 */ /* 0x00cfe4000f8e00ff */
[----:B------:R-:W-:-:S02]  /*11300*/  IMAD.U32 R10, RZ, RZ, UR6 ;  /* 0x00000006ff0a7e24 */ /* 0x000fc4000f8e00ff */
[----:B------:R-:W-:Y:S02]  /*11310*/  IMAD.U32 R11, RZ, RZ, UR7 ;  /* 0x00000007ff0b7e24 */ /* 0x000fe4000f8e00ff */
[----:B------:R-:W-:Y:S02]  /*11320*/  IMAD.MOV.U32 R12, RZ, RZ, 0x1 ;  /* 0x00000001ff0c7424 */ /* 0x000fe400078e00ff */
[----:B0---4-:R-:W-:-:S07]  /*11330*/  IMAD.MOV.U32 R13, RZ, RZ, RZ ;  /* 0x000000ffff0d7224 */ /* 0x011fce00078e00ff */
[----:B------:R-:W-:-:S07]  /*11340*/  LEPC R20, `(.L_x_8999) ;  /* 0x000000001014794e */ /* 0x000fce0000000000 */
[----:B-1----:R-:W-:Y:S05]  /*11350*/  CALL.ABS.NOINC R14 ;  /* 0x000000000e007343 */ /* 0x002fea0003c00000 */
.L_x_8999:
[----:B------:R-:W-:Y:S05]  /*11360*/  BRA `(.L_x_8971) ;  /* 0x0000000000147947 */ /* 0x000fea0003800000 */
.L_x_8998:
[----:B------:R-:W0:Y:S02]  /*11370*/  F2I.U64.TRUNC R28, R28 ;  /* 0x0000001c001c7311 */ /* 0x000e24000020d800 */
[----:B0-----:R0:W-:Y:S01]  /*11380*/  STG.E.64 desc[UR36][R4.64], R28 ;  /* 0x0000001c04007986 */ /* 0x0011e2000c101b24 */
[----:B------:R-:W-:Y:S05]  /*11390*/  BRA `(.L_x_8971) ;  /* 0x0000000000087947 */ /* 0x000fea0003800000 */
.L_x_8997:
[----:B------:R-:W0:Y:S02]  /*113a0*/  F2I.FTZ.U32.TRUNC.NTZ R3, R28 ;  /* 0x0000001c00037305 */ /* 0x000e24000021f000 */
[----:B0-----:R0:W-:Y:S02]  /*113b0*/  STG.E desc[UR36][R4.64], R3 ;  /* 0x0000000304007986 */ /* 0x0011e4000c101924 */
.L_x_8971:
[----:B------:R-:W-:-:S07]  /*113c0*/  VIADD R2, R2, 0x80 ;  /* 0x0000008002027836 */ /* 0x000fce0000000000 */
.L_x_8931:
[----:B------:R-:W-:Y:S05]  /*113d0*/  BSYNC B7 ;  /* 0x0000000000077941 */ /* 0x000fea0003800000 */
.L_x_8894:
[----:B------:R-:W-:-:S13]  /*113e0*/  ISETP.GE.AND P0, PT, R2, R30, PT ;  /* 0x0000001e0200720c */ /* 0x000fda0003f06270 */
[----:B------:R-:W-:Y:S05]  /*113f0*/  @P0 EXIT ;  /* 0x000000000000094d */ /* 0x000fea0003800000 */
[----:B01----:R-:W0:Y:S01]  /*11400*/  LDC.64 R4, c[0x0][0x218] ;  /* 0x00008600ff047b82 */ /* 0x003e220000000a00 */
[----:B------:R-:W-:Y:S01]  /*11410*/  PRMT R0, R17, 0x9910, RZ ;  /* 0x0000991011007816 */ /* 0x000fe200000000ff */
[----:B------:R-:W-:Y:S01]  /*11420*/  ULDC UR4, c[0x0][0x238] ;  /* 0x00008e0000047ab9 */ /* 0x000fe20000000800 */
[----:B------:R-:W-:Y:S02]  /*11430*/  LEA R2, R31, R2, 0x9 ;  /* 0x000000021f027211 */ /* 0x000fe400078e48ff */
[----:B------:R-:W-:-:S03]  /*11440*/  ISETP.GT.AND P1, PT, R0, 0x9, PT ;  /* 0x000000090000780c */ /* 0x000fc60003f24270 */
[----:B------:R-:W-:-:S05]  /*11450*/  IMAD R3, R2, UR4, RZ ;  /* 0x0000000402037c24 */ /* 0x000fca000f8e02ff */
[----:B0-----:R-:W-:-:S05]  /*11460*/  IADD3 R2, P0, R3, R4, RZ ;  /* 0x0000000403027210 */ /* 0x001fca0007f1e0ff */
[----:B------:R-:W-:Y:S01]  /*11470*/  IMAD.X R3, RZ, RZ, R5, P0 ;  /* 0x000000ffff037224 */ /* 0x000fe200000e0605 */
[----:B------:R-:W-:Y:S07]  /*11480*/  @P1 BRA `(.L_x_9000) ;  /* 0x0000000000e01947 */ /* 0x000fee0003800000 */
        /* <DEDUP_REMOVED lines=11> */
.L_x_9003:
[----:B------:R-:W0:Y:S02]  /*11540*/  F2I.S64.TRUNC R26, R26 ;  /* 0x0000001a001a7311 */ /* 0x000e24000020d900 */
[----:B0-----:R-:W-:-:S05]  /*11550*/  IMAD.MOV.U32 R5, RZ, RZ, R26 ;  /* 0x000000ffff057224 */ /* 0x001fca00078e001a */
[----:B------:R-:W-:Y:S01]  /*11560*/  STG.E.U8 desc[UR36][R2.64], R5 ;  /* 0x0000000502007986 */ /* 0x000fe2000c101124 */
[----:B------:R-:W-:Y:S05]  /*11570*/  EXIT ;  /* 0x000000000000794d */ /* 0x000fea0003800000 */
.L_x_9002:
        /* <DEDUP_REMOVED lines=9> */
.L_x_9006:
[----:B------:R-:W0:Y:S02]  /*11610*/  F2I.FTZ.TRUNC.NTZ R5, R26 ;  /* 0x0000001a00057305 */ /* 0x000e24000021f100 */
[----:B0-----:R-:W-:Y:S01]  /*11620*/  STG.E desc[UR36][R2.64], R5 ;  /* 0x0000000502007986 */ /* 0x001fe2000c101924 */
[----:B------:R-:W-:Y:S05]  /*11630*/  EXIT ;  /* 0x000000000000794d */ /* 0x000fea0003800000 */
.L_x_9005:
[----:B------:R-:W0:Y:S02]  /*11640*/  F2I.FTZ.TRUNC.NTZ R5, R26 ;  /* 0x0000001a00057305 */ /* 0x000e24000021f100 */
[----:B0-----:R-:W-:Y:S01]  /*11650*/  STG.E.U16 desc[UR36][R2.64], R5 ;  /* 0x0000000502007986 */ /* 0x001fe2000c101524 */
[----:B------:R-:W-:Y:S05]  /*11660*/  EXIT ;  /* 0x000000000000794d */ /* 0x000fea0003800000 */
.L_x_9001:
        /* <DEDUP_REMOVED lines=8> */
.L_x_9008:
[----:B------:R-:W-:-:S05]  /*116f0*/  F2FP.F16.F32.PACK_AB R26, RZ, R26 ;  /* 0x0000001aff1a723e */ /* 0x000fca00000000ff */
[----:B------:R-:W-:Y:S01]  /*11700*/  STG.E.U16 desc[UR36][R2.64], R26 ;  /* 0x0000001a02007986 */ /* 0x000fe2000c101524 */
[----:B------:R-:W-:Y:S05]  /*11710*/  EXIT ;  /* 0x000000000000794d */ /* 0x000fea0003800000 */
.L_x_9007:
        /* <DEDUP_REMOVED lines=8> */
.L_x_9010:
[----:B------:R-:W-:-:S05]  /*117a0*/  F2FP.F16.F32.PACK_AB R5, R27, R26 ;  /* 0x0000001a1b05723e */ /* 0x000fca00000000ff */
[----:B------:R-:W-:Y:S01]  /*117b0*/  STG.E desc[UR36][R2.64], R5 ;  /* 0x0000000502007986 */ /* 0x000fe2000c101924 */
[----:B------:R-:W-:Y:S05]  /*117c0*/  EXIT ;  /* 0x000000000000794d */ /* 0x000fea0003800000 */
.L_x_9009:
[----:B------:R-:W-:-:S06]  /*117d0*/  FMUL.FTZ R4, R26, 1 ;  /* 0x3f8000001a047820 */ /* 0x000fcc0000410000 */
[----:B------:R-:W0:Y:S02]  /*117e0*/  F2F.F64.F32 R4, R4 ;  /* 0x0000000400047310 */ /* 0x000e240000201800 */
[----:B0-----:R-:W-:Y:S01]  /*117f0*/  STG.E.64 desc[UR36][R2.64], R4 ;  /* 0x0000000402007986 */ /* 0x001fe2000c101b24 */
[----:B------:R-:W-:Y:S05]  /*11800*/  EXIT ;  /* 0x000000000000794d */ /* 0x000fea0003800000 */
.L_x_9000:
        /* <DEDUP_REMOVED lines=14> */
.L_x_9013:
[----:B------:R-:W-:Y:S01]  /*118f0*/  FMUL.FTZ R6, R27, 1 ;  /* 0x3f8000001b067820 */ /* 0x000fe20000410000 */
[----:B------:R-:W-:-:S05]  /*11900*/  FMUL.FTZ R4, R26, 1 ;  /* 0x3f8000001a047820 */ /* 0x000fca0000410000 */
[----:B--23--:R-:W-:Y:S08]  /*11910*/  F2F.F64.F32 R6, R6 ;  /* 0x0000000600067310 */ /* 0x00cff00000201800 */
[----:B------:R-:W0:Y:S02]  /*11920*/  F2F.F64.F32 R4, R4 ;  /* 0x0000000400047310 */ /* 0x000e240000201800 */
[----:B0-----:R-:W-:Y:S01]  /*11930*/  STG.E.128 desc[UR36][R2.64], R4 ;  /* 0x0000000402007986 */ /* 0x001fe2000c101d24 */
[----:B------:R-:W-:Y:S05]  /*11940*/  EXIT ;  /* 0x000000000000794d */ /* 0x000fea0003800000 */
.L_x_9012:
        /* <DEDUP_REMOVED lines=20> */
.L_x_9017:
[----:B------:R-:W-:Y:S05]  /*11a90*/  BSYNC B0 ;  /* 0x0000000000007941 */ /* 0x000fea0003800000 */
.L_x_9016:
[----:B------:R-:W-:-:S05]  /*11aa0*/  LOP3.LUT R7, R0, R7, RZ, 0xfc, !PT ;  /* 0x0000000700077212 */ /* 0x000fca00078efcff */
[----:B------:R-:W-:Y:S01]  /*11ab0*/  STG.E.U8 desc[UR36][R2.64], R7 ;  /* 0x0000000702007986 */ /* 0x000fe2000c101124 */
[----:B------:R-:W-:Y:S05]  /*11ac0*/  EXIT ;  /* 0x000000000000794d */ /* 0x000fea0003800000 */
.L_x_9015:
        /* <DEDUP_REMOVED lines=12> */
.L_x_9019:
[----:B------:R-:W-:Y:S01]  /*11b90*/  HFMA2.MMA R0, -RZ, RZ, 0, 7.569789886474609375e-06 ;  /* 0x0000007fff007435 */ /* 0x000fe200000001ff */
[----:B------:R-:W-:-:S09]  /*11ba0*/  ISETP.GT.U32.AND P0, PT, R4, 0x7f800000, PT ;  /* 0x7f8000000400780c */ /* 0x000fd20003f04070 */
[----:B------:R-:W-:-:S07]  /*11bb0*/  SEL R0, R0, 0x7c, P0 ;  /* 0x0000007c00007807 */ /* 0x000fce0000000000 */
.L_x_9020:
[----:B------:R-:W-:Y:S05]  /*11bc0*/  BSYNC B0 ;  /* 0x0000000000007941 */ /* 0x000fea0003800000 */
.L_x_9018:
[----:B------:R-:W-:-:S04]  /*11bd0*/  LOP3.LUT R26, R26, 0x80000000, RZ, 0xc0, !PT ;  /* 0x800000001a1a7812 */ /* 0x000fc800078ec0ff */
[----:B------:R-:W-:-:S04]  /*11be0*/  SHF.R.U32.HI R5, RZ, 0x18, R26 ;  /* 0x00000018ff057819 */ /* 0x000fc8000001161a */
[----:B------:R-:W-:-:S05]  /*11bf0*/  LOP3.LUT R5, R0, R5, RZ, 0xfc, !PT ;  /* 0x0000000500057212 */ /* 0x000fca00078efcff */
[----:B------:R-:W-:Y:S01]  /*11c00*/  STG.E.U8 desc[UR36][R2.64], R5 ;  /* 0x0000000502007986 */ /* 0x000fe2000c101124 */
[----:B------:R-:W-:Y:S05]  /*11c10*/  EXIT ;  /* 0x000000000000794d */ /* 0x000fea0003800000 */
.L_x_9014:
[----:B------:R-:W-:-:S05]  /*11c20*/  F2FP.BF16.F32.PACK_AB R26, RZ, R26 ;  /* 0x0000001aff1a723e */ /* 0x000fca00000010ff */
[----:B------:R-:W-:Y:S01]  /*11c30*/  STG.E.U16 desc[UR36][R2.64], R26 ;  /* 0x0000001a02007986 */ /* 0x000fe2000c101524 */
[----:B------:R-:W-:Y:S05]  /*11c40*/  EXIT ;  /* 0x000000000000794d */ /* 0x000fea0003800000 */
.L_x_9011:
        /* <DEDUP_REMOVED lines=11> */
.L_x_9023:
[----:B------:R-:W-:Y:S01]  /*11d00*/  LOP3.LUT R5, R26, 0x7fffffff, RZ, 0xc0, !PT ;  /* 0x7fffffff1a057812 */ /* 0x000fe200078ec0ff */
[----:B------:R-:W-:Y:S01]  /*11d10*/  BSSY B0, `(.L_x_9024) ;  /* 0x0000013000007945 */ /* 0x000fe20003800000 */
[----:B------:R-:W-:Y:S02]  /*11d20*/  IMAD.MOV.U32 R0, RZ, RZ, 0x80 ;  /* 0x00000080ff007424 */ /* 0x000fe400078e00ff */
[----:B------:R-:W-:-:S13]  /*11d30*/  ISETP.GT.U32.AND P0, PT, R5, 0x437fffff, PT ;  /* 0x437fffff0500780c */ /* 0x000fda0003f04070 */
[----:B------:R-:W-:Y:S05]  /*11d40*/  @P0 BRA `(.L_x_9025) ;  /* 0x00000000003c0947 */ /* 0x000fea0003800000 */
[----:B------:R-:W-:-:S13]  /*11d50*/  ISETP.GE.U32.AND P0, PT, R5, 0x3c000000, PT ;  /* 0x3c0000000500780c */ /* 0x000fda0003f06070 */
[----:B------:R-:W-:-:S04]  /*11d60*/  @P0 SHF.R.U32.HI R0, RZ, 0x14, R26 ;  /* 0x00000014ff000819 */ /* 0x000fc8000001161a */
[----:B--23--:R-:W-:-:S04]  /*11d70*/  @P0 LOP3.LUT R7, R0, 0x1, RZ, 0xc0, !PT ;  /* 0x0000000100070812 */ /* 0x00cfc800078ec0ff */
        /* <DEDUP_REMOVED lines=8> */
.L_x_9026:
[----:B------:R-:W-:-:S04]  /*11e00*/  LOP3.LUT R26, R26, 0x80000000, RZ, 0xc0, !PT ;  /* 0x800000001a1a7812 */ /* 0x000fc800078ec0ff */
[----:B------:R-:W-:-:S04]  /*11e10*/  SHF.R.U32.HI R5, RZ, 0x18, R26 ;  /* 0x00000018ff057819 */ /* 0x000fc8000001161a */
[----:B------:R-:W-:-:S04]  /*11e20*/  LOP3.LUT R4, R4, R5, RZ, 0xfc, !PT ;  /* 0x0000000504047212 */ /* 0x000fc800078efcff */
[----:B------:R-:W-:-:S07]  /*11e30*/  PRMT R0, R4, 0x7610, R0 ;  /* 0x0000761004007816 */ /* 0x000fce0000000000 */
.L_x_9025:
[----:B------:R-:W-:Y:S05]  /*11e40*/  BSYNC B0 ;  /* 0x0000000000007941 */ /* 0x000fea0003800000 */
.L_x_9024:
[----:B------:R-:W-:Y:S01]  /*11e50*/  STG.E.U8 desc[UR36][R2.64], R0 ;  /* 0x0000000002007986 */ /* 0x000fe2000c101124 */
[----:B------:R-:W-:Y:S05]  /*11e60*/  EXIT ;  /* 0x000000000000794d */ /* 0x000fea0003800000 */
.L_x_9022:
        /* <DEDUP_REMOVED lines=16> */
.L_x_9029:
[----:B------:R-:W-:-:S04]  /*11f70*/  LOP3.LUT R26, R26, 0x80000000, RZ, 0xc0, !PT ;  /* 0x800000001a1a7812 */ /* 0x000fc800078ec0ff */
[----:B------:R-:W-:-:S04]  /*11f80*/  SHF.R.U32.HI R5, RZ, 0x18, R26 ;  /* 0x00000018ff057819 */ /* 0x000fc8000001161a */
[----:B------:R-:W-:-:S04]  /*11f90*/  LOP3.LUT R4, R4, R5, RZ, 0xfc, !PT ;  /* 0x0000000504047212 */ /* 0x000fc800078efcff */
[----:B------:R-:W-:-:S07]  /*11fa0*/  PRMT R0, R4, 0x7610, R0 ;  /* 0x0000761004007816 */ /* 0x000fce0000000000 */
.L_x_9028:
[----:B------:R-:W-:Y:S05]  /*11fb0*/  BSYNC B0 ;  /* 0x0000000000007941 */ /* 0x000fea0003800000 */
.L_x_9027:
[----:B------:R-:W-:Y:S01]  /*11fc0*/  STG.E.U8 desc[UR36][R2.64], R0 ;  /* 0x0000000002007986 */ /* 0x000fe2000c101124 */
[----:B------:R-:W-:Y:S05]  /*11fd0*/  EXIT ;  /* 0x000000000000794d */ /* 0x000fea0003800000 */
.L_x_9021:
        /* <DEDUP_REMOVED lines=19> */
[----:B------:R-:W-:Y:S01]  /*12110*/  STG.E.U8 desc[UR36][R2.64], R5 ;  /* 0x0000000502007986 */ /* 0x000fe2000c101124 */
[----:B------:R-:W-:Y:S05]  /*12120*/  EXIT ;  /* 0x000000000000794d */ /* 0x000fea0003800000 */
.L_x_9004:
[----:B------:R-:W-:Y:S01]  /*12130*/  MOV R0, 0x0 ;  /* 0x0000000000007802 */ /* 0x000fe20000000f00 */
[----:B------:R-:W-:Y:S01]  /*12140*/  ULDC.64 UR4, c[0x4][0x158] ;  /* 0x0100560000047ab9 */ /* 0x000fe20000000a00 */
[----:B------:R-:W-:Y:S01]  /*12150*/  ULDC.64 UR6, c[0x4][0x20] ;  /* 0x0100080000067ab9 */ /* 0x000fe20000000a00 */
[----:B------:R-:W-:Y:S01]  /*12160*/  IMAD.U32 R4, RZ, RZ, UR4 ;  /* 0x00000004ff047e24 */ /* 0x000fe2000f8e00ff */
[----:B------:R0:W1:Y:S01]  /*12170*/  LDC.64 R2, c[0x4][R0] ;  /* 0x0100000000027b82 */ /* 0x0000620000000a00 */
[----:B------:R-:W-:Y:S01]  /*12180*/  IMAD.U32 R5, RZ, RZ, UR5 ;  /* 0x00000005ff057e24 */ /* 0x000fe2000f8e00ff */
[----:B------:R-:W-:Y:S01]  /*12190*/  ULDC.64 UR4, c[0x4][0x160] ;  /* 0x0100580000047ab9 */ /* 0x000fe20000000a00 */
[----:B--234-:R-:W-:Y:S01]  /*121a0*/  HFMA2.MMA R13, -RZ, RZ, 0, 0 ;  /* 0x00000000ff0d7435 */ /* 0x01cfe200000001ff */
        /* <DEDUP_REMOVED lines=8> */
.L_x_9032:
[----:B------:R-:W-:Y:S05]  /*12230*/  EXIT ;  /* 0x000000000000794d */ /* 0x000fea0003800000 */
.L_x_9031:
[----:B------:R-:W0:Y:S02]  /*12240*/  F2I.U64.TRUNC R26, R26 ;  /* 0x0000001a001a7311 */ /* 0x000e24000020d800 */
[----:B0-----:R-:W-:Y:S01]  /*12250*/  STG.E.64 desc[UR36][R2.64], R26 ;  /* 0x0000001a02007986 */ /* 0x001fe2000c101b24 */
[----:B------:R-:W-:Y:S05]  /*12260*/  EXIT ;  /* 0x000000000000794d */ /* 0x000fea0003800000 */
.L_x_9030:
[----:B------:R-:W0:Y:S02]  /*12270*/  F2I.FTZ.U32.TRUNC.NTZ R5, R26 ;  /* 0x0000001a00057305 */ /* 0x000e24000021f000 */
[----:B0-----:R-:W-:Y:S01]  /*12280*/  STG.E desc[UR36][R2.64], R5 ;  /* 0x0000000502007986 */ /* 0x001fe2000c101924 */
[----:B------:R-:W-:Y:S05]  /*12290*/  EXIT ;  /* 0x000000000000794d */ /* 0x000fea0003800000 */
        .weak           $__internal_15_$__cuda_sm3x_div_rn_ftz_f32_slowpath
        .type           $__internal_15_$__cuda_sm3x_div_rn_ftz_f32_slowpath,@function
        .size           $__internal_15_$__cuda_sm3x_div_rn_ftz_f32_slowpath,(.L_x_21020 - $__internal_15_$__cuda_sm3x_div_rn_ftz_f32_slowpath)
$__internal_15_$__cuda_sm3x_div_rn_ftz_f32_slowpath:
[----:B------:R-:W-:Y:S01]  /*122a0*/  SHF.R.U32.HI R4, RZ, 0x17, R7 ;  /* 0x00000017ff047819 */ /* 0x000fe20000011607 */
[----:B------:R-:W-:Y:S01]  /*122b0*/  BSSY B2, `(.L_x_9033) ;  /* 0x0000046000027945 */ /* 0x000fe20003800000 */
[----:B------:R-:W-:-:S03]  /*122c0*/  SHF.R.U32.HI R6, RZ, 0x17, R0 ;  /* 0x00000017ff067819 */ /* 0x000fc60000011600 */
[----:B------:R-:W-:Y:S01]  /*122d0*/  BSSY B3, `(.L_x_9034) ;  /* 0x000001d000037945 */ /* 0x000fe20003800000 */
[----:B------:R-:W-:Y:S02]  /*122e0*/  LOP3.LUT R4, R4, 0xff, RZ, 0xc0, !PT ;  /* 0x000000ff04047812 */ /* 0x000fe400078ec0ff */
[----:B------:R-:W-:-:S03]  /*122f0*/  LOP3.LUT R6, R6, 0xff, RZ, 0xc0, !PT ;  /* 0x000000ff06067812 */ /* 0x000fc600078ec0ff */
[----:B------:R-:W-:-:S05]  /*12300*/  VIADD R5, R4, 0xffffffff ;  /* 0xffffffff04057836 */ /* 0x000fca0000000000 */
[----:B------:R-:W-:Y:S01]  /*12310*/  ISETP.GT.U32.AND P0, PT, R5, 0xfd, PT ;  /* 0x000000fd0500780c */ /* 0x000fe20003f04070 */
[----:B------:R-:W-:-:S05]  /*12320*/  VIADD R5, R6, 0xffffffff ;  /* 0xffffffff06057836 */ /* 0x000fca0000000000 */
        /* <DEDUP_REMOVED lines=23> */
.L_x_9035:
[----:B------:R-:W-:Y:S05]  /*124a0*/  BSYNC B3 ;  /* 0x0000000000037941 */ /* 0x000fea0003800000 */
.L_x_9034:
[----:B------:R-:W-:Y:S01]  /*124b0*/  IADD3 R4, R4, -0x7f, RZ ;  /* 0xffffff8104047810 */ /* 0x000fe20007ffe0ff */
[----:B------:R-:W-:Y:S01]  /*124c0*/  VIADD R6, R6, 0xffffff81 ;  /* 0xffffff8106067836 */ /* 0x000fe20000000000 */
[----:B------:R-:W-:Y:S03]  /*124d0*/  BSSY B3, `(.L_x_9040) ;  /* 0x000001a000037945 */ /* 0x000fe60003800000 */
[----:B------:R-:W-:Y:S02]  /*124e0*/  IMAD R5, R4, -0x800000, R7 ;  /* 0xff80000004057824 */ /* 0x000fe400078e0207 */
[C---:B------:R-:W-:Y:S02]  /*124f0*/  IMAD R0, R6.reuse, -0x800000, R0 ;  /* 0xff80000006007824 */ /* 0x040fe400078e0200 */
[----:B------:R0:W1:Y:S01]  /*12500*/  MUFU.RCP R7, R5 ;  /* 0x0000000500077308 */ /* 0x0000620000001000 */
[----:B------:R-:W-:-:S02]  /*12510*/  IMAD.IADD R4, R6, 0x1, -R4 ;  /* 0x0000000106047824 */ /* 0x000fc400078e0a04 */
        /* <DEDUP_REMOVED lines=10> */
[----:B------:R-:W-:-:S05]  /*125c0*/  IADD3 R5, R5, R4, RZ ;  /* 0x0000000405057210 */ /* 0x000fca0007ffe0ff */
        /* <DEDUP_REMOVED lines=9> */
.L_x_9041:
[----:B------:R-:W-:-:S07]  /*12660*/  IMAD R0, R4, 0x800000, R0 ;  /* 0x0080000004007824 */ /* 0x000fce00078e0200 */
.L_x_9042:
[----:B------:R-:W-:Y:S05]  /*12670*/  BSYNC B3 ;  /* 0x0000000000037941 */ /* 0x000fea0003800000 */
.L_x_9040:
[----:B------:R-:W-:Y:S05]  /*12680*/  BRA `(.L_x_9043) ;  /* 0x0000000000207947 */ /* 0x000fea0003800000 */
.L_x_9039:
[----:B------:R-:W-:-:S04]  /*12690*/  LOP3.LUT R0, R7, 0x80000000, R0, 0x48, !PT ;  /* 0x8000000007007812 */ /* 0x000fc800078e4800 */
[----:B------:R-:W-:Y:S01]  /*126a0*/  LOP3.LUT R0, R0, 0x7f800000, RZ, 0xfc, !PT ;  /* 0x7f80000000007812 */ /* 0x000fe200078efcff */
[----:B------:R-:W-:Y:S06]  /*126b0*/  BRA `(.L_x_9043) ;  /* 0x0000000000147947 */ /* 0x000fec0003800000 */
.L_x_9038:
[----:B------:R-:W-:Y:S01]  /*126c0*/  LOP3.LUT R0, R7, 0x80000000, R0, 0x48, !PT ;  /* 0x8000000007007812 */ /* 0x000fe200078e4800 */
[----:B------:R-:W-:Y:S06]  /*126d0*/  BRA `(.L_x_9043) ;  /* 0x00000000000c7947 */ /* 0x000fec0003800000 */
.L_x_9037:
[----:B------:R-:W0:Y:S01]  /*126e0*/  MUFU.RSQ R0, -QNAN ;  /* 0xffc0000000007908 */ /* 0x000e220000001400 */
[----:B------:R-:W-:Y:S05]  /*126f0*/  BRA `(.L_x_9043) ;  /* 0x0000000000047947 */ /* 0x000fea0003800000 */
.L_x_9036:
[----:B------:R-:W-:-:S07]  /*12700*/  FADD.FTZ R0, R0, R7 ;  /* 0x0000000700007221 */ /* 0x000fce0000010000 */
.L_x_9043:
[----:B------:R-:W-:Y:S05]  /*12710*/  BSYNC B2 ;  /* 0x0000000000027941 */ /* 0x000fea0003800000 */
.L_x_9033:
[----:B------:R-:W-:Y:S01]  /*12720*/  MOV R4, R3 ;  /* 0x0000000300047202 */ /* 0x000fe20000000f00 */
[----:B------:R-:W-:-:S04]  /*12730*/  IMAD.MOV.U32 R5, RZ, RZ, 0x0 ;  /* 0x00000000ff057424 */ /* 0x000fc800078e00ff */
[----:B0-----:R-:W-:Y:S05]  /*12740*/  RET.REL.NODEC R4 `(_ZN2at6native27unrolled_elementwise_kernelIZZZNS0_17acosh_kernel_cudaERNS_18TensorIteratorBaseEENKUlvE_clEvENKUlvE0_clEvEUlN3c107complexIfEEE_St5arrayIPcLm2EELi4E23TrivialOffsetCalculatorILi1EjESE_NS0_6memory12LoadWithCastILi1EEENSF_13StoreWithCastILi1EEEEEviT_T0_T2_T3_T4_T5_) ;  /* 0xfffffed8042c7950 */ /* 0x001fea0003c3ffff */
.L_x_9044:
        /* <DEDUP_REMOVED lines=11> */
.L_x_21020:


//--------------------- .text._ZN2at6native18elementwise_kernelILi128ELi2EZNS0_22gpu_kernel_impl_nocastIZZZNS0_17acosh_kernel_cudaERNS_18TensorIteratorBaseEENKUlvE_clEvENKUlvE0_clEvEUlN3c107complexIfEEE_EEvS4_RKT_EUliE_EEviT1_ --------------------------
	.section	.text._ZN2at6native18elementwise_kernelILi128ELi2EZNS0_22gpu_kernel_impl_nocastIZZZNS0_17acosh_kernel_cudaERNS_18TensorIteratorBaseEENKUlvE_clEvENKUlvE0_clEvEUlN3c107complexIfEEE_EEvS4_RKT_EUliE_EEviT1_,"ax",@progbits
	.align	128
        .global         _ZN2at6native18elementwise_kernelILi128ELi2EZNS0_22gpu_kernel_impl_nocastIZZZNS0_17acosh_kernel_cudaERNS_18TensorIteratorBaseEENKUlvE_clEvENKUlvE0_clEvEUlN3c107complexIfEEE_EEvS4_RKT_EUliE_EEviT1_
        .type           _ZN2at6native18elementwise_kernelILi128ELi2EZNS0_22gpu_kernel_impl_nocastIZZZNS0_17acosh_kernel_cudaERNS_18TensorIteratorBaseEENKUlvE_clEvENKUlvE0_clEvEUlN3c107complexIfEEE_EEvS4_RKT_EUliE_EEviT1_,@function
        .size           _ZN2at6native18elementwise_kernelILi128ELi2EZNS0_22gpu_kernel_impl_nocastIZZZNS0_17acosh_kernel_cudaERNS_18TensorIteratorBaseEENKUlvE_clEvENKUlvE0_clEvEUlN3c107complexIfEEE_EEvS4_RKT_EUliE_EEviT1_,(.L_x_21021 - _ZN2at6native18elementwise_kernelILi128ELi2EZNS0_22gpu_kernel_impl_nocastIZZZNS0_17acosh_kernel_cudaERNS_18TensorIteratorBaseEENKUlvE_clEvENKUlvE0_clEvEUlN3c107complexIfEEE_EEvS4_RKT_EUliE_EEviT1_)
        .other          _ZN2at6native18elementwise_kernelILi128ELi2EZNS0_22gpu_kernel_impl_nocastIZZZNS0_17acosh_kernel_cudaERNS_18TensorIteratorBaseEENKUlvE_clEvENKUlvE0_clEvEUlN3c107complexIfEEE_EEvS4_RKT_EUliE_EEviT1_,@"STO_CUDA_ENTRY STV_DEFAULT"
_ZN2at6native18elementwise_kernelILi128ELi2EZNS0_22gpu_kernel_impl_nocastIZZZNS0_17acosh_kernel_cudaERNS_18TensorIteratorBaseEENKUlvE_clEvENKUlvE0_clEvEUlN3c107complexIfEEE_EEvS4_RKT_EUliE_EEviT1_:
.text._ZN2at6native18elementwise_kernelILi128ELi2EZNS0_22gpu_kernel_impl_nocastIZZZNS0_17acosh_kernel_cudaERNS_18TensorIteratorBaseEENKUlvE_clEvENKUlvE0_clEvEUlN3c107complexIfEEE_EEvS4_RKT_EUliE_EEviT1_:
        /* <DEDUP_REMOVED lines=312> */
.L_x_9047:
[----:B------:R-:W-:Y:S02]  /*1380*/  ULDC.64 UR6, c[0x0][0x418] ;  /* 0x0001060000067ab9 */ /* 0x000fe40000000a00 */
[----:B------:R-:W-:-:S04]  /*1390*/  IADD3 R16, P0, R0, UR6, RZ ;  /* 0x0000000600107c10 */ /* 0x000fc8000ff1e0ff */
[----:B------:R-:W-:-:S06]  /*13a0*/  IADD3.X R17, RZ, UR7, RZ, P0, !PT ;  /* 0x00000007ff117c10 */ /* 0x000fcc00087fe4ff */
[----:B------:R-:W2:Y:S01]  /*13b0*/  LDG.E.64 R16, desc[UR4][R16.64] ;  /* 0x0000000410107981 */ /* 0x000ea2000c1e1b00 */
[----:B------:R-:W-:Y:S01]  /*13c0*/  BSSY B0, `(.L_x_9048) ;  /* 0x000027c000007945 */ /* 0x000fe20003800000 */
[C---:B--2---:R-:W-:Y:S01]  /*13d0*/  FSETP.GTU.FTZ.AND P0, PT, |R16|.reuse, +INF , PT ;  /* 0x7f8000001000780b */ /* 0x044fe20003f1c200 */
        /* <DEDUP_REMOVED lines=106> */
.L_x_9056:
        /* <DEDUP_REMOVED lines=10> */
.L_x_9058:
[----:B------:R-:W-:-:S04]  /*1b20*/  FADD.FTZ R4, -R0, R5 ;  /* 0x0000000500047221 */ /* 0x000fc80000010100 */
[----:B------:R-:W-:-:S07]  /*1b30*/  FMUL.FTZ R4, R4, 0.5 ;  /* 0x3f00000004047820 */ /* 0x000fce0000410000 */
.L_x_9059:
[----:B------:R-:W-:Y:S05]  /*1b40*/  BSYNC B3 ;  /* 0x0000000000037941 */ /* 0x000fea0003800000 */
.L_x_9057:
        /* <DEDUP_REMOVED lines=11> */
.L_x_9061:
[----:B------:R-:W-:-:S04]  /*1c00*/  FADD.FTZ R11, R2, -R11 ;  /* 0x8000000b020b7221 */ /* 0x000fc80000010000 */
[----:B------:R-:W-:-:S07]  /*1c10*/  FMUL.FTZ R11, R11, 0.5 ;  /* 0x3f0000000b0b7820 */ /* 0x000fce0000410000 */
.L_x_9062:
[----:B------:R-:W-:Y:S05]  /*1c20*/  BSYNC B3 ;  /* 0x0000000000037941 */ /* 0x000fea0003800000 */
.L_x_9060:
        /* <DEDUP_REMOVED lines=35> */
.L_x_9055:
[----:B------:R0:W1:Y:S02]  /*1e60*/  MUFU.SQRT R11, R19 ;  /* 0x00000013000b7308 */ /* 0x0000640000002000 */
.L_x_9054:
[----:B------:R-:W-:Y:S05]  /*1e70*/  BSYNC B2 ;  /* 0x0000000000027941 */ /* 0x000fea0003800000 */
.L_x_9053:
        /* <DEDUP_REMOVED lines=24> */
.L_x_9069:
[----:B------:R-:W-:-:S04]  /*2000*/  FADD.FTZ R0, -R0, R5 ;  /* 0x0000000500007221 */ /* 0x000fc80000010100 */
[----:B------:R-:W-:-:S07]  /*2010*/  FMUL.FTZ R0, R0, 0.5 ;  /* 0x3f00000000007820 */ /* 0x000fce0000410000 */
.L_x_9070:
[----:B------:R-:W-:Y:S05]  /*2020*/  BSYNC B3 ;  /* 0x0000000000037941 */ /* 0x000fea0003800000 */
.L_x_9068:
        /* <DEDUP_REMOVED lines=10> */
.L_x_9072:
[----:B------:R-:W-:-:S04]  /*20d0*/  FADD.FTZ R2, -R3, R2 ;  /* 0x0000000203027221 */ /* 0x000fc80000010100 */
[----:B------:R-:W-:-:S07]  /*20e0*/  FMUL.FTZ R3, R2, 0.5 ;  /* 0x3f00000002037820 */ /* 0x000fce0000410000 */
.L_x_9073:
[----:B------:R-:W-:Y:S05]  /*20f0*/  BSYNC B3 ;  /* 0x0000000000037941 */ /* 0x000fea0003800000 */
.L_x_9071:
[----:B------:R-:W-:Y:S01]  /*2100*/  FADD.FTZ R0, R3, R0 ;  /* 0x0000000003007221 */ /* 0x000fe20000010000 */
[----:B------:R-:W-:Y:S01]  /*2110*/  FADD.FTZ R13, R8, R13 ;  /* 0x0000000d080d7221 */ /* 0x000fe20000010000 */
[----:B------:R-:W-:-:S03]  /*2120*/  PLOP3.LUT P0, PT, PT, PT, PT, 0x80, 0x0 ;  /* 0x000000000000781c */ /* 0x000fc60003f0f070 */
[----:B------:R-:W-:-:S06]  /*2130*/  FMUL.FTZ R13, R13, R0 ;  /* 0x000000000d0d7220 */ /* 0x000fcc0000410000 */
[----:B------:R-:W2:Y:S01]  /*2140*/  MUFU.SQRT R13, R13 ;  /* 0x0000000d000d7308 */ /* 0x000ea20000002000 */
[----:B------:R-:W-:Y:S05]  /*2150*/  BRA `(.L_x_9065) ;  /* 0x0000000000687947 */ /* 0x000fea0003800000 */
.L_x_9067:
        /* <DEDUP_REMOVED lines=15> */
.L_x_9066:
        /* <DEDUP_REMOVED lines=8> */
.L_x_9064:
[----:B------:R-:W-:Y:S01]  /*22d0*/  PLOP3.LUT P0, PT, PT, PT, PT, 0x80, 0x0 ;  /* 0x000000000000781c */ /* 0x000fe20003f0f070 */
[----:B------:R-:W-:Y:S01]  /*22e0*/  FMUL.FTZ R13, R13, 16777216 ;  /* 0x4b8000000d0d7820 */ /* 0x000fe20000410000 */
[----:B------:R-:W-:-:S11]  /*22f0*/  FMUL.FTZ R8, R8, 16777216 ;  /* 0x4b80000008087820 */ /* 0x000fd60000410000 */
.L_x_9065:
[----:B------:R-:W-:Y:S05]  /*2300*/  BSYNC B2 ;  /* 0x0000000000027941 */ /* 0x000fea0003800000 */
.L_x_9063:
        /* <DEDUP_REMOVED lines=33> */
.L_x_9076:
        /* <DEDUP_REMOVED lines=28> */
.L_x_9075:
        /* <DEDUP_REMOVED lines=19> */
[----:B01-3--:R-:W-:Y:S05]  /*2810*/  CALL.REL.NOINC `($__internal_16_$__cuda_sm3x_div_rn_ftz_f32_slowpath) ;  /* 0x0000005000487944 */ /* 0x00bfea0003c00000 */
.L_x_9080:
[----:B------:R-:W-:Y:S05]  /*2820*/  BSYNC B5 ;  /* 0x0000000000057941 */ /* 0x000fea0003800000 */
.L_x_9079:
        /* <DEDUP_REMOVED lines=18> */
.L_x_9082:
[----:B------:R-:W-:Y:S02]  /*2950*/  ISETP.GE.AND P0, PT, R16, RZ, PT ;  /* 0x000000ff1000720c */ /* 0x000fe40003f06270 */
[----:B------:R-:W-:-:S11]  /*2960*/  MOV R3, 0x3fd774eb ;  /* 0x3fd774eb00037802 */ /* 0x000fd60000000f00 */
[----:B------:R-:W-:-:S04]  /*2970*/  @P0 FFMA.FTZ R0, R3, 0.93318945169448852539, -R0 ;  /* 0x3f6ee58103000823 */ /* 0x000fc80000010800 */
[----:B------:R-:W-:-:S07]  /*2980*/  @!P0 FFMA.FTZ R0, R3, 0.93318945169448852539, R0 ;  /* 0x3f6ee58103008823 */ /* 0x000fce0000010000 */
.L_x_9083:
[----:B------:R-:W-:Y:S05]  /*2990*/  BSYNC B2 ;  /* 0x0000000000027941 */ /* 0x000fea0003800000 */
.L_x_9081:
        /* <DEDUP_REMOVED lines=11> */
.L_x_9078:
        /* <DEDUP_REMOVED lines=17> */
.L_x_9085:
[----:B------:R-:W-:Y:S05]  /*2b60*/  BSYNC B5 ;  /* 0x0000000000057941 */ /* 0x000fea0003800000 */
.L_x_9084:
        /* <DEDUP_REMOVED lines=18> */
.L_x_9087:
[----:B------:R-:W-:Y:S02]  /*2c90*/  ISETP.GE.AND P0, PT, R8, RZ, PT ;  /* 0x000000ff0800720c */ /* 0x000fe40003f06270 */
[----:B------:R-:W-:-:S11]  /*2ca0*/  MOV R3, 0x3fd774eb ;  /* 0x3fd774eb00037802 */ /* 0x000fd60000000f00 */
[----:B------:R-:W-:-:S04]  /*2cb0*/  @P0 FFMA.FTZ R0, R3, 0.93318945169448852539, -R0 ;  /* 0x3f6ee58103000823 */ /* 0x000fc80000010800 */
[----:B------:R-:W-:-:S07]  /*2cc0*/  @!P0 FFMA.FTZ R0, R3, 0.93318945169448852539, R0 ;  /* 0x3f6ee58103008823 */ /* 0x000fce0000010000 */
.L_x_9088:
[----:B------:R-:W-:Y:S05]  /*2cd0*/  BSYNC B2 ;  /* 0x0000000000027941 */ /* 0x000fea0003800000 */
.L_x_9086:
        /* <DEDUP_REMOVED lines=10> */
.L_x_9077:
[----:B------:R-:W-:Y:S05]  /*2d80*/  BSYNC B4 ;  /* 0x0000000000047941 */ /* 0x000fea0003800000 */
.L_x_9074:
[----:B------:R-:W-:-:S13]  /*2d90*/  ISETP.NE.AND P0, PT, R10, RZ, PT ;  /* 0x000000ff0a00720c */ /* 0x000fda0003f05270 */
[----:B-1----:R-:W-:-:S05]  /*2da0*/  @!P0 FADD.FTZ R11, -R11, -RZ ;  /* 0x800000ff0b0b8221 */ /* 0x002fca0000010100 */
[----:B------:R-:W-:Y:S01]  /*2db0*/  MOV R8, R11 ;  /* 0x0000000b00087202 */ /* 0x000fe20000000f00 */
[----:B------:R-:W-:Y:S06]  /*2dc0*/  BRA `(.L_x_9089) ;  /* 0x0000000c006c7947 */ /* 0x000fec0003800000 */
.L_x_9052:
[----:B------:R-:W-:Y:S01]  /*2dd0*/  FADD.FTZ R0, -R16, 6.1232342629258392722e-17 ;  /* 0x248d313210007421 */ /* 0x000fe20000010100 */
[----:B------:R-:W-:-:S03]  /*2de0*/  FADD.FTZ R8, -R17, -RZ ;  /* 0x800000ff11087221 */ /* 0x000fc60000010100 */
[----:B------:R-:W-:Y:S01]  /*2df0*/  FADD.FTZ R0, R0, 1.5707963705062866211 ;  /* 0x3fc90fdb00007421 */ /* 0x000fe20000010000 */
[----:B------:R-:W-:Y:S06]  /*2e00*/  BRA `(.L_x_9089) ;  /* 0x0000000c005c7947 */ /* 0x000fec0003800000 */
.L_x_9051:
[----:B------:R-:W-:Y:S01]  /*2e10*/  HFMA2.MMA R0, -RZ, RZ, 0, 0 ;  /* 0x00000000ff007435 */ /* 0x000fe200000001ff */
[----:B------:R-:W-:Y:S01]  /*2e20*/  FADD.FTZ R8, -R17, -RZ ;  /* 0x800000ff11087221 */ /* 0x000fe20000010100 */
[----:B------:R-:W-:Y:S09]  /*2e30*/  BRA `(.L_x_9089) ;  /* 0x0000000c00507947 */ /* 0x000ff20003800000 */
.L_x_9050:
        /* <DEDUP_REMOVED lines=23> */
[----:B------:R-:W-:Y:S05]  /*2fb0*/  CALL.REL.NOINC `($__internal_16_$__cuda_sm3x_div_rn_ftz_f32_slowpath) ;  /* 0x0000004800607944 */ /* 0x000fea0003c00000 */
.L_x_9094:
[----:B------:R-:W-:Y:S05]  /*2fc0*/  BSYNC B5 ;  /* 0x0000000000057941 */ /* 0x000fea0003800000 */
.L_x_9093:
        /* <DEDUP_REMOVED lines=18> */
.L_x_9096:
[----:B------:R-:W-:Y:S02]  /*30f0*/  ISETP.GE.AND P0, PT, R16, RZ, PT ;  /* 0x000000ff1000720c */ /* 0x000fe40003f06270 */
[----:B------:R-:W-:-:S11]  /*3100*/  MOV R3, 0x3fd774eb ;  /* 0x3fd774eb00037802 */ /* 0x000fd60000000f00 */
[----:B------:R-:W-:-:S04]  /*3110*/  @P0 FFMA.FTZ R0, R3, 0.93318945169448852539, -R0 ;  /* 0x3f6ee58103000823 */ /* 0x000fc80000010800 */
[----:B------:R-:W-:-:S07]  /*3120*/  @!P0 FFMA.FTZ R0, R3, 0.93318945169448852539, R0 ;  /* 0x3f6ee58103008823 */ /* 0x000fce0000010000 */
.L_x_9097:
[----:B------:R-:W-:Y:S05]  /*3130*/  BSYNC B2 ;  /* 0x0000000000027941 */ /* 0x000fea0003800000 */
.L_x_9095:
        /* <DEDUP_REMOVED lines=13> */
.L_x_9092:
        /* <DEDUP_REMOVED lines=12> */
.L_x_9100:
[----:B------:R-:W-:Y:S05]  /*32d0*/  BSYNC B5 ;  /* 0x0000000000057941 */ /* 0x000fea0003800000 */
.L_x_9099:
        /* <DEDUP_REMOVED lines=18> */
.L_x_9102:
[----:B------:R-:W-:Y:S02]  /*3400*/  ISETP.GE.AND P0, PT, R16, RZ, PT ;  /* 0x000000ff1000720c */ /* 0x000fe40003f06270 */
[----:B------:R-:W-:-:S11]  /*3410*/  MOV R3, 0x3fd774eb ;  /* 0x3fd774eb00037802 */ /* 0x000fd60000000f00 */
[----:B------:R-:W-:-:S04]  /*3420*/  @P0 FFMA.FTZ R0, R3, 0.93318945169448852539, -R0 ;  /* 0x3f6ee58103000823 */ /* 0x000fc80000010800 */
[----:B------:R-:W-:-:S07]  /*3430*/  @!P0 FFMA.FTZ R0, R3, 0.93318945169448852539, R0 ;  /* 0x3f6ee58103008823 */ /* 0x000fce0000010000 */
.L_x_9103:
[----:B------:R-:W-:Y:S05]  /*3440*/  BSYNC B2 ;  /* 0x0000000000027941 */ /* 0x000fea0003800000 */
.L_x_9101:
        /* <DEDUP_REMOVED lines=27> */
.L_x_9091:
[----:B------:R-:W-:Y:S01]  /*3600*/  FMUL.FTZ R0, R16, 0.36787945032119750977 ;  /* 0x3ebc5ab210007820 */ /* 0x000fe20000410000 */
[----:B------:R-:W-:Y:S01]  /*3610*/  FMUL.FTZ R2, R17, 0.36787945032119750977 ;  /* 0x3ebc5ab211027820 */ /* 0x000fe20000410000 */
[----:B------:R-:W-:Y:S01]  /*3620*/  MUFU.RCP R14, R11 ;  /* 0x0000000b000e7308 */ /* 0x000fe20000001000 */
        /* <DEDUP_REMOVED lines=29> */
[----:B------:R-:W-:Y:S05]  /*3800*/  CALL.REL.NOINC `($__internal_16_$__cuda_sm3x_div_rn_ftz_f32_slowpath) ;  /* 0x00000040004c7944 */ /* 0x000fea0003c00000 */
.L_x_9105:
[----:B------:R-:W-:Y:S05]  /*3810*/  BSYNC B5 ;  /* 0x0000000000057941 */ /* 0x000fea0003800000 */
.L_x_9104:
        /* <DEDUP_REMOVED lines=18> */
.L_x_9107:
[----:B------:R-:W-:Y:S02]  /*3940*/  ISETP.GE.AND P0, PT, R16, RZ, PT ;  /* 0x000000ff1000720c */ /* 0x000fe40003f06270 */
[----:B------:R-:W-:-:S11]  /*3950*/  MOV R3, 0x3fd774eb ;  /* 0x3fd774eb00037802 */ /* 0x000fd60000000f00 */
[----:B------:R-:W-:-:S04]  /*3960*/  @P0 FFMA.FTZ R0, R3, 0.93318945169448852539, -R0 ;  /* 0x3f6ee58103000823 */ /* 0x000fc80000010800 */
[----:B------:R-:W-:-:S07]  /*3970*/  @!P0 FFMA.FTZ R0, R3, 0.93318945169448852539, R0 ;  /* 0x3f6ee58103008823 */ /* 0x000fce0000010000 */
.L_x_9108:
[----:B------:R-:W-:Y:S05]  /*3980*/  BSYNC B2 ;  /* 0x0000000000027941 */ /* 0x000fea0003800000 */
.L_x_9106:
        /* <DEDUP_REMOVED lines=10> */
.L_x_9098:
[----:B------:R-:W-:Y:S05]  /*3a30*/  BSYNC B4 ;  /* 0x0000000000047941 */ /* 0x000fea0003800000 */
.L_x_9090:
[----:B------:R-:W-:Y:S01]  /*3a40*/  ISETP.NE.AND P0, PT, R10, RZ, PT ;  /* 0x000000ff0a00720c */ /* 0x000fe20003f05270 */
[----:B------:R-:W-:Y:S01]  /*3a50*/  FADD.FTZ R8, R13, 0.69314718246459960938 ;  /* 0x3f3172180d087421 */ /* 0x000fe20000010000 */
[----:B------:R-:W-:-:S11]  /*3a60*/  FADD.FTZ R0, |R0|, -RZ ;  /* 0x800000ff00007221 */ /* 0x000fd60000010200 */
[----:B------:R-:W-:Y:S01]  /*3a70*/  @!P0 FADD.FTZ R8, -R8, -RZ ;  /* 0x800000ff08088221 */ /* 0x000fe20000010100 */
[----:B------:R-:W-:Y:S06]  /*3a80*/  BRA `(.L_x_9089) ;  /* 0x00000000003c7947 */ /* 0x000fec0003800000 */
.L_x_9049:
        /* <DEDUP_REMOVED lines=15> */
.L_x_9089:
[----:B------:R-:W-:Y:S05]  /*3b80*/  BSYNC B0 ;  /* 0x0000000000007941 */ /* 0x000fea0003800000 */
.L_x_9048:
        /* <DEDUP_REMOVED lines=13> */
.L_x_9110:
[----:B------:R-:W-:Y:S02]  /*3c60*/  FSETP.GTU.FTZ.AND P0, PT, R4, +INF , PT ;  /* 0x7f8000000400780b */ /* 0x000fe40003f1c000 */
[----:B------:R-:W-:-:S11]  /*3c70*/  MOV R9, R0 ;  /* 0x0000000000097202 */ /* 0x000fd60000000f00 */
[----:B------:R-:W-:-:S07]  /*3c80*/  @!P0 MOV R8, R4 ;  /* 0x0000000400088202 */ /* 0x000fce0000000f00 */
.L_x_9111:
[----:B------:R-:W-:Y:S05]  /*3c90*/  BSYNC B0 ;  /* 0x0000000000007941 */ /* 0x000fea0003800000 */
.L_x_9109:
[----:B------:R1:W-:Y:S01]  /*3ca0*/  STG.E.64 desc[UR4][R2.64], R8 ;  /* 0x0000000802007986 */ /* 0x0003e2000c101b04 */
[----:B---3--:R-:W-:-:S04]  /*3cb0*/  LEA R5, R6, R7, 0x8 ;  /* 0x0000000706057211 */ /* 0x008fc800078e40ff */
[----:B------:R-:W-:-:S07]  /*3cc0*/  IADD3 R5, R5, 0x80, RZ ;  /* 0x0000008005057810 */ /* 0x000fce0007ffe0ff */
.L_x_9046:
[----:B------:R-:W-:Y:S05]  /*3cd0*/  BSYNC B1 ;  /* 0x0000000000017941 */ /* 0x000fea0003800000 */
.L_x_9045:
        /* <DEDUP_REMOVED lines=295> */
[----:B--2-4-:R-:W2:Y:S08]  /*4f50*/  @P0 LDC R13, c[0x0][0x33c] ;  /* 0x0000cf00ff0d0b82 */ /* 0x014eb00000000800 */
[----:B------:R-:W3:Y:S01]  /*4f60*/  @P0 LDC.64 R14, c[0x0][0x408] ;  /* 0x00010200ff0e0b82 */ /* 0x000ee20000000a00 */
[----:B-1----:R-:W-:-:S05]  /*4f70*/  @P0 IMAD.HI.U32 R2, R5, R10, R4 ;  /* 0x0000000a05020227 */ /* 0x002fca00078e0004 */
[----:B------:R-:W-:Y:S01]  /*4f80*/  @P0 SHF.R.U32.HI R4, RZ, R11, R2 ;  /* 0x0000000bff040219 */ /* 0x000fe20000011602 */
[----:B------:R-:W-:-:S03]  /*4f90*/  IMAD R2, R9, UR8, R3 ;  /* 0x0000000809027c24 */ /* 0x000fc6000f8e0203 */
[----:B------:R-:W-:Y:S01]  /*4fa0*/  @P0 IADD3 R4, -R4, RZ, RZ ;  /* 0x000000ff04040210 */ /* 0x000fe20007ffe1ff */
[C---:B------:R-:W-:Y:S02]  /*4fb0*/  IMAD R7, R2.reuse, UR6, R7 ;  /* 0x0000000602077c24 */ /* 0x040fe4000f8e0207 */
[----:B------:R-:W-:Y:S02]  /*4fc0*/  IMAD R0, R2, UR7, R0 ;  /* 0x0000000702007c24 */ /* 0x000fe4000f8e0200 */
[----:B--2---:R-:W-:-:S04]  /*4fd0*/  @P0 IMAD R4, R13, R4, R5 ;  /* 0x000000040d040224 */ /* 0x004fc800078e0205 */
[C---:B---3--:R-:W-:Y:S02]  /*4fe0*/  @P0 IMAD R7, R4.reuse, R14, R7 ;  /* 0x0000000e04070224 */ /* 0x048fe400078e0207 */
[----:B------:R-:W-:-:S07]  /*4ff0*/  @P0 IMAD R0, R4, R15, R0 ;  /* 0x0000000f04000224 */ /* 0x000fce00078e0200 */
.L_x_9112:
[----:B------:R-:W-:Y:S02]  /*5000*/  ULDC.64 UR6, c[0x0][0x418] ;  /* 0x0001060000067ab9 */ /* 0x000fe40000000a00 */
[----:B-1----:R-:W-:-:S04]  /*5010*/  IADD3 R8, P0, R0, UR6, RZ ;  /* 0x0000000600087c10 */ /* 0x002fc8000ff1e0ff */
[----:B------:R-:W-:Y:S01]  /*5020*/  IADD3.X R9, RZ, UR7, RZ, P0, !PT ;  /* 0x00000007ff097c10 */ /* 0x000fe200087fe4ff */
[----:B------:R-:W-:-:S05]  /*5030*/  ULDC.64 UR6, c[0x0][0x410] ;  /* 0x0001040000067ab9 */ /* 0x000fca0000000a00 */
[----:B------:R-:W3:Y:S01]  /*5040*/  LDG.E.64 R8, desc[UR4][R8.64] ;  /* 0x0000000408087981 */ /* 0x000ee2000c1e1b00 */
[----:B------:R-:W-:Y:S01]  /*5050*/  IADD3 R6, P2, R7, UR6, RZ ;  /* 0x0000000607067c10 */ /* 0x000fe2000ff5e0ff */
[----:B------:R-:W-:Y:S03]  /*5060*/  BSSY B0, `(.L_x_9113) ;  /* 0x000027d000007945 */ /* 0x000fe60003800000 */
[----:B------:R-:W-:Y:S02]  /*5070*/  IADD3.X R7, RZ, UR7, RZ, P2, !PT ;  /* 0x00000007ff077c10 */ /* 0x000fe400097fe4ff */
[C---:B---3--:R-:W-:Y:S01]  /*5080*/  FSETP.GTU.FTZ.AND P0, PT, |R8|.reuse, +INF , PT ;  /* 0x7f8000000800780b */ /* 0x048fe20003f1c200 */
        /* <DEDUP_REMOVED lines=21> */
[----:B0-----:R-:W-:-:S03]  /*51e0*/  FADD.FTZ R19, |R3|, -RZ ;  /* 0x800000ff03137221 */ /* 0x001fc60000010200 */
[CC--:B------:R-:W-:Y:S02]  /*51f0*/  VIMNMX R4, R5.reuse, R14.reuse, !PT ;  /* 0x0000000e05047248 */ /* 0x0c0fe40007fe0100 */
[----:B------:R-:W-:Y:S02]  /*5200*/  VIMNMX R2, R14, R19, !PT ;  /* 0x000000130e027248 */ /* 0x000fe40007fe0100 */
[----:B--2-4-:R-:W-:Y:S02]  /*5210*/  LOP3.LUT R13, R4, 0xfe000000, RZ, 0xc0, !PT ;  /* 0xfe000000040d7812 */ /* 0x014fe400078ec0ff */
        /* <DEDUP_REMOVED lines=81> */
.L_x_9121:
        /* <DEDUP_REMOVED lines=10> */
.L_x_9123:
[----:B------:R-:W-:-:S04]  /*57d0*/  FADD.FTZ R2, -R0, R5 ;  /* 0x0000000500027221 */ /* 0x000fc80000010100 */
[----:B------:R-:W-:-:S07]  /*57e0*/  FMUL.FTZ R2, R2, 0.5 ;  /* 0x3f00000002027820 */ /* 0x000fce0000410000 */
.L_x_9124:
[----:B------:R-:W-:Y:S05]  /*57f0*/  BSYNC B2 ;  /* 0x0000000000027941 */ /* 0x000fea0003800000 */
.L_x_9122:
        /* <DEDUP_REMOVED lines=11> */
.L_x_9126:
[----:B------:R-:W-:-:S04]  /*58b0*/  FADD.FTZ R12, R4, -R13 ;  /* 0x8000000d040c7221 */ /* 0x000fc80000010000 */
[----:B------:R-:W-:-:S07]  /*58c0*/  FMUL.FTZ R13, R12, 0.5 ;  /* 0x3f0000000c0d7820 */ /* 0x000fce0000410000 */
.L_x_9127:
[----:B------:R-:W-:Y:S05]  /*58d0*/  BSYNC B2 ;  /* 0x0000000000027941 */ /* 0x000fea0003800000 */
.L_x_9125:
        /* <DEDUP_REMOVED lines=35> */
.L_x_9120:
[----:B------:R0:W1:Y:S02]  /*5b10*/  MUFU.SQRT R13, R17 ;  /* 0x00000011000d7308 */ /* 0x0000640000002000 */
.L_x_9119:
[----:B------:R-:W-:Y:S05]  /*5b20*/  BSYNC B1 ;  /* 0x0000000000017941 */ /* 0x000fea0003800000 */
.L_x_9118:
        /* <DEDUP_REMOVED lines=24> */
.L_x_9134:
[----:B------:R-:W-:-:S04]  /*5cb0*/  FADD.FTZ R0, -R0, R5 ;  /* 0x0000000500007221 */ /* 0x000fc80000010100 */
[----:B------:R-:W-:-:S07]  /*5cc0*/  FMUL.FTZ R0, R0, 0.5 ;  /* 0x3f00000000007820 */ /* 0x000fce0000410000 */
.L_x_9135:
[----:B------:R-:W-:Y:S05]  /*5cd0*/  BSYNC B2 ;  /* 0x0000000000027941 */ /* 0x000fea0003800000 */
.L_x_9133:
        /* <DEDUP_REMOVED lines=10> */
.L_x_9137:
[----:B------:R-:W-:-:S04]  /*5d80*/  FADD.FTZ R3, -R3, R4 ;  /* 0x0000000403037221 */ /* 0x000fc80000010100 */
[----:B------:R-:W-:-:S07]  /*5d90*/  FMUL.FTZ R3, R3, 0.5 ;  /* 0x3f00000003037820 */ /* 0x000fce0000410000 */
.L_x_9138:
[----:B------:R-:W-:Y:S05]  /*5da0*/  BSYNC B2 ;  /* 0x0000000000027941 */ /* 0x000fea0003800000 */
.L_x_9136:
[----:B------:R-:W-:Y:S01]  /*5db0*/  FADD.FTZ R0, R3, R0 ;  /* 0x0000000003007221 */ /* 0x000fe20000010000 */
[----:B------:R-:W-:Y:S01]  /*5dc0*/  FADD.FTZ R19, R10, R19 ;  /* 0x000000130a137221 */ /* 0x000fe20000010000 */
[----:B------:R-:W-:-:S03]  /*5dd0*/  PLOP3.LUT P0, PT, PT, PT, PT, 0x80, 0x0 ;  /* 0x000000000000781c */ /* 0x000fc60003f0f070 */
[----:B------:R-:W-:-:S06]  /*5de0*/  FMUL.FTZ R19, R19, R0 ;  /* 0x0000000013137220 */ /* 0x000fcc0000410000 */
[----:B------:R-:W2:Y:S01]  /*5df0*/  MUFU.SQRT R19, R19 ;  /* 0x0000001300137308 */ /* 0x000ea20000002000 */
[----:B------:R-:W-:Y:S05]  /*5e00*/  BRA `(.L_x_9130) ;  /* 0x0000000000687947 */ /* 0x000fea0003800000 */
.L_x_9132:
        /* <DEDUP_REMOVED lines=15> */
.L_x_9131:
        /* <DEDUP_REMOVED lines=8> */
.L_x_9129:
[----:B------:R-:W-:Y:S01]  /*5f80*/  PLOP3.LUT P0, PT, PT, PT, PT, 0x80, 0x0 ;  /* 0x000000000000781c */ /* 0x000fe20003f0f070 */
[----:B------:R-:W-:Y:S01]  /*5f90*/  FMUL.FTZ R19, R19, 16777216 ;  /* 0x4b80000013137820 */ /* 0x000fe20000410000 */
[----:B------:R-:W-:-:S11]  /*5fa0*/  FMUL.FTZ R10, R10, 16777216 ;  /* 0x4b8000000a0a7820 */ /* 0x000fd60000410000 */
.L_x_9130:
[----:B------:R-:W-:Y:S05]  /*5fb0*/  BSYNC B1 ;  /* 0x0000000000017941 */ /* 0x000fea0003800000 */
.L_x_9128:
        /* <DEDUP_REMOVED lines=33> */
.L_x_9141:
        /* <DEDUP_REMOVED lines=28> */
.L_x_9140:
        /* <DEDUP_REMOVED lines=20> */
.L_x_9145:
[----:B------:R-:W-:Y:S05]  /*64d0*/  BSYNC B4 ;  /* 0x0000000000047941 */ /* 0x000fea0003800000 */
.L_x_9144:
        /* <DEDUP_REMOVED lines=18> */
.L_x_9147:
[----:B------:R-:W-:Y:S02]  /*6600*/  ISETP.GE.AND P0, PT, R10, RZ, PT ;  /* 0x000000ff0a00720c */ /* 0x000fe40003f06270 */
[----:B------:R-:W-:-:S11]  /*6610*/  MOV R3, 0x3fd774eb ;  /* 0x3fd774eb00037802 */ /* 0x000fd60000000f00 */
[----:B------:R-:W-:-:S04]  /*6620*/  @P0 FFMA.FTZ R0, R3, 0.93318945169448852539, -R0 ;  /* 0x3f6ee58103000823 */ /* 0x000fc80000010800 */
[----:B------:R-:W-:-:S07]  /*6630*/  @!P0 FFMA.FTZ R0, R3, 0.93318945169448852539, R0 ;  /* 0x3f6ee58103008823 */ /* 0x000fce0000010000 */
.L_x_9148:
[----:B------:R-:W-:Y:S05]  /*6640*/  BSYNC B2 ;  /* 0x0000000000027941 */ /* 0x000fea0003800000 */
.L_x_9146:
        /* <DEDUP_REMOVED lines=11> */
.L_x_9143:
        /* <DEDUP_REMOVED lines=17> */
.L_x_9150:
[----:B------:R-:W-:Y:S05]  /*6810*/  BSYNC B4 ;  /* 0x0000000000047941 */ /* 0x000fea0003800000 */
.L_x_9149:
        /* <DEDUP_REMOVED lines=18> */
.L_x_9152:
[----:B------:R-:W-:Y:S02]  /*6940*/  ISETP.GE.AND P0, PT, R10, RZ, PT ;  /* 0x000000ff0a00720c */ /* 0x000fe40003f06270 */
[----:B------:R-:W-:-:S11]  /*6950*/  MOV R3, 0x3fd774eb ;  /* 0x3fd774eb00037802 */ /* 0x000fd60000000f00 */
[----:B------:R-:W-:-:S04]  /*6960*/  @P0 FFMA.FTZ R0, R3, 0.93318945169448852539, -R0 ;  /* 0x3f6ee58103000823 */ /* 0x000fc80000010800 */
[----:B------:R-:W-:-:S07]  /*6970*/  @!P0 FFMA.FTZ R0, R3, 0.93318945169448852539, R0 ;  /* 0x3f6ee58103008823 */ /* 0x000fce0000010000 */
.L_x_9153:
[----:B------:R-:W-:Y:S05]  /*6980*/  BSYNC B2 ;  /* 0x0000000000027941 */ /* 0x000fea0003800000 */
.L_x_9151:
        /* <DEDUP_REMOVED lines=10> */
.L_x_9142:
[----:B------:R-:W-:Y:S05]  /*6a30*/  BSYNC B1 ;  /* 0x0000000000017941 */ /* 0x000fea0003800000 */
.L_x_9139:
[----:B------:R-:W-:-:S13]  /*6a40*/  ISETP.NE.AND P0, PT, R11, RZ, PT ;  /* 0x000000ff0b00720c */ /* 0x000fda0003f05270 */
[----:B-1----:R-:W-:-:S05]  /*6a50*/  @!P0 FADD.FTZ R13, -R13, -RZ ;  /* 0x800000ff0d0d8221 */ /* 0x002fca0000010100 */
[----:B------:R-:W-:Y:S01]  /*6a60*/  MOV R2, R13 ;  /* 0x0000000d00027202 */ /* 0x000fe20000000f00 */
[----:B------:R-:W-:Y:S06]  /*6a70*/  BRA `(.L_x_9154) ;  /* 0x0000000c006c7947 */ /* 0x000fec0003800000 */
.L_x_9117:
[----:B------:R-:W-:Y:S01]  /*6a80*/  FADD.FTZ R0, -R8, 6.1232342629258392722e-17 ;  /* 0x248d313208007421 */ /* 0x000fe20000010100 */
[----:B------:R-:W-:-:S03]  /*6a90*/  FADD.FTZ R2, -R9, -RZ ;  /* 0x800000ff09027221 */ /* 0x000fc60000010100 */
[----:B------:R-:W-:Y:S01]  /*6aa0*/  FADD.FTZ R0, R0, 1.5707963705062866211 ;  /* 0x3fc90fdb00007421 */ /* 0x000fe20000010000 */
[----:B------:R-:W-:Y:S06]  /*6ab0*/  BRA `(.L_x_9154) ;  /* 0x0000000c005c7947 */ /* 0x000fec0003800000 */
.L_x_9116:
[----:B------:R-:W-:Y:S01]  /*6ac0*/  HFMA2.MMA R0, -RZ, RZ, 0, 0 ;  /* 0x00000000ff007435 */ /* 0x000fe200000001ff */
[----:B------:R-:W-:Y:S01]  /*6ad0*/  FADD.FTZ R2, -R9, -RZ ;  /* 0x800000ff09027221 */ /* 0x000fe20000010100 */
[----:B------:R-:W-:Y:S09]  /*6ae0*/  BRA `(.L_x_9154) ;  /* 0x0000000c00507947 */ /* 0x000ff20003800000 */
.L_x_9115:
[C---:B------:R-:W-:Y:S01]  /*6af0*/  FSETP.GEU.FTZ.AND P6, PT, R10.reuse, |R9|, PT ;  /* 0x400000090a00720b */ /* 0x040fe20003fde000 */
        /* <DEDUP_REMOVED lines=22> */
[----:B0-----:R-:W-:Y:S05]  /*6c60*/  CALL.REL.NOINC `($__internal_16_$__cuda_sm3x_div_rn_ftz_f32_slowpath) ;  /* 0x0000000c00347944 */ /* 0x001fea0003c00000 */
.L_x_9159:
[----:B------:R-:W-:Y:S05]  /*6c70*/  BSYNC B4 ;  /* 0x0000000000047941 */ /* 0x000fea0003800000 */
.L_x_9158:
        /* <DEDUP_REMOVED lines=18> */
.L_x_9161:
[----:B------:R-:W-:Y:S02]  /*6da0*/  ISETP.GE.AND P0, PT, R8, RZ, PT ;  /* 0x000000ff0800720c */ /* 0x000fe40003f06270 */
[----:B------:R-:W-:-:S11]  /*6db0*/  MOV R3, 0x3fd774eb ;  /* 0x3fd774eb00037802 */ /* 0x000fd60000000f00 */
[----:B------:R-:W-:-:S04]  /*6dc0*/  @P0 FFMA.FTZ R0, R3, 0.93318945169448852539, -R0 ;  /* 0x3f6ee58103000823 */ /* 0x000fc80000010800 */
[----:B------:R-:W-:-:S07]  /*6dd0*/  @!P0 FFMA.FTZ R0, R3, 0.93318945169448852539, R0 ;  /* 0x3f6ee58103008823 */ /* 0x000fce0000010000 */
.L_x_9162:
[----:B------:R-:W-:Y:S05]  /*6de0*/  BSYNC B2 ;  /* 0x0000000000027941 */ /* 0x000fea0003800000 */
.L_x_9160:
        /* <DEDUP_REMOVED lines=13> */
.L_x_9157:
        /* <DEDUP_REMOVED lines=12> */
.L_x_9165:
[----:B------:R-:W-:Y:S05]  /*6f80*/  BSYNC B4 ;  /* 0x0000000000047941 */ /* 0x000fea0003800000 */
.L_x_9164:
        /* <DEDUP_REMOVED lines=18> */
.L_x_9167:
[----:B------:R-:W-:Y:S02]  /*70b0*/  ISETP.GE.AND P0, PT, R8, RZ, PT ;  /* 0x000000ff0800720c */ /* 0x000fe40003f06270 */
[----:B------:R-:W-:-:S11]  /*70c0*/  MOV R3, 0x3fd774eb ;  /* 0x3fd774eb00037802 */ /* 0x000fd60000000f00 */
[----:B------:R-:W-:-:S04]  /*70d0*/  @P0 FFMA.FTZ R0, R3, 0.93318945169448852539, -R0 ;  /* 0x3f6ee58103000823 */ /* 0x000fc80000010800 */
[----:B------:R-:W-:-:S07]  /*70e0*/  @!P0 FFMA.FTZ R0, R3, 0.93318945169448852539, R0 ;  /* 0x3f6ee58103008823 */ /* 0x000fce0000010000 */
.L_x_9168:
[----:B------:R-:W-:Y:S05]  /*70f0*/  BSYNC B2 ;  /* 0x0000000000027941 */ /* 0x000fea0003800000 */
.L_x_9166:
        /* <DEDUP_REMOVED lines=19> */
[----:B------:R-:W-:Y:S01]  /*7230*/  @!P1 FSEL R0, R3, 0.78539818525314331055, !P0 ;  /* 0x3f490fdb03009808 */ /* 0x000fe20004000000 */
[----:B------:R-:W-:Y:S01]  /*7240*/  FADD.FTZ R3, |R9|, R10 ;  /* 0x0000000a09037221 */ /* 0x000fe20000010200 */
[----:B------:R-:W-:-:S04]  /*7250*/  @!P2 FSEL R0, RZ, 3.1415927410125732422, P0 ;  /* 0x40490fdbff00a808 */ /* 0x000fc80000000000 */
[----:B------:R-:W-:Y:S02]  /*7260*/  FSETP.GTU.FTZ.AND P0, PT, |R3|, +INF , PT ;  /* 0x7f8000000300780b */ /* 0x000fe40003f1c200 */
[----:B------:R-:W-:-:S04]  /*7270*/  LOP3.LUT R0, R0, 0x80000000, R9, 0xb8, !PT ;  /* 0x8000000000007812 */ /* 0x000fc800078eb809 */
[----:B------:R-:W-:Y:S01]  /*7280*/  FSEL R0, R3, R0, P0 ;  /* 0x0000000003007208 */ /* 0x000fe20000000000 */
[----:B-1----:R-:W-:Y:S01]  /*7290*/  FMUL.FTZ R17, R2, 0.69314718246459960938 ;  /* 0x3f31721802117820 */ /* 0x002fe20000410000 */
[----:B------:R-:W-:Y:S06]  /*72a0*/  BRA `(.L_x_9163) ;  /* 0x00000004000c7947 */ /* 0x000fec0003800000 */
.L_x_9156:
        /* <DEDUP_REMOVED lines=32> */
[----:B0-----:R-:W-:Y:S05]  /*74b0*/  CALL.REL.NOINC `($__internal_16_$__cuda_sm3x_div_rn_ftz_f32_slowpath) ;  /* 0x0000000400207944 */ /* 0x001fea0003c00000 */
.L_x_9170:
[----:B------:R-:W-:Y:S05]  /*74c0*/  BSYNC B4 ;  /* 0x0000000000047941 */ /* 0x000fea0003800000 */
.L_x_9169:
        /* <DEDUP_REMOVED lines=18> */
.L_x_9172:
[----:B------:R-:W-:Y:S02]  /*75f0*/  ISETP.GE.AND P0, PT, R8, RZ, PT ;  /* 0x000000ff0800720c */ /* 0x000fe40003f06270 */
[----:B------:R-:W-:-:S11]  /*7600*/  MOV R3, 0x3fd774eb ;  /* 0x3fd774eb00037802 */ /* 0x000fd60000000f00 */
[----:B------:R-:W-:-:S04]  /*7610*/  @P0 FFMA.FTZ R0, R3, 0.93318945169448852539, -R0 ;  /* 0x3f6ee58103000823 */ /* 0x000fc80000010800 */
[----:B------:R-:W-:-:S07]  /*7620*/  @!P0 FFMA.FTZ R0, R3, 0.93318945169448852539, R0 ;  /* 0x3f6ee58103008823 */ /* 0x000fce0000010000 */
.L_x_9173:
[----:B------:R-:W-:Y:S05]  /*7630*/  BSYNC B2 ;  /* 0x0000000000027941 */ /* 0x000fea0003800000 */
.L_x_9171:
        /* <DEDUP_REMOVED lines=10> */
.L_x_9163:
[----:B------:R-:W-:Y:S05]  /*76e0*/  BSYNC B1 ;  /* 0x0000000000017941 */ /* 0x000fea0003800000 */
.L_x_9155:
[----:B------:R-:W-:Y:S01]  /*76f0*/  ISETP.NE.AND P0, PT, R11, RZ, PT ;  /* 0x000000ff0b00720c */ /* 0x000fe20003f05270 */
[----:B------:R-:W-:Y:S01]  /*7700*/  FADD.FTZ R2, R17, 0.69314718246459960938 ;  /* 0x3f31721811027421 */ /* 0x000fe20000010000 */
[----:B------:R-:W-:-:S11]  /*7710*/  FADD.FTZ R0, |R0|, -RZ ;  /* 0x800000ff00007221 */ /* 0x000fd60000010200 */
[----:B------:R-:W-:Y:S01]  /*7720*/  @!P0 FADD.FTZ R2, -R2, -RZ ;  /* 0x800000ff02028221 */ /* 0x000fe20000010100 */
[----:B------:R-:W-:Y:S06]  /*7730*/  BRA `(.L_x_9154) ;  /* 0x00000000003c7947 */ /* 0x000fec0003800000 */
.L_x_9114:
        /* <DEDUP_REMOVED lines=15> */
.L_x_9154:
[----:B------:R-:W-:Y:S05]  /*7830*/  BSYNC B0 ;  /* 0x0000000000007941 */ /* 0x000fea0003800000 */
.L_x_9113:
        /* <DEDUP_REMOVED lines=10> */
.L_x_9175:
[----:B------:R-:W-:Y:S02]  /*78e0*/  FSETP.GTU.FTZ.AND P0, PT, R4, +INF , PT ;  /* 0x7f8000000400780b */ /* 0x000fe40003f1c000 */
[----:B------:R-:W-:-:S11]  /*78f0*/  MOV R3, R0 ;  /* 0x0000000000037202 */ /* 0x000fd60000000f00 */
[----:B------:R-:W-:-:S07]  /*7900*/  @!P0 MOV R2, R4 ;  /* 0x0000000400028202 */ /* 0x000fce0000000f00 */
.L_x_9176:
[----:B------:R-:W-:Y:S05]  /*7910*/  BSYNC B0 ;  /* 0x0000000000007941 */ /* 0x000fea0003800000 */
.L_x_9174:
[----:B------:R-:W-:Y:S01]  /*7920*/  STG.E.64 desc[UR4][R6.64], R2 ;  /* 0x0000000206007986 */ /* 0x000fe2000c101b04 */
[----:B------:R-:W-:Y:S05]  /*7930*/  EXIT ;  /* 0x000000000000794d */ /* 0x000fea0003800000 */
        .weak           $__internal_16_$__cuda_sm3x_div_rn_ftz_f32_slowpath
        .type           $__internal_16_$__cuda_sm3x_div_rn_ftz_f32_slowpath,@function
        .size           $__internal_16_$__cuda_sm3x_div_rn_ftz_f32_slowpath,(.L_x_21021 - $__internal_16_$__cuda_sm3x_div_rn_ftz_f32_slowpath)
$__internal_16_$__cuda_sm3x_div_rn_ftz_f32_slowpath:
        /* <DEDUP_REMOVED lines=32> */
.L_x_9179:
[----:B------:R-:W-:Y:S05]  /*7b40*/  BSYNC B3 ;  /* 0x0000000000037941 */ /* 0x000fea0003800000 */
.L_x_9178:
        /* <DEDUP_REMOVED lines=27> */
.L_x_9185:
[----:B------:R-:W-:-:S07]  /*7d00*/  LEA R0, R3, R0, 0x17 ;  /* 0x0000000003007211 */ /* 0x000fce00078eb8ff */
.L_x_9186:
[----:B------:R-:W-:Y:S05]  /*7d10*/  BSYNC B3 ;  /* 0x0000000000037941 */ /* 0x000fea0003800000 */
.L_x_9184:
[----:B------:R-:W-:Y:S05]  /*7d20*/  BRA `(.L_x_9187) ;  /* 0x0000000000207947 */ /* 0x000fea0003800000 */
.L_x_9183:
[----:B------:R-:W-:-:S04]  /*7d30*/  LOP3.LUT R21, R12, 0x80000000, R21, 0x48, !PT ;  /* 0x800000000c157812 */ /* 0x000fc800078e4815 */
[----:B------:R-:W-:Y:S01]  /*7d40*/  LOP3.LUT R0, R21, 0x7f800000, RZ, 0xfc, !PT ;  /* 0x7f80000015007812 */ /* 0x000fe200078efcff */
[----:B------:R-:W-:Y:S06]  /*7d50*/  BRA `(.L_x_9187) ;  /* 0x0000000000147947 */ /* 0x000fec0003800000 */
.L_x_9182:
[----:B------:R-:W-:Y:S01]  /*7d60*/  LOP3.LUT R0, R12, 0x80000000, R21, 0x48, !PT ;  /* 0x800000000c007812 */ /* 0x000fe200078e4815 */
[----:B------:R-:W-:Y:S06]  /*7d70*/  BRA `(.L_x_9187) ;  /* 0x00000000000c7947 */ /* 0x000fec0003800000 */
.L_x_9181:
[----:B------:R-:W0:Y:S01]  /*7d80*/  MUFU.RSQ R0, -QNAN ;  /* 0xffc0000000007908 */ /* 0x000e220000001400 */
[----:B------:R-:W-:Y:S05]  /*7d90*/  BRA `(.L_x_9187) ;  /* 0x0000000000047947 */ /* 0x000fea0003800000 */
.L_x_9180:
[----:B------:R-:W-:-:S07]  /*7da0*/  FADD.FTZ R0, R21, R12 ;  /* 0x0000000c15007221 */ /* 0x000fce0000010000 */
.L_x_9187:
[----:B------:R-:W-:Y:S05]  /*7db0*/  BSYNC B2 ;  /* 0x0000000000027941 */ /* 0x000fea0003800000 */
.L_x_9177:
[----:B------:R-:W-:Y:S01]  /*7dc0*/  HFMA2.MMA R5, -RZ, RZ, 0, 0 ;  /* 0x00000000ff057435 */ /* 0x000fe200000001ff */
[----:B------:R-:W-:-:S05]  /*7dd0*/  MOV R4, R2 ;  /* 0x0000000200047202 */ /* 0x000fca0000000f00 */
[----:B0-----:R-:W-:Y:S05]  /*7de0*/  RET.REL.NODEC R4 `(_ZN2at6native18elementwise_kernelILi128ELi2EZNS0_22gpu_kernel_impl_nocastIZZZNS0_17acosh_kernel_cudaERNS_18TensorIteratorBaseEENKUlvE_clEvENKUlvE0_clEvEUlN3c107complexIfEEE_EEvS4_RKT_EUliE_EEviT1_) ;  /* 0xffffff8004847950 */ /* 0x001fea0003c3ffff */
.L_x_9188:
        /* <DEDUP_REMOVED lines=9> */
.L_x_21021:


//--------------------- .text._ZN2at6native27unrolled_elementwise_kernelIZZZNS0_17acosh_kernel_cudaERNS_18TensorIteratorBaseEENKUlvE_clEvENKUlvE0_clEvEUlN3c107complexIfEEE_St5arrayIPcLm2EELi4E23TrivialOffsetCalculatorILi1EjESE_NS0_6memory15LoadWithoutCastENSF_16StoreWithoutCastEEEviT_T0_T2_T3_T4_T5_ --------------------------
	.section	.text._ZN2at6native27unrolled_elementwise_kernelIZZZNS0_17acosh_kernel_cudaERNS_18TensorIteratorBaseEENKUlvE_clEvENKUlvE0_clEvEUlN3c107complexIfEEE_St5arrayIPcLm2EELi4E23TrivialOffsetCalculatorILi1EjESE_NS0_6memory15LoadWithoutCastENSF_16StoreWithoutCastEEEviT_T0_T2_T3_T4_T5_,"ax",@progbits
	.align	128
        .global         _ZN2at6native27unrolled_elementwise_kernelIZZZNS0_17acosh_kernel_cudaERNS_18TensorIteratorBaseEENKUlvE_clEvENKUlvE0_clEvEUlN3c107complexIfEEE_St5arrayIPcLm2EELi4E23TrivialOffsetCalculatorILi1EjESE_NS0_6memory15LoadWithoutCastENSF_16StoreWithoutCastEEEviT_T0_T2_T3_T4_T5_
        .type           _ZN2at6native27unrolled_elementwise_kernelIZZZNS0_17acosh_kernel_cudaERNS_18TensorIteratorBaseEENKUlvE_clEvENKUlvE0_clEvEUlN3c107complexIfEEE_St5arrayIPcLm2EELi4E23TrivialOffsetCalculatorILi1EjESE_NS0_6memory15LoadWithoutCastENSF_16StoreWithoutCastEEEviT_T0_T2_T3_T4_T5_,@function
        .size           _ZN2at6native27unrolled_elementwise_kernelIZZZNS0_17acosh_kernel_cudaERNS_18TensorIteratorBaseEENKUlvE_clEvENKUlvE0_clEvEUlN3c107complexIfEEE_St5arrayIPcLm2EELi4E23TrivialOffsetCalculatorILi1EjESE_NS0_6memory15LoadWithoutCastENSF_16StoreWithoutCastEEEviT_T0_T2_T3_T4_T5_,(.L_x_21022 - _ZN2at6native27unrolled_elementwise_kernelIZZZNS0_17acosh_kernel_cudaERNS_18TensorIteratorBaseEENKUlvE_clEvENKUlvE0_clEvEUlN3c107complexIfEEE_St5arrayIPcLm2EELi4E23TrivialOffsetCalculatorILi1EjESE_NS0_6memory15LoadWithoutCastENSF_16StoreWithoutCastEEEviT_T0_T2_T3_T4_T5_)
        .other          _ZN2at6native27unrolled_elementwise_kernelIZZZNS0_17acosh_kernel_cudaERNS_18TensorIteratorBaseEENKUlvE_clEvENKUlvE0_clEvEUlN3c107complexIfEEE_St5arrayIPcLm2EELi4E23TrivialOffsetCalculatorILi1EjESE_NS0_6memory15LoadWithoutCastENSF_16StoreWithoutCastEEEviT_T0_T2_T3_T4_T5_,@"STO_CUDA_ENTRY STV_DEFAULT"
_ZN2at6native27unrolled_elementwise_kernelIZZZNS0_17acosh_kernel_cudaERNS_18TensorIteratorBaseEENKUlvE_clEvENKUlvE0_clEvEUlN3c107complexIfEEE_St5arrayIPcLm2EELi4E23TrivialOffsetCalculatorILi1EjESE_NS0_6memory15LoadWithoutCastENSF_16StoreWithoutCastEEEviT_T0_T2_T3_T4_T5_:
.text._ZN2at6native27unrolled_elementwise_kernelIZZZNS0_17acosh_kernel_cudaERNS_18TensorIteratorBaseEENKUlvE_clEvENKUlvE0_clEvEUlN3c107complexIfEEE_St5arrayIPcLm2EELi4E23TrivialOffsetCalculatorILi1EjESE_NS0_6memory15LoadWithoutCastENSF_16StoreWithoutCastEEEviT_T0_T2_T3_T4_T5_:
[----:B------:R-:W-:Y:S01]  /*0000*/  LDC R1, c[0x0][0x28] ;  /* 0x00000a00ff017b82 */ /* 0x000fe20000000800 */
[----:B------:R-:W0:Y:S07]  /*0010*/  S2R R2, SR_CTAID.X ;  /* 0x0000000000027919 */ /* 0x000e2e0000002500 */
[----:B------:R-:W0:Y:S01]  /*0020*/  LDC R3, c[0x0][0x210] ;  /* 0x00008400ff037b82 */ /* 0x000e220000000800 */
[----:B------:R-:W-:Y:S02]  /*0030*/  CS2R R18, SRZ ;  /* 0x0000000000127805 */ /* 0x000fe4000001ff00 */
[----:B------:R-:W-:Y:S01]  /*0040*/  CS2R R20, SRZ ;  /* 0x0000000000147805 */ /* 0x000fe2000001ff00 */
[----:B------:R-:W1:Y:S01]  /*0050*/  S2R R0, SR_TID.X ;  /* 0x0000000000007919 */ /* 0x000e620000002100 */
[----:B------:R-:W-:Y:S01]  /*0060*/  ULDC.64 UR4, c[0x0][0x208] ;  /* 0x0000820000047ab9 */ /* 0x000fe20000000a00 */
        /* <DEDUP_REMOVED lines=10> */
[----:B0-----:R-:W-:-:S05]  /*0110*/  @!P2 IMAD.WIDE.U32 R4, R9, 0x8, R4 ;  /* 0x000000080904a825 */ /* 0x001fca00078e0004 */
[----:B------:R0:W5:Y:S07]  /*0120*/  @!P2 LDG.E.64 R18, desc[UR4][R4.64] ;  /* 0x000000040412a981 */ /* 0x00016e000c1e1b00 */
[----:B------:R-:W-:Y:S01]  /*0130*/  @!P3 LEA R23, R2, R0, 0x9 ;  /* 0x000000000217b211 */ /* 0x000fe200078e48ff */
[----:B------:R-:W2:Y:S01]  /*0140*/  @!P3 LDC.64 R10, c[0x0][0x220] ;  /* 0x00008800ff0abb82 */ /* 0x000ea20000000a00 */
[----:B------:R-:W-:-:S04]  /*0150*/  @!P3 IADD3 R0, R0, 0x80, RZ ;  /* 0x000000800000b810 */ /* 0x000fc80007ffe0ff */
[----:B------:R-:W-:Y:S01]  /*0160*/  ISETP.GE.AND P1, PT, R0, R3, PT ;  /* 0x000000030000720c */ /* 0x000fe20003f26270 */
[----:B-1----:R-:W-:Y:S01]  /*0170*/  @!P0 IMAD.WIDE.U32 R8, R17, 0x8, R6 ;  /* 0x0000000811088825 */ /* 0x002fe200078e0006 */
[----:B------:R-:W-:-:S04]  /*0180*/  CS2R R16, SRZ ;  /* 0x0000000000107805 */ /* 0x000fc8000001ff00 */
[----:B------:R0:W5:Y:S07]  /*0190*/  @!P0 LDG.E.64 R20, desc[UR4][R8.64] ;  /* 0x0000000408148981 */ /* 0x00016e000c1e1b00 */
[----:B------:R-:W1:Y:S01]  /*01a0*/  @!P1 LDC.64 R12, c[0x0][0x220] ;  /* 0x00008800ff0c9b82 */ /* 0x000e620000000a00 */
[----:B------:R-:W-:Y:S01]  /*01b0*/  @!P1 LEA R15, R2, R0, 0x9 ;  /* 0x00000000020f9211 */ /* 0x000fe200078e48ff */
[----:B--2---:R-:W-:Y:S01]  /*01c0*/  @!P3 IMAD.WIDE.U32 R22, R23, 0x8, R10 ;  /* 0x000000081716b825 */ /* 0x004fe200078e000a */
[----:B------:R-:W-:-:S06]  /*01d0*/  CS2R R10, SRZ ;  /* 0x00000000000a7805 */ /* 0x000fcc000001ff00 */
[----:B------:R0:W5:Y:S01]  /*01e0*/  @!P3 LDG.E.64 R10, desc[UR4][R22.64] ;  /* 0x00000004160ab981 */ /* 0x000162000c1e1b00 */
[----:B-1----:R-:W-:-:S05]  /*01f0*/  @!P1 IMAD.WIDE.U32 R6, R15, 0x8, R12 ;  /* 0x000000080f069825 */ /* 0x002fca00078e000c */
[----:B------:R0:W5:Y:S01]  /*0200*/  @!P1 LDG.E.64 R16, desc[UR4][R6.64] ;  /* 0x0000000406109981 */ /* 0x000162000c1e1b00 */
[----:B------:R-:W-:Y:S01]  /*0210*/  BSSY B1, `(.L_x_9189) ;  /* 0x0000293000017945 */ /* 0x000fe20003800000 */
[----:B------:R-:W-:Y:S01]  /*0220*/  HFMA2.MMA R13, -RZ, RZ, 0, 0 ;  /* 0x00000000ff0d7435 */ /* 0x000fe200000001ff */
[----:B------:R-:W-:Y:S02]  /*0230*/  CS2R R14, SRZ ;  /* 0x00000000000e7805 */ /* 0x000fe4000001ff00 */
[----:B------:R-:W-:Y:S08]  /*0240*/  @P2 BRA `(.L_x_9190) ;  /* 0x00000028003c2947 */ /* 0x000ff00003800000 */
[C---:B-----5:R-:W-:Y:S01]  /*0250*/  FSETP.GTU.FTZ.AND P0, PT, |R18|.reuse, +INF , PT ;  /* 0x7f8000001200780b */ /* 0x060fe20003f1c200 */
        /* <DEDUP_REMOVED lines=16> */
[C---:B0-----:R-:W-:Y:S01]  /*0360*/  FADD.FTZ R5, R14.reuse, 1 ;  /* 0x3f8000000e057421 */ /* 0x041fe20000010000 */
        /* <DEDUP_REMOVED lines=89> */
.L_x_9199:
        /* <DEDUP_REMOVED lines=10> */
.L_x_9201:
[----:B------:R-:W-:-:S04]  /*09a0*/  FADD.FTZ R4, -R5, R6 ;  /* 0x0000000605047221 */ /* 0x000fc80000010100 */
[----:B------:R-:W-:-:S07]  /*09b0*/  FMUL.FTZ R4, R4, 0.5 ;  /* 0x3f00000004047820 */ /* 0x000fce0000410000 */
.L_x_9202:
[----:B------:R-:W-:Y:S05]  /*09c0*/  BSYNC B3 ;  /* 0x0000000000037941 */ /* 0x000fea0003800000 */
.L_x_9200:
        /* <DEDUP_REMOVED lines=11> */
.L_x_9204:
[----:B------:R-:W-:-:S04]  /*0a80*/  FADD.FTZ R8, R7, -R8 ;  /* 0x8000000807087221 */ /* 0x000fc80000010000 */
[----:B------:R-:W-:-:S07]  /*0a90*/  FMUL.FTZ R9, R8, 0.5 ;  /* 0x3f00000008097820 */ /* 0x000fce0000410000 */
.L_x_9205:
[----:B------:R-:W-:Y:S05]  /*0aa0*/  BSYNC B3 ;  /* 0x0000000000037941 */ /* 0x000fea0003800000 */
.L_x_9203:
        /* <DEDUP_REMOVED lines=35> */
.L_x_9198:
[----:B------:R0:W1:Y:S02]  /*0ce0*/  MUFU.SQRT R12, R27 ;  /* 0x0000001b000c7308 */ /* 0x0000640000002000 */
.L_x_9197:
[----:B------:R-:W-:Y:S05]  /*0cf0*/  BSYNC B2 ;  /* 0x0000000000027941 */ /* 0x000fea0003800000 */
.L_x_9196:
        /* <DEDUP_REMOVED lines=24> */
.L_x_9212:
[----:B------:R-:W-:-:S04]  /*0e80*/  FADD.FTZ R5, -R5, R6 ;  /* 0x0000000605057221 */ /* 0x000fc80000010100 */
[----:B------:R-:W-:-:S07]  /*0e90*/  FMUL.FTZ R5, R5, 0.5 ;  /* 0x3f00000005057820 */ /* 0x000fce0000410000 */
.L_x_9213:
[----:B------:R-:W-:Y:S05]  /*0ea0*/  BSYNC B3 ;  /* 0x0000000000037941 */ /* 0x000fea0003800000 */
.L_x_9211:
        /* <DEDUP_REMOVED lines=10> */
.L_x_9215:
[----:B------:R-:W-:-:S04]  /*0f50*/  FADD.FTZ R0, -R0, R7 ;  /* 0x0000000700007221 */ /* 0x000fc80000010100 */
[----:B------:R-:W-:-:S07]  /*0f60*/  FMUL.FTZ R0, R0, 0.5 ;  /* 0x3f00000000007820 */ /* 0x000fce0000410000 */
.L_x_9216:
[----:B------:R-:W-:Y:S05]  /*0f70*/  BSYNC B3 ;  /* 0x0000000000037941 */ /* 0x000fea0003800000 */
.L_x_9214:
[----:B------:R-:W-:Y:S01]  /*0f80*/  FADD.FTZ R0, R0, R5 ;  /* 0x0000000500007221 */ /* 0x000fe20000010000 */
[----:B------:R-:W-:Y:S01]  /*0f90*/  FADD.FTZ R15, R14, R15 ;  /* 0x0000000f0e0f7221 */ /* 0x000fe20000010000 */
[----:B------:R-:W-:-:S03]  /*0fa0*/  PLOP3.LUT P0, PT, PT, PT, PT, 0x80, 0x0 ;  /* 0x000000000000781c */ /* 0x000fc60003f0f070 */
[----:B------:R-:W-:-:S06]  /*0fb0*/  FMUL.FTZ R15, R15, R0 ;  /* 0x000000000f0f7220 */ /* 0x000fcc0000410000 */
[----:B------:R-:W2:Y:S01]  /*0fc0*/  MUFU.SQRT R15, R15 ;  /* 0x0000000f000f7308 */ /* 0x000ea20000002000 */
[----:B------:R-:W-:Y:S05]  /*0fd0*/  BRA `(.L_x_9208) ;  /* 0x0000000000687947 */ /* 0x000fea0003800000 */
.L_x_9210:
        /* <DEDUP_REMOVED lines=15> */
.L_x_9209:
        /* <DEDUP_REMOVED lines=8> */
.L_x_9207:
[----:B------:R-:W-:Y:S01]  /*1150*/  PLOP3.LUT P0, PT, PT, PT, PT, 0x80, 0x0 ;  /* 0x000000000000781c */ /* 0x000fe20003f0f070 */
[----:B------:R-:W-:Y:S01]  /*1160*/  FMUL.FTZ R15, R15, 16777216 ;  /* 0x4b8000000f0f7820 */ /* 0x000fe20000410000 */
[----:B------:R-:W-:-:S11]  /*1170*/  FMUL.FTZ R14, R14, 16777216 ;  /* 0x4b8000000e0e7820 */ /* 0x000fd60000410000 */
.L_x_9208:
[----:B------:R-:W-:Y:S05]  /*1180*/  BSYNC B2 ;  /* 0x0000000000027941 */ /* 0x000fea0003800000 */
.L_x_9206:
[----:B------:R-:W-:Y:S04]  /*1190*/  BSSY B4, `(.L_x_9217) ;  /* 0x00000a9000047945 */ /* 0x000fe80003800000 */
[----:B------:R-:W-:Y:S05]  /*11a0*/  @P0 BRA `(.L_x_9218) ;  /* 0x0000000000ec0947 */ /* 0x000fea0003800000 */
[----:B------:R-:W-:-:S13]  /*11b0*/  ISETP.GT.AND P0, PT, R18, -0x1, PT ;  /* 0xffffffff1200780c */ /* 0x000fda0003f04270 */
[----:B------:R-:W-:Y:S05]  /*11c0*/  @P0 BRA `(.L_x_9219) ;  /* 0x0000000000740947 */ /* 0x000fea0003800000 */
[----:B---3--:R-:W-:Y:S01]  /*11d0*/  HFMA2.MMA R6, -RZ, RZ, 1.75, 0 ;  /* 0x3f000000ff067435 */ /* 0x008fe200000001ff */
[----:B------:R-:W-:-:S04]  /*11e0*/  FADD.FTZ R0, -R4, -RZ ;  /* 0x800000ff04007221 */ /* 0x000fc80000010100 */
[C---:B------:R-:W-:Y:S01]  /*11f0*/  FADD.FTZ R5, |R0|.reuse, -RZ ;  /* 0x800000ff00057221 */ /* 0x040fe20000010200 */
[C---:B------:R-:W-:Y:S02]  /*1200*/  FSETP.GT.FTZ.AND P0, PT, |R0|.reuse, 0.56000000238418579102, PT ;  /* 0x3f0f5c290000780b */ /* 0x040fe40003f14200 */
[----:B------:R-:W-:Y:S02]  /*1210*/  FSETP.NEU.FTZ.AND P1, PT, |R0|, 1, PT ;  /* 0x3f8000000000780b */ /* 0x000fe40003f3d200 */
[----:B------:R-:W-:-:S04]  /*1220*/  FFMA.FTZ R6, -R5, R6, 0.5 ;  /* 0x3f00000005067423 */ /* 0x000fc80000010106 */
[----:B------:R-:W3:Y:S02]  /*1230*/  MUFU.RSQ R7, R6 ;  /* 0x0000000600077308 */ /* 0x000ee40000001400 */
        /* <DEDUP_REMOVED lines=22> */
.L_x_9219:
[----:B------:R-:W-:Y:S01]  /*13a0*/  MOV R0, 0x3f000000 ;  /* 0x3f00000000007802 */ /* 0x000fe20000000f00 */
        /* <DEDUP_REMOVED lines=27> */
.L_x_9218:
        /* <DEDUP_REMOVED lines=19> */
[----:B01-3--:R-:W-:Y:S05]  /*1690*/  CALL.REL.NOINC `($__internal_17_$__cuda_sm3x_div_rn_ftz_f32_slowpath) ;  /* 0x0000009000a87944 */ /* 0x00bfea0003c00000 */
[----:B------:R-:W-:-:S07]  /*16a0*/  MOV R4, R0 ;  /* 0x0000000000047202 */ /* 0x000fce0000000f00 */
.L_x_9223:
[----:B------:R-:W-:Y:S05]  /*16b0*/  BSYNC B5 ;  /* 0x0000000000057941 */ /* 0x000fea0003800000 */
.L_x_9222:
        /* <DEDUP_REMOVED lines=18> */
.L_x_9225:
[----:B------:R-:W-:Y:S02]  /*17e0*/  ISETP.GE.AND P0, PT, R14, RZ, PT ;  /* 0x000000ff0e00720c */ /* 0x000fe40003f06270 */
[----:B------:R-:W-:-:S11]  /*17f0*/  MOV R5, 0x3fd774eb ;  /* 0x3fd774eb00057802 */ /* 0x000fd60000000f00 */
[----:B------:R-:W-:-:S04]  /*1800*/  @P0 FFMA.FTZ R4, R5, 0.93318945169448852539, -R4 ;  /* 0x3f6ee58105040823 */ /* 0x000fc80000010804 */
[----:B------:R-:W-:-:S07]  /*1810*/  @!P0 FFMA.FTZ R4, R5, 0.93318945169448852539, R4 ;  /* 0x3f6ee58105048823 */ /* 0x000fce0000010004 */
.L_x_9226:
[----:B------:R-:W-:Y:S05]  /*1820*/  BSYNC B2 ;  /* 0x0000000000027941 */ /* 0x000fea0003800000 */
.L_x_9224:
        /* <DEDUP_REMOVED lines=11> */
.L_x_9221:
        /* <DEDUP_REMOVED lines=11> */
[----:B---3--:R-:W-:-:S04]  /*1990*/  FFMA R6, -R18, R4, R0 ;  /* 0x0000000412067223 */ /* 0x008fc80000000100 */
[----:B------:R-:W-:Y:S01]  /*19a0*/  FFMA R4, R5, R6, R4 ;  /* 0x0000000605047223 */ /* 0x000fe20000000004 */
[----:B----4-:R-:W-:Y:S06]  /*19b0*/  @!P0 BRA `(.L_x_9228) ;  /* 0x0000000000108947 */ /* 0x010fec0003800000 */
[----:B------:R-:W-:Y:S02]  /*19c0*/  MOV R9, R18 ;  /* 0x0000001200097202 */ /* 0x000fe40000000f00 */
[----:B------:R-:W-:-:S07]  /*19d0*/  MOV R4, 0x19f0 ;  /* 0x000019f000047802 */ /* 0x000fce0000000f00 */
[----:B01----:R-:W-:Y:S05]  /*19e0*/  CALL.REL.NOINC `($__internal_17_$__cuda_sm3x_div_rn_ftz_f32_slowpath) ;  /* 0x0000008c00d47944 */ /* 0x003fea0003c00000 */
[----:B------:R-:W-:-:S07]  /*19f0*/  MOV R4, R0 ;  /* 0x0000000000047202 */ /* 0x000fce0000000f00 */
.L_x_9228:
[----:B------:R-:W-:Y:S05]  /*1a00*/  BSYNC B5 ;  /* 0x0000000000057941 */ /* 0x000fea0003800000 */
.L_x_9227:
        /* <DEDUP_REMOVED lines=18> */
.L_x_9230:
[----:B------:R-:W-:Y:S02]  /*1b30*/  ISETP.GE.AND P0, PT, R14, RZ, PT ;  /* 0x000000ff0e00720c */ /* 0x000fe40003f06270 */
[----:B------:R-:W-:-:S11]  /*1b40*/  MOV R5, 0x3fd774eb ;  /* 0x3fd774eb00057802 */ /* 0x000fd60000000f00 */
[----:B------:R-:W-:-:S04]  /*1b50*/  @P0 FFMA.FTZ R4, R5, 0.93318945169448852539, -R4 ;  /* 0x3f6ee58105040823 */ /* 0x000fc80000010804 */
[----:B------:R-:W-:-:S07]  /*1b60*/  @!P0 FFMA.FTZ R4, R5, 0.93318945169448852539, R4 ;  /* 0x3f6ee58105048823 */ /* 0x000fce0000010004 */
.L_x_9231:
[----:B------:R-:W-:Y:S05]  /*1b70*/  BSYNC B2 ;  /* 0x0000000000027941 */ /* 0x000fea0003800000 */
.L_x_9229:
        /* <DEDUP_REMOVED lines=10> */
.L_x_9220:
[----:B------:R-:W-:Y:S05]  /*1c20*/  BSYNC B4 ;  /* 0x0000000000047941 */ /* 0x000fea0003800000 */
.L_x_9217:
[----:B------:R-:W-:-:S04]  /*1c30*/  SHF.R.U32.HI R4, RZ, 0x1f, R19 ;  /* 0x0000001fff047819 */ /* 0x000fc80000011613 */
[----:B------:R-:W-:-:S13]  /*1c40*/  ISETP.NE.AND P0, PT, R4, RZ, PT ;  /* 0x000000ff0400720c */ /* 0x000fda0003f05270 */
[----:B-1----:R-:W-:-:S05]  /*1c50*/  @!P0 FADD.FTZ R12, -R12, -RZ ;  /* 0x800000ff0c0c8221 */ /* 0x002fca0000010100 */
[----:B------:R-:W-:Y:S01]  /*1c60*/  MOV R14, R12 ;  /* 0x0000000c000e7202 */ /* 0x000fe20000000f00 */
[----:B------:R-:W-:Y:S06]  /*1c70*/  BRA `(.L_x_9232) ;  /* 0x0000000c007c7947 */ /* 0x000fec0003800000 */
.L_x_9195:
[----:B------:R-:W-:Y:S01]  /*1c80*/  FADD.FTZ R0, -R18, 6.1232342629258392722e-17 ;  /* 0x248d313212007421 */ /* 0x000fe20000010100 */
[----:B------:R-:W-:-:S03]  /*1c90*/  FADD.FTZ R14, -R19, -RZ ;  /* 0x800000ff130e7221 */ /* 0x000fc60000010100 */
[----:B------:R-:W-:Y:S01]  /*1ca0*/  FADD.FTZ R0, R0, 1.5707963705062866211 ;  /* 0x3fc90fdb00007421 */ /* 0x000fe20000010000 */
[----:B------:R-:W-:Y:S06]  /*1cb0*/  BRA `(.L_x_9232) ;  /* 0x0000000c006c7947 */ /* 0x000fec0003800000 */
.L_x_9194:
[----:B------:R-:W-:Y:S01]  /*1cc0*/  HFMA2.MMA R0, -RZ, RZ, 0, 0 ;  /* 0x00000000ff007435 */ /* 0x000fe200000001ff */
[----:B------:R-:W-:Y:S01]  /*1cd0*/  FADD.FTZ R14, -R19, -RZ ;  /* 0x800000ff130e7221 */ /* 0x000fe20000010100 */
[----:B------:R-:W-:Y:S09]  /*1ce0*/  BRA `(.L_x_9232) ;  /* 0x0000000c00607947 */ /* 0x000ff20003800000 */
.L_x_9193:
        /* <DEDUP_REMOVED lines=10> */
[----:B0-----:R-:W0:Y:S01]  /*1d90*/  MUFU.RCP R4, R15 ;  /* 0x0000000f00047308 */ /* 0x001e220000001000 */
        /* <DEDUP_REMOVED lines=12> */
[----:B------:R-:W-:Y:S05]  /*1e60*/  CALL.REL.NOINC `($__internal_17_$__cuda_sm3x_div_rn_ftz_f32_slowpath) ;  /* 0x0000008800b47944 */ /* 0x000fea0003c00000 */
[----:B------:R-:W-:-:S07]  /*1e70*/  MOV R4, R0 ;  /* 0x0000000000047202 */ /* 0x000fce0000000f00 */
.L_x_9237:
[----:B------:R-:W-:Y:S05]  /*1e80*/  BSYNC B5 ;  /* 0x0000000000057941 */ /* 0x000fea0003800000 */
.L_x_9236:
        /* <DEDUP_REMOVED lines=18> */
.L_x_9239:
[----:B------:R-:W-:Y:S02]  /*1fb0*/  ISETP.GE.AND P0, PT, R18, RZ, PT ;  /* 0x000000ff1200720c */ /* 0x000fe40003f06270 */
[----:B------:R-:W-:-:S11]  /*1fc0*/  MOV R5, 0x3fd774eb ;  /* 0x3fd774eb00057802 */ /* 0x000fd60000000f00 */
[----:B------:R-:W-:-:S04]  /*1fd0*/  @P0 FFMA.FTZ R4, R5, 0.93318945169448852539, -R4 ;  /* 0x3f6ee58105040823 */ /* 0x000fc80000010804 */
[----:B------:R-:W-:-:S07]  /*1fe0*/  @!P0 FFMA.FTZ R4, R5, 0.93318945169448852539, R4 ;  /* 0x3f6ee58105048823 */ /* 0x000fce0000010004 */
.L_x_9240:
[----:B------:R-:W-:Y:S05]  /*1ff0*/  BSYNC B2 ;  /* 0x0000000000027941 */ /* 0x000fea0003800000 */
.L_x_9238:
[----:B------:R-:W-:Y:S01]  /*2000*/  FSETP.NEU.FTZ.AND P0, PT, R14, |R19|, PT ;  /* 0x400000130e00720b */ /* 0x000fe20003f1d000 */
[----:B------:R-:W-:Y:S01]  /*2010*/  HFMA2.MMA R0, -RZ, RZ, 2.04296875, -15.78125 ;  /* 0x4016cbe4ff007435 */ /* 0x000fe200000001ff */
[----:B------:R-:W-:Y:S01]  /*2020*/  FSETP.NEU.FTZ.AND P1, PT, R15, RZ, PT ;  /* 0x000000ff0f00720b */ /* 0x000fe20003f3d000 */
[----:B------:R-:W0:Y:S01]  /*2030*/  MUFU.LG2 R12, R12 ;  /* 0x0000000c000c7308 */ /* 0x000e220000000c00 */
[----:B------:R-:W-:-:S09]  /*2040*/  ISETP.GE.AND P2, PT, R18, RZ, PT ;  /* 0x000000ff1200720c */ /* 0x000fd20003f46270 */
[----:B------:R-:W-:Y:S01]  /*2050*/  @!P0 FSEL R4, R0, 0.78539818525314331055, !P2 ;  /* 0x3f490fdb00048808 */ /* 0x000fe20005000000 */
[----:B------:R-:W-:Y:S01]  /*2060*/  FADD.FTZ R0, R14, |R19| ;  /* 0x400000130e007221 */ /* 0x000fe20000010000 */
[----:B------:R-:W-:-:S04]  /*2070*/  @!P1 FSEL R4, RZ, 3.1415927410125732422, P2 ;  /* 0x40490fdbff049808 */ /* 0x000fc80001000000 */
[----:B------:R-:W-:Y:S01]  /*2080*/  FSETP.GTU.FTZ.AND P0, PT, |R0|, +INF , PT ;  /* 0x7f8000000000780b */ /* 0x000fe20003f1c200 */
[----:B0-----:R-:W-:Y:S01]  /*2090*/  FMUL.FTZ.D2 R24, R12, 0.69314718246459960938 ;  /* 0x3f3172180c187820 */ /* 0x001fe20000310000 */
[----:B------:R-:W-:-:S04]  /*20a0*/  LOP3.LUT R5, R4, 0x80000000, R19, 0xb8, !PT ;  /* 0x8000000004057812 */ /* 0x000fc800078eb813 */
[----:B------:R-:W-:Y:S01]  /*20b0*/  FSEL R0, R0, R5, P0 ;  /* 0x0000000500007208 */ /* 0x000fe20000000000 */
[----:B------:R-:W-:Y:S06]  /*20c0*/  BRA `(.L_x_9241) ;  /* 0x0000000800107947 */ /* 0x000fec0003800000 */
.L_x_9235:
[----:B0-----:R-:W0:Y:S01]  /*20d0*/  MUFU.RCP R4, R15 ;  /* 0x0000000f00047308 */ /* 0x001e220000001000 */
        /* <DEDUP_REMOVED lines=12> */
.L_x_9243:
[----:B------:R-:W-:Y:S05]  /*21a0*/  BSYNC B5 ;  /* 0x0000000000057941 */ /* 0x000fea0003800000 */
.L_x_9242:
        /* <DEDUP_REMOVED lines=18> */
.L_x_9245:
[----:B------:R-:W-:Y:S02]  /*22d0*/  ISETP.GE.AND P0, PT, R18, RZ, PT ;  /* 0x000000ff1200720c */ /* 0x000fe40003f06270 */
[----:B------:R-:W-:-:S11]  /*22e0*/  MOV R5, 0x3fd774eb ;  /* 0x3fd774eb00057802 */ /* 0x000fd60000000f00 */
[----:B------:R-:W-:-:S04]  /*22f0*/  @P0 FFMA.FTZ R4, R5, 0.93318945169448852539, -R4 ;  /* 0x3f6ee58105040823 */ /* 0x000fc80000010804 */
[----:B------:R-:W-:-:S07]  /*2300*/  @!P0 FFMA.FTZ R4, R5, 0.93318945169448852539, R4 ;  /* 0x3f6ee58105048823 */ /* 0x000fce0000010004 */
.L_x_9246:
[----:B------:R-:W-:Y:S05]  /*2310*/  BSYNC B2 ;  /* 0x0000000000027941 */ /* 0x000fea0003800000 */
.L_x_9244:
        /* <DEDUP_REMOVED lines=12> */
[----:B------:R0:W1:Y:S02]  /*23e0*/  MUFU.SQRT R6, R7 ;  /* 0x0000000700067308 */ /* 0x0000640000002000 */
[----:B0-----:R-:W-:Y:S01]  /*23f0*/  FADD.FTZ R7, R14, |R19| ;  /* 0x400000130e077221 */ /* 0x001fe20000010000 */
[----:B-1----:R-:W-:Y:S01]  /*2400*/  @P0 FMUL.FTZ R0, R5, R6 ;  /* 0x0000000605000220 */ /* 0x002fe20000410000 */
[----:B------:R-:W-:-:S04]  /*2410*/  FSETP.NEU.FTZ.AND P0, PT, R27, +INF , PT ;  /* 0x7f8000001b00780b */ /* 0x000fc80003f1d000 */
[----:B------:R-:W-:Y:S01]  /*2420*/  FSEL R5, R0, +INF , P0 ;  /* 0x7f80000000057808 */ /* 0x000fe20000000000 */
[----:B------:R-:W-:Y:S01]  /*2430*/  HFMA2.MMA R0, -RZ, RZ, 2.04296875, -15.78125 ;  /* 0x4016cbe4ff007435 */ /* 0x000fe200000001ff */
[----:B------:R-:W-:-:S04]  /*2440*/  ISETP.GE.AND P0, PT, R18, RZ, PT ;  /* 0x000000ff1200720c */ /* 0x000fc80003f06270 */
[----:B------:R-:W0:Y:S05]  /*2450*/  MUFU.LG2 R5, R5 ;  /* 0x0000000500057308 */ /* 0x000e2a0000000c00 */
[----:B------:R-:W-:Y:S02]  /*2460*/  @!P1 FSEL R4, R0, 0.78539818525314331055, !P0 ;  /* 0x3f490fdb00049808 */ /* 0x000fe40004000000 */
[----:B------:R-:W-:Y:S02]  /*2470*/  @!P2 FSEL R4, RZ, 3.1415927410125732422, P0 ;  /* 0x40490fdbff04a808 */ /* 0x000fe40000000000 */
[----:B------:R-:W-:Y:S02]  /*2480*/  FSETP.GTU.FTZ.AND P0, PT, |R7|, +INF , PT ;  /* 0x7f8000000700780b */ /* 0x000fe40003f1c200 */
[----:B------:R-:W-:-:S04]  /*2490*/  LOP3.LUT R4, R4, 0x80000000, R19, 0xb8, !PT ;  /* 0x8000000004047812 */ /* 0x000fc800078eb813 */
[----:B------:R-:W-:Y:S01]  /*24a0*/  FSEL R0, R7, R4, P0 ;  /* 0x0000000407007208 */ /* 0x000fe20000000000 */
[----:B0-----:R-:W-:Y:S01]  /*24b0*/  FMUL.FTZ R24, R5, 0.69314718246459960938 ;  /* 0x3f31721805187820 */ /* 0x001fe20000410000 */
[----:B------:R-:W-:Y:S06]  /*24c0*/  BRA `(.L_x_9241) ;  /* 0x0000000400107947 */ /* 0x000fec0003800000 */
.L_x_9234:
[----:B0-----:R-:W-:Y:S01]  /*24d0*/  FMUL.FTZ R4, R18, 0.36787945032119750977 ;  /* 0x3ebc5ab212047820 */ /* 0x001fe20000410000 */
        /* <DEDUP_REMOVED lines=31> */
[----:B------:R-:W-:Y:S05]  /*26d0*/  CALL.REL.NOINC `($__internal_17_$__cuda_sm3x_div_rn_ftz_f32_slowpath) ;  /* 0x0000008000987944 */ /* 0x000fea0003c00000 */
[----:B------:R-:W-:-:S07]  /*26e0*/  MOV R4, R0 ;  /* 0x0000000000047202 */ /* 0x000fce0000000f00 */
.L_x_9248:
[----:B------:R-:W-:Y:S05]  /*26f0*/  BSYNC B5 ;  /* 0x0000000000057941 */ /* 0x000fea0003800000 */
.L_x_9247:
        /* <DEDUP_REMOVED lines=18> */
.L_x_9250:
[----:B------:R-:W-:Y:S02]  /*2820*/  ISETP.GE.AND P0, PT, R18, RZ, PT ;  /* 0x000000ff1200720c */ /* 0x000fe40003f06270 */
[----:B------:R-:W-:-:S11]  /*2830*/  MOV R5, 0x3fd774eb ;  /* 0x3fd774eb00057802 */ /* 0x000fd60000000f00 */
[----:B------:R-:W-:-:S04]  /*2840*/  @P0 FFMA.FTZ R4, R5, 0.93318945169448852539, -R4 ;  /* 0x3f6ee58105040823 */ /* 0x000fc80000010804 */
[----:B------:R-:W-:-:S07]  /*2850*/  @!P0 FFMA.FTZ R4, R5, 0.93318945169448852539, R4 ;  /* 0x3f6ee58105048823 */ /* 0x000fce0000010004 */
.L_x_9251:
[----:B------:R-:W-:Y:S05]  /*2860*/  BSYNC B2 ;  /* 0x0000000000027941 */ /* 0x000fea0003800000 */
.L_x_9249:
[C---:B------:R-:W-:Y:S01]  /*2870*/  FSETP.NEU.FTZ.AND P1, PT, R14.reuse, |R19|, PT ;  /* 0x400000130e00720b */ /* 0x040fe20003f3d000 */
[----:B------:R-:W-:Y:S01]  /*2880*/  HFMA2.MMA R0, -RZ, RZ, 2.04296875, -15.78125 ;  /* 0x4016cbe4ff007435 */ /* 0x000fe200000001ff */
        /* <DEDUP_REMOVED lines=8> */
.L_x_9241:
[----:B------:R-:W-:Y:S05]  /*2910*/  BSYNC B4 ;  /* 0x0000000000047941 */ /* 0x000fea0003800000 */
.L_x_9233:
[----:B------:R-:W-:Y:S01]  /*2920*/  SHF.R.U32.HI R4, RZ, 0x1f, R19 ;  /* 0x0000001fff047819 */ /* 0x000fe20000011613 */
[----:B------:R-:W-:Y:S01]  /*2930*/  FADD.FTZ R14, R24, 0.69314718246459960938 ;  /* 0x3f317218180e7421 */ /* 0x000fe20000010000 */
[----:B------:R-:W-:Y:S02]  /*2940*/  FADD.FTZ R0, |R0|, -RZ ;  /* 0x800000ff00007221 */ /* 0x000fe40000010200 */
[----:B------:R-:W-:-:S13]  /*2950*/  ISETP.NE.AND P0, PT, R4, RZ, PT ;  /* 0x000000ff0400720c */ /* 0x000fda0003f05270 */
[----:B------:R-:W-:Y:S01]  /*2960*/  @!P0 FADD.FTZ R14, -R14, -RZ ;  /* 0x800000ff0e0e8221 */ /* 0x000fe20000010100 */
[----:B------:R-:W-:Y:S06]  /*2970*/  BRA `(.L_x_9232) ;  /* 0x00000000003c7947 */ /* 0x000fec0003800000 */
.L_x_9192:
        /* <DEDUP_REMOVED lines=10> */
[----:B0-----:R-:W-:-:S04]  /*2a20*/  @P0 FADD.FTZ R5, RZ, R19 ;  /* 0x00000013ff050221 */ /* 0x001fc80000010000 */
[----:B------:R-:W-:-:S05]  /*2a30*/  @P0 FADD.FTZ R14, R14, R5 ;  /* 0x000000050e0e0221 */ /* 0x000fca0000010000 */
[----:B------:R-:W-:Y:S01]  /*2a40*/  @P0 MOV R0, R14 ;  /* 0x0000000e00000202 */ /* 0x000fe20000000f00 */
[----:B------:R-:W-:Y:S01]  /*2a50*/  @!P0 FADD.FTZ R14, R19, R19 ;  /* 0x00000013130e8221 */ /* 0x000fe20000010000 */
[----:B------:R-:W-:-:S07]  /*2a60*/  @!P0 MOV R0, 0x3fc90fdb ;  /* 0x3fc90fdb00008802 */ /* 0x000fce0000000f00 */
.L_x_9232:
[----:B------:R-:W-:Y:S05]  /*2a70*/  BSYNC B0 ;  /* 0x0000000000007941 */ /* 0x000fea0003800000 */
.L_x_9191:
[----:B------:R-:W-:Y:S01]  /*2a80*/  FSETP.GTU.FTZ.AND P0, PT, |R0|, +INF , PT ;  /* 0x7f8000000000780b */ /* 0x000fe20003f1c200 */
[----:B0-----:R-:W-:-:S12]  /*2a90*/  FADD.FTZ R4, |R14|, -RZ ;  /* 0x800000ff0e047221 */ /* 0x001fd80000010200 */
[----:B------:R-:W-:Y:S05]  /*2aa0*/  @P0 BRA `(.L_x_9252) ;  /* 0x0000000000180947 */ /* 0x000fea0003800000 */
[----:B------:R-:W-:Y:S02]  /*2ab0*/  FSETP.GTU.FTZ.AND P0, PT, R4, +INF , PT ;  /* 0x7f8000000400780b */ /* 0x000fe40003f1c000 */
[----:B--2-4-:R-:W-:-:S11]  /*2ac0*/  MOV R15, R14 ;  /* 0x0000000e000f7202 */ /* 0x014fd60000000f00 */
[----:B------:R-:W-:Y:S05]  /*2ad0*/  @P0 BRA `(.L_x_9190) ;  /* 0x0000000000180947 */ /* 0x000fea0003800000 */
[----:B------:R-:W-:Y:S02]  /*2ae0*/  LOP3.LUT R15, R0, 0x80000000, R19, 0xb8, !PT ;  /* 0x80000000000f7812 */ /* 0x000fe400078eb813 */
[----:B------:R-:W-:Y:S01]  /*2af0*/  MOV R14, R4 ;  /* 0x00000004000e7202 */ /* 0x000fe20000000f00 */
[----:B------:R-:W-:Y:S06]  /*2b00*/  BRA `(.L_x_9190) ;  /* 0x00000000000c7947 */ /* 0x000fec0003800000 */
.L_x_9252:
[----:B------:R-:W-:Y:S02]  /*2b10*/  FSETP.GTU.FTZ.AND P0, PT, R4, +INF , PT ;  /* 0x7f8000000400780b */ /* 0x000fe40003f1c000 */
[----:B--2-4-:R-:W-:-:S11]  /*2b20*/  MOV R15, R0 ;  /* 0x00000000000f7202 */ /* 0x014fd60000000f00 */
[----:B------:R-:W-:-:S07]  /*2b30*/  @!P0 MOV R14, R4 ;  /* 0x00000004000e8202 */ /* 0x000fce0000000f00 */
.L_x_9190:
[----:B------:R-:W-:Y:S05]  /*2b40*/  BSYNC B1 ;  /* 0x0000000000017941 */ /* 0x000fea0003800000 */
.L_x_9189:
[----:B------:R-:W1:Y:S01]  /*2b50*/  S2R R24, SR_TID.X ;  /* 0x0000000000187919 */ /* 0x000e620000002100 */
[----:B------:R-:W-:Y:S01]  /*2b60*/  BSSY B1, `(.L_x_9253) ;  /* 0x0000292000017945 */ /* 0x000fe20003800000 */
[----:B------:R-:W-:Y:S01]  /*2b70*/  HFMA2.MMA R12, -RZ, RZ, 0, 0 ;  /* 0x00000000ff0c7435 */ /* 0x000fe200000001ff */
[----:B-1----:R-:W-:-:S04]  /*2b80*/  IADD3 R0, R24, 0x80, RZ ;  /* 0x0000008018007810 */ /* 0x002fc80007ffe0ff */
[----:B------:R-:W-:-:S13]  /*2b90*/  ISETP.GE.AND P0, PT, R0, R3, PT ;  /* 0x000000030000720c */ /* 0x000fda0003f06270 */
[----:B------:R-:W-:Y:S05]  /*2ba0*/  @P0 BRA `(.L_x_9254) ;  /* 0x0000002800340947 */ /* 0x000fea0003800000 */
        /* <DEDUP_REMOVED lines=24> */
[CC--:B---3--:R-:W-:Y:S02]  /*2d30*/  VIMNMX R6, R8.reuse, R9.reuse, !PT ;  /* 0x0000000908067248 */ /* 0x0c8fe40007fe0100 */
        /* <DEDUP_REMOVED lines=18> */
[----:B------:R-:W0:Y:S01]  /*2e60*/  MUFU.SQRT R22, R22 ;  /* 0x0000001600167308 */ /* 0x000e220000002000 */
[----:B------:R-:W-:Y:S02]  /*2e70*/  LOP3.LUT R19, R12, 0x800000, RZ, 0xfc, !PT ;  /* 0x008000000c137812 */ /* 0x000fe400078efcff */
        /* <DEDUP_REMOVED lines=63> */
.L_x_9263:
        /* <DEDUP_REMOVED lines=10> */
.L_x_9265:
[----:B------:R-:W-:-:S04]  /*3310*/  FADD.FTZ R4, -R0, R7 ;  /* 0x0000000700047221 */ /* 0x000fc80000010100 */
[----:B------:R-:W-:-:S07]  /*3320*/  FMUL.FTZ R4, R4, 0.5 ;  /* 0x3f00000004047820 */ /* 0x000fce0000410000 */
.L_x_9266:
[----:B------:R-:W-:Y:S05]  /*3330*/  BSYNC B3 ;  /* 0x0000000000037941 */ /* 0x000fea0003800000 */
.L_x_9264:
        /* <DEDUP_REMOVED lines=11> */
.L_x_9268:
[----:B------:R-:W-:-:S04]  /*33f0*/  FADD.FTZ R8, R6, -R9 ;  /* 0x8000000906087221 */ /* 0x000fc80000010000 */
[----:B------:R-:W-:-:S07]  /*3400*/  FMUL.FTZ R9, R8, 0.5 ;  /* 0x3f00000008097820 */ /* 0x000fce0000410000 */
.L_x_9269:
[----:B------:R-:W-:Y:S05]  /*3410*/  BSYNC B3 ;  /* 0x0000000000037941 */ /* 0x000fea0003800000 */
.L_x_9267:
        /* <DEDUP_REMOVED lines=35> */
.L_x_9262:
[----:B------:R0:W1:Y:S02]  /*3650*/  MUFU.SQRT R12, R27 ;  /* 0x0000001b000c7308 */ /* 0x0000640000002000 */
.L_x_9261:
[----:B------:R-:W-:Y:S05]  /*3660*/  BSYNC B2 ;  /* 0x0000000000027941 */ /* 0x000fea0003800000 */
.L_x_9260:
        /* <DEDUP_REMOVED lines=24> */
.L_x_9276:
[----:B------:R-:W-:-:S04]  /*37f0*/  FADD.FTZ R0, -R0, R7 ;  /* 0x0000000700007221 */ /* 0x000fc80000010100 */
[----:B------:R-:W-:-:S07]  /*3800*/  FMUL.FTZ R0, R0, 0.5 ;  /* 0x3f00000000007820 */ /* 0x000fce0000410000 */
.L_x_9277:
[----:B------:R-:W-:Y:S05]  /*3810*/  BSYNC B3 ;  /* 0x0000000000037941 */ /* 0x000fea0003800000 */
.L_x_9275:
        /* <DEDUP_REMOVED lines=10> */
.L_x_9279:
[----:B------:R-:W-:-:S04]  /*38c0*/  FADD.FTZ R5, -R5, R6 ;  /* 0x0000000605057221 */ /* 0x000fc80000010100 */
[----:B------:R-:W-:-:S07]  /*38d0*/  FMUL.FTZ R5, R5, 0.5 ;  /* 0x3f00000005057820 */ /* 0x000fce0000410000 */
.L_x_9280:
[----:B------:R-:W-:Y:S05]  /*38e0*/  BSYNC B3 ;  /* 0x0000000000037941 */ /* 0x000fea0003800000 */
.L_x_9278:
[----:B------:R-:W-:Y:S01]  /*38f0*/  FADD.FTZ R0, R5, R0 ;  /* 0x0000000005007221 */ /* 0x000fe20000010000 */
[----:B------:R-:W-:Y:S01]  /*3900*/  FADD.FTZ R19, R18, R19 ;  /* 0x0000001312137221 */ /* 0x000fe20000010000 */
[----:B------:R-:W-:-:S03]  /*3910*/  PLOP3.LUT P0, PT, PT, PT, PT, 0x80, 0x0 ;  /* 0x000000000000781c */ /* 0x000fc60003f0f070 */
[----:B------:R-:W-:-:S06]  /*3920*/  FMUL.FTZ R19, R19, R0 ;  /* 0x0000000013137220 */ /* 0x000fcc0000410000 */
[----:B------:R-:W4:Y:S01]  /*3930*/  MUFU.SQRT R19, R19 ;  /* 0x0000001300137308 */ /* 0x000f220000002000 */
[----:B------:R-:W-:Y:S05]  /*3940*/  BRA `(.L_x_9272) ;  /* 0x0000000000687947 */ /* 0x000fea0003800000 */
.L_x_9274:
        /* <DEDUP_REMOVED lines=15> */
.L_x_9273:
        /* <DEDUP_REMOVED lines=8> */
.L_x_9271:
[----:B------:R-:W-:Y:S01]  /*3ac0*/  PLOP3.LUT P0, PT, PT, PT, PT, 0x80, 0x0 ;  /* 0x000000000000781c */ /* 0x000fe20003f0f070 */
[----:B------:R-:W-:Y:S01]  /*3ad0*/  FMUL.FTZ R19, R19, 16777216 ;  /* 0x4b80000013137820 */ /* 0x000fe20000410000 */
[----:B------:R-:W-:-:S11]  /*3ae0*/  FMUL.FTZ R18, R18, 16777216 ;  /* 0x4b80000012127820 */ /* 0x000fd60000410000 */
.L_x_9272:
[----:B------:R-:W-:Y:S05]  /*3af0*/  BSYNC B2 ;  /* 0x0000000000027941 */ /* 0x000fea0003800000 */
.L_x_9270:
        /* <DEDUP_REMOVED lines=33> */
.L_x_9283:
        /* <DEDUP_REMOVED lines=28> */
.L_x_9282:
        /* <DEDUP_REMOVED lines=19> */
[----:B01----:R-:W-:Y:S05]  /*4000*/  CALL.REL.NOINC `($__internal_17_$__cuda_sm3x_div_rn_ftz_f32_slowpath) ;  /* 0x00000068004c7944 */ /* 0x003fea0003c00000 */
[----:B------:R-:W-:-:S07]  /*4010*/  MOV R4, R0 ;  /* 0x0000000000047202 */ /* 0x000fce0000000f00 */
.L_x_9287:
[----:B------:R-:W-:Y:S05]  /*4020*/  BSYNC B5 ;  /* 0x0000000000057941 */ /* 0x000fea0003800000 */
.L_x_9286:
        /* <DEDUP_REMOVED lines=18> */
.L_x_9289:
[----:B------:R-:W-:Y:S02]  /*4150*/  ISETP.GE.AND P0, PT, R18, RZ, PT ;  /* 0x000000ff1200720c */ /* 0x000fe40003f06270 */
[----:B------:R-:W-:-:S11]  /*4160*/  MOV R5, 0x3fd774eb ;  /* 0x3fd774eb00057802 */ /* 0x000fd60000000f00 */
[----:B------:R-:W-:-:S04]  /*4170*/  @P0 FFMA.FTZ R4, R5, 0.93318945169448852539, -R4 ;  /* 0x3f6ee58105040823 */ /* 0x000fc80000010804 */
[----:B------:R-:W-:-:S07]  /*4180*/  @!P0 FFMA.FTZ R4, R5, 0.93318945169448852539, R4 ;  /* 0x3f6ee58105048823 */ /* 0x000fce0000010004 */
.L_x_9290:
[----:B------:R-:W-:Y:S05]  /*4190*/  BSYNC B2 ;  /* 0x0000000000027941 */ /* 0x000fea0003800000 */
.L_x_9288:
        /* <DEDUP_REMOVED lines=11> */
.L_x_9285:
        /* <DEDUP_REMOVED lines=18> */
.L_x_9292:
[----:B------:R-:W-:Y:S05]  /*4370*/  BSYNC B5 ;  /* 0x0000000000057941 */ /* 0x000fea0003800000 */
.L_x_9291:
        /* <DEDUP_REMOVED lines=18> */
.L_x_9294:
[----:B------:R-:W-:Y:S02]  /*44a0*/  ISETP.GE.AND P0, PT, R18, RZ, PT ;  /* 0x000000ff1200720c */ /* 0x000fe40003f06270 */
[----:B------:R-:W-:-:S11]  /*44b0*/  MOV R5, 0x3fd774eb ;  /* 0x3fd774eb00057802 */ /* 0x000fd60000000f00 */
[----:B------:R-:W-:-:S04]  /*44c0*/  @P0 FFMA.FTZ R4, R5, 0.93318945169448852539, -R4 ;  /* 0x3f6ee58105040823 */ /* 0x000fc80000010804 */
[----:B------:R-:W-:-:S07]  /*44d0*/  @!P0 FFMA.FTZ R4, R5, 0.93318945169448852539, R4 ;  /* 0x3f6ee58105048823 */ /* 0x000fce0000010004 */
.L_x_9295:
[----:B------:R-:W-:Y:S05]  /*44e0*/  BSYNC B2 ;  /* 0x0000000000027941 */ /* 0x000fea0003800000 */
.L_x_9293:
        /* <DEDUP_REMOVED lines=10> */
.L_x_9284:
[----:B------:R-:W-:Y:S05]  /*4590*/  BSYNC B4 ;  /* 0x0000000000047941 */ /* 0x000fea0003800000 */
.L_x_9281:
[----:B------:R-:W-:-:S13]  /*45a0*/  ISETP.NE.AND P0, PT, R13, RZ, PT ;  /* 0x000000ff0d00720c */ /* 0x000fda0003f05270 */
[----:B-1----:R-:W-:Y:S01]  /*45b0*/  @!P0 FADD.FTZ R12, -R12, -RZ ;  /* 0x800000ff0c0c8221 */ /* 0x002fe20000010100 */
[----:B------:R-:W-:Y:S06]  /*45c0*/  BRA `(.L_x_9296) ;  /* 0x0000000c00787947 */ /* 0x000fec0003800000 */
.L_x_9259:
[----:B------:R-:W-:Y:S01]  /*45d0*/  FADD.FTZ R0, -R20, 6.1232342629258392722e-17 ;  /* 0x248d313214007421 */ /* 0x000fe20000010100 */
[----:B------:R-:W-:-:S03]  /*45e0*/  FADD.FTZ R12, -R21, -RZ ;  /* 0x800000ff150c7221 */ /* 0x000fc60000010100 */
[----:B------:R-:W-:Y:S01]  /*45f0*/  FADD.FTZ R0, R0, 1.5707963705062866211 ;  /* 0x3fc90fdb00007421 */ /* 0x000fe20000010000 */
[----:B------:R-:W-:Y:S06]  /*4600*/  BRA `(.L_x_9296) ;  /* 0x0000000c00687947 */ /* 0x000fec0003800000 */
.L_x_9258:
[----:B------:R-:W-:Y:S01]  /*4610*/  MOV R0, RZ ;  /* 0x000000ff00007202 */ /* 0x000fe20000000f00 */
[----:B------:R-:W-:Y:S01]  /*4620*/  FADD.FTZ R12, -R21, -RZ ;  /* 0x800000ff150c7221 */ /* 0x000fe20000010100 */
[----:B------:R-:W-:Y:S06]  /*4630*/  BRA `(.L_x_9296) ;  /* 0x0000000c005c7947 */ /* 0x000fec0003800000 */
.L_x_9257:
        /* <DEDUP_REMOVED lines=18> */
[----:B---3--:R-:W-:-:S04]  /*4760*/  FFMA R6, -R19, R4, R0 ;  /* 0x0000000413067223 */ /* 0x008fc80000000100 */
[----:B------:R-:W-:Y:S01]  /*4770*/  FFMA R4, R5, R6, R4 ;  /* 0x0000000605047223 */ /* 0x000fe20000000004 */
[----:B-1----:R-:W-:Y:S06]  /*4780*/  @!P0 BRA `(.L_x_9301) ;  /* 0x0000000000108947 */ /* 0x002fec0003800000 */
[----:B------:R-:W-:Y:S02]  /*4790*/  MOV R9, R19 ;  /* 0x0000001300097202 */ /* 0x000fe40000000f00 */
[----:B------:R-:W-:-:S07]  /*47a0*/  MOV R4, 0x47c0 ;  /* 0x000047c000047802 */ /* 0x000fce0000000f00 */
[----:B------:R-:W-:Y:S05]  /*47b0*/  CALL.REL.NOINC `($__internal_17_$__cuda_sm3x_div_rn_ftz_f32_slowpath) ;  /* 0x0000006000607944 */ /* 0x000fea0003c00000 */
[----:B------:R-:W-:-:S07]  /*47c0*/  MOV R4, R0 ;  /* 0x0000000000047202 */ /* 0x000fce0000000f00 */
.L_x_9301:
[----:B------:R-:W-:Y:S05]  /*47d0*/  BSYNC B5 ;  /* 0x0000000000057941 */ /* 0x000fea0003800000 */
.L_x_9300:
        /* <DEDUP_REMOVED lines=18> */
.L_x_9303:
[----:B------:R-:W-:Y:S02]  /*4900*/  ISETP.GE.AND P0, PT, R20, RZ, PT ;  /* 0x000000ff1400720c */ /* 0x000fe40003f06270 */
[----:B------:R-:W-:-:S11]  /*4910*/  MOV R5, 0x3fd774eb ;  /* 0x3fd774eb00057802 */ /* 0x000fd60000000f00 */
[----:B------:R-:W-:-:S04]  /*4920*/  @P0 FFMA.FTZ R4, R5, 0.93318945169448852539, -R4 ;  /* 0x3f6ee58105040823 */ /* 0x000fc80000010804 */
[----:B------:R-:W-:-:S07]  /*4930*/  @!P0 FFMA.FTZ R4, R5, 0.93318945169448852539, R4 ;  /* 0x3f6ee58105048823 */ /* 0x000fce0000010004 */
.L_x_9304:
[----:B------:R-:W-:Y:S05]  /*4940*/  BSYNC B2 ;  /* 0x0000000000027941 */ /* 0x000fea0003800000 */
.L_x_9302:
        /* <DEDUP_REMOVED lines=13> */
.L_x_9299:
[----:B0-----:R-:W0:Y:S01]  /*4a20*/  MUFU.RCP R4, R19 ;  /* 0x0000001300047308 */ /* 0x001e220000001000 */
[----:B------:R-:W-:Y:S07]  /*4a30*/  BSSY B5, `(.L_x_9306) ;  /* 0x000000c000057945 */ /* 0x000fee0003800000 */
        /* <DEDUP_REMOVED lines=11> */
.L_x_9307:
[----:B------:R-:W-:Y:S05]  /*4af0*/  BSYNC B5 ;  /* 0x0000000000057941 */ /* 0x000fea0003800000 */
.L_x_9306:
        /* <DEDUP_REMOVED lines=18> */
.L_x_9309:
[----:B------:R-:W-:Y:S02]  /*4c20*/  ISETP.GE.AND P0, PT, R20, RZ, PT ;  /* 0x000000ff1400720c */ /* 0x000fe40003f06270 */
[----:B------:R-:W-:-:S11]  /*4c30*/  MOV R5, 0x3fd774eb ;  /* 0x3fd774eb00057802 */ /* 0x000fd60000000f00 */
[----:B------:R-:W-:-:S04]  /*4c40*/  @P0 FFMA.FTZ R4, R5, 0.93318945169448852539, -R4 ;  /* 0x3f6ee58105040823 */ /* 0x000fc80000010804 */
[----:B------:R-:W-:-:S07]  /*4c50*/  @!P0 FFMA.FTZ R4, R5, 0.93318945169448852539, R4 ;  /* 0x3f6ee58105048823 */ /* 0x000fce0000010004 */
.L_x_9310:
[----:B------:R-:W-:Y:S05]  /*4c60*/  BSYNC B2 ;  /* 0x0000000000027941 */ /* 0x000fea0003800000 */
.L_x_9308:
        /* <DEDUP_REMOVED lines=27> */
.L_x_9298:
[----:B0-----:R-:W-:Y:S01]  /*4e20*/  FMUL.FTZ R4, R20, 0.36787945032119750977 ;  /* 0x3ebc5ab214047820 */ /* 0x001fe20000410000 */
[----:B------:R-:W-:Y:S01]  /*4e30*/  FMUL.FTZ R5, R21, 0.36787945032119750977 ;  /* 0x3ebc5ab215057820 */ /* 0x000fe20000410000 */
[----:B------:R-:W0:Y:S01]  /*4e40*/  MUFU.RCP R12, R19 ;  /* 0x00000013000c7308 */ /* 0x000e220000001000 */
[----:B------:R-:W-:Y:S01]  /*4e50*/  BSSY B5, `(.L_x_9311) ;  /* 0x000001f000057945 */ /* 0x000fe20003800000 */
[----:B------:R-:W-:Y:S01]  /*4e60*/  FADD.FTZ R4, |R4|, -RZ ;  /* 0x800000ff04047221 */ /* 0x000fe20000010200 */
[----:B------:R-:W-:-:S05]  /*4e70*/  FADD.FTZ R5, |R5|, -RZ ;  /* 0x800000ff05057221 */ /* 0x000fca0000010200 */
[CC--:B---3--:R-:W-:Y:S02]  /*4e80*/  VIMNMX R6, R4.reuse, R5.reuse, !PT ;  /* 0x0000000504067248 */ /* 0x0c8fe40007fe0100 */
        /* <DEDUP_REMOVED lines=27> */
.L_x_9312:
[----:B------:R-:W-:Y:S05]  /*5040*/  BSYNC B5 ;  /* 0x0000000000057941 */ /* 0x000fea0003800000 */
.L_x_9311:
        /* <DEDUP_REMOVED lines=18> */
.L_x_9314:
[----:B------:R-:W-:Y:S02]  /*5170*/  ISETP.GE.AND P0, PT, R20, RZ, PT ;  /* 0x000000ff1400720c */ /* 0x000fe40003f06270 */
[----:B------:R-:W-:-:S11]  /*5180*/  MOV R5, 0x3fd774eb ;  /* 0x3fd774eb00057802 */ /* 0x000fd60000000f00 */
[----:B------:R-:W-:-:S04]  /*5190*/  @P0 FFMA.FTZ R4, R5, 0.93318945169448852539, -R4 ;  /* 0x3f6ee58105040823 */ /* 0x000fc80000010804 */
[----:B------:R-:W-:-:S07]  /*51a0*/  @!P0 FFMA.FTZ R4, R5, 0.93318945169448852539, R4 ;  /* 0x3f6ee58105048823 */ /* 0x000fce0000010004 */
.L_x_9315:
[----:B------:R-:W-:Y:S05]  /*51b0*/  BSYNC B2 ;  /* 0x0000000000027941 */ /* 0x000fea0003800000 */
.L_x_9313:
        /* <DEDUP_REMOVED lines=10> */
.L_x_9305:
[----:B------:R-:W-:Y:S05]  /*5260*/  BSYNC B4 ;  /* 0x0000000000047941 */ /* 0x000fea0003800000 */
.L_x_9297:
[----:B------:R-:W-:Y:S01]  /*5270*/  ISETP.NE.AND P0, PT, R13, RZ, PT ;  /* 0x000000ff0d00720c */ /* 0x000fe20003f05270 */
[----:B------:R-:W-:Y:S01]  /*5280*/  FADD.FTZ R12, R26, 0.69314718246459960938 ;  /* 0x3f3172181a0c7421 */ /* 0x000fe20000010000 */
[----:B------:R-:W-:-:S11]  /*5290*/  FADD.FTZ R0, |R0|, -RZ ;  /* 0x800000ff00007221 */ /* 0x000fd60000010200 */
[----:B------:R-:W-:Y:S01]  /*52a0*/  @!P0 FADD.FTZ R12, -R12, -RZ ;  /* 0x800000ff0c0c8221 */ /* 0x000fe20000010100 */
[----:B------:R-:W-:Y:S06]  /*52b0*/  BRA `(.L_x_9296) ;  /* 0x00000000003c7947 */ /* 0x000fec0003800000 */
.L_x_9256:
        /* <DEDUP_REMOVED lines=15> */
.L_x_9296:
[----:B------:R-:W-:Y:S05]  /*53b0*/  BSYNC B0 ;  /* 0x0000000000007941 */ /* 0x000fea0003800000 */
.L_x_9255:
[----:B------:R-:W-:Y:S01]  /*53c0*/  FSETP.GTU.FTZ.AND P0, PT, |R0|, +INF , PT ;  /* 0x7f8000000000780b */ /* 0x000fe20003f1c200 */
[----:B0-----:R-:W-:-:S12]  /*53d0*/  FADD.FTZ R4, |R12|, -RZ ;  /* 0x800000ff0c047221 */ /* 0x001fd80000010200 */
[----:B------:R-:W-:Y:S05]  /*53e0*/  @P0 BRA `(.L_x_9316) ;  /* 0x0000000000180947 */ /* 0x000fea0003800000 */
[----:B------:R-:W-:Y:S02]  /*53f0*/  FSETP.GTU.FTZ.AND P0, PT, R4, +INF , PT ;  /* 0x7f8000000400780b */ /* 0x000fe40003f1c000 */
[----:B------:R-:W-:-:S11]  /*5400*/  MOV R13, R12 ;  /* 0x0000000c000d7202 */ /* 0x000fd60000000f00 */
[----:B------:R-:W-:Y:S05]  /*5410*/  @P0 BRA `(.L_x_9254) ;  /* 0x0000000000180947 */ /* 0x000fea0003800000 */
[----:B------:R-:W-:Y:S02]  /*5420*/  LOP3.LUT R13, R0, 0x80000000, R21, 0xb8, !PT ;  /* 0x80000000000d7812 */ /* 0x000fe400078eb815 */
[----:B------:R-:W-:Y:S01]  /*5430*/  MOV R12, R4 ;  /* 0x00000004000c7202 */ /* 0x000fe20000000f00 */
[----:B------:R-:W-:Y:S06]  /*5440*/  BRA `(.L_x_9254) ;  /* 0x00000000000c7947 */ /* 0x000fec0003800000 */
.L_x_9316:
[----:B------:R-:W-:Y:S02]  /*5450*/  FSETP.GTU.FTZ.AND P0, PT, R4, +INF , PT ;  /* 0x7f8000000400780b */ /* 0x000fe40003f1c000 */
[----:B------:R-:W-:-:S11]  /*5460*/  MOV R13, R0 ;  /* 0x00000000000d7202 */ /* 0x000fd60000000f00 */
[----:B------:R-:W-:-:S07]  /*5470*/  @!P0 MOV R12, R4 ;  /* 0x00000004000c8202 */ /* 0x000fce0000000f00 */
.L_x_9254:
[----:B------:R-:W-:Y:S05]  /*5480*/  BSYNC B1 ;  /* 0x0000000000017941 */ /* 0x000fea0003800000 */
.L_x_9253:
[----:B------:R-:W-:Y:S01]  /*5490*/  IADD3 R0, R24, 0x100, RZ ;  /* 0x0000010018007810 */ /* 0x000fe20007ffe0ff */
[----:B------:R-:W-:Y:S01]  /*54a0*/  BSSY B1, `(.L_x_9317) ;  /* 0x0000293000017945 */ /* 0x000fe20003800000 */
[----:B---345:R-:W-:Y:S01]  /*54b0*/  HFMA2.MMA R19, -RZ, RZ, 0, 0 ;  /* 0x00000000ff137435 */ /* 0x038fe200000001ff */
        /* <DEDUP_REMOVED lines=21> */
[----:B0-----:R-:W-:Y:S01]  /*5610*/  FADD.FTZ R5, R26, 1 ;  /* 0x3f8000001a057421 */ /* 0x001fe20000010000 */
        /* <DEDUP_REMOVED lines=89> */
.L_x_9327:
        /* <DEDUP_REMOVED lines=10> */
.L_x_9329:
[----:B------:R-:W-:-:S04]  /*5c50*/  FADD.FTZ R4, -R5, R6 ;  /* 0x0000000605047221 */ /* 0x000fc80000010100 */
[----:B------:R-:W-:-:S07]  /*5c60*/  FMUL.FTZ R4, R4, 0.5 ;  /* 0x3f00000004047820 */ /* 0x000fce0000410000 */
.L_x_9330:
[----:B------:R-:W-:Y:S05]  /*5c70*/  BSYNC B3 ;  /* 0x0000000000037941 */ /* 0x000fea0003800000 */
.L_x_9328:
        /* <DEDUP_REMOVED lines=11> */
.L_x_9332:
[----:B------:R-:W-:-:S04]  /*5d30*/  FADD.FTZ R8, R7, -R8 ;  /* 0x8000000807087221 */ /* 0x000fc80000010000 */
[----:B------:R-:W-:-:S07]  /*5d40*/  FMUL.FTZ R9, R8, 0.5 ;  /* 0x3f00000008097820 */ /* 0x000fce0000410000 */
.L_x_9333:
[----:B------:R-:W-:Y:S05]  /*5d50*/  BSYNC B3 ;  /* 0x0000000000037941 */ /* 0x000fea0003800000 */
.L_x_9331:
        /* <DEDUP_REMOVED lines=35> */
.L_x_9326:
[----:B------:R0:W1:Y:S02]  /*5f90*/  MUFU.SQRT R21, R18 ;  /* 0x0000001200157308 */ /* 0x0000640000002000 */
.L_x_9325:
[----:B------:R-:W-:Y:S05]  /*5fa0*/  BSYNC B2 ;  /* 0x0000000000027941 */ /* 0x000fea0003800000 */
.L_x_9324:
        /* <DEDUP_REMOVED lines=24> */
.L_x_9340:
[----:B------:R-:W-:-:S04]  /*6130*/  FADD.FTZ R5, -R5, R6 ;  /* 0x0000000605057221 */ /* 0x000fc80000010100 */
[----:B------:R-:W-:-:S07]  /*6140*/  FMUL.FTZ R5, R5, 0.5 ;  /* 0x3f00000005057820 */ /* 0x000fce0000410000 */
.L_x_9341:
[----:B------:R-:W-:Y:S05]  /*6150*/  BSYNC B3 ;  /* 0x0000000000037941 */ /* 0x000fea0003800000 */
.L_x_9339:
        /* <DEDUP_REMOVED lines=10> */
.L_x_9343:
[----:B------:R-:W-:-:S04]  /*6200*/  FADD.FTZ R0, -R0, R7 ;  /* 0x0000000700007221 */ /* 0x000fc80000010100 */
[----:B------:R-:W-:-:S07]  /*6210*/  FMUL.FTZ R0, R0, 0.5 ;  /* 0x3f00000000007820 */ /* 0x000fce0000410000 */
.L_x_9344:
[----:B------:R-:W-:Y:S05]  /*6220*/  BSYNC B3 ;  /* 0x0000000000037941 */ /* 0x000fea0003800000 */
.L_x_9342:
[----:B------:R-:W-:Y:S01]  /*6230*/  FADD.FTZ R0, R0, R5 ;  /* 0x0000000500007221 */ /* 0x000fe20000010000 */
[----:B------:R-:W-:Y:S01]  /*6240*/  FADD.FTZ R27, R26, R27 ;  /* 0x0000001b1a1b7221 */ /* 0x000fe20000010000 */
[----:B------:R-:W-:-:S03]  /*6250*/  PLOP3.LUT P0, PT, PT, PT, PT, 0x80, 0x0 ;  /* 0x000000000000781c */ /* 0x000fc60003f0f070 */
[----:B------:R-:W-:-:S06]  /*6260*/  FMUL.FTZ R27, R27, R0 ;  /* 0x000000001b1b7220 */ /* 0x000fcc0000410000 */
[----:B------:R-:W2:Y:S01]  /*6270*/  MUFU.SQRT R27, R27 ;  /* 0x0000001b001b7308 */ /* 0x000ea20000002000 */
[----:B------:R-:W-:Y:S05]  /*6280*/  BRA `(.L_x_9336) ;  /* 0x0000000000687947 */ /* 0x000fea0003800000 */
.L_x_9338:
        /* <DEDUP_REMOVED lines=15> */
.L_x_9337:
        /* <DEDUP_REMOVED lines=8> */
.L_x_9335:
[----:B------:R-:W-:Y:S01]  /*6400*/  PLOP3.LUT P0, PT, PT, PT, PT, 0x80, 0x0 ;  /* 0x000000000000781c */ /* 0x000fe20003f0f070 */
[----:B------:R-:W-:Y:S01]  /*6410*/  FMUL.FTZ R27, R27, 16777216 ;  /* 0x4b8000001b1b7820 */ /* 0x000fe20000410000 */
[----:B------:R-:W-:-:S11]  /*6420*/  FMUL.FTZ R26, R26, 16777216 ;  /* 0x4b8000001a1a7820 */ /* 0x000fd60000410000 */
.L_x_9336:
[----:B------:R-:W-:Y:S05]  /*6430*/  BSYNC B2 ;  /* 0x0000000000027941 */ /* 0x000fea0003800000 */
.L_x_9334:
        /* <DEDUP_REMOVED lines=33> */
.L_x_9347:
        /* <DEDUP_REMOVED lines=28> */
.L_x_9346:
        /* <DEDUP_REMOVED lines=21> */
.L_x_9351:
[----:B------:R-:W-:Y:S05]  /*6960*/  BSYNC B5 ;  /* 0x0000000000057941 */ /* 0x000fea0003800000 */
.L_x_9350:
        /* <DEDUP_REMOVED lines=18> */
.L_x_9353:
[----:B------:R-:W-:Y:S02]  /*6a90*/  ISETP.GE.AND P0, PT, R26, RZ, PT ;  /* 0x000000ff1a00720c */ /* 0x000fe40003f06270 */
[----:B------:R-:W-:-:S11]  /*6aa0*/  MOV R5, 0x3fd774eb ;  /* 0x3fd774eb00057802 */ /* 0x000fd60000000f00 */
[----:B------:R-:W-:-:S04]  /*6ab0*/  @P0 FFMA.FTZ R4, R5, 0.93318945169448852539, -R4 ;  /* 0x3f6ee58105040823 */ /* 0x000fc80000010804 */
[----:B------:R-:W-:-:S07]  /*6ac0*/  @!P0 FFMA.FTZ R4, R5, 0.93318945169448852539, R4 ;  /* 0x3f6ee58105048823 */ /* 0x000fce0000010004 */
.L_x_9354:
[----:B------:R-:W-:Y:S05]  /*6ad0*/  BSYNC B2 ;  /* 0x0000000000027941 */ /* 0x000fea0003800000 */
.L_x_9352:
        /* <DEDUP_REMOVED lines=11> */
.L_x_9349:
        /* <DEDUP_REMOVED lines=18> */
.L_x_9356:
[----:B------:R-:W-:Y:S05]  /*6cb0*/  BSYNC B5 ;  /* 0x0000000000057941 */ /* 0x000fea0003800000 */
.L_x_9355:
        /* <DEDUP_REMOVED lines=18> */
.L_x_9358:
[----:B------:R-:W-:Y:S02]  /*6de0*/  ISETP.GE.AND P0, PT, R26, RZ, PT ;  /* 0x000000ff1a00720c */ /* 0x000fe40003f06270 */
[----:B------:R-:W-:-:S11]  /*6df0*/  MOV R5, 0x3fd774eb ;  /* 0x3fd774eb00057802 */ /* 0x000fd60000000f00 */
[----:B------:R-:W-:-:S04]  /*6e00*/  @P0 FFMA.FTZ R4, R5, 0.93318945169448852539, -R4 ;  /* 0x3f6ee58105040823 */ /* 0x000fc80000010804 */
[----:B------:R-:W-:-:S07]  /*6e10*/  @!P0 FFMA.FTZ R4, R5, 0.93318945169448852539, R4 ;  /* 0x3f6ee58105048823 */ /* 0x000fce0000010004 */
.L_x_9359:
[----:B------:R-:W-:Y:S05]  /*6e20*/  BSYNC B2 ;  /* 0x0000000000027941 */ /* 0x000fea0003800000 */
.L_x_9357:
        /* <DEDUP_REMOVED lines=10> */
.L_x_9348:
[----:B------:R-:W-:Y:S05]  /*6ed0*/  BSYNC B4 ;  /* 0x0000000000047941 */ /* 0x000fea0003800000 */
.L_x_9345:
[----:B------:R-:W-:-:S13]  /*6ee0*/  ISETP.NE.AND P0, PT, R20, RZ, PT ;  /* 0x000000ff1400720c */ /* 0x000fda0003f05270 */
[----:B-1----:R-:W-:-:S05]  /*6ef0*/  @!P0 FADD.FTZ R21, -R21, -RZ ;  /* 0x800000ff15158221 */ /* 0x002fca0000010100 */
[----:B------:R-:W-:Y:S01]  /*6f00*/  MOV R20, R21 ;  /* 0x0000001500147202 */ /* 0x000fe20000000f00 */
[----:B------:R-:W-:Y:S06]  /*6f10*/  BRA `(.L_x_9360) ;  /* 0x0000000c00787947 */ /* 0x000fec0003800000 */
.L_x_9323:
[----:B------:R-:W-:Y:S01]  /*6f20*/  FADD.FTZ R0, -R10, 6.1232342629258392722e-17 ;  /* 0x248d31320a007421 */ /* 0x000fe20000010100 */
[----:B------:R-:W-:-:S03]  /*6f30*/  FADD.FTZ R20, -R11, -RZ ;  /* 0x800000ff0b147221 */ /* 0x000fc60000010100 */
[----:B------:R-:W-:Y:S01]  /*6f40*/  FADD.FTZ R0, R0, 1.5707963705062866211 ;  /* 0x3fc90fdb00007421 */ /* 0x000fe20000010000 */
[----:B------:R-:W-:Y:S06]  /*6f50*/  BRA `(.L_x_9360) ;  /* 0x0000000c00687947 */ /* 0x000fec0003800000 */
.L_x_9322:
[----:B------:R-:W-:Y:S01]  /*6f60*/  HFMA2.MMA R0, -RZ, RZ, 0, 0 ;  /* 0x00000000ff007435 */ /* 0x000fe200000001ff */
[----:B------:R-:W-:Y:S01]  /*6f70*/  FADD.FTZ R20, -R11, -RZ ;  /* 0x800000ff0b147221 */ /* 0x000fe20000010100 */
[----:B------:R-:W-:Y:S09]  /*6f80*/  BRA `(.L_x_9360) ;  /* 0x0000000c005c7947 */ /* 0x000ff20003800000 */
.L_x_9321:
        /* <DEDUP_REMOVED lines=25> */
.L_x_9365:
[----:B------:R-:W-:Y:S05]  /*7120*/  BSYNC B5 ;  /* 0x0000000000057941 */ /* 0x000fea0003800000 */
.L_x_9364:
        /* <DEDUP_REMOVED lines=18> */
.L_x_9367:
[----:B------:R-:W-:Y:S02]  /*7250*/  ISETP.GE.AND P0, PT, R10, RZ, PT ;  /* 0x000000ff0a00720c */ /* 0x000fe40003f06270 */
[----:B------:R-:W-:-:S11]  /*7260*/  MOV R5, 0x3fd774eb ;  /* 0x3fd774eb00057802 */ /* 0x000fd60000000f00 */
[----:B------:R-:W-:-:S04]  /*7270*/  @P0 FFMA.FTZ R4, R5, 0.93318945169448852539, -R4 ;  /* 0x3f6ee58105040823 */ /* 0x000fc80000010804 */
[----:B------:R-:W-:-:S07]  /*7280*/  @!P0 FFMA.FTZ R4, R5, 0.93318945169448852539, R4 ;  /* 0x3f6ee58105048823 */ /* 0x000fce0000010004 */
.L_x_9368:
[----:B------:R-:W-:Y:S05]  /*7290*/  BSYNC B2 ;  /* 0x0000000000027941 */ /* 0x000fea0003800000 */
.L_x_9366:
        /* <DEDUP_REMOVED lines=13> */
.L_x_9363:
        /* <DEDUP_REMOVED lines=13> */
.L_x_9371:
[----:B------:R-:W-:Y:S05]  /*7440*/  BSYNC B5 ;  /* 0x0000000000057941 */ /* 0x000fea0003800000 */
.L_x_9370:
        /* <DEDUP_REMOVED lines=18> */
.L_x_9373:
[----:B------:R-:W-:Y:S02]  /*7570*/  ISETP.GE.AND P0, PT, R10, RZ, PT ;  /* 0x000000ff0a00720c */ /* 0x000fe40003f06270 */
[----:B------:R-:W-:-:S11]  /*7580*/  MOV R5, 0x3fd774eb ;  /* 0x3fd774eb00057802 */ /* 0x000fd60000000f00 */
[----:B------:R-:W-:-:S04]  /*7590*/  @P0 FFMA.FTZ R0, R5, 0.93318945169448852539, -R0 ;  /* 0x3f6ee58105000823 */ /* 0x000fc80000010800 */
[----:B------:R-:W-:-:S07]  /*75a0*/  @!P0 FFMA.FTZ R0, R5, 0.93318945169448852539, R0 ;  /* 0x3f6ee58105008823 */ /* 0x000fce0000010000 */
.L_x_9374:
[----:B------:R-:W-:Y:S05]  /*75b0*/  BSYNC B2 ;  /* 0x0000000000027941 */ /* 0x000fea0003800000 */
.L_x_9372:
        /* <DEDUP_REMOVED lines=20> */
[----:B------:R-:W-:Y:S01]  /*7700*/  FADD.FTZ R5, R26, |R11| ;  /* 0x4000000b1a057221 */ /* 0x000fe20000010000 */
[----:B------:R-:W-:-:S04]  /*7710*/  @!P2 FSEL R0, RZ, 3.1415927410125732422, P0 ;  /* 0x40490fdbff00a808 */ /* 0x000fc80000000000 */
[----:B------:R-:W-:Y:S02]  /*7720*/  FSETP.GTU.FTZ.AND P0, PT, |R5|, +INF , PT ;  /* 0x7f8000000500780b */ /* 0x000fe40003f1c200 */
[----:B------:R-:W-:-:S04]  /*7730*/  LOP3.LUT R0, R0, 0x80000000, R11, 0xb8, !PT ;  /* 0x8000000000007812 */ /* 0x000fc800078eb80b */
[----:B------:R-:W-:Y:S01]  /*7740*/  FSEL R0, R5, R0, P0 ;  /* 0x0000000005007208 */ /* 0x000fe20000000000 */
[----:B0-----:R-:W-:Y:S01]  /*7750*/  FMUL.FTZ R27, R4, 0.69314718246459960938 ;  /* 0x3f317218041b7820 */ /* 0x001fe20000410000 */
[----:B------:R-:W-:Y:S06]  /*7760*/  BRA `(.L_x_9369) ;  /* 0x0000000400107947 */ /* 0x000fec0003800000 */
.L_x_9362:
[----:B0-----:R-:W-:Y:S01]  /*7770*/  FMUL.FTZ R4, R10, 0.36787945032119750977 ;  /* 0x3ebc5ab20a047820 */ /* 0x001fe20000410000 */
        /* <DEDUP_REMOVED lines=31> */
[----:B------:R-:W-:Y:S05]  /*7970*/  CALL.REL.NOINC `($__internal_17_$__cuda_sm3x_div_rn_ftz_f32_slowpath) ;  /* 0x0000002c00f07944 */ /* 0x000fea0003c00000 */
[----:B------:R-:W-:-:S07]  /*7980*/  MOV R4, R0 ;  /* 0x0000000000047202 */ /* 0x000fce0000000f00 */
.L_x_9376:
[----:B------:R-:W-:Y:S05]  /*7990*/  BSYNC B5 ;  /* 0x0000000000057941 */ /* 0x000fea0003800000 */
.L_x_9375:
        /* <DEDUP_REMOVED lines=18> */
.L_x_9378:
[----:B------:R-:W-:Y:S02]  /*7ac0*/  ISETP.GE.AND P0, PT, R10, RZ, PT ;  /* 0x000000ff0a00720c */ /* 0x000fe40003f06270 */
[----:B------:R-:W-:-:S11]  /*7ad0*/  MOV R5, 0x3fd774eb ;  /* 0x3fd774eb00057802 */ /* 0x000fd60000000f00 */
[----:B------:R-:W-:-:S04]  /*7ae0*/  @P0 FFMA.FTZ R4, R5, 0.93318945169448852539, -R4 ;  /* 0x3f6ee58105040823 */ /* 0x000fc80000010804 */
[----:B------:R-:W-:-:S07]  /*7af0*/  @!P0 FFMA.FTZ R4, R5, 0.93318945169448852539, R4 ;  /* 0x3f6ee58105048823 */ /* 0x000fce0000010004 */
.L_x_9379:
[----:B------:R-:W-:Y:S05]  /*7b00*/  BSYNC B2 ;  /* 0x0000000000027941 */ /* 0x000fea0003800000 */
.L_x_9377:
        /* <DEDUP_REMOVED lines=10> */
.L_x_9369:
[----:B------:R-:W-:Y:S05]  /*7bb0*/  BSYNC B4 ;  /* 0x0000000000047941 */ /* 0x000fea0003800000 */
.L_x_9361:
[----:B------:R-:W-:Y:S01]  /*7bc0*/  ISETP.NE.AND P0, PT, R20, RZ, PT ;  /* 0x000000ff1400720c */ /* 0x000fe20003f05270 */
[----:B------:R-:W-:Y:S01]  /*7bd0*/  FADD.FTZ R20, R27, 0.69314718246459960938 ;  /* 0x3f3172181b147421 */ /* 0x000fe20000010000 */
[----:B------:R-:W-:-:S11]  /*7be0*/  FADD.FTZ R0, |R0|, -RZ ;  /* 0x800000ff00007221 */ /* 0x000fd60000010200 */
[----:B------:R-:W-:Y:S01]  /*7bf0*/  @!P0 FADD.FTZ R20, -R20, -RZ ;  /* 0x800000ff14148221 */ /* 0x000fe20000010100 */
[----:B------:R-:W-:Y:S06]  /*7c00*/  BRA `(.L_x_9360) ;  /* 0x00000000003c7947 */ /* 0x000fec0003800000 */
.L_x_9320:
        /* <DEDUP_REMOVED lines=15> */
.L_x_9360:
[----:B------:R-:W-:Y:S05]  /*7d00*/  BSYNC B0 ;  /* 0x0000000000007941 */ /* 0x000fea0003800000 */
.L_x_9319:
        /* <DEDUP_REMOVED lines=9> */
.L_x_9380:
[----:B------:R-:W-:Y:S02]  /*7da0*/  FSETP.GTU.FTZ.AND P0, PT, R4, +INF , PT ;  /* 0x7f8000000400780b */ /* 0x000fe40003f1c000 */
[----:B------:R-:W-:-:S11]  /*7db0*/  MOV R21, R0 ;  /* 0x0000000000157202 */ /* 0x000fd60000000f00 */
[----:B------:R-:W-:-:S07]  /*7dc0*/  @!P0 MOV R20, R4 ;  /* 0x0000000400148202 */ /* 0x000fce0000000f00 */
.L_x_9318:
[----:B------:R-:W-:Y:S05]  /*7dd0*/  BSYNC B1 ;  /* 0x0000000000017941 */ /* 0x000fea0003800000 */
.L_x_9317:
[----:B------:R-:W-:Y:S01]  /*7de0*/  IADD3 R0, R24, 0x180, RZ ;  /* 0x0000018018007810 */ /* 0x000fe20007ffe0ff */
[----:B------:R-:W-:Y:S01]  /*7df0*/  BSSY B1, `(.L_x_9381) ;  /* 0x0000292000017945 */ /* 0x000fe20003800000 */
[----:B------:R-:W-:Y:S02]  /*7e00*/  HFMA2.MMA R18, -RZ, RZ, 0, 0 ;  /* 0x00000000ff127435 */ /* 0x000fe400000001ff */
        /* <DEDUP_REMOVED lines=110> */
.L_x_9391:
        /* <DEDUP_REMOVED lines=10> */
.L_x_9393:
[----:B------:R-:W-:-:S04]  /*8590*/  FADD.FTZ R4, -R0, R7 ;  /* 0x0000000700047221 */ /* 0x000fc80000010100 */
[----:B------:R-:W-:-:S07]  /*85a0*/  FMUL.FTZ R4, R4, 0.5 ;  /* 0x3f00000004047820 */ /* 0x000fce0000410000 */
.L_x_9394:
[----:B------:R-:W-:Y:S05]  /*85b0*/  BSYNC B3 ;  /* 0x0000000000037941 */ /* 0x000fea0003800000 */
.L_x_9392:
        /* <DEDUP_REMOVED lines=11> */
.L_x_9396:
[----:B------:R-:W-:-:S04]  /*8670*/  FADD.FTZ R8, R6, -R9 ;  /* 0x8000000906087221 */ /* 0x000fc80000010000 */
[----:B------:R-:W-:-:S07]  /*8680*/  FMUL.FTZ R9, R8, 0.5 ;  /* 0x3f00000008097820 */ /* 0x000fce0000410000 */
.L_x_9397:
[----:B------:R-:W-:Y:S05]  /*8690*/  BSYNC B3 ;  /* 0x0000000000037941 */ /* 0x000fea0003800000 */
.L_x_9395:
        /* <DEDUP_REMOVED lines=35> */
.L_x_9390:
[----:B------:R0:W1:Y:S02]  /*88d0*/  MUFU.SQRT R10, R19 ;  /* 0x00000013000a7308 */ /* 0x0000640000002000 */
.L_x_9389:
[----:B------:R-:W-:Y:S05]  /*88e0*/  BSYNC B2 ;  /* 0x0000000000027941 */ /* 0x000fea0003800000 */
.L_x_9388:
        /* <DEDUP_REMOVED lines=24> */
.L_x_9404:
[----:B------:R-:W-:-:S04]  /*8a70*/  FADD.FTZ R0, -R0, R7 ;  /* 0x0000000700007221 */ /* 0x000fc80000010100 */
[----:B------:R-:W-:-:S07]  /*8a80*/  FMUL.FTZ R0, R0, 0.5 ;  /* 0x3f00000000007820 */ /* 0x000fce0000410000 */
.L_x_9405:
[----:B------:R-:W-:Y:S05]  /*8a90*/  BSYNC B3 ;  /* 0x0000000000037941 */ /* 0x000fea0003800000 */
.L_x_9403:
        /* <DEDUP_REMOVED lines=10> */
.L_x_9407:
[----:B------:R-:W-:-:S04]  /*8b40*/  FADD.FTZ R5, -R5, R6 ;  /* 0x0000000605057221 */ /* 0x000fc80000010100 */
[----:B------:R-:W-:-:S07]  /*8b50*/  FMUL.FTZ R5, R5, 0.5 ;  /* 0x3f00000005057820 */ /* 0x000fce0000410000 */
.L_x_9408:
[----:B------:R-:W-:Y:S05]  /*8b60*/  BSYNC B3 ;  /* 0x0000000000037941 */ /* 0x000fea0003800000 */
.L_x_9406:
[----:B------:R-:W-:Y:S01]  /*8b70*/  FADD.FTZ R0, R5, R0 ;  /* 0x0000000005007221 */ /* 0x000fe20000010000 */
[----:B------:R-:W-:Y:S01]  /*8b80*/  FADD.FTZ R11, R26, R11 ;  /* 0x0000000b1a0b7221 */ /* 0x000fe20000010000 */
[----:B------:R-:W-:-:S03]  /*8b90*/  PLOP3.LUT P0, PT, PT, PT, PT, 0x80, 0x0 ;  /* 0x000000000000781c */ /* 0x000fc60003f0f070 */
[----:B------:R-:W-:-:S06]  /*8ba0*/  FMUL.FTZ R11, R11, R0 ;  /* 0x000000000b0b7220 */ /* 0x000fcc0000410000 */
[----:B------:R-:W3:Y:S01]  /*8bb0*/  MUFU.SQRT R11, R11 ;  /* 0x0000000b000b7308 */ /* 0x000ee20000002000 */
[----:B------:R-:W-:Y:S05]  /*8bc0*/  BRA `(.L_x_9400) ;  /* 0x0000000000687947 */ /* 0x000fea0003800000 */
.L_x_9402:
[----:B------:R-:W-:-:S13]  /*8bd0*/  FSETP.GT.FTZ.AND P1, PT, R26, 1, PT ;  /* 0x3f8000001a00780b */ /* 0x000fda0003f34000 */
[----:B------:R-:W-:Y:S01]  /*8be0*/  @!P1 FADD.FTZ R7, -R26, 1 ;  /* 0x3f8000001a079421 */ /* 0x000fe20000010100 */
[----:B------:R-:W-:-:S03]  /*8bf0*/  @!P1 PLOP3.LUT P0, PT, PT, PT, PT, 0x80, 0x0 ;  /* 0x000000000000981c */ /* 0x000fc60003f0f070 */
[----:B------:R-:W-:-:S04]  /*8c00*/  @!P1 FMUL.FTZ R7, R0, R7 ;  /* 0x0000000700079220 */ /* 0x000fc80000410000 */
[----:B------:R3:W0:Y:S01]  /*8c10*/  @!P1 MUFU.SQRT R11, R7 ;  /* 0x00000007000b9308 */ /* 0x0006220000002000 */
[----:B------:R-:W-:Y:S05]  /*8c20*/  @!P1 BRA `(.L_x_9400) ;  /* 0x0000000000509947 */ /* 0x000fea0003800000 */
[----:B------:R-:W-:Y:S01]  /*8c30*/  FMUL.FTZ R6, R0, R5 ;  /* 0x0000000500067220 */ /* 0x000fe20000410000 */
[----:B------:R-:W-:Y:S01]  /*8c40*/  FMUL.FTZ R5, |R17|, 2.81474976710656000000e+14 ;  /* 0x5780000011057820 */ /* 0x000fe20000410200 */
[----:B------:R-:W-:Y:S02]  /*8c50*/  PLOP3.LUT P0, PT, PT, PT, PT, 0x80, 0x0 ;  /* 0x000000000000781c */ /* 0x000fe40003f0f070 */
[----:B------:R-:W5:Y:S01]  /*8c60*/  MUFU.SQRT R0, R6 ;  /* 0x0000000600007308 */ /* 0x000f620000002000 */
[C---:B------:R-:W-:Y:S01]  /*8c70*/  FMUL.FTZ R5, R26.reuse, R5 ;  /* 0x000000051a057220 */ /* 0x040fe20000410000 */
[----:B------:R-:W-:-:S06]  /*8c80*/  FMUL.FTZ R26, R26, 2.81474976710656000000e+14 ;  /* 0x578000001a1a7820 */ /* 0x000fcc0000410000 */
[----:B-----5:R-:W0:Y:S02]  /*8c90*/  MUFU.RCP R0, R0 ;  /* 0x0000000000007308 */ /* 0x020e240000001000 */
[----:B0-----:R-:W-:Y:S01]  /*8ca0*/  FMUL.FTZ R11, R5, R0 ;  /* 0x00000000050b7220 */ /* 0x001fe20000410000 */
[----:B------:R-:W-:Y:S06]  /*8cb0*/  BRA `(.L_x_9400) ;  /* 0x00000000002c7947 */ /* 0x000fec0003800000 */
.L_x_9401:
        /* <DEDUP_REMOVED lines=8> */
.L_x_9399:
[----:B------:R-:W-:Y:S01]  /*8d40*/  PLOP3.LUT P0, PT, PT, PT, PT, 0x80, 0x0 ;  /* 0x000000000000781c */ /* 0x000fe20003f0f070 */
[----:B------:R-:W-:Y:S01]  /*8d50*/  FMUL.FTZ R11, R11, 16777216 ;  /* 0x4b8000000b0b7820 */ /* 0x000fe20000410000 */
[----:B------:R-:W-:-:S11]  /*8d60*/  FMUL.FTZ R26, R26, 16777216 ;  /* 0x4b8000001a1a7820 */ /* 0x000fd60000410000 */
.L_x_9400:
[----:B------:R-:W-:Y:S05]  /*8d70*/  BSYNC B2 ;  /* 0x0000000000027941 */ /* 0x000fea0003800000 */
.L_x_9398:
        /* <DEDUP_REMOVED lines=33> */
.L_x_9411:
        /* <DEDUP_REMOVED lines=28> */
.L_x_9410:
[----:B------:R-:W-:-:S13]  /*9150*/  ISETP.GT.AND P0, PT, R16, -0x1, PT ;  /* 0xffffffff1000780c */ /* 0x000fda0003f04270 */
[----:B------:R-:W-:Y:S05]  /*9160*/  @P0 BRA `(.L_x_9413) ;  /* 0x0000000000d80947 */ /* 0x000fea0003800000 */
[----:B------:R-:W-:Y:S01]  /*9170*/  FADD.FTZ R26, -R26, -RZ ;  /* 0x800000ff1a1a7221 */ /* 0x000fe20000010100 */
[C---:B0--3--:R-:W-:Y:S01]  /*9180*/  FADD.FTZ R5, |R11|.reuse, -RZ ;  /* 0x800000ff0b057221 */ /* 0x049fe20000010200 */
[----:B------:R-:W-:Y:S02]  /*9190*/  BSSY B5, `(.L_x_9414) ;  /* 0x0000011000057945 */ /* 0x000fe40003800000 */
[----:B------:R-:W-:Y:S01]  /*91a0*/  FADD.FTZ R0, |R26|, -RZ ;  /* 0x800000ff1a007221 */ /* 0x000fe20000010200 */
[----:B------:R-:W-:-:S04]  /*91b0*/  FSETP.GT.FTZ.AND P6, PT, |R11|, |R26|, PT ;  /* 0x4000001a0b00720b */ /* 0x000fc80003fd4200 */
[----:B------:R-:W-:Y:S02]  /*91c0*/  FSEL R16, R5, R0, P6 ;  /* 0x0000000005107208 */ /* 0x000fe40003000000 */
        /* <DEDUP_REMOVED lines=11> */
[----:B-12-4-:R-:W-:Y:S05]  /*9280*/  CALL.REL.NOINC `($__internal_17_$__cuda_sm3x_div_rn_ftz_f32_slowpath) ;  /* 0x0000001400ac7944 */ /* 0x016fea0003c00000 */
[----:B------:R-:W-:-:S07]  /*9290*/  MOV R4, R0 ;  /* 0x0000000000047202 */ /* 0x000fce0000000f00 */
.L_x_9415:
[----:B------:R-:W-:Y:S05]  /*92a0*/  BSYNC B5 ;  /* 0x0000000000057941 */ /* 0x000fea0003800000 */
.L_x_9414:
        /* <DEDUP_REMOVED lines=18> */
.L_x_9417:
[----:B------:R-:W-:Y:S02]  /*93d0*/  ISETP.GE.AND P0, PT, R26, RZ, PT ;  /* 0x000000ff1a00720c */ /* 0x000fe40003f06270 */
[----:B------:R-:W-:-:S11]  /*93e0*/  MOV R5, 0x3fd774eb ;  /* 0x3fd774eb00057802 */ /* 0x000fd60000000f00 */
[----:B------:R-:W-:-:S04]  /*93f0*/  @P0 FFMA.FTZ R4, R5, 0.93318945169448852539, -R4 ;  /* 0x3f6ee58105040823 */ /* 0x000fc80000010804 */
[----:B------:R-:W-:-:S07]  /*9400*/  @!P0 FFMA.FTZ R4, R5, 0.93318945169448852539, R4 ;  /* 0x3f6ee58105048823 */ /* 0x000fce0000010004 */
.L_x_9418:
[----:B------:R-:W-:Y:S05]  /*9410*/  BSYNC B2 ;  /* 0x0000000000027941 */ /* 0x000fea0003800000 */
.L_x_9416:
        /* <DEDUP_REMOVED lines=11> */
.L_x_9413:
[----:B------:R-:W-:Y:S01]  /*94d0*/  FADD.FTZ R0, |R26|, -RZ ;  /* 0x800000ff1a007221 */ /* 0x000fe20000010200 */
[C---:B0--3--:R-:W-:Y:S01]  /*94e0*/  FADD.FTZ R7, |R11|.reuse, -RZ ;  /* 0x800000ff0b077221 */ /* 0x049fe20000010200 */
[----:B------:R-:W-:Y:S01]  /*94f0*/  FSETP.GT.FTZ.AND P6, PT, |R11|, |R26|, PT ;  /* 0x4000001a0b00720b */ /* 0x000fe20003fd4200 */
[----:B------:R-:W-:Y:S03]  /*9500*/  BSSY B5, `(.L_x_9419) ;  /* 0x000000f000057945 */ /* 0x000fe60003800000 */
        /* <DEDUP_REMOVED lines=14> */
.L_x_9420:
[----:B------:R-:W-:Y:S05]  /*95f0*/  BSYNC B5 ;  /* 0x0000000000057941 */ /* 0x000fea0003800000 */
.L_x_9419:
        /* <DEDUP_REMOVED lines=18> */
.L_x_9422:
[----:B------:R-:W-:Y:S02]  /*9720*/  ISETP.GE.AND P0, PT, R26, RZ, PT ;  /* 0x000000ff1a00720c */ /* 0x000fe40003f06270 */
[----:B------:R-:W-:-:S11]  /*9730*/  MOV R5, 0x3fd774eb ;  /* 0x3fd774eb00057802 */ /* 0x000fd60000000f00 */
[----:B------:R-:W-:-:S04]  /*9740*/  @P0 FFMA.FTZ R4, R5, 0.93318945169448852539, -R4 ;  /* 0x3f6ee58105040823 */ /* 0x000fc80000010804 */
[----:B------:R-:W-:-:S07]  /*9750*/  @!P0 FFMA.FTZ R4, R5, 0.93318945169448852539, R4 ;  /* 0x3f6ee58105048823 */ /* 0x000fce0000010004 */
.L_x_9423:
[----:B------:R-:W-:Y:S05]  /*9760*/  BSYNC B2 ;  /* 0x0000000000027941 */ /* 0x000fea0003800000 */
.L_x_9421:
        /* <DEDUP_REMOVED lines=10> */
.L_x_9412:
[----:B------:R-:W-:Y:S05]  /*9810*/  BSYNC B4 ;  /* 0x0000000000047941 */ /* 0x000fea0003800000 */
.L_x_9409:
[----:B------:R-:W-:-:S13]  /*9820*/  ISETP.NE.AND P0, PT, R18, RZ, PT ;  /* 0x000000ff1200720c */ /* 0x000fda0003f05270 */
[----:B-1----:R-:W-:-:S05]  /*9830*/  @!P0 FADD.FTZ R10, -R10, -RZ ;  /* 0x800000ff0a0a8221 */ /* 0x002fca0000010100 */
[----:B------:R-:W-:Y:S01]  /*9840*/  MOV R18, R10 ;  /* 0x0000000a00127202 */ /* 0x000fe20000000f00 */
[----:B------:R-:W-:Y:S06]  /*9850*/  BRA `(.L_x_9424) ;  /* 0x0000000c00787947 */ /* 0x000fec0003800000 */
.L_x_9387:
[----:B------:R-:W-:Y:S01]  /*9860*/  FADD.FTZ R0, -R16, 6.1232342629258392722e-17 ;  /* 0x248d313210007421 */ /* 0x000fe20000010100 */
[----:B------:R-:W-:-:S03]  /*9870*/  FADD.FTZ R18, -R17, -RZ ;  /* 0x800000ff11127221 */ /* 0x000fc60000010100 */
[----:B------:R-:W-:Y:S01]  /*9880*/  FADD.FTZ R0, R0, 1.5707963705062866211 ;  /* 0x3fc90fdb00007421 */ /* 0x000fe20000010000 */
[----:B------:R-:W-:Y:S06]  /*9890*/  BRA `(.L_x_9424) ;  /* 0x0000000c00687947 */ /* 0x000fec0003800000 */
.L_x_9386:
[----:B------:R-:W-:Y:S01]  /*98a0*/  HFMA2.MMA R0, -RZ, RZ, 0, 0 ;  /* 0x00000000ff007435 */ /* 0x000fe200000001ff */
[----:B------:R-:W-:Y:S01]  /*98b0*/  FADD.FTZ R18, -R17, -RZ ;  /* 0x800000ff11127221 */ /* 0x000fe20000010100 */
[----:B------:R-:W-:Y:S09]  /*98c0*/  BRA `(.L_x_9424) ;  /* 0x0000000c005c7947 */ /* 0x000ff20003800000 */
.L_x_9385:
        /* <DEDUP_REMOVED lines=23> */
[----:B--2-4-:R-:W-:Y:S05]  /*9a40*/  CALL.REL.NOINC `($__internal_17_$__cuda_sm3x_div_rn_ftz_f32_slowpath) ;  /* 0x0000000c00bc7944 */ /* 0x014fea0003c00000 */
[----:B------:R-:W-:-:S07]  /*9a50*/  MOV R4, R0 ;  /* 0x0000000000047202 */ /* 0x000fce0000000f00 */
.L_x_9429:
[----:B------:R-:W-:Y:S05]  /*9a60*/  BSYNC B5 ;  /* 0x0000000000057941 */ /* 0x000fea0003800000 */
.L_x_9428:
        /* <DEDUP_REMOVED lines=18> */
.L_x_9431:
[----:B------:R-:W-:Y:S02]  /*9b90*/  ISETP.GE.AND P0, PT, R16, RZ, PT ;  /* 0x000000ff1000720c */ /* 0x000fe40003f06270 */
[----:B------:R-:W-:-:S11]  /*9ba0*/  MOV R5, 0x3fd774eb ;  /* 0x3fd774eb00057802 */ /* 0x000fd60000000f00 */
[----:B------:R-:W-:-:S04]  /*9bb0*/  @P0 FFMA.FTZ R4, R5, 0.93318945169448852539, -R4 ;  /* 0x3f6ee58105040823 */ /* 0x000fc80000010804 */
[----:B------:R-:W-:-:S07]  /*9bc0*/  @!P0 FFMA.FTZ R4, R5, 0.93318945169448852539, R4 ;  /* 0x3f6ee58105048823 */ /* 0x000fce0000010004 */
.L_x_9432:
[----:B------:R-:W-:Y:S05]  /*9bd0*/  BSYNC B2 ;  /* 0x0000000000027941 */ /* 0x000fea0003800000 */
.L_x_9430:
        /* <DEDUP_REMOVED lines=13> */
.L_x_9427:
        /* <DEDUP_REMOVED lines=13> */
.L_x_9435:
[----:B------:R-:W-:Y:S05]  /*9d80*/  BSYNC B5 ;  /* 0x0000000000057941 */ /* 0x000fea0003800000 */
.L_x_9434:
        /* <DEDUP_REMOVED lines=18> */
.L_x_9437:
[----:B------:R-:W-:Y:S02]  /*9eb0*/  ISETP.GE.AND P0, PT, R16, RZ, PT ;  /* 0x000000ff1000720c */ /* 0x000fe40003f06270 */
[----:B------:R-:W-:-:S11]  /*9ec0*/  MOV R5, 0x3fd774eb ;  /* 0x3fd774eb00057802 */ /* 0x000fd60000000f00 */
[----:B------:R-:W-:-:S04]  /*9ed0*/  @P0 FFMA.FTZ R4, R5, 0.93318945169448852539, -R4 ;  /* 0x3f6ee58105040823 */ /* 0x000fc80000010804 */
[----:B------:R-:W-:-:S07]  /*9ee0*/  @!P0 FFMA.FTZ R4, R5, 0.93318945169448852539, R4 ;  /* 0x3f6ee58105048823 */ /* 0x000fce0000010004 */
.L_x_9438:
[----:B------:R-:W-:Y:S05]  /*9ef0*/  BSYNC B2 ;  /* 0x0000000000027941 */ /* 0x000fea0003800000 */
.L_x_9436:
        /* <DEDUP_REMOVED lines=27> */
.L_x_9426:
[----:B0-----:R-:W-:Y:S01]  /*a0b0*/  FMUL.FTZ R4, R16, 0.36787945032119750977 ;  /* 0x3ebc5ab210047820 */ /* 0x001fe20000410000 */
[----:B------:R-:W-:Y:S01]  /*a0c0*/  FMUL.FTZ R5, R17, 0.36787945032119750977 ;  /* 0x3ebc5ab211057820 */ /* 0x000fe20000410000 */
[----:B------:R-:W0:Y:S01]  /*a0d0*/  MUFU.RCP R10, R11 ;  /* 0x0000000b000a7308 */ /* 0x000e220000001000 */
[----:B------:R-:W-:Y:S01]  /*a0e0*/  MOV R19, 0x3f800000 ;  /* 0x3f80000000137802 */ /* 0x000fe20000000f00 */
[----:B------:R-:W-:Y:S01]  /*a0f0*/  FADD.FTZ R4, |R4|, -RZ ;  /* 0x800000ff04047221 */ /* 0x000fe20000010200 */
[----:B------:R-:W-:Y:S01]  /*a100*/  FADD.FTZ R5, |R5|, -RZ ;  /* 0x800000ff05057221 */ /* 0x000fe20000010200 */
[----:B------:R-:W-:Y:S04]  /*a110*/  BSSY B5, `(.L_x_9439) ;  /* 0x000001c000057945 */ /* 0x000fe80003800000 */
[----:B---3--:R-:W-:-:S02]  /*a120*/  VIMNMX R6, R4, R5, !PT ;  /* 0x0000000504067248 */ /* 0x008fc40007fe0100 */
        /* <DEDUP_REMOVED lines=24> */
[----:B--2-4-:R-:W-:Y:S05]  /*a2b0*/  CALL.REL.NOINC `($__internal_17_$__cuda_sm3x_div_rn_ftz_f32_slowpath) ;  /* 0x0000000400a07944 */ /* 0x014fea0003c00000 */
[----:B------:R-:W-:-:S07]  /*a2c0*/  MOV R4, R0 ;  /* 0x0000000000047202 */ /* 0x000fce0000000f00 */
.L_x_9440:
[----:B------:R-:W-:Y:S05]  /*a2d0*/  BSYNC B5 ;  /* 0x0000000000057941 */ /* 0x000fea0003800000 */
.L_x_9439:
        /* <DEDUP_REMOVED lines=18> */
.L_x_9442:
[----:B------:R-:W-:Y:S02]  /*a400*/  ISETP.GE.AND P0, PT, R16, RZ, PT ;  /* 0x000000ff1000720c */ /* 0x000fe40003f06270 */
[----:B------:R-:W-:-:S11]  /*a410*/  MOV R5, 0x3fd774eb ;  /* 0x3fd774eb00057802 */ /* 0x000fd60000000f00 */
[----:B------:R-:W-:-:S04]  /*a420*/  @P0 FFMA.FTZ R4, R5, 0.93318945169448852539, -R4 ;  /* 0x3f6ee58105040823 */ /* 0x000fc80000010804 */
[----:B------:R-:W-:-:S07]  /*a430*/  @!P0 FFMA.FTZ R4, R5, 0.93318945169448852539, R4 ;  /* 0x3f6ee58105048823 */ /* 0x000fce0000010004 */
.L_x_9443:
[----:B------:R-:W-:Y:S05]  /*a440*/  BSYNC B2 ;  /* 0x0000000000027941 */ /* 0x000fea0003800000 */
.L_x_9441:
        /* <DEDUP_REMOVED lines=10> */
.L_x_9433:
[----:B------:R-:W-:Y:S05]  /*a4f0*/  BSYNC B4 ;  /* 0x0000000000047941 */ /* 0x000fea0003800000 */
.L_x_9425:
[----:B------:R-:W-:Y:S01]  /*a500*/  ISETP.NE.AND P0, PT, R18, RZ, PT ;  /* 0x000000ff1200720c */ /* 0x000fe20003f05270 */
[----:B------:R-:W-:Y:S01]  /*a510*/  FADD.FTZ R18, R19, 0.69314718246459960938 ;  /* 0x3f31721813127421 */ /* 0x000fe20000010000 */
[----:B------:R-:W-:-:S11]  /*a520*/  FADD.FTZ R0, |R0|, -RZ ;  /* 0x800000ff00007221 */ /* 0x000fd60000010200 */
[----:B------:R-:W-:Y:S01]  /*a530*/  @!P0 FADD.FTZ R18, -R18, -RZ ;  /* 0x800000ff12128221 */ /* 0x000fe20000010100 */
[----:B------:R-:W-:Y:S06]  /*a540*/  BRA `(.L_x_9424) ;  /* 0x00000000003c7947 */ /* 0x000fec0003800000 */
.L_x_9384:
        /* <DEDUP_REMOVED lines=15> */
.L_x_9424:
[----:B------:R-:W-:Y:S05]  /*a640*/  BSYNC B0 ;  /* 0x0000000000007941 */ /* 0x000fea0003800000 */
.L_x_9383:
        /* <DEDUP_REMOVED lines=9> */
.L_x_9444:
[----:B------:R-:W-:Y:S02]  /*a6e0*/  FSETP.GTU.FTZ.AND P0, PT, R4, +INF , PT ;  /* 0x7f8000000400780b */ /* 0x000fe40003f1c000 */
[----:B------:R-:W-:-:S11]  /*a6f0*/  MOV R19, R0 ;  /* 0x0000000000137202 */ /* 0x000fd60000000f00 */
[----:B------:R-:W-:-:S07]  /*a700*/  @!P0 MOV R18, R4 ;  /* 0x0000000400128202 */ /* 0x000fce0000000f00 */
.L_x_9382:
[----:B------:R-:W-:Y:S05]  /*a710*/  BSYNC B1 ;  /* 0x0000000000017941 */ /* 0x000fea0003800000 */
.L_x_9381:
[----:B------:R-:W-:Y:S01]  /*a720*/  ISETP.GE.AND P0, PT, R24, R3, PT ;  /* 0x000000031800720c */ /* 0x000fe20003f06270 */
[----:B------:R-:W-:Y:S04]  /*a730*/  BSSY B0, `(.L_x_9445) ;  /* 0x0000018000007945 */ /* 0x000fe80003800000 */
[----:B------:R-:W-:Y:S08]  /*a740*/  BSSY B1, `(.L_x_9446) ;  /* 0x0000010000017945 */ /* 0x000ff00003800000 */
[----:B------:R-:W-:Y:S05]  /*a750*/  @P0 BRA `(.L_x_9447) ;  /* 0x0000000000380947 */ /* 0x000fea0003800000 */
[----:B0-----:R-:W0:Y:S01]  /*a760*/  S2R R9, SR_TID.X ;  /* 0x0000000000097919 */ /* 0x001e220000002100 */
[----:B------:R-:W1:Y:S01]  /*a770*/  LDC.64 R4, c[0x0][0x218] ;  /* 0x00008600ff047b82 */ /* 0x000e620000000a00 */
[----:B0-----:R-:W-:Y:S02]  /*a780*/  LEA R7, R2, R9, 0x9 ;  /* 0x0000000902077211 */ /* 0x001fe400078e48ff */
[----:B------:R-:W-:-:S03]  /*a790*/  IADD3 R24, R9, 0x80, RZ ;  /* 0x0000008009187810 */ /* 0x000fc60007ffe0ff */
[----:B-1----:R-:W-:Y:S01]  /*a7a0*/  IMAD.WIDE.U32 R4, R7, 0x8, R4 ;  /* 0x0000000807047825 */ /* 0x002fe200078e0004 */
[----:B------:R-:W-:-:S04]  /*a7b0*/  ISETP.GE.AND P0, PT, R24, R3, PT ;  /* 0x000000031800720c */ /* 0x000fc80003f06270 */
[----:B------:R0:W-:Y:S09]  /*a7c0*/  STG.E.64 desc[UR4][R4.64], R14 ;  /* 0x0000000e04007986 */ /* 0x0001f2000c101b04 */
[----:B------:R-:W-:Y:S05]  /*a7d0*/  @P0 BREAK B1 ;  /* 0x0000000000010942 */ /* 0x000fea0003800000 */
[----:B------:R-:W-:Y:S05]  /*a7e0*/  @P0 BRA `(.L_x_9448) ;  /* 0x0000000000300947 */ /* 0x000fea0003800000 */
[----:B0-----:R-:W0:Y:S01]  /*a7f0*/  LDC.64 R4, c[0x0][0x218] ;  /* 0x00008600ff047b82 */ /* 0x001e220000000a00 */
[----:B------:R-:W-:Y:S02]  /*a800*/  LEA R7, R2, R24, 0x9 ;  /* 0x0000001802077211 */ /* 0x000fe400078e48ff */
[----:B------:R-:W-:-:S03]  /*a810*/  IADD3 R24, R24, 0x80, RZ ;  /* 0x0000008018187810 */ /* 0x000fc60007ffe0ff */
[----:B0-----:R-:W-:-:S05]  /*a820*/  IMAD.WIDE.U32 R4, R7, 0x8, R4 ;  /* 0x0000000807047825 */ /* 0x001fca00078e0004 */
[----:B------:R1:W-:Y:S02]  /*a830*/  STG.E.64 desc[UR4][R4.64], R12 ;  /* 0x0000000c04007986 */ /* 0x0003e4000c101b04 */
.L_x_9447:
[----:B------:R-:W-:Y:S05]  /*a840*/  BSYNC B1 ;  /* 0x0000000000017941 */ /* 0x000fea0003800000 */
.L_x_9446:
[----:B------:R-:W-:-:S13]  /*a850*/  ISETP.GE.AND P0, PT, R24, R3, PT ;  /* 0x000000031800720c */ /* 0x000fda0003f06270 */
[----:B01----:R-:W0:Y:S01]  /*a860*/  @!P0 LDC.64 R4, c[0x0][0x218] ;  /* 0x00008600ff048b82 */ /* 0x003e220000000a00 */
[----:B------:R-:W-:Y:S02]  /*a870*/  @!P0 LEA R7, R2, R24, 0x9 ;  /* 0x0000001802078211 */ /* 0x000fe400078e48ff */
[----:B------:R-:W-:-:S03]  /*a880*/  @!P0 IADD3 R24, R24, 0x80, RZ ;  /* 0x0000008018188810 */ /* 0x000fc60007ffe0ff */
[----:B0-----:R-:W-:-:S05]  /*a890*/  @!P0 IMAD.WIDE.U32 R4, R7, 0x8, R4 ;  /* 0x0000000807048825 */ /* 0x001fca00078e0004 */
[----:B------:R1:W-:Y:S02]  /*a8a0*/  @!P0 STG.E.64 desc[UR4][R4.64], R20 ;  /* 0x0000001404008986 */ /* 0x0003e4000c101b04 */
.L_x_9448:
[----:B------:R-:W-:Y:S05]  /*a8b0*/  BSYNC B0 ;  /* 0x0000000000007941 */ /* 0x000fea0003800000 */
.L_x_9445:
[----:B------:R-:W-:Y:S05]  /*a8c0*/  WARPSYNC.ALL ;  /* 0x0000000000007948 */ /* 0x000fea0003800000 */
[----:B------:R-:W-:-:S13]  /*a8d0*/  ISETP.GE.AND P0, PT, R24, R3, PT ;  /* 0x000000031800720c */ /* 0x000fda0003f06270 */
[----:B------:R-:W-:Y:S05]  /*a8e0*/  @P0 EXIT ;  /* 0x000000000000094d */ /* 0x000fea0003800000 */
[----:B01----:R-:W0:Y:S01]  /*a8f0*/  LDC.64 R4, c[0x0][0x218] ;  /* 0x00008600ff047b82 */ /* 0x003e220000000a00 */
[----:B------:R-:W-:-:S05]  /*a900*/  LEA R3, R2, R24, 0x9 ;  /* 0x0000001802037211 */ /* 0x000fca00078e48ff */
[----:B0-----:R-:W-:-:S05]  /*a910*/  IMAD.WIDE.U32 R2, R3, 0x8, R4 ;  /* 0x0000000803027825 */ /* 0x001fca00078e0004 */
[----:B------:R-:W-:Y:S01]  /*a920*/  STG.E.64 desc[UR4][R2.64], R18 ;  /* 0x0000001202007986 */ /* 0x000fe2000c101b04 */
[----:B------:R-:W-:Y:S05]  /*a930*/  EXIT ;  /* 0x000000000000794d */ /* 0x000fea0003800000 */
        .weak           $__internal_17_$__cuda_sm3x_div_rn_ftz_f32_slowpath
        .type           $__internal_17_$__cuda_sm3x_div_rn_ftz_f32_slowpath,@function
        .size           $__internal_17_$__cuda_sm3x_div_rn_ftz_f32_slowpath,(.L_x_21022 - $__internal_17_$__cuda_sm3x_div_rn_ftz_f32_slowpath)
$__internal_17_$__cuda_sm3x_div_rn_ftz_f32_slowpath:
        /* <DEDUP_REMOVED lines=32> */
.L_x_9451:
[----:B------:R-:W-:Y:S05]  /*ab40*/  BSYNC B3 ;  /* 0x0000000000037941 */ /* 0x000fea0003800000 */
.L_x_9450:
        /* <DEDUP_REMOVED lines=27> */
.L_x_9457:
[----:B------:R-:W-:-:S07]  /*ad00*/  LEA R0, R5, R0, 0x17 ;  /* 0x0000000005007211 */ /* 0x000fce00078eb8ff */
.L_x_9458:
[----:B------:R-:W-:Y:S05]  /*ad10*/  BSYNC B3 ;  /* 0x0000000000037941 */ /* 0x000fea0003800000 */
.L_x_9456:
[----:B------:R-:W-:Y:S05]  /*ad20*/  BRA `(.L_x_9459) ;  /* 0x0000000000207947 */ /* 0x000fea0003800000 */
.L_x_9455:
[----:B------:R-:W-:-:S04]  /*ad30*/  LOP3.LUT R0, R9, 0x80000000, R0, 0x48, !PT ;  /* 0x8000000009007812 */ /* 0x000fc800078e4800 */
[----:B------:R-:W-:Y:S01]  /*ad40*/  LOP3.LUT R0, R0, 0x7f800000, RZ, 0xfc, !PT ;  /* 0x7f80000000007812 */ /* 0x000fe200078efcff */
[----:B------:R-:W-:Y:S06]  /*ad50*/  BRA `(.L_x_9459) ;  /* 0x0000000000147947 */ /* 0x000fec0003800000 */
.L_x_9454:
[----:B------:R-:W-:Y:S01]  /*ad60*/  LOP3.LUT R0, R9, 0x80000000, R0, 0x48, !PT ;  /* 0x8000000009007812 */ /* 0x000fe200078e4800 */
[----:B------:R-:W-:Y:S06]  /*ad70*/  BRA `(.L_x_9459) ;  /* 0x00000000000c7947 */ /* 0x000fec0003800000 */
.L_x_9453:
[----:B------:R-:W0:Y:S01]  /*ad80*/  MUFU.RSQ R0, -QNAN ;  /* 0xffc0000000007908 */ /* 0x000e220000001400 */
[----:B------:R-:W-:Y:S05]  /*ad90*/  BRA `(.L_x_9459) ;  /* 0x0000000000047947 */ /* 0x000fea0003800000 */
.L_x_9452:
[----:B------:R-:W-:-:S07]  /*ada0*/  FADD.FTZ R0, R0, R9 ;  /* 0x0000000900007221 */ /* 0x000fce0000010000 */
.L_x_9459:
[----:B------:R-:W-:Y:S05]  /*adb0*/  BSYNC B2 ;  /* 0x0000000000027941 */ /* 0x000fea0003800000 */
.L_x_9449:
[----:B------:R-:W-:Y:S01]  /*adc0*/  HFMA2.MMA R7, -RZ, RZ, 0, 0 ;  /* 0x00000000ff077435 */ /* 0x000fe200000001ff */
[----:B------:R-:W-:-:S05]  /*add0*/  MOV R6, R4 ;  /* 0x0000000400067202 */ /* 0x000fca0000000f00 */
[----:B0-----:R-:W-:Y:S05]  /*ade0*/  RET.REL.NODEC R6 `(_ZN2at6native27unrolled_elementwise_kernelIZZZNS0_17acosh_kernel_cudaERNS_18TensorIteratorBaseEENKUlvE_clEvENKUlvE0_clEvEUlN3c107complexIfEEE_St5arrayIPcLm2EELi4E23TrivialOffsetCalculatorILi1EjESE_NS0_6memory15LoadWithoutCastENSF_16StoreWithoutCastEEEviT_T0_T2_T3_T4_T5_) ;  /* 0xffffff5006847950 */ /* 0x001fea0003c3ffff */
.L_x_9460:
        /* <DEDUP_REMOVED lines=9> */
.L_x_21022:


//--------------------- .text._ZN2at6native29vectorized_elementwise_kernelILi2EZZZNS0_17acosh_kernel_cudaERNS_18TensorIteratorBaseEENKUlvE_clEvENKUlvE0_clEvEUlN3c107complexIfEEE_St5arrayIPcLm2EEEEviT0_T1_ --------------------------
	.section	.text._ZN2at6native29vectorized_elementwise_kernelILi2EZZZNS0_17acosh_kernel_cudaERNS_18TensorIteratorBaseEENKUlvE_clEvENKUlvE0_clEvEUlN3c107complexIfEEE_St5arrayIPcLm2EEEEviT0_T1_,"ax",@progbits
	.align	128
        .global         _ZN2at6native29vectorized_elementwise_kernelILi2EZZZNS0_17acosh_kernel_cudaERNS_18TensorIteratorBaseEENKUlvE_clEvENKUlvE0_clEvEUlN3c107complexIfEEE_St5arrayIPcLm2EEEEviT0_T1_
        .type           _ZN2at6native29vectorized_elementwise_kernelILi2EZZZNS0_17acosh_kernel_cudaERNS_18TensorIteratorBaseEENKUlvE_clEvENKUlvE0_clEvEUlN3c107complexIfEEE_St5arrayIPcLm2EEEEviT0_T1_,@function
        .size           _ZN2at6native29vectorized_elementwise_kernelILi2EZZZNS0_17acosh_kernel_cudaERNS_18TensorIteratorBaseEENKUlvE_clEvENKUlvE0_clEvEUlN3c107complexIfEEE_St5arrayIPcLm2EEEEviT0_T1_,(.L_x_21023 - _ZN2at6native29vectorized_elementwise_kernelILi2EZZZNS0_17acosh_kernel_cudaERNS_18TensorIteratorBaseEENKUlvE_clEvENKUlvE0_clEvEUlN3c107complexIfEEE_St5arrayIPcLm2EEEEviT0_T1_)
        .other          _ZN2at6native29vectorized_elementwise_kernelILi2EZZZNS0_17acosh_kernel_cudaERNS_18TensorIteratorBaseEENKUlvE_clEvENKUlvE0_clEvEUlN3c107complexIfEEE_St5arrayIPcLm2EEEEviT0_T1_,@"STO_CUDA_ENTRY STV_DEFAULT"
_ZN2at6native29vectorized_elementwise_kernelILi2EZZZNS0_17acosh_kernel_cudaERNS_18TensorIteratorBaseEENKUlvE_clEvENKUlvE0_clEvEUlN3c107complexIfEEE_St5arrayIPcLm2EEEEviT0_T1_:
.text._ZN2at6native29vectorized_elementwise_kernelILi2EZZZNS0_17acosh_kernel_cudaERNS_18TensorIteratorBaseEENKUlvE_clEvENKUlvE0_clEvEUlN3c107complexIfEEE_St5arrayIPcLm2EEEEviT0_T1_:
        /* <DEDUP_REMOVED lines=13> */
[----:B------:R0:W5:Y:S04]  /*00d0*/  LDG.E.128 R24, desc[UR4][R4.64+0x800] ;  /* 0x0008000404187981 */ /* 0x000168000c1e1d00 */
[----:B------:R0:W5:Y:S04]  /*00e0*/  LDG.E.128 R20, desc[UR4][R4.64+0x1000] ;  /* 0x0010000404147981 */ /* 0x000168000c1e1d00 */
[----:B------:R0:W5:Y:S01]  /*00f0*/  LDG.E.128 R16, desc[UR4][R4.64+0x1800] ;  /* 0x0018000404107981 */ /* 0x000162000c1e1d00 */
[----:B------:R-:W-:Y:S01]  /*0100*/  BSSY B2, `(.L_x_9462) ;  /* 0x000027b000027945 */ /* 0x000fe20003800000 */
[C---:B--2---:R-:W-:Y:S01]  /*0110*/  FSETP.GTU.FTZ.AND P0, PT, |R8|.reuse, +INF , PT ;  /* 0x7f8000000800780b */ /* 0x044fe20003f1c200 */
        /* <DEDUP_REMOVED lines=106> */
.L_x_9470:
        /* <DEDUP_REMOVED lines=10> */
.L_x_9472:
[----:B------:R-:W-:-:S04]  /*0860*/  FADD.FTZ R6, -R0, R5 ;  /* 0x0000000500067221 */ /* 0x000fc80000010100 */
[----:B------:R-:W-:-:S07]  /*0870*/  FMUL.FTZ R6, R6, 0.5 ;  /* 0x3f00000006067820 */ /* 0x000fce0000410000 */
.L_x_9473:
[----:B------:R-:W-:Y:S05]  /*0880*/  BSYNC B1 ;  /* 0x0000000000017941 */ /* 0x000fea0003800000 */
.L_x_9471:
        /* <DEDUP_REMOVED lines=11> */
.L_x_9475:
[----:B------:R-:W-:-:S04]  /*0940*/  FADD.FTZ R7, R4, -R7 ;  /* 0x8000000704077221 */ /* 0x000fc80000010000 */
[----:B------:R-:W-:-:S07]  /*0950*/  FMUL.FTZ R7, R7, 0.5 ;  /* 0x3f00000007077820 */ /* 0x000fce0000410000 */
.L_x_9476:
[----:B------:R-:W-:Y:S05]  /*0960*/  BSYNC B1 ;  /* 0x0000000000017941 */ /* 0x000fea0003800000 */
.L_x_9474:
        /* <DEDUP_REMOVED lines=35> */
.L_x_9469:
[----:B------:R0:W1:Y:S02]  /*0ba0*/  MUFU.SQRT R12, R33 ;  /* 0x00000021000c7308 */ /* 0x0000640000002000 */
.L_x_9468:
[----:B------:R-:W-:Y:S05]  /*0bb0*/  BSYNC B0 ;  /* 0x0000000000007941 */ /* 0x000fea0003800000 */
.L_x_9467:
        /* <DEDUP_REMOVED lines=24> */
.L_x_9483:
[----:B------:R-:W-:-:S04]  /*0d40*/  FADD.FTZ R0, -R0, R5 ;  /* 0x0000000500007221 */ /* 0x000fc80000010100 */
[----:B------:R-:W-:-:S07]  /*0d50*/  FMUL.FTZ R0, R0, 0.5 ;  /* 0x3f00000000007820 */ /* 0x000fce0000410000 */
.L_x_9484:
[----:B------:R-:W-:Y:S05]  /*0d60*/  BSYNC B1 ;  /* 0x0000000000017941 */ /* 0x000fea0003800000 */
.L_x_9482:
        /* <DEDUP_REMOVED lines=10> */
.L_x_9486:
[----:B------:R-:W-:-:S04]  /*0e10*/  FADD.FTZ R3, -R3, R4 ;  /* 0x0000000403037221 */ /* 0x000fc80000010100 */
[----:B------:R-:W-:-:S07]  /*0e20*/  FMUL.FTZ R3, R3, 0.5 ;  /* 0x3f00000003037820 */ /* 0x000fce0000410000 */
.L_x_9487:
[----:B------:R-:W-:Y:S05]  /*0e30*/  BSYNC B1 ;  /* 0x0000000000017941 */ /* 0x000fea0003800000 */
.L_x_9485:
[----:B------:R-:W-:Y:S01]  /*0e40*/  FADD.FTZ R0, R3, R0 ;  /* 0x0000000003007221 */ /* 0x000fe20000010000 */
[----:B------:R-:W-:Y:S01]  /*0e50*/  FADD.FTZ R15, R14, R15 ;  /* 0x0000000f0e0f7221 */ /* 0x000fe20000010000 */
[----:B------:R-:W-:-:S03]  /*0e60*/  PLOP3.LUT P0, PT, PT, PT, PT, 0x80, 0x0 ;  /* 0x000000000000781c */ /* 0x000fc60003f0f070 */
[----:B------:R-:W-:-:S06]  /*0e70*/  FMUL.FTZ R15, R15, R0 ;  /* 0x000000000f0f7220 */ /* 0x000fcc0000410000 */
[----:B------:R-:W2:Y:S01]  /*0e80*/  MUFU.SQRT R15, R15 ;  /* 0x0000000f000f7308 */ /* 0x000ea20000002000 */
[----:B------:R-:W-:Y:S05]  /*0e90*/  BRA `(.L_x_9479) ;  /* 0x0000000000687947 */ /* 0x000fea0003800000 */
.L_x_9481:
        /* <DEDUP_REMOVED lines=15> */
.L_x_9480:
        /* <DEDUP_REMOVED lines=8> */
.L_x_9478:
[----:B------:R-:W-:Y:S01]  /*1010*/  PLOP3.LUT P0, PT, PT, PT, PT, 0x80, 0x0 ;  /* 0x000000000000781c */ /* 0x000fe20003f0f070 */
[----:B------:R-:W-:Y:S01]  /*1020*/  FMUL.FTZ R15, R15, 16777216 ;  /* 0x4b8000000f0f7820 */ /* 0x000fe20000410000 */
[----:B------:R-:W-:-:S11]  /*1030*/  FMUL.FTZ R14, R14, 16777216 ;  /* 0x4b8000000e0e7820 */ /* 0x000fd60000410000 */
.L_x_9479:
[----:B------:R-:W-:Y:S05]  /*1040*/  BSYNC B0 ;  /* 0x0000000000007941 */ /* 0x000fea0003800000 */
.L_x_9477:
        /* <DEDUP_REMOVED lines=33> */
.L_x_9490:
        /* <DEDUP_REMOVED lines=28> */
.L_x_9489:
        /* <DEDUP_REMOVED lines=19> */
[----:B01-3-5:R-:W-:Y:S05]  /*1550*/  CALL.REL.NOINC `($__internal_18_$__cuda_sm3x_div_rn_ftz_f32_slowpath) ;  /* 0x00000280006c7944 */ /* 0x02bfea0003c00000 */
.L_x_9494:
[----:B------:R-:W-:Y:S05]  /*1560*/  BSYNC B4 ;  /* 0x0000000000047941 */ /* 0x000fea0003800000 */
.L_x_9493:
        /* <DEDUP_REMOVED lines=18> */
.L_x_9496:
[----:B------:R-:W-:Y:S02]  /*1690*/  ISETP.GE.AND P0, PT, R14, RZ, PT ;  /* 0x000000ff0e00720c */ /* 0x000fe40003f06270 */
[----:B------:R-:W-:-:S11]  /*16a0*/  MOV R3, 0x3fd774eb ;  /* 0x3fd774eb00037802 */ /* 0x000fd60000000f00 */
[----:B------:R-:W-:-:S04]  /*16b0*/  @P0 FFMA.FTZ R0, R3, 0.93318945169448852539, -R0 ;  /* 0x3f6ee58103000823 */ /* 0x000fc80000010800 */
[----:B------:R-:W-:-:S07]  /*16c0*/  @!P0 FFMA.FTZ R0, R3, 0.93318945169448852539, R0 ;  /* 0x3f6ee58103008823 */ /* 0x000fce0000010000 */
.L_x_9497:
[----:B------:R-:W-:Y:S05]  /*16d0*/  BSYNC B0 ;  /* 0x0000000000007941 */ /* 0x000fea0003800000 */
.L_x_9495:
        /* <DEDUP_REMOVED lines=11> */
.L_x_9492:
        /* <DEDUP_REMOVED lines=17> */
.L_x_9499:
[----:B------:R-:W-:Y:S05]  /*18a0*/  BSYNC B4 ;  /* 0x0000000000047941 */ /* 0x000fea0003800000 */
.L_x_9498:
        /* <DEDUP_REMOVED lines=18> */
.L_x_9501:
[----:B------:R-:W-:Y:S02]  /*19d0*/  ISETP.GE.AND P0, PT, R14, RZ, PT ;  /* 0x000000ff0e00720c */ /* 0x000fe40003f06270 */
[----:B------:R-:W-:-:S11]  /*19e0*/  MOV R3, 0x3fd774eb ;  /* 0x3fd774eb00037802 */ /* 0x000fd60000000f00 */
[----:B------:R-:W-:-:S04]  /*19f0*/  @P0 FFMA.FTZ R0, R3, 0.93318945169448852539, -R0 ;  /* 0x3f6ee58103000823 */ /* 0x000fc80000010800 */
[----:B------:R-:W-:-:S07]  /*1a00*/  @!P0 FFMA.FTZ R0, R3, 0.93318945169448852539, R0 ;  /* 0x3f6ee58103008823 */ /* 0x000fce0000010000 */
.L_x_9502:
[----:B------:R-:W-:Y:S05]  /*1a10*/  BSYNC B0 ;  /* 0x0000000000007941 */ /* 0x000fea0003800000 */
.L_x_9500:
        /* <DEDUP_REMOVED lines=10> */
.L_x_9491:
[----:B------:R-:W-:Y:S05]  /*1ac0*/  BSYNC B3 ;  /* 0x0000000000037941 */ /* 0x000fea0003800000 */
.L_x_9488:
[----:B------:R-:W-:-:S13]  /*1ad0*/  ISETP.NE.AND P0, PT, R13, RZ, PT ;  /* 0x000000ff0d00720c */ /* 0x000fda0003f05270 */
[----:B-1----:R-:W-:Y:S01]  /*1ae0*/  @!P0 FADD.FTZ R12, -R12, -RZ ;  /* 0x800000ff0c0c8221 */ /* 0x002fe20000010100 */
[----:B------:R-:W-:Y:S06]  /*1af0*/  BRA `(.L_x_9503) ;  /* 0x0000000c006c7947 */ /* 0x000fec0003800000 */
.L_x_9466:
[----:B------:R-:W-:Y:S01]  /*1b00*/  FADD.FTZ R0, -R8, 6.1232342629258392722e-17 ;  /* 0x248d313208007421 */ /* 0x000fe20000010100 */
[----:B------:R-:W-:-:S03]  /*1b10*/  FADD.FTZ R12, -R9, -RZ ;  /* 0x800000ff090c7221 */ /* 0x000fc60000010100 */
[----:B------:R-:W-:Y:S01]  /*1b20*/  FADD.FTZ R0, R0, 1.5707963705062866211 ;  /* 0x3fc90fdb00007421 */ /* 0x000fe20000010000 */
[----:B------:R-:W-:Y:S06]  /*1b30*/  BRA `(.L_x_9503) ;  /* 0x0000000c005c7947 */ /* 0x000fec0003800000 */
.L_x_9465:
[----:B------:R-:W-:Y:S01]  /*1b40*/  MOV R0, RZ ;  /* 0x000000ff00007202 */ /* 0x000fe20000000f00 */
[----:B------:R-:W-:Y:S01]  /*1b50*/  FADD.FTZ R12, -R9, -RZ ;  /* 0x800000ff090c7221 */ /* 0x000fe20000010100 */
[----:B------:R-:W-:Y:S06]  /*1b60*/  BRA `(.L_x_9503) ;  /* 0x0000000c00507947 */ /* 0x000fec0003800000 */
.L_x_9464:
        /* <DEDUP_REMOVED lines=23> */
[----:B-----5:R-:W-:Y:S05]  /*1ce0*/  CALL.REL.NOINC `($__internal_18_$__cuda_sm3x_div_rn_ftz_f32_slowpath) ;  /* 0x0000027800887944 */ /* 0x020fea0003c00000 */
.L_x_9508:
[----:B------:R-:W-:Y:S05]  /*1cf0*/  BSYNC B4 ;  /* 0x0000000000047941 */ /* 0x000fea0003800000 */
.L_x_9507:
        /* <DEDUP_REMOVED lines=18> */
.L_x_9510:
[----:B------:R-:W-:Y:S02]  /*1e20*/  ISETP.GE.AND P0, PT, R8, RZ, PT ;  /* 0x000000ff0800720c */ /* 0x000fe40003f06270 */
[----:B------:R-:W-:-:S11]  /*1e30*/  MOV R3, 0x3fd774eb ;  /* 0x3fd774eb00037802 */ /* 0x000fd60000000f00 */
[----:B------:R-:W-:-:S04]  /*1e40*/  @P0 FFMA.FTZ R0, R3, 0.93318945169448852539, -R0 ;  /* 0x3f6ee58103000823 */ /* 0x000fc80000010800 */
[----:B------:R-:W-:-:S07]  /*1e50*/  @!P0 FFMA.FTZ R0, R3, 0.93318945169448852539, R0 ;  /* 0x3f6ee58103008823 */ /* 0x000fce0000010000 */
.L_x_9511:
[----:B------:R-:W-:Y:S05]  /*1e60*/  BSYNC B0 ;  /* 0x0000000000007941 */ /* 0x000fea0003800000 */
.L_x_9509:
        /* <DEDUP_REMOVED lines=13> */
.L_x_9506:
        /* <DEDUP_REMOVED lines=12> */
.L_x_9514:
[----:B------:R-:W-:Y:S05]  /*2000*/  BSYNC B4 ;  /* 0x0000000000047941 */ /* 0x000fea0003800000 */
.L_x_9513:
        /* <DEDUP_REMOVED lines=18> */
.L_x_9516:
[----:B------:R-:W-:Y:S02]  /*2130*/  ISETP.GE.AND P0, PT, R8, RZ, PT ;  /* 0x000000ff0800720c */ /* 0x000fe40003f06270 */
[----:B------:R-:W-:-:S11]  /*2140*/  MOV R3, 0x3fd774eb ;  /* 0x3fd774eb00037802 */ /* 0x000fd60000000f00 */
[----:B------:R-:W-:-:S04]  /*2150*/  @P0 FFMA.FTZ R0, R3, 0.93318945169448852539, -R0 ;  /* 0x3f6ee58103000823 */ /* 0x000fc80000010800 */
[----:B------:R-:W-:-:S07]  /*2160*/  @!P0 FFMA.FTZ R0, R3, 0.93318945169448852539, R0 ;  /* 0x3f6ee58103008823 */ /* 0x000fce0000010000 */
.L_x_9517:
[----:B------:R-:W-:Y:S05]  /*2170*/  BSYNC B0 ;  /* 0x0000000000007941 */ /* 0x000fea0003800000 */
.L_x_9515:
        /* <DEDUP_REMOVED lines=27> */
.L_x_9505:
        /* <DEDUP_REMOVED lines=32> */
[----:B-----5:R-:W-:Y:S05]  /*2530*/  CALL.REL.NOINC `($__internal_18_$__cuda_sm3x_div_rn_ftz_f32_slowpath) ;  /* 0x0000027000747944 */ /* 0x020fea0003c00000 */
.L_x_9519:
[----:B------:R-:W-:Y:S05]  /*2540*/  BSYNC B4 ;  /* 0x0000000000047941 */ /* 0x000fea0003800000 */
.L_x_9518:
        /* <DEDUP_REMOVED lines=18> */
.L_x_9521:
[----:B------:R-:W-:Y:S02]  /*2670*/  ISETP.GE.AND P0, PT, R8, RZ, PT ;  /* 0x000000ff0800720c */ /* 0x000fe40003f06270 */
[----:B------:R-:W-:-:S11]  /*2680*/  MOV R3, 0x3fd774eb ;  /* 0x3fd774eb00037802 */ /* 0x000fd60000000f00 */
[----:B------:R-:W-:-:S04]  /*2690*/  @P0 FFMA.FTZ R0, R3, 0.93318945169448852539, -R0 ;  /* 0x3f6ee58103000823 */ /* 0x000fc80000010800 */
[----:B------:R-:W-:-:S07]  /*26a0*/  @!P0 FFMA.FTZ R0, R3, 0.93318945169448852539, R0 ;  /* 0x3f6ee58103008823 */ /* 0x000fce0000010000 */
.L_x_9522:
[----:B------:R-:W-:Y:S05]  /*26b0*/  BSYNC B0 ;  /* 0x0000000000007941 */ /* 0x000fea0003800000 */
.L_x_9520:
        /* <DEDUP_REMOVED lines=10> */
.L_x_9512:
[----:B------:R-:W-:Y:S05]  /*2760*/  BSYNC B3 ;  /* 0x0000000000037941 */ /* 0x000fea0003800000 */
.L_x_9504:
[----:B------:R-:W-:Y:S01]  /*2770*/  ISETP.NE.AND P0, PT, R13, RZ, PT ;  /* 0x000000ff0d00720c */ /* 0x000fe20003f05270 */
[----:B------:R-:W-:Y:S01]  /*2780*/  FADD.FTZ R12, R32, 0.69314718246459960938 ;  /* 0x3f317218200c7421 */ /* 0x000fe20000010000 */
[----:B------:R-:W-:-:S11]  /*2790*/  FADD.FTZ R0, |R0|, -RZ ;  /* 0x800000ff00007221 */ /* 0x000fd60000010200 */
[----:B------:R-:W-:Y:S01]  /*27a0*/  @!P0 FADD.FTZ R12, -R12, -RZ ;  /* 0x800000ff0c0c8221 */ /* 0x000fe20000010100 */
[----:B------:R-:W-:Y:S06]  /*27b0*/  BRA `(.L_x_9503) ;  /* 0x00000000003c7947 */ /* 0x000fec0003800000 */
.L_x_9463:
        /* <DEDUP_REMOVED lines=15> */
.L_x_9503:
[----:B------:R-:W-:Y:S05]  /*28b0*/  BSYNC B2 ;  /* 0x0000000000027941 */ /* 0x000fea0003800000 */
.L_x_9462:
        /* <DEDUP_REMOVED lines=10> */
.L_x_9524:
[----:B------:R-:W-:Y:S02]  /*2960*/  FSETP.GTU.FTZ.AND P0, PT, R3, +INF , PT ;  /* 0x7f8000000300780b */ /* 0x000fe40003f1c000 */
[----:B------:R-:W-:-:S11]  /*2970*/  MOV R13, R0 ;  /* 0x00000000000d7202 */ /* 0x000fd60000000f00 */
[----:B------:R-:W-:-:S07]  /*2980*/  @!P0 MOV R12, R3 ;  /* 0x00000003000c8202 */ /* 0x000fce0000000f00 */
.L_x_9525:
[----:B------:R-:W-:Y:S05]  /*2990*/  BSYNC B0 ;  /* 0x0000000000007941 */ /* 0x000fea0003800000 */
.L_x_9523:
        /* <DEDUP_REMOVED lines=28> */
[----:B--2-4-:R-:W-:Y:S02]  /*2b60*/  IADD3 R15, -R8, 0x7e800000, RZ ;  /* 0x7e800000080f7810 */ /* 0x014fe40007ffe1ff */
        /* <DEDUP_REMOVED lines=79> */
.L_x_9534:
        /* <DEDUP_REMOVED lines=10> */
.L_x_9536:
[----:B------:R-:W-:-:S04]  /*3100*/  FADD.FTZ R4, -R0, R5 ;  /* 0x0000000500047221 */ /* 0x000fc80000010100 */
[----:B------:R-:W-:-:S07]  /*3110*/  FMUL.FTZ R4, R4, 0.5 ;  /* 0x3f00000004047820 */ /* 0x000fce0000410000 */
.L_x_9537:
[----:B------:R-:W-:Y:S05]  /*3120*/  BSYNC B1 ;  /* 0x0000000000017941 */ /* 0x000fea0003800000 */
.L_x_9535:
        /* <DEDUP_REMOVED lines=11> */
.L_x_9539:
[----:B------:R-:W-:-:S04]  /*31e0*/  FADD.FTZ R7, R6, -R7 ;  /* 0x8000000706077221 */ /* 0x000fc80000010000 */
[----:B------:R-:W-:-:S07]  /*31f0*/  FMUL.FTZ R7, R7, 0.5 ;  /* 0x3f00000007077820 */ /* 0x000fce0000410000 */
.L_x_9540:
[----:B------:R-:W-:Y:S05]  /*3200*/  BSYNC B1 ;  /* 0x0000000000017941 */ /* 0x000fea0003800000 */
.L_x_9538:
        /* <DEDUP_REMOVED lines=35> */
.L_x_9533:
[----:B------:R0:W1:Y:S02]  /*3440*/  MUFU.SQRT R8, R33 ;  /* 0x0000002100087308 */ /* 0x0000640000002000 */
.L_x_9532:
[----:B------:R-:W-:Y:S05]  /*3450*/  BSYNC B0 ;  /* 0x0000000000007941 */ /* 0x000fea0003800000 */
.L_x_9531:
        /* <DEDUP_REMOVED lines=24> */
.L_x_9547:
[----:B------:R-:W-:-:S04]  /*35e0*/  FADD.FTZ R0, -R0, R5 ;  /* 0x0000000500007221 */ /* 0x000fc80000010100 */
[----:B------:R-:W-:-:S07]  /*35f0*/  FMUL.FTZ R0, R0, 0.5 ;  /* 0x3f00000000007820 */ /* 0x000fce0000410000 */
.L_x_9548:
[----:B------:R-:W-:Y:S05]  /*3600*/  BSYNC B1 ;  /* 0x0000000000017941 */ /* 0x000fea0003800000 */
.L_x_9546:
        /* <DEDUP_REMOVED lines=10> */
.L_x_9550:
[----:B------:R-:W-:-:S04]  /*36b0*/  FADD.FTZ R3, -R3, R6 ;  /* 0x0000000603037221 */ /* 0x000fc80000010100 */
[----:B------:R-:W-:-:S07]  /*36c0*/  FMUL.FTZ R3, R3, 0.5 ;  /* 0x3f00000003037820 */ /* 0x000fce0000410000 */
.L_x_9551:
[----:B------:R-:W-:Y:S05]  /*36d0*/  BSYNC B1 ;  /* 0x0000000000017941 */ /* 0x000fea0003800000 */
.L_x_9549:
[----:B------:R-:W-:Y:S01]  /*36e0*/  FADD.FTZ R0, R3, R0 ;  /* 0x0000000003007221 */ /* 0x000fe20000010000 */
[----:B------:R-:W-:Y:S01]  /*36f0*/  FADD.FTZ R15, R14, R15 ;  /* 0x0000000f0e0f7221 */ /* 0x000fe20000010000 */
[----:B------:R-:W-:-:S03]  /*3700*/  PLOP3.LUT P0, PT, PT, PT, PT, 0x80, 0x0 ;  /* 0x000000000000781c */ /* 0x000fc60003f0f070 */
[----:B------:R-:W-:-:S06]  /*3710*/  FMUL.FTZ R15, R15, R0 ;  /* 0x000000000f0f7220 */ /* 0x000fcc0000410000 */
[----:B------:R-:W2:Y:S01]  /*3720*/  MUFU.SQRT R15, R15 ;  /* 0x0000000f000f7308 */ /* 0x000ea20000002000 */
[----:B------:R-:W-:Y:S05]  /*3730*/  BRA `(.L_x_9543) ;  /* 0x0000000000687947 */ /* 0x000fea0003800000 */
.L_x_9545:
        /* <DEDUP_REMOVED lines=15> */
.L_x_9544:
        /* <DEDUP_REMOVED lines=8> */
.L_x_9542:
[----:B------:R-:W-:Y:S01]  /*38b0*/  PLOP3.LUT P0, PT, PT, PT, PT, 0x80, 0x0 ;  /* 0x000000000000781c */ /* 0x000fe20003f0f070 */
[----:B------:R-:W-:Y:S01]  /*38c0*/  FMUL.FTZ R15, R15, 16777216 ;  /* 0x4b8000000f0f7820 */ /* 0x000fe20000410000 */
[----:B------:R-:W-:-:S11]  /*38d0*/  FMUL.FTZ R14, R14, 16777216 ;  /* 0x4b8000000e0e7820 */ /* 0x000fd60000410000 */
.L_x_9543:
[----:B------:R-:W-:Y:S05]  /*38e0*/  BSYNC B0 ;  /* 0x0000000000007941 */ /* 0x000fea0003800000 */
.L_x_9541:
        /* <DEDUP_REMOVED lines=33> */
.L_x_9554:
        /* <DEDUP_REMOVED lines=28> */
.L_x_9553:
        /* <DEDUP_REMOVED lines=20> */
.L_x_9558:
[----:B------:R-:W-:Y:S05]  /*3e00*/  BSYNC B4 ;  /* 0x0000000000047941 */ /* 0x000fea0003800000 */
.L_x_9557:
        /* <DEDUP_REMOVED lines=18> */
.L_x_9560:
[----:B------:R-:W-:Y:S02]  /*3f30*/  ISETP.GE.AND P0, PT, R14, RZ, PT ;  /* 0x000000ff0e00720c */ /* 0x000fe40003f06270 */
[----:B------:R-:W-:-:S11]  /*3f40*/  MOV R3, 0x3fd774eb ;  /* 0x3fd774eb00037802 */ /* 0x000fd60000000f00 */
[----:B------:R-:W-:-:S04]  /*3f50*/  @P0 FFMA.FTZ R0, R3, 0.93318945169448852539, -R0 ;  /* 0x3f6ee58103000823 */ /* 0x000fc80000010800 */
[----:B------:R-:W-:-:S07]  /*3f60*/  @!P0 FFMA.FTZ R0, R3, 0.93318945169448852539, R0 ;  /* 0x3f6ee58103008823 */ /* 0x000fce0000010000 */
.L_x_9561:
[----:B------:R-:W-:Y:S05]  /*3f70*/  BSYNC B0 ;  /* 0x0000000000007941 */ /* 0x000fea0003800000 */
.L_x_9559:
        /* <DEDUP_REMOVED lines=11> */
.L_x_9556:
        /* <DEDUP_REMOVED lines=17> */
.L_x_9563:
[----:B------:R-:W-:Y:S05]  /*4140*/  BSYNC B4 ;  /* 0x0000000000047941 */ /* 0x000fea0003800000 */
.L_x_9562:
        /* <DEDUP_REMOVED lines=18> */
.L_x_9565:
[----:B------:R-:W-:Y:S02]  /*4270*/  ISETP.GE.AND P0, PT, R14, RZ, PT ;  /* 0x000000ff0e00720c */ /* 0x000fe40003f06270 */
[----:B------:R-:W-:-:S11]  /*4280*/  MOV R3, 0x3fd774eb ;  /* 0x3fd774eb00037802 */ /* 0x000fd60000000f00 */
[----:B------:R-:W-:-:S04]  /*4290*/  @P0 FFMA.FTZ R0, R3, 0.93318945169448852539, -R0 ;  /* 0x3f6ee58103000823 */ /* 0x000fc80000010800 */
[----:B------:R-:W-:-:S07]  /*42a0*/  @!P0 FFMA.FTZ R0, R3, 0.93318945169448852539, R0 ;  /* 0x3f6ee58103008823 */ /* 0x000fce0000010000 */
.L_x_9566:
[----:B------:R-:W-:Y:S05]  /*42b0*/  BSYNC B0 ;  /* 0x0000000000007941 */ /* 0x000fea0003800000 */
.L_x_9564:
        /* <DEDUP_REMOVED lines=10> */
.L_x_9555:
[----:B------:R-:W-:Y:S05]  /*4360*/  BSYNC B3 ;  /* 0x0000000000037941 */ /* 0x000fea0003800000 */
.L_x_9552:
[----:B------:R-:W-:-:S13]  /*4370*/  ISETP.NE.AND P0, PT, R9, RZ, PT ;  /* 0x000000ff0900720c */ /* 0x000fda0003f05270 */
[----:B-1----:R-:W-:-:S05]  /*4380*/  @!P0 FADD.FTZ R8, -R8, -RZ ;  /* 0x800000ff08088221 */ /* 0x002fca0000010100 */
[----:B------:R-:W-:Y:S01]  /*4390*/  MOV R14, R8 ;  /* 0x00000008000e7202 */ /* 0x000fe20000000f00 */
[----:B------:R-:W-:Y:S06]  /*43a0*/  BRA `(.L_x_9567) ;  /* 0x0000000c006c7947 */ /* 0x000fec0003800000 */
.L_x_9530:
[----:B------:R-:W-:Y:S01]  /*43b0*/  FADD.FTZ R0, -R10, 6.1232342629258392722e-17 ;  /* 0x248d31320a007421 */ /* 0x000fe20000010100 */
[----:B------:R-:W-:-:S03]  /*43c0*/  FADD.FTZ R14, -R11, -RZ ;  /* 0x800000ff0b0e7221 */ /* 0x000fc60000010100 */
[----:B------:R-:W-:Y:S01]  /*43d0*/  FADD.FTZ R0, R0, 1.5707963705062866211 ;  /* 0x3fc90fdb00007421 */ /* 0x000fe20000010000 */
[----:B------:R-:W-:Y:S06]  /*43e0*/  BRA `(.L_x_9567) ;  /* 0x0000000c005c7947 */ /* 0x000fec0003800000 */
.L_x_9529:
[----:B------:R-:W-:Y:S01]  /*43f0*/  HFMA2.MMA R0, -RZ, RZ, 0, 0 ;  /* 0x00000000ff007435 */ /* 0x000fe200000001ff */
[----:B------:R-:W-:Y:S01]  /*4400*/  FADD.FTZ R14, -R11, -RZ ;  /* 0x800000ff0b0e7221 */ /* 0x000fe20000010100 */
[----:B------:R-:W-:Y:S09]  /*4410*/  BRA `(.L_x_9567) ;  /* 0x0000000c00507947 */ /* 0x000ff20003800000 */
.L_x_9528:
        /* <DEDUP_REMOVED lines=23> */
[----:B---3-5:R-:W-:Y:S05]  /*4590*/  CALL.REL.NOINC `($__internal_18_$__cuda_sm3x_div_rn_ftz_f32_slowpath) ;  /* 0x00000250005c7944 */ /* 0x028fea0003c00000 */
.L_x_9572:
[----:B------:R-:W-:Y:S05]  /*45a0*/  BSYNC B4 ;  /* 0x0000000000047941 */ /* 0x000fea0003800000 */
.L_x_9571:
        /* <DEDUP_REMOVED lines=18> */
.L_x_9574:
[----:B------:R-:W-:Y:S02]  /*46d0*/  ISETP.GE.AND P0, PT, R10, RZ, PT ;  /* 0x000000ff0a00720c */ /* 0x000fe40003f06270 */
[----:B------:R-:W-:-:S11]  /*46e0*/  MOV R3, 0x3fd774eb ;  /* 0x3fd774eb00037802 */ /* 0x000fd60000000f00 */
[----:B------:R-:W-:-:S04]  /*46f0*/  @P0 FFMA.FTZ R0, R3, 0.93318945169448852539, -R0 ;  /* 0x3f6ee58103000823 */ /* 0x000fc80000010800 */
[----:B------:R-:W-:-:S07]  /*4700*/  @!P0 FFMA.FTZ R0, R3, 0.93318945169448852539, R0 ;  /* 0x3f6ee58103008823 */ /* 0x000fce0000010000 */
.L_x_9575:
[----:B------:R-:W-:Y:S05]  /*4710*/  BSYNC B0 ;  /* 0x0000000000007941 */ /* 0x000fea0003800000 */
.L_x_9573:
        /* <DEDUP_REMOVED lines=13> */
.L_x_9570:
        /* <DEDUP_REMOVED lines=12> */
.L_x_9578:
[----:B------:R-:W-:Y:S05]  /*48b0*/  BSYNC B4 ;  /* 0x0000000000047941 */ /* 0x000fea0003800000 */
.L_x_9577:
        /* <DEDUP_REMOVED lines=18> */
.L_x_9580:
[----:B------:R-:W-:Y:S02]  /*49e0*/  ISETP.GE.AND P0, PT, R10, RZ, PT ;  /* 0x000000ff0a00720c */ /* 0x000fe40003f06270 */
[----:B------:R-:W-:-:S11]  /*49f0*/  MOV R3, 0x3fd774eb ;  /* 0x3fd774eb00037802 */ /* 0x000fd60000000f00 */
[----:B------:R-:W-:-:S04]  /*4a00*/  @P0 FFMA.FTZ R0, R3, 0.93318945169448852539, -R0 ;  /* 0x3f6ee58103000823 */ /* 0x000fc80000010800 */
[----:B------:R-:W-:-:S07]  /*4a10*/  @!P0 FFMA.FTZ R0, R3, 0.93318945169448852539, R0 ;  /* 0x3f6ee58103008823 */ /* 0x000fce0000010000 */
.L_x_9581:
[----:B------:R-:W-:Y:S05]  /*4a20*/  BSYNC B0 ;  /* 0x0000000000007941 */ /* 0x000fea0003800000 */
.L_x_9579:
        /* <DEDUP_REMOVED lines=27> */
.L_x_9569:
        /* <DEDUP_REMOVED lines=33> */
.L_x_9583:
[----:B------:R-:W-:Y:S05]  /*4df0*/  BSYNC B4 ;  /* 0x0000000000047941 */ /* 0x000fea0003800000 */
.L_x_9582:
        /* <DEDUP_REMOVED lines=18> */
.L_x_9585:
[----:B------:R-:W-:Y:S02]  /*4f20*/  ISETP.GE.AND P0, PT, R10, RZ, PT ;  /* 0x000000ff0a00720c */ /* 0x000fe40003f06270 */
[----:B------:R-:W-:-:S11]  /*4f30*/  MOV R3, 0x3fd774eb ;  /* 0x3fd774eb00037802 */ /* 0x000fd60000000f00 */
[----:B------:R-:W-:-:S04]  /*4f40*/  @P0 FFMA.FTZ R0, R3, 0.93318945169448852539, -R0 ;  /* 0x3f6ee58103000823 */ /* 0x000fc80000010800 */
[----:B------:R-:W-:-:S07]  /*4f50*/  @!P0 FFMA.FTZ R0, R3, 0.93318945169448852539, R0 ;  /* 0x3f6ee58103008823 */ /* 0x000fce0000010000 */
.L_x_9586:
[----:B------:R-:W-:Y:S05]  /*4f60*/  BSYNC B0 ;  /* 0x0000000000007941 */ /* 0x000fea0003800000 */
.L_x_9584:
        /* <DEDUP_REMOVED lines=10> */
.L_x_9576:
[----:B------:R-:W-:Y:S05]  /*5010*/  BSYNC B3 ;  /* 0x0000000000037941 */ /* 0x000fea0003800000 */
.L_x_9568:
[----:B------:R-:W-:Y:S01]  /*5020*/  ISETP.NE.AND P0, PT, R9, RZ, PT ;  /* 0x000000ff0900720c */ /* 0x000fe20003f05270 */
[----:B------:R-:W-:Y:S01]  /*5030*/  FADD.FTZ R14, R32, 0.69314718246459960938 ;  /* 0x3f317218200e7421 */ /* 0x000fe20000010000 */
[----:B------:R-:W-:-:S11]  /*5040*/  FADD.FTZ R0, |R0|, -RZ ;  /* 0x800000ff00007221 */ /* 0x000fd60000010200 */
[----:B------:R-:W-:Y:S01]  /*5050*/  @!P0 FADD.FTZ R14, -R14, -RZ ;  /* 0x800000ff0e0e8221 */ /* 0x000fe20000010100 */
[----:B------:R-:W-:Y:S06]  /*5060*/  BRA `(.L_x_9567) ;  /* 0x00000000003c7947 */ /* 0x000fec0003800000 */
.L_x_9527:
        /* <DEDUP_REMOVED lines=15> */
.L_x_9567:
[----:B------:R-:W-:Y:S05]  /*5160*/  BSYNC B2 ;  /* 0x0000000000027941 */ /* 0x000fea0003800000 */
.L_x_9526:
        /* <DEDUP_REMOVED lines=10> */
.L_x_9588:
[----:B------:R-:W-:Y:S02]  /*5210*/  FSETP.GTU.FTZ.AND P0, PT, R3, +INF , PT ;  /* 0x7f8000000300780b */ /* 0x000fe40003f1c000 */
[----:B--2-4-:R-:W-:-:S11]  /*5220*/  MOV R15, R0 ;  /* 0x00000000000f7202 */ /* 0x014fd60000000f00 */
[----:B------:R-:W-:-:S07]  /*5230*/  @!P0 MOV R14, R3 ;  /* 0x00000003000e8202 */ /* 0x000fce0000000f00 */
.L_x_9589:
[----:B------:R-:W-:Y:S05]  /*5240*/  BSYNC B0 ;  /* 0x0000000000007941 */ /* 0x000fea0003800000 */
.L_x_9587:
[C---:B-----5:R-:W-:Y:S01]  /*5250*/  FSETP.GTU.FTZ.AND P0, PT, |R24|.reuse, +INF , PT ;  /* 0x7f8000001800780b */ /* 0x060fe20003f1c200 */
        /* <DEDUP_REMOVED lines=107> */
.L_x_9598:
        /* <DEDUP_REMOVED lines=10> */
.L_x_9600:
[----:B------:R-:W-:-:S04]  /*59b0*/  FADD.FTZ R4, -R0, R5 ;  /* 0x0000000500047221 */ /* 0x000fc80000010100 */
[----:B------:R-:W-:-:S07]  /*59c0*/  FMUL.FTZ R4, R4, 0.5 ;  /* 0x3f00000004047820 */ /* 0x000fce0000410000 */
.L_x_9601:
[----:B------:R-:W-:Y:S05]  /*59d0*/  BSYNC B1 ;  /* 0x0000000000017941 */ /* 0x000fea0003800000 */
.L_x_9599:
        /* <DEDUP_REMOVED lines=11> */
.L_x_9603:
[----:B------:R-:W-:-:S04]  /*5a90*/  FADD.FTZ R7, R6, -R7 ;  /* 0x8000000706077221 */ /* 0x000fc80000010000 */
[----:B------:R-:W-:-:S07]  /*5aa0*/  FMUL.FTZ R7, R7, 0.5 ;  /* 0x3f00000007077820 */ /* 0x000fce0000410000 */
.L_x_9604:
[----:B------:R-:W-:Y:S05]  /*5ab0*/  BSYNC B1 ;  /* 0x0000000000017941 */ /* 0x000fea0003800000 */
.L_x_9602:
        /* <DEDUP_REMOVED lines=35> */
.L_x_9597:
[----:B------:R0:W1:Y:S02]  /*5cf0*/  MUFU.SQRT R8, R33 ;  /* 0x0000002100087308 */ /* 0x0000640000002000 */
.L_x_9596:
[----:B------:R-:W-:Y:S05]  /*5d00*/  BSYNC B0 ;  /* 0x0000000000007941 */ /* 0x000fea0003800000 */
.L_x_9595:
        /* <DEDUP_REMOVED lines=24> */
.L_x_9611:
[----:B------:R-:W-:-:S04]  /*5e90*/  FADD.FTZ R0, -R0, R5 ;  /* 0x0000000500007221 */ /* 0x000fc80000010100 */
[----:B------:R-:W-:-:S07]  /*5ea0*/  FMUL.FTZ R0, R0, 0.5 ;  /* 0x3f00000000007820 */ /* 0x000fce0000410000 */
.L_x_9612:
[----:B------:R-:W-:Y:S05]  /*5eb0*/  BSYNC B1 ;  /* 0x0000000000017941 */ /* 0x000fea0003800000 */
.L_x_9610:
        /* <DEDUP_REMOVED lines=10> */
.L_x_9614:
[----:B------:R-:W-:-:S04]  /*5f60*/  FADD.FTZ R3, -R3, R6 ;  /* 0x0000000603037221 */ /* 0x000fc80000010100 */
[----:B------:R-:W-:-:S07]  /*5f70*/  FMUL.FTZ R3, R3, 0.5 ;  /* 0x3f00000003037820 */ /* 0x000fce0000410000 */
.L_x_9615:
[----:B------:R-:W-:Y:S05]  /*5f80*/  BSYNC B1 ;  /* 0x0000000000017941 */ /* 0x000fea0003800000 */
.L_x_9613:
[----:B------:R-:W-:Y:S01]  /*5f90*/  FADD.FTZ R0, R3, R0 ;  /* 0x0000000003007221 */ /* 0x000fe20000010000 */
[----:B------:R-:W-:Y:S01]  /*5fa0*/  FADD.FTZ R11, R10, R11 ;  /* 0x0000000b0a0b7221 */ /* 0x000fe20000010000 */
[----:B------:R-:W-:-:S03]  /*5fb0*/  PLOP3.LUT P0, PT, PT, PT, PT, 0x80, 0x0 ;  /* 0x000000000000781c */ /* 0x000fc60003f0f070 */
[----:B------:R-:W-:-:S06]  /*5fc0*/  FMUL.FTZ R11, R11, R0 ;  /* 0x000000000b0b7220 */ /* 0x000fcc0000410000 */
[----:B------:R-:W4:Y:S01]  /*5fd0*/  MUFU.SQRT R11, R11 ;  /* 0x0000000b000b7308 */ /* 0x000f220000002000 */
[----:B------:R-:W-:Y:S05]  /*5fe0*/  BRA `(.L_x_9607) ;  /* 0x0000000000687947 */ /* 0x000fea0003800000 */
.L_x_9609:
        /* <DEDUP_REMOVED lines=15> */
.L_x_9608:
        /* <DEDUP_REMOVED lines=8> */
.L_x_9606:
[----:B------:R-:W-:Y:S01]  /*6160*/  PLOP3.LUT P0, PT, PT, PT, PT, 0x80, 0x0 ;  /* 0x000000000000781c */ /* 0x000fe20003f0f070 */
[----:B------:R-:W-:Y:S01]  /*6170*/  FMUL.FTZ R11, R11, 16777216 ;  /* 0x4b8000000b0b7820 */ /* 0x000fe20000410000 */
[----:B------:R-:W-:-:S11]  /*6180*/  FMUL.FTZ R10, R10, 16777216 ;  /* 0x4b8000000a0a7820 */ /* 0x000fd60000410000 */
.L_x_9607:
[----:B------:R-:W-:Y:S05]  /*6190*/  BSYNC B0 ;  /* 0x0000000000007941 */ /* 0x000fea0003800000 */
.L_x_9605:
        /* <DEDUP_REMOVED lines=33> */
.L_x_9618:
        /* <DEDUP_REMOVED lines=28> */
.L_x_9617:
        /* <DEDUP_REMOVED lines=19> */
[----:B012---:R-:W-:Y:S05]  /*66a0*/  CALL.REL.NOINC `($__internal_18_$__cuda_sm3x_div_rn_ftz_f32_slowpath) ;  /* 0x0000023000187944 */ /* 0x007fea0003c00000 */
.L_x_9622:
[----:B------:R-:W-:Y:S05]  /*66b0*/  BSYNC B4 ;  /* 0x0000000000047941 */ /* 0x000fea0003800000 */
.L_x_9621:
        /* <DEDUP_REMOVED lines=18> */
.L_x_9624:
[----:B------:R-:W-:Y:S02]  /*67e0*/  ISETP.GE.AND P0, PT, R10, RZ, PT ;  /* 0x000000ff0a00720c */ /* 0x000fe40003f06270 */
[----:B------:R-:W-:-:S11]  /*67f0*/  MOV R3, 0x3fd774eb ;  /* 0x3fd774eb00037802 */ /* 0x000fd60000000f00 */
[----:B------:R-:W-:-:S04]  /*6800*/  @P0 FFMA.FTZ R0, R3, 0.93318945169448852539, -R0 ;  /* 0x3f6ee58103000823 */ /* 0x000fc80000010800 */
[----:B------:R-:W-:-:S07]  /*6810*/  @!P0 FFMA.FTZ R0, R3, 0.93318945169448852539, R0 ;  /* 0x3f6ee58103008823 */ /* 0x000fce0000010000 */
.L_x_9625:
[----:B------:R-:W-:Y:S05]  /*6820*/  BSYNC B0 ;  /* 0x0000000000007941 */ /* 0x000fea0003800000 */
.L_x_9623:
        /* <DEDUP_REMOVED lines=11> */
.L_x_9620:
        /* <DEDUP_REMOVED lines=17> */
.L_x_9627:
[----:B------:R-:W-:Y:S05]  /*69f0*/  BSYNC B4 ;  /* 0x0000000000047941 */ /* 0x000fea0003800000 */
.L_x_9626:
        /* <DEDUP_REMOVED lines=18> */
.L_x_9629:
[----:B------:R-:W-:Y:S02]  /*6b20*/  ISETP.GE.AND P0, PT, R10, RZ, PT ;  /* 0x000000ff0a00720c */ /* 0x000fe40003f06270 */
[----:B------:R-:W-:-:S11]  /*6b30*/  MOV R3, 0x3fd774eb ;  /* 0x3fd774eb00037802 */ /* 0x000fd60000000f00 */
[----:B------:R-:W-:-:S04]  /*6b40*/  @P0 FFMA.FTZ R0, R3, 0.93318945169448852539, -R0 ;  /* 0x3f6ee58103000823 */ /* 0x000fc80000010800 */
[----:B------:R-:W-:-:S07]  /*6b50*/  @!P0 FFMA.FTZ R0, R3, 0.93318945169448852539, R0 ;  /* 0x3f6ee58103008823 */ /* 0x000fce0000010000 */
.L_x_9630:
[----:B------:R-:W-:Y:S05]  /*6b60*/  BSYNC B0 ;  /* 0x0000000000007941 */ /* 0x000fea0003800000 */
.L_x_9628:
        /* <DEDUP_REMOVED lines=10> */
.L_x_9619:
[----:B------:R-:W-:Y:S05]  /*6c10*/  BSYNC B3 ;  /* 0x0000000000037941 */ /* 0x000fea0003800000 */
.L_x_9616:
[----:B------:R-:W-:-:S13]  /*6c20*/  ISETP.NE.AND P0, PT, R9, RZ, PT ;  /* 0x000000ff0900720c */ /* 0x000fda0003f05270 */
[----:B-1----:R-:W-:Y:S01]  /*6c30*/  @!P0 FADD.FTZ R8, -R8, -RZ ;  /* 0x800000ff08088221 */ /* 0x002fe20000010100 */
[----:B------:R-:W-:Y:S06]  /*6c40*/  BRA `(.L_x_9631) ;  /* 0x0000000c006c7947 */ /* 0x000fec0003800000 */
.L_x_9594:
[----:B------:R-:W-:Y:S01]  /*6c50*/  FADD.FTZ R0, -R24, 6.1232342629258392722e-17 ;  /* 0x248d313218007421 */ /* 0x000fe20000010100 */
[----:B------:R-:W-:-:S03]  /*6c60*/  FADD.FTZ R8, -R25, -RZ ;  /* 0x800000ff19087221 */ /* 0x000fc60000010100 */
[----:B------:R-:W-:Y:S01]  /*6c70*/  FADD.FTZ R0, R0, 1.5707963705062866211 ;  /* 0x3fc90fdb00007421 */ /* 0x000fe20000010000 */
[----:B------:R-:W-:Y:S06]  /*6c80*/  BRA `(.L_x_9631) ;  /* 0x0000000c005c7947 */ /* 0x000fec0003800000 */
.L_x_9593:
[----:B------:R-:W-:Y:S01]  /*6c90*/  MOV R0, RZ ;  /* 0x000000ff00007202 */ /* 0x000fe20000000f00 */
[----:B------:R-:W-:Y:S01]  /*6ca0*/  FADD.FTZ R8, -R25, -RZ ;  /* 0x800000ff19087221 */ /* 0x000fe20000010100 */
[----:B------:R-:W-:Y:S06]  /*6cb0*/  BRA `(.L_x_9631) ;  /* 0x0000000c00507947 */ /* 0x000fec0003800000 */
.L_x_9592:
        /* <DEDUP_REMOVED lines=23> */
[----:B---3--:R-:W-:Y:S05]  /*6e30*/  CALL.REL.NOINC `($__internal_18_$__cuda_sm3x_div_rn_ftz_f32_slowpath) ;  /* 0x0000022800347944 */ /* 0x008fea0003c00000 */
.L_x_9636:
[----:B------:R-:W-:Y:S05]  /*6e40*/  BSYNC B4 ;  /* 0x0000000000047941 */ /* 0x000fea0003800000 */
.L_x_9635:
        /* <DEDUP_REMOVED lines=18> */
.L_x_9638:
[----:B------:R-:W-:Y:S02]  /*6f70*/  ISETP.GE.AND P0, PT, R24, RZ, PT ;  /* 0x000000ff1800720c */ /* 0x000fe40003f06270 */
[----:B------:R-:W-:-:S11]  /*6f80*/  MOV R3, 0x3fd774eb ;  /* 0x3fd774eb00037802 */ /* 0x000fd60000000f00 */
[----:B------:R-:W-:-:S04]  /*6f90*/  @P0 FFMA.FTZ R0, R3, 0.93318945169448852539, -R0 ;  /* 0x3f6ee58103000823 */ /* 0x000fc80000010800 */
[----:B------:R-:W-:-:S07]  /*6fa0*/  @!P0 FFMA.FTZ R0, R3, 0.93318945169448852539, R0 ;  /* 0x3f6ee58103008823 */ /* 0x000fce0000010000 */
.L_x_9639:
[----:B------:R-:W-:Y:S05]  /*6fb0*/  BSYNC B0 ;  /* 0x0000000000007941 */ /* 0x000fea0003800000 */
.L_x_9637:
        /* <DEDUP_REMOVED lines=13> */
.L_x_9634:
        /* <DEDUP_REMOVED lines=12> */
.L_x_9642:
[----:B------:R-:W-:Y:S05]  /*7150*/  BSYNC B4 ;  /* 0x0000000000047941 */ /* 0x000fea0003800000 */
.L_x_9641:
        /* <DEDUP_REMOVED lines=18> */
.L_x_9644:
[----:B------:R-:W-:Y:S02]  /*7280*/  ISETP.GE.AND P0, PT, R24, RZ, PT ;  /* 0x000000ff1800720c */ /* 0x000fe40003f06270 */
[----:B------:R-:W-:-:S11]  /*7290*/  MOV R3, 0x3fd774eb ;  /* 0x3fd774eb00037802 */ /* 0x000fd60000000f00 */
[----:B------:R-:W-:-:S04]  /*72a0*/  @P0 FFMA.FTZ R0, R3, 0.93318945169448852539, -R0 ;  /* 0x3f6ee58103000823 */ /* 0x000fc80000010800 */
[----:B------:R-:W-:-:S07]  /*72b0*/  @!P0 FFMA.FTZ R0, R3, 0.93318945169448852539, R0 ;  /* 0x3f6ee58103008823 */ /* 0x000fce0000010000 */
.L_x_9645:
[----:B------:R-:W-:Y:S05]  /*72c0*/  BSYNC B0 ;  /* 0x0000000000007941 */ /* 0x000fea0003800000 */
.L_x_9643:
        /* <DEDUP_REMOVED lines=27> */
.L_x_9633:
        /* <DEDUP_REMOVED lines=32> */
[----:B------:R-:W-:Y:S05]  /*7680*/  CALL.REL.NOINC `($__internal_18_$__cuda_sm3x_div_rn_ftz_f32_slowpath) ;  /* 0x0000022000207944 */ /* 0x000fea0003c00000 */
.L_x_9647:
[----:B------:R-:W-:Y:S05]  /*7690*/  BSYNC B4 ;  /* 0x0000000000047941 */ /* 0x000fea0003800000 */
.L_x_9646:
        /* <DEDUP_REMOVED lines=18> */
.L_x_9649:
[----:B------:R-:W-:Y:S02]  /*77c0*/  ISETP.GE.AND P0, PT, R24, RZ, PT ;  /* 0x000000ff1800720c */ /* 0x000fe40003f06270 */
[----:B------:R-:W-:-:S11]  /*77d0*/  MOV R3, 0x3fd774eb ;  /* 0x3fd774eb00037802 */ /* 0x000fd60000000f00 */
[----:B------:R-:W-:-:S04]  /*77e0*/  @P0 FFMA.FTZ R0, R3, 0.93318945169448852539, -R0 ;  /* 0x3f6ee58103000823 */ /* 0x000fc80000010800 */
[----:B------:R-:W-:-:S07]  /*77f0*/  @!P0 FFMA.FTZ R0, R3, 0.93318945169448852539, R0 ;  /* 0x3f6ee58103008823 */ /* 0x000fce0000010000 */
.L_x_9650:
[----:B------:R-:W-:Y:S05]  /*7800*/  BSYNC B0 ;  /* 0x0000000000007941 */ /* 0x000fea0003800000 */
.L_x_9648:
        /* <DEDUP_REMOVED lines=10> */
.L_x_9640:
[----:B------:R-:W-:Y:S05]  /*78b0*/  BSYNC B3 ;  /* 0x0000000000037941 */ /* 0x000fea0003800000 */
.L_x_9632:
[----:B------:R-:W-:Y:S01]  /*78c0*/  ISETP.NE.AND P0, PT, R9, RZ, PT ;  /* 0x000000ff0900720c */ /* 0x000fe20003f05270 */
[----:B------:R-:W-:Y:S01]  /*78d0*/  FADD.FTZ R8, R32, 0.69314718246459960938 ;  /* 0x3f31721820087421 */ /* 0x000fe20000010000 */
[----:B------:R-:W-:-:S11]  /*78e0*/  FADD.FTZ R0, |R0|, -RZ ;  /* 0x800000ff00007221 */ /* 0x000fd60000010200 */
[----:B------:R-:W-:Y:S01]  /*78f0*/  @!P0 FADD.FTZ R8, -R8, -RZ ;  /* 0x800000ff08088221 */ /* 0x000fe20000010100 */
[----:B------:R-:W-:Y:S06]  /*7900*/  BRA `(.L_x_9631) ;  /* 0x00000000003c7947 */ /* 0x000fec0003800000 */
.L_x_9591:
        /* <DEDUP_REMOVED lines=15> */
.L_x_9631:
[----:B------:R-:W-:Y:S05]  /*7a00*/  BSYNC B2 ;  /* 0x0000000000027941 */ /* 0x000fea0003800000 */
.L_x_9590:
        /* <DEDUP_REMOVED lines=10> */
.L_x_9652:
[----:B------:R-:W-:Y:S02]  /*7ab0*/  FSETP.GTU.FTZ.AND P0, PT, R3, +INF , PT ;  /* 0x7f8000000300780b */ /* 0x000fe40003f1c000 */
[----:B------:R-:W-:-:S11]  /*7ac0*/  MOV R9, R0 ;  /* 0x0000000000097202 */ /* 0x000fd60000000f00 */
[----:B------:R-:W-:-:S07]  /*7ad0*/  @!P0 MOV R8, R3 ;  /* 0x0000000300088202 */ /* 0x000fce0000000f00 */
.L_x_9653:
[----:B------:R-:W-:Y:S05]  /*7ae0*/  BSYNC B0 ;  /* 0x0000000000007941 */ /* 0x000fea0003800000 */
.L_x_9651:
        /* <DEDUP_REMOVED lines=9> */
[----:B---34-:R-:W-:Y:S02]  /*7b80*/  SHF.R.U32.HI R11, RZ, 0x1f, R27 ;  /* 0x0000001fff0b7819 */ /* 0x018fe4000001161b */
        /* <DEDUP_REMOVED lines=14> */
[CC--:B--2---:R-:W-:Y:S02]  /*7c70*/  VIMNMX R5, R6.reuse, R7.reuse, !PT ;  /* 0x0000000706057248 */ /* 0x0c4fe40007fe0100 */
        /* <DEDUP_REMOVED lines=83> */
.L_x_9662:
        /* <DEDUP_REMOVED lines=10> */
.L_x_9664:
[----:B------:R-:W-:-:S04]  /*8250*/  FADD.FTZ R4, -R0, R5 ;  /* 0x0000000500047221 */ /* 0x000fc80000010100 */
[----:B------:R-:W-:-:S07]  /*8260*/  FMUL.FTZ R4, R4, 0.5 ;  /* 0x3f00000004047820 */ /* 0x000fce0000410000 */
.L_x_9665:
[----:B------:R-:W-:Y:S05]  /*8270*/  BSYNC B1 ;  /* 0x0000000000017941 */ /* 0x000fea0003800000 */
.L_x_9663:
        /* <DEDUP_REMOVED lines=11> */
.L_x_9667:
[----:B------:R-:W-:-:S04]  /*8330*/  FADD.FTZ R7, R6, -R7 ;  /* 0x8000000706077221 */ /* 0x000fc80000010000 */
[----:B------:R-:W-:-:S07]  /*8340*/  FMUL.FTZ R7, R7, 0.5 ;  /* 0x3f00000007077820 */ /* 0x000fce0000410000 */
.L_x_9668:
[----:B------:R-:W-:Y:S05]  /*8350*/  BSYNC B1 ;  /* 0x0000000000017941 */ /* 0x000fea0003800000 */
.L_x_9666:
        /* <DEDUP_REMOVED lines=35> */
.L_x_9661:
[----:B------:R0:W1:Y:S02]  /*8590*/  MUFU.SQRT R10, R33 ;  /* 0x00000021000a7308 */ /* 0x0000640000002000 */
.L_x_9660:
[----:B------:R-:W-:Y:S05]  /*85a0*/  BSYNC B0 ;  /* 0x0000000000007941 */ /* 0x000fea0003800000 */
.L_x_9659:
        /* <DEDUP_REMOVED lines=24> */
.L_x_9675:
[----:B------:R-:W-:-:S04]  /*8730*/  FADD.FTZ R0, -R0, R5 ;  /* 0x0000000500007221 */ /* 0x000fc80000010100 */
[----:B------:R-:W-:-:S07]  /*8740*/  FMUL.FTZ R0, R0, 0.5 ;  /* 0x3f00000000007820 */ /* 0x000fce0000410000 */
.L_x_9676:
[----:B------:R-:W-:Y:S05]  /*8750*/  BSYNC B1 ;  /* 0x0000000000017941 */ /* 0x000fea0003800000 */
.L_x_9674:
        /* <DEDUP_REMOVED lines=10> */
.L_x_9678:
[----:B------:R-:W-:-:S04]  /*8800*/  FADD.FTZ R3, -R3, R6 ;  /* 0x0000000603037221 */ /* 0x000fc80000010100 */
[----:B------:R-:W-:-:S07]  /*8810*/  FMUL.FTZ R3, R3, 0.5 ;  /* 0x3f00000003037820 */ /* 0x000fce0000410000 */
.L_x_9679:
[----:B------:R-:W-:Y:S05]  /*8820*/  BSYNC B1 ;  /* 0x0000000000017941 */ /* 0x000fea0003800000 */
.L_x_9677:
[----:B------:R-:W-:Y:S01]  /*8830*/  FADD.FTZ R0, R3, R0 ;  /* 0x0000000003007221 */ /* 0x000fe20000010000 */
[----:B------:R-:W-:Y:S01]  /*8840*/  FADD.FTZ R25, R24, R25 ;  /* 0x0000001918197221 */ /* 0x000fe20000010000 */
[----:B------:R-:W-:-:S03]  /*8850*/  PLOP3.LUT P0, PT, PT, PT, PT, 0x80, 0x0 ;  /* 0x000000000000781c */ /* 0x000fc60003f0f070 */
[----:B------:R-:W-:-:S06]  /*8860*/  FMUL.FTZ R25, R25, R0 ;  /* 0x0000000019197220 */ /* 0x000fcc0000410000 */
[----:B------:R-:W4:Y:S01]  /*8870*/  MUFU.SQRT R25, R25 ;  /* 0x0000001900197308 */ /* 0x000f220000002000 */
[----:B------:R-:W-:Y:S05]  /*8880*/  BRA `(.L_x_9671) ;  /* 0x0000000000687947 */ /* 0x000fea0003800000 */
.L_x_9673:
        /* <DEDUP_REMOVED lines=15> */
.L_x_9672:
        /* <DEDUP_REMOVED lines=8> */
.L_x_9670:
[----:B------:R-:W-:Y:S01]  /*8a00*/  PLOP3.LUT P0, PT, PT, PT, PT, 0x80, 0x0 ;  /* 0x000000000000781c */ /* 0x000fe20003f0f070 */
[----:B------:R-:W-:Y:S01]  /*8a10*/  FMUL.FTZ R25, R25, 16777216 ;  /* 0x4b80000019197820 */ /* 0x000fe20000410000 */
[----:B------:R-:W-:-:S11]  /*8a20*/  FMUL.FTZ R24, R24, 16777216 ;  /* 0x4b80000018187820 */ /* 0x000fd60000410000 */
.L_x_9671:
[----:B------:R-:W-:Y:S05]  /*8a30*/  BSYNC B0 ;  /* 0x0000000000007941 */ /* 0x000fea0003800000 */
.L_x_9669:
        /* <DEDUP_REMOVED lines=33> */
.L_x_9682:
        /* <DEDUP_REMOVED lines=28> */
.L_x_9681:
        /* <DEDUP_REMOVED lines=20> */
.L_x_9686:
[----:B------:R-:W-:Y:S05]  /*8f50*/  BSYNC B4 ;  /* 0x0000000000047941 */ /* 0x000fea0003800000 */
.L_x_9685:
        /* <DEDUP_REMOVED lines=18> */
.L_x_9688:
[----:B------:R-:W-:Y:S02]  /*9080*/  ISETP.GE.AND P0, PT, R24, RZ, PT ;  /* 0x000000ff1800720c */ /* 0x000fe40003f06270 */
[----:B------:R-:W-:-:S11]  /*9090*/  MOV R3, 0x3fd774eb ;  /* 0x3fd774eb00037802 */ /* 0x000fd60000000f00 */
[----:B------:R-:W-:-:S04]  /*90a0*/  @P0 FFMA.FTZ R0, R3, 0.93318945169448852539, -R0 ;  /* 0x3f6ee58103000823 */ /* 0x000fc80000010800 */
[----:B------:R-:W-:-:S07]  /*90b0*/  @!P0 FFMA.FTZ R0, R3, 0.93318945169448852539, R0 ;  /* 0x3f6ee58103008823 */ /* 0x000fce0000010000 */
.L_x_9689:
[----:B------:R-:W-:Y:S05]  /*90c0*/  BSYNC B0 ;  /* 0x0000000000007941 */ /* 0x000fea0003800000 */
.L_x_9687:
        /* <DEDUP_REMOVED lines=11> */
.L_x_9684:
        /* <DEDUP_REMOVED lines=17> */
.L_x_9691:
[----:B------:R-:W-:Y:S05]  /*9290*/  BSYNC B4 ;  /* 0x0000000000047941 */ /* 0x000fea0003800000 */
.L_x_9690:
        /* <DEDUP_REMOVED lines=18> */
.L_x_9693:
[----:B------:R-:W-:Y:S02]  /*93c0*/  ISETP.GE.AND P0, PT, R24, RZ, PT ;  /* 0x000000ff1800720c */ /* 0x000fe40003f06270 */
[----:B------:R-:W-:-:S11]  /*93d0*/  MOV R3, 0x3fd774eb ;  /* 0x3fd774eb00037802 */ /* 0x000fd60000000f00 */
[----:B------:R-:W-:-:S04]  /*93e0*/  @P0 FFMA.FTZ R0, R3, 0.93318945169448852539, -R0 ;  /* 0x3f6ee58103000823 */ /* 0x000fc80000010800 */
[----:B------:R-:W-:-:S07]  /*93f0*/  @!P0 FFMA.FTZ R0, R3, 0.93318945169448852539, R0 ;  /* 0x3f6ee58103008823 */ /* 0x000fce0000010000 */
.L_x_9694:
[----:B------:R-:W-:Y:S05]  /*9400*/  BSYNC B0 ;  /* 0x0000000000007941 */ /* 0x000fea0003800000 */
.L_x_9692:
        /* <DEDUP_REMOVED lines=10> */
.L_x_9683:
[----:B------:R-:W-:Y:S05]  /*94b0*/  BSYNC B3 ;  /* 0x0000000000037941 */ /* 0x000fea0003800000 */
.L_x_9680:
[----:B------:R-:W-:-:S13]  /*94c0*/  ISETP.NE.AND P0, PT, R11, RZ, PT ;  /* 0x000000ff0b00720c */ /* 0x000fda0003f05270 */
[----:B-1----:R-:W-:Y:S01]  /*94d0*/  @!P0 FADD.FTZ R10, -R10, -RZ ;  /* 0x800000ff0a0a8221 */ /* 0x002fe20000010100 */
[----:B------:R-:W-:Y:S06]  /*94e0*/  BRA `(.L_x_9695) ;  /* 0x0000000c006c7947 */ /* 0x000fec0003800000 */
.L_x_9658:
[----:B------:R-:W-:Y:S01]  /*94f0*/  FADD.FTZ R0, -R26, 6.1232342629258392722e-17 ;  /* 0x248d31321a007421 */ /* 0x000fe20000010100 */
[----:B------:R-:W-:-:S03]  /*9500*/  FADD.FTZ R10, -R27, -RZ ;  /* 0x800000ff1b0a7221 */ /* 0x000fc60000010100 */
[----:B------:R-:W-:Y:S01]  /*9510*/  FADD.FTZ R0, R0, 1.5707963705062866211 ;  /* 0x3fc90fdb00007421 */ /* 0x000fe20000010000 */
[----:B------:R-:W-:Y:S06]  /*9520*/  BRA `(.L_x_9695) ;  /* 0x0000000c005c7947 */ /* 0x000fec0003800000 */
.L_x_9657:
[----:B------:R-:W-:Y:S01]  /*9530*/  MOV R0, RZ ;  /* 0x000000ff00007202 */ /* 0x000fe20000000f00 */
[----:B------:R-:W-:Y:S01]  /*9540*/  FADD.FTZ R10, -R27, -RZ ;  /* 0x800000ff1b0a7221 */ /* 0x000fe20000010100 */
[----:B------:R-:W-:Y:S06]  /*9550*/  BRA `(.L_x_9695) ;  /* 0x0000000c00507947 */ /* 0x000fec0003800000 */
.L_x_9656:
        /* <DEDUP_REMOVED lines=23> */
[----:B--2---:R-:W-:Y:S05]  /*96d0*/  CALL.REL.NOINC `($__internal_18_$__cuda_sm3x_div_rn_ftz_f32_slowpath) ;  /* 0x00000200000c7944 */ /* 0x004fea0003c00000 */
.L_x_9700:
[----:B------:R-:W-:Y:S05]  /*96e0*/  BSYNC B4 ;  /* 0x0000000000047941 */ /* 0x000fea0003800000 */
.L_x_9699:
        /* <DEDUP_REMOVED lines=18> */
.L_x_9702:
[----:B------:R-:W-:Y:S02]  /*9810*/  ISETP.GE.AND P0, PT, R26, RZ, PT ;  /* 0x000000ff1a00720c */ /* 0x000fe40003f06270 */
[----:B------:R-:W-:-:S11]  /*9820*/  MOV R3, 0x3fd774eb ;  /* 0x3fd774eb00037802 */ /* 0x000fd60000000f00 */
[----:B------:R-:W-:-:S04]  /*9830*/  @P0 FFMA.FTZ R0, R3, 0.93318945169448852539, -R0 ;  /* 0x3f6ee58103000823 */ /* 0x000fc80000010800 */
[----:B------:R-:W-:-:S07]  /*9840*/  @!P0 FFMA.FTZ R0, R3, 0.93318945169448852539, R0 ;  /* 0x3f6ee58103008823 */ /* 0x000fce0000010000 */
.L_x_9703:
[----:B------:R-:W-:Y:S05]  /*9850*/  BSYNC B0 ;  /* 0x0000000000007941 */ /* 0x000fea0003800000 */
.L_x_9701:
        /* <DEDUP_REMOVED lines=13> */
.L_x_9698:
        /* <DEDUP_REMOVED lines=12> */
.L_x_9706:
[----:B------:R-:W-:Y:S05]  /*99f0*/  BSYNC B4 ;  /* 0x0000000000047941 */ /* 0x000fea0003800000 */
.L_x_9705:
        /* <DEDUP_REMOVED lines=18> */
.L_x_9708:
[----:B------:R-:W-:Y:S02]  /*9b20*/  ISETP.GE.AND P0, PT, R26, RZ, PT ;  /* 0x000000ff1a00720c */ /* 0x000fe40003f06270 */
[----:B------:R-:W-:-:S11]  /*9b30*/  MOV R3, 0x3fd774eb ;  /* 0x3fd774eb00037802 */ /* 0x000fd60000000f00 */
[----:B------:R-:W-:-:S04]  /*9b40*/  @P0 FFMA.FTZ R0, R3, 0.93318945169448852539, -R0 ;  /* 0x3f6ee58103000823 */ /* 0x000fc80000010800 */
[----:B------:R-:W-:-:S07]  /*9b50*/  @!P0 FFMA.FTZ R0, R3, 0.93318945169448852539, R0 ;  /* 0x3f6ee58103008823 */ /* 0x000fce0000010000 */
.L_x_9709:
[----:B------:R-:W-:Y:S05]  /*9b60*/  BSYNC B0 ;  /* 0x0000000000007941 */ /* 0x000fea0003800000 */
.L_x_9707:
        /* <DEDUP_REMOVED lines=27> */
.L_x_9697:
        /* <DEDUP_REMOVED lines=33> */
.L_x_9711:
[----:B------:R-:W-:Y:S05]  /*9f30*/  BSYNC B4 ;  /* 0x0000000000047941 */ /* 0x000fea0003800000 */
.L_x_9710:
        /* <DEDUP_REMOVED lines=18> */
.L_x_9713:
[----:B------:R-:W-:Y:S02]  /*a060*/  ISETP.GE.AND P0, PT, R26, RZ, PT ;  /* 0x000000ff1a00720c */ /* 0x000fe40003f06270 */
[----:B------:R-:W-:-:S11]  /*a070*/  MOV R3, 0x3fd774eb ;  /* 0x3fd774eb00037802 */ /* 0x000fd60000000f00 */
[----:B------:R-:W-:-:S04]  /*a080*/  @P0 FFMA.FTZ R0, R3, 0.93318945169448852539, -R0 ;  /* 0x3f6ee58103000823 */ /* 0x000fc80000010800 */
[----:B------:R-:W-:-:S07]  /*a090*/  @!P0 FFMA.FTZ R0, R3, 0.93318945169448852539, R0 ;  /* 0x3f6ee58103008823 */ /* 0x000fce0000010000 */
.L_x_9714:
[----:B------:R-:W-:Y:S05]  /*a0a0*/  BSYNC B0 ;  /* 0x0000000000007941 */ /* 0x000fea0003800000 */
.L_x_9712:
        /* <DEDUP_REMOVED lines=10> */
.L_x_9704:
[----:B------:R-:W-:Y:S05]  /*a150*/  BSYNC B3 ;  /* 0x0000000000037941 */ /* 0x000fea0003800000 */
.L_x_9696:
[----:B------:R-:W-:Y:S01]  /*a160*/  ISETP.NE.AND P0, PT, R11, RZ, PT ;  /* 0x000000ff0b00720c */ /* 0x000fe20003f05270 */
[----:B------:R-:W-:Y:S01]  /*a170*/  FADD.FTZ R10, R32, 0.69314718246459960938 ;  /* 0x3f317218200a7421 */ /* 0x000fe20000010000 */
[----:B------:R-:W-:-:S11]  /*a180*/  FADD.FTZ R0, |R0|, -RZ ;  /* 0x800000ff00007221 */ /* 0x000fd60000010200 */
[----:B------:R-:W-:Y:S01]  /*a190*/  @!P0 FADD.FTZ R10, -R10, -RZ ;  /* 0x800000ff0a0a8221 */ /* 0x000fe20000010100 */
[----:B------:R-:W-:Y:S06]  /*a1a0*/  BRA `(.L_x_9695) ;  /* 0x00000000003c7947 */ /* 0x000fec0003800000 */
.L_x_9655:
        /* <DEDUP_REMOVED lines=15> */
.L_x_9695:
[----:B------:R-:W-:Y:S05]  /*a2a0*/  BSYNC B2 ;  /* 0x0000000000027941 */ /* 0x000fea0003800000 */
.L_x_9654:
[----:B------:R-:W-:Y:S01]  /*a2b0*/  FSETP.GTU.FTZ.AND P0, PT, |R0|, +INF , PT ;  /* 0x7f8000000000780b */ /* 0x000fe20003f1c200 */
[----:B------:R-:W-:Y:S01]  /*a2c0*/  BSSY B0, `(.L_x_9715) ;  /* 0x000000c000007945 */ /* 0x000fe20003800000 */
[----:B------:R-:W-:-:S11]  /*a2d0*/  FADD.FTZ R3, |R10|, -RZ ;  /* 0x800000ff0a037221 */ /* 0x000fd60000010200 */
[----:B------:R-:W-:Y:S05]  /*a2e0*/  @P0 BRA `(.L_x_9716) ;  /* 0x0000000000180947 */ /* 0x000fea0003800000 */
[----:B------:R-:W-:Y:S02]  /*a2f0*/  FSETP.GTU.FTZ.AND P0, PT, R3, +INF , PT ;  /* 0x7f8000000300780b */ /* 0x000fe40003f1c000 */
[----:B---34-:R-:W-:-:S11]  /*a300*/  MOV R11, R10 ;  /* 0x0000000a000b7202 */ /* 0x018fd60000000f00 */
[----:B------:R-:W-:Y:S05]  /*a310*/  @P0 BRA `(.L_x_9717) ;  /* 0x0000000000180947 */ /* 0x000fea0003800000 */
[----:B------:R-:W-:Y:S02]  /*a320*/  LOP3.LUT R11, R0, 0x80000000, R27, 0xb8, !PT ;  /* 0x80000000000b7812 */ /* 0x000fe400078eb81b */
[----:B------:R-:W-:Y:S01]  /*a330*/  MOV R10, R3 ;  /* 0x00000003000a7202 */ /* 0x000fe20000000f00 */
[----:B------:R-:W-:Y:S06]  /*a340*/  BRA `(.L_x_9717) ;  /* 0x00000000000c7947 */ /* 0x000fec0003800000 */
.L_x_9716:
[----:B------:R-:W-:Y:S02]  /*a350*/  FSETP.GTU.FTZ.AND P0, PT, R3, +INF , PT ;  /* 0x7f8000000300780b */ /* 0x000fe40003f1c000 */
[----:B---34-:R-:W-:-:S11]  /*a360*/  MOV R11, R0 ;  /* 0x00000000000b7202 */ /* 0x018fd60000000f00 */
[----:B------:R-:W-:-:S07]  /*a370*/  @!P0 MOV R10, R3 ;  /* 0x00000003000a8202 */ /* 0x000fce0000000f00 */
.L_x_9717:
[----:B------:R-:W-:Y:S05]  /*a380*/  BSYNC B0 ;  /* 0x0000000000007941 */ /* 0x000fea0003800000 */
.L_x_9715:
        /* <DEDUP_REMOVED lines=108> */
.L_x_9726:
        /* <DEDUP_REMOVED lines=10> */
.L_x_9728:
[----:B------:R-:W-:-:S04]  /*aaf0*/  FADD.FTZ R4, -R0, R5 ;  /* 0x0000000500047221 */ /* 0x000fc80000010100 */
[----:B------:R-:W-:-:S07]  /*ab00*/  FMUL.FTZ R4, R4, 0.5 ;  /* 0x3f00000004047820 */ /* 0x000fce0000410000 */
.L_x_9729:
[----:B------:R-:W-:Y:S05]  /*ab10*/  BSYNC B1 ;  /* 0x0000000000017941 */ /* 0x000fea0003800000 */
.L_x_9727:
        /* <DEDUP_REMOVED lines=11> */
.L_x_9731:
[----:B------:R-:W-:-:S04]  /*abd0*/  FADD.FTZ R7, R6, -R7 ;  /* 0x8000000706077221 */ /* 0x000fc80000010000 */
[----:B------:R-:W-:-:S07]  /*abe0*/  FMUL.FTZ R7, R7, 0.5 ;  /* 0x3f00000007077820 */ /* 0x000fce0000410000 */
.L_x_9732:
[----:B------:R-:W-:Y:S05]  /*abf0*/  BSYNC B1 ;  /* 0x0000000000017941 */ /* 0x000fea0003800000 */
.L_x_9730:
        /* <DEDUP_REMOVED lines=35> */
.L_x_9725:
[----:B------:R0:W1:Y:S02]  /*ae30*/  MUFU.SQRT R24, R33 ;  /* 0x0000002100187308 */ /* 0x0000640000002000 */
.L_x_9724:
[----:B------:R-:W-:Y:S05]  /*ae40*/  BSYNC B0 ;  /* 0x0000000000007941 */ /* 0x000fea0003800000 */
.L_x_9723:
        /* <DEDUP_REMOVED lines=24> */
.L_x_9739:
[----:B------:R-:W-:-:S04]  /*afd0*/  FADD.FTZ R0, -R0, R5 ;  /* 0x0000000500007221 */ /* 0x000fc80000010100 */
[----:B------:R-:W-:-:S07]  /*afe0*/  FMUL.FTZ R0, R0, 0.5 ;  /* 0x3f00000000007820 */ /* 0x000fce0000410000 */
.L_x_9740:
[----:B------:R-:W-:Y:S05]  /*aff0*/  BSYNC B1 ;  /* 0x0000000000017941 */ /* 0x000fea0003800000 */
.L_x_9738:
        /* <DEDUP_REMOVED lines=10> */
.L_x_9742:
[----:B------:R-:W-:-:S04]  /*b0a0*/  FADD.FTZ R3, -R3, R6 ;  /* 0x0000000603037221 */ /* 0x000fc80000010100 */
[----:B------:R-:W-:-:S07]  /*b0b0*/  FMUL.FTZ R3, R3, 0.5 ;  /* 0x3f00000003037820 */ /* 0x000fce0000410000 */
.L_x_9743:
[----:B------:R-:W-:Y:S05]  /*b0c0*/  BSYNC B1 ;  /* 0x0000000000017941 */ /* 0x000fea0003800000 */
.L_x_9741:
[----:B------:R-:W-:Y:S01]  /*b0d0*/  FADD.FTZ R0, R3, R0 ;  /* 0x0000000003007221 */ /* 0x000fe20000010000 */
[----:B------:R-:W-:Y:S01]  /*b0e0*/  FADD.FTZ R27, R26, R27 ;  /* 0x0000001b1a1b7221 */ /* 0x000fe20000010000 */
[----:B------:R-:W-:-:S03]  /*b0f0*/  PLOP3.LUT P0, PT, PT, PT, PT, 0x80, 0x0 ;  /* 0x000000000000781c */ /* 0x000fc60003f0f070 */
[----:B------:R-:W-:-:S06]  /*b100*/  FMUL.FTZ R27, R27, R0 ;  /* 0x000000001b1b7220 */ /* 0x000fcc0000410000 */
[----:B------:R-:W4:Y:S01]  /*b110*/  MUFU.SQRT R27, R27 ;  /* 0x0000001b001b7308 */ /* 0x000f220000002000 */
[----:B------:R-:W-:Y:S05]  /*b120*/  BRA `(.L_x_9735) ;  /* 0x0000000000687947 */ /* 0x000fea0003800000 */
.L_x_9737:
        /* <DEDUP_REMOVED lines=15> */
.L_x_9736:
        /* <DEDUP_REMOVED lines=8> */
.L_x_9734:
[----:B------:R-:W-:Y:S01]  /*b2a0*/  PLOP3.LUT P0, PT, PT, PT, PT, 0x80, 0x0 ;  /* 0x000000000000781c */ /* 0x000fe20003f0f070 */
[----:B------:R-:W-:Y:S01]  /*b2b0*/  FMUL.FTZ R27, R27, 16777216 ;  /* 0x4b8000001b1b7820 */ /* 0x000fe20000410000 */
[----:B------:R-:W-:-:S11]  /*b2c0*/  FMUL.FTZ R26, R26, 16777216 ;  /* 0x4b8000001a1a7820 */ /* 0x000fd60000410000 */
.L_x_9735:
[----:B------:R-:W-:Y:S05]  /*b2d0*/  BSYNC B0 ;  /* 0x0000000000007941 */ /* 0x000fea0003800000 */
.L_x_9733:
        /* <DEDUP_REMOVED lines=33> */
.L_x_9746:
        /* <DEDUP_REMOVED lines=28> */
.L_x_9745:
        /* <DEDUP_REMOVED lines=20> */
.L_x_9750:
[----:B------:R-:W-:Y:S05]  /*b7f0*/  BSYNC B4 ;  /* 0x0000000000047941 */ /* 0x000fea0003800000 */
.L_x_9749:
        /* <DEDUP_REMOVED lines=18> */
.L_x_9752:
[----:B------:R-:W-:Y:S02]  /*b920*/  ISETP.GE.AND P0, PT, R26, RZ, PT ;  /* 0x000000ff1a00720c */ /* 0x000fe40003f06270 */
[----:B------:R-:W-:-:S11]  /*b930*/  MOV R3, 0x3fd774eb ;  /* 0x3fd774eb00037802 */ /* 0x000fd60000000f00 */
[----:B------:R-:W-:-:S04]  /*b940*/  @P0 FFMA.FTZ R0, R3, 0.93318945169448852539, -R0 ;  /* 0x3f6ee58103000823 */ /* 0x000fc80000010800 */
[----:B------:R-:W-:-:S07]  /*b950*/  @!P0 FFMA.FTZ R0, R3, 0.93318945169448852539, R0 ;  /* 0x3f6ee58103008823 */ /* 0x000fce0000010000 */
.L_x_9753:
[----:B------:R-:W-:Y:S05]  /*b960*/  BSYNC B0 ;  /* 0x0000000000007941 */ /* 0x000fea0003800000 */
.L_x_9751:
        /* <DEDUP_REMOVED lines=11> */
.L_x_9748:
        /* <DEDUP_REMOVED lines=17> */
.L_x_9755:
[----:B------:R-:W-:Y:S05]  /*bb30*/  BSYNC B4 ;  /* 0x0000000000047941 */ /* 0x000fea0003800000 */
.L_x_9754:
        /* <DEDUP_REMOVED lines=18> */
.L_x_9757:
[----:B------:R-:W-:Y:S02]  /*bc60*/  ISETP.GE.AND P0, PT, R26, RZ, PT ;  /* 0x000000ff1a00720c */ /* 0x000fe40003f06270 */
[----:B------:R-:W-:-:S11]  /*bc70*/  MOV R3, 0x3fd774eb ;  /* 0x3fd774eb00037802 */ /* 0x000fd60000000f00 */
[----:B------:R-:W-:-:S04]  /*bc80*/  @P0 FFMA.FTZ R0, R3, 0.93318945169448852539, -R0 ;  /* 0x3f6ee58103000823 */ /* 0x000fc80000010800 */
[----:B------:R-:W-:-:S07]  /*bc90*/  @!P0 FFMA.FTZ R0, R3, 0.93318945169448852539, R0 ;  /* 0x3f6ee58103008823 */ /* 0x000fce0000010000 */
.L_x_9758:
[----:B------:R-:W-:Y:S05]  /*bca0*/  BSYNC B0 ;  /* 0x0000000000007941 */ /* 0x000fea0003800000 */
.L_x_9756:
        /* <DEDUP_REMOVED lines=10> */
.L_x_9747:
[----:B------:R-:W-:Y:S05]  /*bd50*/  BSYNC B3 ;  /* 0x0000000000037941 */ /* 0x000fea0003800000 */
.L_x_9744:
[----:B------:R-:W-:-:S13]  /*bd60*/  ISETP.NE.AND P0, PT, R25, RZ, PT ;  /* 0x000000ff1900720c */ /* 0x000fda0003f05270 */
[----:B-1----:R-:W-:Y:S01]  /*bd70*/  @!P0 FADD.FTZ R24, -R24, -RZ ;  /* 0x800000ff18188221 */ /* 0x002fe20000010100 */
[----:B------:R-:W-:Y:S06]  /*bd80*/  BRA `(.L_x_9759) ;  /* 0x0000000c006c7947 */ /* 0x000fec0003800000 */
.L_x_9722:
[----:B------:R-:W-:Y:S01]  /*bd90*/  FADD.FTZ R0, -R20, 6.1232342629258392722e-17 ;  /* 0x248d313214007421 */ /* 0x000fe20000010100 */
[----:B------:R-:W-:-:S03]  /*bda0*/  FADD.FTZ R24, -R21, -RZ ;  /* 0x800000ff15187221 */ /* 0x000fc60000010100 */
[----:B------:R-:W-:Y:S01]  /*bdb0*/  FADD.FTZ R0, R0, 1.5707963705062866211 ;  /* 0x3fc90fdb00007421 */ /* 0x000fe20000010000 */
[----:B------:R-:W-:Y:S06]  /*bdc0*/  BRA `(.L_x_9759) ;  /* 0x0000000c005c7947 */ /* 0x000fec0003800000 */
.L_x_9721:
[----:B------:R-:W-:Y:S01]  /*bdd0*/  MOV R0, RZ ;  /* 0x000000ff00007202 */ /* 0x000fe20000000f00 */
[----:B------:R-:W-:Y:S01]  /*bde0*/  FADD.FTZ R24, -R21, -RZ ;  /* 0x800000ff15187221 */ /* 0x000fe20000010100 */
[----:B------:R-:W-:Y:S06]  /*bdf0*/  BRA `(.L_x_9759) ;  /* 0x0000000c00507947 */ /* 0x000fec0003800000 */
.L_x_9720:
        /* <DEDUP_REMOVED lines=24> */
.L_x_9764:
[----:B------:R-:W-:Y:S05]  /*bf80*/  BSYNC B4 ;  /* 0x0000000000047941 */ /* 0x000fea0003800000 */
.L_x_9763:
        /* <DEDUP_REMOVED lines=18> */
.L_x_9766:
[----:B------:R-:W-:Y:S02]  /*c0b0*/  ISETP.GE.AND P0, PT, R20, RZ, PT ;  /* 0x000000ff1400720c */ /* 0x000fe40003f06270 */
[----:B------:R-:W-:-:S11]  /*c0c0*/  MOV R3, 0x3fd774eb ;  /* 0x3fd774eb00037802 */ /* 0x000fd60000000f00 */
[----:B------:R-:W-:-:S04]  /*c0d0*/  @P0 FFMA.FTZ R0, R3, 0.93318945169448852539, -R0 ;  /* 0x3f6ee58103000823 */ /* 0x000fc80000010800 */
[----:B------:R-:W-:-:S07]  /*c0e0*/  @!P0 FFMA.FTZ R0, R3, 0.93318945169448852539, R0 ;  /* 0x3f6ee58103008823 */ /* 0x000fce0000010000 */
.L_x_9767:
[----:B------:R-:W-:Y:S05]  /*c0f0*/  BSYNC B0 ;  /* 0x0000000000007941 */ /* 0x000fea0003800000 */
.L_x_9765:
        /* <DEDUP_REMOVED lines=13> */
.L_x_9762:
        /* <DEDUP_REMOVED lines=12> */
.L_x_9770:
[----:B------:R-:W-:Y:S05]  /*c290*/  BSYNC B4 ;  /* 0x0000000000047941 */ /* 0x000fea0003800000 */
.L_x_9769:
        /* <DEDUP_REMOVED lines=18> */
.L_x_9772:
[----:B------:R-:W-:Y:S02]  /*c3c0*/  ISETP.GE.AND P0, PT, R20, RZ, PT ;  /* 0x000000ff1400720c */ /* 0x000fe40003f06270 */
[----:B------:R-:W-:-:S11]  /*c3d0*/  MOV R3, 0x3fd774eb ;  /* 0x3fd774eb00037802 */ /* 0x000fd60000000f00 */
[----:B------:R-:W-:-:S04]  /*c3e0*/  @P0 FFMA.FTZ R0, R3, 0.93318945169448852539, -R0 ;  /* 0x3f6ee58103000823 */ /* 0x000fc80000010800 */
[----:B------:R-:W-:-:S07]  /*c3f0*/  @!P0 FFMA.FTZ R0, R3, 0.93318945169448852539, R0 ;  /* 0x3f6ee58103008823 */ /* 0x000fce0000010000 */
.L_x_9773:
[----:B------:R-:W-:Y:S05]  /*c400*/  BSYNC B0 ;  /* 0x0000000000007941 */ /* 0x000fea0003800000 */
.L_x_9771:
        /* <DEDUP_REMOVED lines=27> */
.L_x_9761:
        /* <DEDUP_REMOVED lines=33> */
.L_x_9775:
[----:B------:R-:W-:Y:S05]  /*c7d0*/  BSYNC B4 ;  /* 0x0000000000047941 */ /* 0x000fea0003800000 */
.L_x_9774:
        /* <DEDUP_REMOVED lines=18> */
.L_x_9777:
[----:B------:R-:W-:Y:S02]  /*c900*/  ISETP.GE.AND P0, PT, R20, RZ, PT ;  /* 0x000000ff1400720c */ /* 0x000fe40003f06270 */
[----:B------:R-:W-:-:S11]  /*c910*/  MOV R3, 0x3fd774eb ;  /* 0x3fd774eb00037802 */ /* 0x000fd60000000f00 */
[----:B------:R-:W-:-:S04]  /*c920*/  @P0 FFMA.FTZ R0, R3, 0.93318945169448852539, -R0 ;  /* 0x3f6ee58103000823 */ /* 0x000fc80000010800 */
[----:B------:R-:W-:-:S07]  /*c930*/  @!P0 FFMA.FTZ R0, R3, 0.93318945169448852539, R0 ;  /* 0x3f6ee58103008823 */ /* 0x000fce0000010000 */
.L_x_9778:
[----:B------:R-:W-:Y:S05]  /*c940*/  BSYNC B0 ;  /* 0x0000000000007941 */ /* 0x000fea0003800000 */
.L_x_9776:
        /* <DEDUP_REMOVED lines=10> */
.L_x_9768:
[----:B------:R-:W-:Y:S05]  /*c9f0*/  BSYNC B3 ;  /* 0x0000000000037941 */ /* 0x000fea0003800000 */
.L_x_9760:
[----:B------:R-:W-:Y:S01]  /*ca00*/  ISETP.NE.AND P0, PT, R25, RZ, PT ;  /* 0x000000ff1900720c */ /* 0x000fe20003f05270 */
[----:B------:R-:W-:Y:S01]  /*ca10*/  FADD.FTZ R24, R32, 0.69314718246459960938 ;  /* 0x3f31721820187421 */ /* 0x000fe20000010000 */
[----:B------:R-:W-:-:S11]  /*ca20*/  FADD.FTZ R0, |R0|, -RZ ;  /* 0x800000ff00007221 */ /* 0x000fd60000010200 */
[----:B------:R-:W-:Y:S01]  /*ca30*/  @!P0 FADD.FTZ R24, -R24, -RZ ;  /* 0x800000ff18188221 */ /* 0x000fe20000010100 */
[----:B------:R-:W-:Y:S06]  /*ca40*/  BRA `(.L_x_9759) ;  /* 0x00000000003c7947 */ /* 0x000fec0003800000 */
.L_x_9719:
        /* <DEDUP_REMOVED lines=15> */
.L_x_9759:
[----:B------:R-:W-:Y:S05]  /*cb40*/  BSYNC B2 ;  /* 0x0000000000027941 */ /* 0x000fea0003800000 */
.L_x_9718:
        /* <DEDUP_REMOVED lines=10> */
.L_x_9780:
[----:B------:R-:W-:Y:S02]  /*cbf0*/  FSETP.GTU.FTZ.AND P0, PT, R3, +INF , PT ;  /* 0x7f8000000300780b */ /* 0x000fe40003f1c000 */
[----:B------:R-:W-:-:S11]  /*cc00*/  MOV R25, R0 ;  /* 0x0000000000197202 */ /* 0x000fd60000000f00 */
[----:B------:R-:W-:-:S07]  /*cc10*/  @!P0 MOV R24, R3 ;  /* 0x0000000300188202 */ /* 0x000fce0000000f00 */
.L_x_9781:
[----:B------:R-:W-:Y:S05]  /*cc20*/  BSYNC B0 ;  /* 0x0000000000007941 */ /* 0x000fea0003800000 */
.L_x_9779:
        /* <DEDUP_REMOVED lines=28> */
[----:B---34-:R-:W-:Y:S02]  /*cdf0*/  IADD3 R27, -R20, 0x7e800000, RZ ;  /* 0x7e800000141b7810 */ /* 0x018fe40007ffe1ff */
        /* <DEDUP_REMOVED lines=79> */
.L_x_9790:
        /* <DEDUP_REMOVED lines=10> */
.L_x_9792:
[----:B------:R-:W-:-:S04]  /*d390*/  FADD.FTZ R4, -R0, R5 ;  /* 0x0000000500047221 */ /* 0x000fc80000010100 */
[----:B------:R-:W-:-:S07]  /*d3a0*/  FMUL.FTZ R4, R4, 0.5 ;  /* 0x3f00000004047820 */ /* 0x000fce0000410000 */
.L_x_9793:
[----:B------:R-:W-:Y:S05]  /*d3b0*/  BSYNC B1 ;  /* 0x0000000000017941 */ /* 0x000fea0003800000 */
.L_x_9791:
        /* <DEDUP_REMOVED lines=11> */
.L_x_9795:
[----:B------:R-:W-:-:S04]  /*d470*/  FADD.FTZ R7, R6, -R7 ;  /* 0x8000000706077221 */ /* 0x000fc80000010000 */
[----:B------:R-:W-:-:S07]  /*d480*/  FMUL.FTZ R7, R7, 0.5 ;  /* 0x3f00000007077820 */ /* 0x000fce0000410000 */
.L_x_9796:
[----:B------:R-:W-:Y:S05]  /*d490*/  BSYNC B1 ;  /* 0x0000000000017941 */ /* 0x000fea0003800000 */
.L_x_9794:
        /* <DEDUP_REMOVED lines=35> */
.L_x_9789:
[----:B------:R0:W1:Y:S02]  /*d6d0*/  MUFU.SQRT R20, R33 ;  /* 0x0000002100147308 */ /* 0x0000640000002000 */
.L_x_9788:
[----:B------:R-:W-:Y:S05]  /*d6e0*/  BSYNC B0 ;  /* 0x0000000000007941 */ /* 0x000fea0003800000 */
.L_x_9787:
        /* <DEDUP_REMOVED lines=24> */
.L_x_9803:
[----:B------:R-:W-:-:S04]  /*d870*/  FADD.FTZ R0, -R0, R5 ;  /* 0x0000000500007221 */ /* 0x000fc80000010100 */
[----:B------:R-:W-:-:S07]  /*d880*/  FMUL.FTZ R0, R0, 0.5 ;  /* 0x3f00000000007820 */ /* 0x000fce0000410000 */
.L_x_9804:
[----:B------:R-:W-:Y:S05]  /*d890*/  BSYNC B1 ;  /* 0x0000000000017941 */ /* 0x000fea0003800000 */
.L_x_9802:
        /* <DEDUP_REMOVED lines=10> */
.L_x_9806:
[----:B------:R-:W-:-:S04]  /*d940*/  FADD.FTZ R3, -R3, R6 ;  /* 0x0000000603037221 */ /* 0x000fc80000010100 */
[----:B------:R-:W-:-:S07]  /*d950*/  FMUL.FTZ R3, R3, 0.5 ;  /* 0x3f00000003037820 */ /* 0x000fce0000410000 */
.L_x_9807:
[----:B------:R-:W-:Y:S05]  /*d960*/  BSYNC B1 ;  /* 0x0000000000017941 */ /* 0x000fea0003800000 */
.L_x_9805:
[----:B------:R-:W-:Y:S01]  /*d970*/  FADD.FTZ R0, R3, R0 ;  /* 0x0000000003007221 */ /* 0x000fe20000010000 */
[----:B------:R-:W-:Y:S01]  /*d980*/  FADD.FTZ R27, R26, R27 ;  /* 0x0000001b1a1b7221 */ /* 0x000fe20000010000 */
[----:B------:R-:W-:-:S03]  /*d990*/  PLOP3.LUT P0, PT, PT, PT, PT, 0x80, 0x0 ;  /* 0x000000000000781c */ /* 0x000fc60003f0f070 */
[----:B------:R-:W-:-:S06]  /*d9a0*/  FMUL.FTZ R27, R27, R0 ;  /* 0x000000001b1b7220 */ /* 0x000fcc0000410000 */
[----:B------:R-:W4:Y:S01]  /*d9b0*/  MUFU.SQRT R27, R27 ;  /* 0x0000001b001b7308 */ /* 0x000f220000002000 */
[----:B------:R-:W-:Y:S05]  /*d9c0*/  BRA `(.L_x_9799) ;  /* 0x0000000000687947 */ /* 0x000fea0003800000 */
.L_x_9801:
        /* <DEDUP_REMOVED lines=15> */
.L_x_9800:
        /* <DEDUP_REMOVED lines=8> */
.L_x_9798:
[----:B------:R-:W-:Y:S01]  /*db40*/  PLOP3.LUT P0, PT, PT, PT, PT, 0x80, 0x0 ;  /* 0x000000000000781c */ /* 0x000fe20003f0f070 */
[----:B------:R-:W-:Y:S01]  /*db50*/  FMUL.FTZ R27, R27, 16777216 ;  /* 0x4b8000001b1b7820 */ /* 0x000fe20000410000 */
[----:B------:R-:W-:-:S11]  /*db60*/  FMUL.FTZ R26, R26, 16777216 ;  /* 0x4b8000001a1a7820 */ /* 0x000fd60000410000 */
.L_x_9799:
[----:B------:R-:W-:Y:S05]  /*db70*/  BSYNC B0 ;  /* 0x0000000000007941 */ /* 0x000fea0003800000 */
.L_x_9797:
        /* <DEDUP_REMOVED lines=33> */
.L_x_9810:
        /* <DEDUP_REMOVED lines=28> */
.L_x_9809:
        /* <DEDUP_REMOVED lines=20> */
.L_x_9814:
[----:B------:R-:W-:Y:S05]  /*e090*/  BSYNC B4 ;  /* 0x0000000000047941 */ /* 0x000fea0003800000 */
.L_x_9813:
        /* <DEDUP_REMOVED lines=18> */
.L_x_9816:
[----:B------:R-:W-:Y:S02]  /*e1c0*/  ISETP.GE.AND P0, PT, R26, RZ, PT ;  /* 0x000000ff1a00720c */ /* 0x000fe40003f06270 */
[----:B------:R-:W-:-:S11]  /*e1d0*/  MOV R3, 0x3fd774eb ;  /* 0x3fd774eb00037802 */ /* 0x000fd60000000f00 */
[----:B------:R-:W-:-:S04]  /*e1e0*/  @P0 FFMA.FTZ R0, R3, 0.93318945169448852539, -R0 ;  /* 0x3f6ee58103000823 */ /* 0x000fc80000010800 */
[----:B------:R-:W-:-:S07]  /*e1f0*/  @!P0 FFMA.FTZ R0, R3, 0.93318945169448852539, R0 ;  /* 0x3f6ee58103008823 */ /* 0x000fce0000010000 */
.L_x_9817:
[----:B------:R-:W-:Y:S05]  /*e200*/  BSYNC B0 ;  /* 0x0000000000007941 */ /* 0x000fea0003800000 */
.L_x_9815:
        /* <DEDUP_REMOVED lines=11> */
.L_x_9812:
        /* <DEDUP_REMOVED lines=17> */
.L_x_9819:
[----:B------:R-:W-:Y:S05]  /*e3d0*/  BSYNC B4 ;  /* 0x0000000000047941 */ /* 0x000fea0003800000 */
.L_x_9818:
        /* <DEDUP_REMOVED lines=18> */
.L_x_9821:
[----:B------:R-:W-:Y:S02]  /*e500*/  ISETP.GE.AND P0, PT, R26, RZ, PT ;  /* 0x000000ff1a00720c */ /* 0x000fe40003f06270 */
[----:B------:R-:W-:-:S11]  /*e510*/  MOV R3, 0x3fd774eb ;  /* 0x3fd774eb00037802 */ /* 0x000fd60000000f00 */
[----:B------:R-:W-:-:S04]  /*e520*/  @P0 FFMA.FTZ R0, R3, 0.93318945169448852539, -R0 ;  /* 0x3f6ee58103000823 */ /* 0x000fc80000010800 */
[----:B------:R-:W-:-:S07]  /*e530*/  @!P0 FFMA.FTZ R0, R3, 0.93318945169448852539, R0 ;  /* 0x3f6ee58103008823 */ /* 0x000fce0000010000 */
.L_x_9822:
[----:B------:R-:W-:Y:S05]  /*e540*/  BSYNC B0 ;  /* 0x0000000000007941 */ /* 0x000fea0003800000 */
.L_x_9820:
        /* <DEDUP_REMOVED lines=10> */
.L_x_9811:
[----:B------:R-:W-:Y:S05]  /*e5f0*/  BSYNC B3 ;  /* 0x0000000000037941 */ /* 0x000fea0003800000 */
.L_x_9808:
[----:B------:R-:W-:-:S13]  /*e600*/  ISETP.NE.AND P0, PT, R21, RZ, PT ;  /* 0x000000ff1500720c */ /* 0x000fda0003f05270 */
[----:B-1----:R-:W-:-:S05]  /*e610*/  @!P0 FADD.FTZ R20, -R20, -RZ ;  /* 0x800000ff14148221 */ /* 0x002fca0000010100 */
[----:B------:R-:W-:Y:S01]  /*e620*/  MOV R26, R20 ;  /* 0x00000014001a7202 */ /* 0x000fe20000000f00 */
[----:B------:R-:W-:Y:S06]  /*e630*/  BRA `(.L_x_9823) ;  /* 0x0000000c006c7947 */ /* 0x000fec0003800000 */
.L_x_9786:
[----:B------:R-:W-:Y:S01]  /*e640*/  FADD.FTZ R0, -R22, 6.1232342629258392722e-17 ;  /* 0x248d313216007421 */ /* 0x000fe20000010100 */
[----:B------:R-:W-:-:S03]  /*e650*/  FADD.FTZ R26, -R23, -RZ ;  /* 0x800000ff171a7221 */ /* 0x000fc60000010100 */
[----:B------:R-:W-:Y:S01]  /*e660*/  FADD.FTZ R0, R0, 1.5707963705062866211 ;  /* 0x3fc90fdb00007421 */ /* 0x000fe20000010000 */
[----:B------:R-:W-:Y:S06]  /*e670*/  BRA `(.L_x_9823) ;  /* 0x0000000c005c7947 */ /* 0x000fec0003800000 */
.L_x_9785:
[----:B------:R-:W-:Y:S01]  /*e680*/  HFMA2.MMA R0, -RZ, RZ, 0, 0 ;  /* 0x00000000ff007435 */ /* 0x000fe200000001ff */
[----:B------:R-:W-:Y:S01]  /*e690*/  FADD.FTZ R26, -R23, -RZ ;  /* 0x800000ff171a7221 */ /* 0x000fe20000010100 */
[----:B------:R-:W-:Y:S09]  /*e6a0*/  BRA `(.L_x_9823) ;  /* 0x0000000c00507947 */ /* 0x000ff20003800000 */
.L_x_9784:
        /* <DEDUP_REMOVED lines=24> */
.L_x_9828:
[----:B------:R-:W-:Y:S05]  /*e830*/  BSYNC B4 ;  /* 0x0000000000047941 */ /* 0x000fea0003800000 */
.L_x_9827:
        /* <DEDUP_REMOVED lines=18> */
.L_x_9830:
[----:B------:R-:W-:Y:S02]  /*e960*/  ISETP.GE.AND P0, PT, R22, RZ, PT ;  /* 0x000000ff1600720c */ /* 0x000fe40003f06270 */
[----:B------:R-:W-:-:S11]  /*e970*/  MOV R3, 0x3fd774eb ;  /* 0x3fd774eb00037802 */ /* 0x000fd60000000f00 */
[----:B------:R-:W-:-:S04]  /*e980*/  @P0 FFMA.FTZ R0, R3, 0.93318945169448852539, -R0 ;  /* 0x3f6ee58103000823 */ /* 0x000fc80000010800 */
[----:B------:R-:W-:-:S07]  /*e990*/  @!P0 FFMA.FTZ R0, R3, 0.93318945169448852539, R0 ;  /* 0x3f6ee58103008823 */ /* 0x000fce0000010000 */
.L_x_9831:
[----:B------:R-:W-:Y:S05]  /*e9a0*/  BSYNC B0 ;  /* 0x0000000000007941 */ /* 0x000fea0003800000 */
.L_x_9829:
        /* <DEDUP_REMOVED lines=13> */
.L_x_9826:
        /* <DEDUP_REMOVED lines=12> */
.L_x_9834:
[----:B------:R-:W-:Y:S05]  /*eb40*/  BSYNC B4 ;  /* 0x0000000000047941 */ /* 0x000fea0003800000 */
.L_x_9833:
        /* <DEDUP_REMOVED lines=18> */
.L_x_9836:
[----:B------:R-:W-:Y:S02]  /*ec70*/  ISETP.GE.AND P0, PT, R22, RZ, PT ;  /* 0x000000ff1600720c */ /* 0x000fe40003f06270 */
[----:B------:R-:W-:-:S11]  /*ec80*/  MOV R3, 0x3fd774eb ;  /* 0x3fd774eb00037802 */ /* 0x000fd60000000f00 */
[----:B------:R-:W-:-:S04]  /*ec90*/  @P0 FFMA.FTZ R0, R3, 0.93318945169448852539, -R0 ;  /* 0x3f6ee58103000823 */ /* 0x000fc80000010800 */
[----:B------:R-:W-:-:S07]  /*eca0*/  @!P0 FFMA.FTZ R0, R3, 0.93318945169448852539, R0 ;  /* 0x3f6ee58103008823 */ /* 0x000fce0000010000 */
.L_x_9837:
[----:B------:R-:W-:Y:S05]  /*ecb0*/  BSYNC B0 ;  /* 0x0000000000007941 */ /* 0x000fea0003800000 */
.L_x_9835:
        /* <DEDUP_REMOVED lines=27> */
.L_x_9825:
        /* <DEDUP_REMOVED lines=33> */
.L_x_9839:
[----:B------:R-:W-:Y:S05]  /*f080*/  BSYNC B4 ;  /* 0x0000000000047941 */ /* 0x000fea0003800000 */
.L_x_9838:
        /* <DEDUP_REMOVED lines=18> */
.L_x_9841:
[----:B------:R-:W-:Y:S02]  /*f1b0*/  ISETP.GE.AND P0, PT, R22, RZ, PT ;  /* 0x000000ff1600720c */ /* 0x000fe40003f06270 */
[----:B------:R-:W-:-:S11]  /*f1c0*/  MOV R3, 0x3fd774eb ;  /* 0x3fd774eb00037802 */ /* 0x000fd60000000f00 */
[----:B------:R-:W-:-:S04]  /*f1d0*/  @P0 FFMA.FTZ R0, R3, 0.93318945169448852539, -R0 ;  /* 0x3f6ee58103000823 */ /* 0x000fc80000010800 */
[----:B------:R-:W-:-:S07]  /*f1e0*/  @!P0 FFMA.FTZ R0, R3, 0.93318945169448852539, R0 ;  /* 0x3f6ee58103008823 */ /* 0x000fce0000010000 */
.L_x_9842:
[----:B------:R-:W-:Y:S05]  /*f1f0*/  BSYNC B0 ;  /* 0x0000000000007941 */ /* 0x000fea0003800000 */
.L_x_9840:
        /* <DEDUP_REMOVED lines=10> */
.L_x_9832:
[----:B------:R-:W-:Y:S05]  /*f2a0*/  BSYNC B3 ;  /* 0x0000000000037941 */ /* 0x000fea0003800000 */
.L_x_9824:
[----:B------:R-:W-:Y:S01]  /*f2b0*/  ISETP.NE.AND P0, PT, R21, RZ, PT ;  /* 0x000000ff1500720c */ /* 0x000fe20003f05270 */
[----:B------:R-:W-:Y:S01]  /*f2c0*/  FADD.FTZ R26, R32, 0.69314718246459960938 ;  /* 0x3f317218201a7421 */ /* 0x000fe20000010000 */
[----:B------:R-:W-:-:S11]  /*f2d0*/  FADD.FTZ R0, |R0|, -RZ ;  /* 0x800000ff00007221 */ /* 0x000fd60000010200 */
[----:B------:R-:W-:Y:S01]  /*f2e0*/  @!P0 FADD.FTZ R26, -R26, -RZ ;  /* 0x800000ff1a1a8221 */ /* 0x000fe20000010100 */
[----:B------:R-:W-:Y:S06]  /*f2f0*/  BRA `(.L_x_9823) ;  /* 0x00000000003c7947 */ /* 0x000fec0003800000 */
.L_x_9783:
        /* <DEDUP_REMOVED lines=15> */
.L_x_9823:
[----:B------:R-:W-:Y:S05]  /*f3f0*/  BSYNC B2 ;  /* 0x0000000000027941 */ /* 0x000fea0003800000 */
.L_x_9782:
        /* <DEDUP_REMOVED lines=10> */
.L_x_9844:
[----:B------:R-:W-:Y:S02]  /*f4a0*/  FSETP.GTU.FTZ.AND P0, PT, R3, +INF , PT ;  /* 0x7f8000000300780b */ /* 0x000fe40003f1c000 */
[----:B---34-:R-:W-:-:S11]  /*f4b0*/  MOV R27, R0 ;  /* 0x00000000001b7202 */ /* 0x018fd60000000f00 */
[----:B------:R-:W-:-:S07]  /*f4c0*/  @!P0 MOV R26, R3 ;  /* 0x00000003001a8202 */ /* 0x000fce0000000f00 */
.L_x_9845:
[----:B------:R-:W-:Y:S05]  /*f4d0*/  BSYNC B0 ;  /* 0x0000000000007941 */ /* 0x000fea0003800000 */
.L_x_9843:
        /* <DEDUP_REMOVED lines=108> */
.L_x_9854:
        /* <DEDUP_REMOVED lines=10> */
.L_x_9856:
[----:B------:R-:W-:-:S04]  /*fc40*/  FADD.FTZ R4, -R0, R5 ;  /* 0x0000000500047221 */ /* 0x000fc80000010100 */
[----:B------:R-:W-:-:S07]  /*fc50*/  FMUL.FTZ R4, R4, 0.5 ;  /* 0x3f00000004047820 */ /* 0x000fce0000410000 */
.L_x_9857:
[----:B------:R-:W-:Y:S05]  /*fc60*/  BSYNC B1 ;  /* 0x0000000000017941 */ /* 0x000fea0003800000 */
.L_x_9855:
        /* <DEDUP_REMOVED lines=11> */
.L_x_9859:
[----:B------:R-:W-:-:S04]  /*fd20*/  FADD.FTZ R7, R6, -R7 ;  /* 0x8000000706077221 */ /* 0x000fc80000010000 */
[----:B------:R-:W-:-:S07]  /*fd30*/  FMUL.FTZ R7, R7, 0.5 ;  /* 0x3f00000007077820 */ /* 0x000fce0000410000 */
.L_x_9860:
[----:B------:R-:W-:Y:S05]  /*fd40*/  BSYNC B1 ;  /* 0x0000000000017941 */ /* 0x000fea0003800000 */
.L_x_9858:
        /* <DEDUP_REMOVED lines=35> */
.L_x_9853:
[----:B------:R0:W1:Y:S02]  /*ff80*/  MUFU.SQRT R20, R33 ;  /* 0x0000002100147308 */ /* 0x0000640000002000 */
.L_x_9852:
[----:B------:R-:W-:Y:S05]  /*ff90*/  BSYNC B0 ;  /* 0x0000000000007941 */ /* 0x000fea0003800000 */
.L_x_9851:
        /* <DEDUP_REMOVED lines=24> */
.L_x_9867:
[----:B------:R-:W-:-:S04]  /*10120*/  FADD.FTZ R0, -R0, R5 ;  /* 0x0000000500007221 */ /* 0x000fc80000010100 */
[----:B------:R-:W-:-:S07]  /*10130*/  FMUL.FTZ R0, R0, 0.5 ;  /* 0x3f00000000007820 */ /* 0x000fce0000410000 */
.L_x_9868:
[----:B------:R-:W-:Y:S05]  /*10140*/  BSYNC B1 ;  /* 0x0000000000017941 */ /* 0x000fea0003800000 */
.L_x_9866:
        /* <DEDUP_REMOVED lines=10> */
.L_x_9870:
[----:B------:R-:W-:-:S04]  /*101f0*/  FADD.FTZ R3, -R3, R6 ;  /* 0x0000000603037221 */ /* 0x000fc80000010100 */
[----:B------:R-:W-:-:S07]  /*10200*/  FMUL.FTZ R3, R3, 0.5 ;  /* 0x3f00000003037820 */ /* 0x000fce0000410000 */
.L_x_9871:
[----:B------:R-:W-:Y:S05]  /*10210*/  BSYNC B1 ;  /* 0x0000000000017941 */ /* 0x000fea0003800000 */
.L_x_9869:
[----:B------:R-:W-:Y:S01]  /*10220*/  FADD.FTZ R0, R3, R0 ;  /* 0x0000000003007221 */ /* 0x000fe20000010000 */
[----:B------:R-:W-:Y:S01]  /*10230*/  FADD.FTZ R23, R22, R23 ;  /* 0x0000001716177221 */ /* 0x000fe20000010000 */
[----:B------:R-:W-:-:S03]  /*10240*/  PLOP3.LUT P0, PT, PT, PT, PT, 0x80, 0x0 ;  /* 0x000000000000781c */ /* 0x000fc60003f0f070 */
[----:B------:R-:W-:-:S06]  /*10250*/  FMUL.FTZ R23, R23, R0 ;  /* 0x0000000017177220 */ /* 0x000fcc0000410000 */
[----:B------:R-:W4:Y:S01]  /*10260*/  MUFU.SQRT R23, R23 ;  /* 0x0000001700177308 */ /* 0x000f220000002000 */
[----:B------:R-:W-:Y:S05]  /*10270*/  BRA `(.L_x_9863) ;  /* 0x0000000000687947 */ /* 0x000fea0003800000 */
.L_x_9865:
        /* <DEDUP_REMOVED lines=15> */
.L_x_9864:
        /* <DEDUP_REMOVED lines=8> */
.L_x_9862:
[----:B------:R-:W-:Y:S01]  /*103f0*/  PLOP3.LUT P0, PT, PT, PT, PT, 0x80, 0x0 ;  /* 0x000000000000781c */ /* 0x000fe20003f0f070 */
[----:B------:R-:W-:Y:S01]  /*10400*/  FMUL.FTZ R23, R23, 16777216 ;  /* 0x4b80000017177820 */ /* 0x000fe20000410000 */
[----:B------:R-:W-:-:S11]  /*10410*/  FMUL.FTZ R22, R22, 16777216 ;  /* 0x4b80000016167820 */ /* 0x000fd60000410000 */
.L_x_9863:
[----:B------:R-:W-:Y:S05]  /*10420*/  BSYNC B0 ;  /* 0x0000000000007941 */ /* 0x000fea0003800000 */
.L_x_9861:
        /* <DEDUP_REMOVED lines=33> */
.L_x_9874:
        /* <DEDUP_REMOVED lines=28> */
.L_x_9873:
        /* <DEDUP_REMOVED lines=20> */
.L_x_9878:
[----:B------:R-:W-:Y:S05]  /*10940*/  BSYNC B4 ;  /* 0x0000000000047941 */ /* 0x000fea0003800000 */
.L_x_9877:
        /* <DEDUP_REMOVED lines=18> */
.L_x_9880:
[----:B------:R-:W-:Y:S02]  /*10a70*/  ISETP.GE.AND P0, PT, R22, RZ, PT ;  /* 0x000000ff1600720c */ /* 0x000fe40003f06270 */
[----:B------:R-:W-:-:S11]  /*10a80*/  MOV R3, 0x3fd774eb ;  /* 0x3fd774eb00037802 */ /* 0x000fd60000000f00 */
[----:B------:R-:W-:-:S04]  /*10a90*/  @P0 FFMA.FTZ R0, R3, 0.93318945169448852539, -R0 ;  /* 0x3f6ee58103000823 */ /* 0x000fc80000010800 */
[----:B------:R-:W-:-:S07]  /*10aa0*/  @!P0 FFMA.FTZ R0, R3, 0.93318945169448852539, R0 ;  /* 0x3f6ee58103008823 */ /* 0x000fce0000010000 */
.L_x_9881:
[----:B------:R-:W-:Y:S05]  /*10ab0*/  BSYNC B0 ;  /* 0x0000000000007941 */ /* 0x000fea0003800000 */
.L_x_9879:
        /* <DEDUP_REMOVED lines=11> */
.L_x_9876:
        /* <DEDUP_REMOVED lines=17> */
.L_x_9883:
[----:B------:R-:W-:Y:S05]  /*10c80*/  BSYNC B4 ;  /* 0x0000000000047941 */ /* 0x000fea0003800000 */
.L_x_9882:
        /* <DEDUP_REMOVED lines=18> */
.L_x_9885:
[----:B------:R-:W-:Y:S02]  /*10db0*/  ISETP.GE.AND P0, PT, R22, RZ, PT ;  /* 0x000000ff1600720c */ /* 0x000fe40003f06270 */
[----:B------:R-:W-:-:S11]  /*10dc0*/  MOV R3, 0x3fd774eb ;  /* 0x3fd774eb00037802 */ /* 0x000fd60000000f00 */
[----:B------:R-:W-:-:S04]  /*10dd0*/  @P0 FFMA.FTZ R0, R3, 0.93318945169448852539, -R0 ;  /* 0x3f6ee58103000823 */ /* 0x000fc80000010800 */
[----:B------:R-:W-:-:S07]  /*10de0*/  @!P0 FFMA.FTZ R0, R3, 0.93318945169448852539, R0 ;  /* 0x3f6ee58103008823 */ /* 0x000fce0000010000 */
.L_x_9886:
[----:B------:R-:W-:Y:S05]  /*10df0*/  BSYNC B0 ;  /* 0x0000000000007941 */ /* 0x000fea0003800000 */
.L_x_9884:
        /* <DEDUP_REMOVED lines=10> */
.L_x_9875:
[----:B------:R-:W-:Y:S05]  /*10ea0*/  BSYNC B3 ;  /* 0x0000000000037941 */ /* 0x000fea0003800000 */
.L_x_9872:
[----:B------:R-:W-:-:S13]  /*10eb0*/  ISETP.NE.AND P0, PT, R21, RZ, PT ;  /* 0x000000ff1500720c */ /* 0x000fda0003f05270 */
[----:B-1----:R-:W-:Y:S01]  /*10ec0*/  @!P0 FADD.FTZ R20, -R20, -RZ ;  /* 0x800000ff14148221 */ /* 0x002fe20000010100 */
[----:B------:R-:W-:Y:S06]  /*10ed0*/  BRA `(.L_x_9887) ;  /* 0x0000000c006c7947 */ /* 0x000fec0003800000 */
.L_x_9850:
[----:B------:R-:W-:Y:S01]  /*10ee0*/  FADD.FTZ R0, -R16, 6.1232342629258392722e-17 ;  /* 0x248d313210007421 */ /* 0x000fe20000010100 */
[----:B------:R-:W-:-:S03]  /*10ef0*/  FADD.FTZ R20, -R17, -RZ ;  /* 0x800000ff11147221 */ /* 0x000fc60000010100 */
[----:B------:R-:W-:Y:S01]  /*10f00*/  FADD.FTZ R0, R0, 1.5707963705062866211 ;  /* 0x3fc90fdb00007421 */ /* 0x000fe20000010000 */
[----:B------:R-:W-:Y:S06]  /*10f10*/  BRA `(.L_x_9887) ;  /* 0x0000000c005c7947 */ /* 0x000fec0003800000 */
.L_x_9849:
[----:B------:R-:W-:Y:S01]  /*10f20*/  MOV R0, RZ ;  /* 0x000000ff00007202 */ /* 0x000fe20000000f00 */
[----:B------:R-:W-:Y:S01]  /*10f30*/  FADD.FTZ R20, -R17, -RZ ;  /* 0x800000ff11147221 */ /* 0x000fe20000010100 */
[----:B------:R-:W-:Y:S06]  /*10f40*/  BRA `(.L_x_9887) ;  /* 0x0000000c00507947 */ /* 0x000fec0003800000 */
.L_x_9848:
        /* <DEDUP_REMOVED lines=24> */
.L_x_9892:
[----:B------:R-:W-:Y:S05]  /*110d0*/  BSYNC B4 ;  /* 0x0000000000047941 */ /* 0x000fea0003800000 */
.L_x_9891:
        /* <DEDUP_REMOVED lines=18> */
.L_x_9894:
[----:B------:R-:W-:Y:S02]  /*11200*/  ISETP.GE.AND P0, PT, R16, RZ, PT ;  /* 0x000000ff1000720c */ /* 0x000fe40003f06270 */
[----:B------:R-:W-:-:S11]  /*11210*/  MOV R3, 0x3fd774eb ;  /* 0x3fd774eb00037802 */ /* 0x000fd60000000f00 */
[----:B------:R-:W-:-:S04]  /*11220*/  @P0 FFMA.FTZ R0, R3, 0.93318945169448852539, -R0 ;  /* 0x3f6ee58103000823 */ /* 0x000fc80000010800 */
[----:B------:R-:W-:-:S07]  /*11230*/  @!P0 FFMA.FTZ R0, R3, 0.93318945169448852539, R0 ;  /* 0x3f6ee58103008823 */ /* 0x000fce0000010000 */
.L_x_9895:
[----:B------:R-:W-:Y:S05]  /*11240*/  BSYNC B0 ;  /* 0x0000000000007941 */ /* 0x000fea0003800000 */
.L_x_9893:
        /* <DEDUP_REMOVED lines=13> */
.L_x_9890:
        /* <DEDUP_REMOVED lines=12> */
.L_x_9898:
[----:B------:R-:W-:Y:S05]  /*113e0*/  BSYNC B4 ;  /* 0x0000000000047941 */ /* 0x000fea0003800000 */
.L_x_9897:
        /* <DEDUP_REMOVED lines=18> */
.L_x_9900:
[----:B------:R-:W-:Y:S02]  /*11510*/  ISETP.GE.AND P0, PT, R16, RZ, PT ;  /* 0x000000ff1000720c */ /* 0x000fe40003f06270 */
[----:B------:R-:W-:-:S11]  /*11520*/  MOV R3, 0x3fd774eb ;  /* 0x3fd774eb00037802 */ /* 0x000fd60000000f00 */
[----:B------:R-:W-:-:S04]  /*11530*/  @P0 FFMA.FTZ R0, R3, 0.93318945169448852539, -R0 ;  /* 0x3f6ee58103000823 */ /* 0x000fc80000010800 */
[----:B------:R-:W-:-:S07]  /*11540*/  @!P0 FFMA.FTZ R0, R3, 0.93318945169448852539, R0 ;  /* 0x3f6ee58103008823 */ /* 0x000fce0000010000 */
.L_x_9901:
[----:B------:R-:W-:Y:S05]  /*11550*/  BSYNC B0 ;  /* 0x0000000000007941 */ /* 0x000fea0003800000 */
.L_x_9899:
        /* <DEDUP_REMOVED lines=27> */
.L_x_9889:
        /* <DEDUP_REMOVED lines=33> */
.L_x_9903:
[----:B------:R-:W-:Y:S05]  /*11920*/  BSYNC B4 ;  /* 0x0000000000047941 */ /* 0x000fea0003800000 */
.L_x_9902:
        /* <DEDUP_REMOVED lines=18> */
.L_x_9905:
[----:B------:R-:W-:Y:S02]  /*11a50*/  ISETP.GE.AND P0, PT, R16, RZ, PT ;  /* 0x000000ff1000720c */ /* 0x000fe40003f06270 */
[----:B------:R-:W-:-:S11]  /*11a60*/  MOV R3, 0x3fd774eb ;  /* 0x3fd774eb00037802 */ /* 0x000fd60000000f00 */
[----:B------:R-:W-:-:S04]  /*11a70*/  @P0 FFMA.FTZ R0, R3, 0.93318945169448852539, -R0 ;  /* 0x3f6ee58103000823 */ /* 0x000fc80000010800 */
[----:B------:R-:W-:-:S07]  /*11a80*/  @!P0 FFMA.FTZ R0, R3, 0.93318945169448852539, R0 ;  /* 0x3f6ee58103008823 */ /* 0x000fce0000010000 */
.L_x_9906:
[----:B------:R-:W-:Y:S05]  /*11a90*/  BSYNC B0 ;  /* 0x0000000000007941 */ /* 0x000fea0003800000 */
.L_x_9904:
        /* <DEDUP_REMOVED lines=10> */
.L_x_9896:
[----:B------:R-:W-:Y:S05]  /*11b40*/  BSYNC B3 ;  /* 0x0000000000037941 */ /* 0x000fea0003800000 */
.L_x_9888:
[----:B------:R-:W-:Y:S01]  /*11b50*/  ISETP.NE.AND P0, PT, R21, RZ, PT ;  /* 0x000000ff1500720c */ /* 0x000fe20003f05270 */
[----:B------:R-:W-:Y:S01]  /*11b60*/  FADD.FTZ R20, R32, 0.69314718246459960938 ;  /* 0x3f31721820147421 */ /* 0x000fe20000010000 */
[----:B------:R-:W-:-:S11]  /*11b70*/  FADD.FTZ R0, |R0|, -RZ ;  /* 0x800000ff00007221 */ /* 0x000fd60000010200 */
[----:B------:R-:W-:Y:S01]  /*11b80*/  @!P0 FADD.FTZ R20, -R20, -RZ ;  /* 0x800000ff14148221 */ /* 0x000fe20000010100 */
[----:B------:R-:W-:Y:S06]  /*11b90*/  BRA `(.L_x_9887) ;  /* 0x00000000003c7947 */ /* 0x000fec0003800000 */
.L_x_9847:
        /* <DEDUP_REMOVED lines=15> */
.L_x_9887:
[----:B------:R-:W-:Y:S05]  /*11c90*/  BSYNC B2 ;  /* 0x0000000000027941 */ /* 0x000fea0003800000 */
.L_x_9846:
        /* <DEDUP_REMOVED lines=10> */
.L_x_9908:
[----:B------:R-:W-:Y:S02]  /*11d40*/  FSETP.GTU.FTZ.AND P0, PT, R3, +INF , PT ;  /* 0x7f8000000300780b */ /* 0x000fe40003f1c000 */
[----:B------:R-:W-:-:S11]  /*11d50*/  MOV R21, R0 ;  /* 0x0000000000157202 */ /* 0x000fd60000000f00 */
[----:B------:R-:W-:-:S07]  /*11d60*/  @!P0 MOV R20, R3 ;  /* 0x0000000300148202 */ /* 0x000fce0000000f00 */
.L_x_9909:
[----:B------:R-:W-:Y:S05]  /*11d70*/  BSYNC B0 ;  /* 0x0000000000007941 */ /* 0x000fea0003800000 */
.L_x_9907:
        /* <DEDUP_REMOVED lines=108> */
.L_x_9918:
        /* <DEDUP_REMOVED lines=10> */
.L_x_9920:
[----:B------:R-:W-:-:S04]  /*124e0*/  FADD.FTZ R4, -R0, R5 ;  /* 0x0000000500047221 */ /* 0x000fc80000010100 */
[----:B------:R-:W-:-:S07]  /*124f0*/  FMUL.FTZ R4, R4, 0.5 ;  /* 0x3f00000004047820 */ /* 0x000fce0000410000 */
.L_x_9921:
[----:B------:R-:W-:Y:S05]  /*12500*/  BSYNC B1 ;  /* 0x0000000000017941 */ /* 0x000fea0003800000 */
.L_x_9919:
        /* <DEDUP_REMOVED lines=11> */
.L_x_9923:
[----:B------:R-:W-:-:S04]  /*125c0*/  FADD.FTZ R7, R6, -R7 ;  /* 0x8000000706077221 */ /* 0x000fc80000010000 */
[----:B------:R-:W-:-:S07]  /*125d0*/  FMUL.FTZ R7, R7, 0.5 ;  /* 0x3f00000007077820 */ /* 0x000fce0000410000 */
.L_x_9924:
[----:B------:R-:W-:Y:S05]  /*125e0*/  BSYNC B1 ;  /* 0x0000000000017941 */ /* 0x000fea0003800000 */
.L_x_9922:
        /* <DEDUP_REMOVED lines=35> */
.L_x_9917:
[----:B------:R0:W1:Y:S02]  /*12820*/  MUFU.SQRT R16, R33 ;  /* 0x0000002100107308 */ /* 0x0000640000002000 */
.L_x_9916:
[----:B------:R-:W-:Y:S05]  /*12830*/  BSYNC B0 ;  /* 0x0000000000007941 */ /* 0x000fea0003800000 */
.L_x_9915:
        /* <DEDUP_REMOVED lines=24> */
.L_x_9931:
[----:B------:R-:W-:-:S04]  /*129c0*/  FADD.FTZ R0, -R0, R5 ;  /* 0x0000000500007221 */ /* 0x000fc80000010100 */
[----:B------:R-:W-:-:S07]  /*129d0*/  FMUL.FTZ R0, R0, 0.5 ;  /* 0x3f00000000007820 */ /* 0x000fce0000410000 */
.L_x_9932:
[----:B------:R-:W-:Y:S05]  /*129e0*/  BSYNC B1 ;  /* 0x0000000000017941 */ /* 0x000fea0003800000 */
.L_x_9930:
        /* <DEDUP_REMOVED lines=10> */
.L_x_9934:
[----:B------:R-:W-:-:S04]  /*12a90*/  FADD.FTZ R3, -R3, R6 ;  /* 0x0000000603037221 */ /* 0x000fc80000010100 */
[----:B------:R-:W-:-:S07]  /*12aa0*/  FMUL.FTZ R3, R3, 0.5 ;  /* 0x3f00000003037820 */ /* 0x000fce0000410000 */
.L_x_9935:
[----:B------:R-:W-:Y:S05]  /*12ab0*/  BSYNC B1 ;  /* 0x0000000000017941 */ /* 0x000fea0003800000 */
.L_x_9933:
[----:B------:R-:W-:Y:S01]  /*12ac0*/  FADD.FTZ R0, R3, R0 ;  /* 0x0000000003007221 */ /* 0x000fe20000010000 */
[----:B------:R-:W-:Y:S01]  /*12ad0*/  FADD.FTZ R23, R22, R23 ;  /* 0x0000001716177221 */ /* 0x000fe20000010000 */
[----:B------:R-:W-:-:S03]  /*12ae0*/  PLOP3.LUT P0, PT, PT, PT, PT, 0x80, 0x0 ;  /* 0x000000000000781c */ /* 0x000fc60003f0f070 */
[----:B------:R-:W-:-:S06]  /*12af0*/  FMUL.FTZ R23, R23, R0 ;  /* 0x0000000017177220 */ /* 0x000fcc0000410000 */
[----:B------:R-:W2:Y:S01]  /*12b00*/  MUFU.SQRT R23, R23 ;  /* 0x0000001700177308 */ /* 0x000ea20000002000 */
[----:B------:R-:W-:Y:S05]  /*12b10*/  BRA `(.L_x_9927) ;  /* 0x0000000000687947 */ /* 0x000fea0003800000 */
.L_x_9929:
        /* <DEDUP_REMOVED lines=15> */
.L_x_9928:
        /* <DEDUP_REMOVED lines=8> */
.L_x_9926:
[----:B------:R-:W-:Y:S01]  /*12c90*/  PLOP3.LUT P0, PT, PT, PT, PT, 0x80, 0x0 ;  /* 0x000000000000781c */ /* 0x000fe20003f0f070 */
[----:B------:R-:W-:Y:S01]  /*12ca0*/  FMUL.FTZ R23, R23, 16777216 ;  /* 0x4b80000017177820 */ /* 0x000fe20000410000 */
[----:B------:R-:W-:-:S11]  /*12cb0*/  FMUL.FTZ R22, R22, 16777216 ;  /* 0x4b80000016167820 */ /* 0x000fd60000410000 */
.L_x_9927:
[----:B------:R-:W-:Y:S05]  /*12cc0*/  BSYNC B0 ;  /* 0x0000000000007941 */ /* 0x000fea0003800000 */
.L_x_9925:
        /* <DEDUP_REMOVED lines=33> */
.L_x_9938:
        /* <DEDUP_REMOVED lines=28> */
.L_x_9937:
        /* <DEDUP_REMOVED lines=19> */
[----:B01-3--:R-:W-:Y:S05]  /*131d0*/  CALL.REL.NOINC `($__internal_18_$__cuda_sm3x_div_rn_ftz_f32_slowpath) ;  /* 0x00000164004c7944 */ /* 0x00bfea0003c00000 */
.L_x_9942:
[----:B------:R-:W-:Y:S05]  /*131e0*/  BSYNC B4 ;  /* 0x0000000000047941 */ /* 0x000fea0003800000 */
.L_x_9941:
        /* <DEDUP_REMOVED lines=18> */
.L_x_9944:
[----:B------:R-:W-:Y:S02]  /*13310*/  ISETP.GE.AND P0, PT, R22, RZ, PT ;  /* 0x000000ff1600720c */ /* 0x000fe40003f06270 */
[----:B------:R-:W-:-:S11]  /*13320*/  MOV R3, 0x3fd774eb ;  /* 0x3fd774eb00037802 */ /* 0x000fd60000000f00 */
[----:B------:R-:W-:-:S04]  /*13330*/  @P0 FFMA.FTZ R0, R3, 0.93318945169448852539, -R0 ;  /* 0x3f6ee58103000823 */ /* 0x000fc80000010800 */
[----:B------:R-:W-:-:S07]  /*13340*/  @!P0 FFMA.FTZ R0, R3, 0.93318945169448852539, R0 ;  /* 0x3f6ee58103008823 */ /* 0x000fce0000010000 */
.L_x_9945:
[----:B------:R-:W-:Y:S05]  /*13350*/  BSYNC B0 ;  /* 0x0000000000007941 */ /* 0x000fea0003800000 */
.L_x_9943:
        /* <DEDUP_REMOVED lines=11> */
.L_x_9940:
        /* <DEDUP_REMOVED lines=17> */
.L_x_9947:
[----:B------:R-:W-:Y:S05]  /*13520*/  BSYNC B4 ;  /* 0x0000000000047941 */ /* 0x000fea0003800000 */
.L_x_9946:
        /* <DEDUP_REMOVED lines=18> */
.L_x_9949:
[----:B------:R-:W-:Y:S02]  /*13650*/  ISETP.GE.AND P0, PT, R22, RZ, PT ;  /* 0x000000ff1600720c */ /* 0x000fe40003f06270 */
[----:B------:R-:W-:-:S11]  /*13660*/  MOV R3, 0x3fd774eb ;  /* 0x3fd774eb00037802 */ /* 0x000fd60000000f00 */
[----:B------:R-:W-:-:S04]  /*13670*/  @P0 FFMA.FTZ R0, R3, 0.93318945169448852539, -R0 ;  /* 0x3f6ee58103000823 */ /* 0x000fc80000010800 */
[----:B------:R-:W-:-:S07]  /*13680*/  @!P0 FFMA.FTZ R0, R3, 0.93318945169448852539, R0 ;  /* 0x3f6ee58103008823 */ /* 0x000fce0000010000 */
.L_x_9950:
[----:B------:R-:W-:Y:S05]  /*13690*/  BSYNC B0 ;  /* 0x0000000000007941 */ /* 0x000fea0003800000 */
.L_x_9948:
        /* <DEDUP_REMOVED lines=10> */
.L_x_9939:
[----:B------:R-:W-:Y:S05]  /*13740*/  BSYNC B3 ;  /* 0x0000000000037941 */ /* 0x000fea0003800000 */
.L_x_9936:
[----:B------:R-:W-:-:S13]  /*13750*/  ISETP.NE.AND P0, PT, R17, RZ, PT ;  /* 0x000000ff1100720c */ /* 0x000fda0003f05270 */
[----:B-1----:R-:W-:-:S05]  /*13760*/  @!P0 FADD.FTZ R16, -R16, -RZ ;  /* 0x800000ff10108221 */ /* 0x002fca0000010100 */
[----:B------:R-:W-:Y:S01]  /*13770*/  MOV R22, R16 ;  /* 0x0000001000167202 */ /* 0x000fe20000000f00 */
[----:B------:R-:W-:Y:S06]  /*13780*/  BRA `(.L_x_9951) ;  /* 0x0000000c006c7947 */ /* 0x000fec0003800000 */
.L_x_9914:
[----:B------:R-:W-:Y:S01]  /*13790*/  FADD.FTZ R0, -R18, 6.1232342629258392722e-17 ;  /* 0x248d313212007421 */ /* 0x000fe20000010100 */
[----:B------:R-:W-:-:S03]  /*137a0*/  FADD.FTZ R22, -R19, -RZ ;  /* 0x800000ff13167221 */ /* 0x000fc60000010100 */
[----:B------:R-:W-:Y:S01]  /*137b0*/  FADD.FTZ R0, R0, 1.5707963705062866211 ;  /* 0x3fc90fdb00007421 */ /* 0x000fe20000010000 */
[----:B------:R-:W-:Y:S06]  /*137c0*/  BRA `(.L_x_9951) ;  /* 0x0000000c005c7947 */ /* 0x000fec0003800000 */
.L_x_9913:
[----:B------:R-:W-:Y:S01]  /*137d0*/  HFMA2.MMA R0, -RZ, RZ, 0, 0 ;  /* 0x00000000ff007435 */ /* 0x000fe200000001ff */
[----:B------:R-:W-:Y:S01]  /*137e0*/  FADD.FTZ R22, -R19, -RZ ;  /* 0x800000ff13167221 */ /* 0x000fe20000010100 */
[----:B------:R-:W-:Y:S09]  /*137f0*/  BRA `(.L_x_9951) ;  /* 0x0000000c00507947 */ /* 0x000ff20003800000 */
.L_x_9912:
        /* <DEDUP_REMOVED lines=24> */
.L_x_9956:
[----:B------:R-:W-:Y:S05]  /*13980*/  BSYNC B4 ;  /* 0x0000000000047941 */ /* 0x000fea0003800000 */
.L_x_9955:
        /* <DEDUP_REMOVED lines=18> */
.L_x_9958:
[----:B------:R-:W-:Y:S02]  /*13ab0*/  ISETP.GE.AND P0, PT, R18, RZ, PT ;  /* 0x000000ff1200720c */ /* 0x000fe40003f06270 */
[----:B------:R-:W-:-:S11]  /*13ac0*/  MOV R3, 0x3fd774eb ;  /* 0x3fd774eb00037802 */ /* 0x000fd60000000f00 */
[----:B------:R-:W-:-:S04]  /*13ad0*/  @P0 FFMA.FTZ R0, R3, 0.93318945169448852539, -R0 ;  /* 0x3f6ee58103000823 */ /* 0x000fc80000010800 */
[----:B------:R-:W-:-:S07]  /*13ae0*/  @!P0 FFMA.FTZ R0, R3, 0.93318945169448852539, R0 ;  /* 0x3f6ee58103008823 */ /* 0x000fce0000010000 */
.L_x_9959:
[----:B------:R-:W-:Y:S05]  /*13af0*/  BSYNC B0 ;  /* 0x0000000000007941 */ /* 0x000fea0003800000 */
.L_x_9957:
        /* <DEDUP_REMOVED lines=13> */
.L_x_9954:
        /* <DEDUP_REMOVED lines=12> */
.L_x_9962:
[----:B------:R-:W-:Y:S05]  /*13c90*/  BSYNC B4 ;  /* 0x0000000000047941 */ /* 0x000fea0003800000 */
.L_x_9961:
        /* <DEDUP_REMOVED lines=18> */
.L_x_9964:
[----:B------:R-:W-:Y:S02]  /*13dc0*/  ISETP.GE.AND P0, PT, R18, RZ, PT ;  /* 0x000000ff1200720c */ /* 0x000fe40003f06270 */
[----:B------:R-:W-:-:S11]  /*13dd0*/  MOV R3, 0x3fd774eb ;  /* 0x3fd774eb00037802 */ /* 0x000fd60000000f00 */
[----:B------:R-:W-:-:S04]  /*13de0*/  @P0 FFMA.FTZ R0, R3, 0.93318945169448852539, -R0 ;  /* 0x3f6ee58103000823 */ /* 0x000fc80000010800 */
[----:B------:R-:W-:-:S07]  /*13df0*/  @!P0 FFMA.FTZ R0, R3, 0.93318945169448852539, R0 ;  /* 0x3f6ee58103008823 */ /* 0x000fce0000010000 */
.L_x_9965:
[----:B------:R-:W-:Y:S05]  /*13e00*/  BSYNC B0 ;  /* 0x0000000000007941 */ /* 0x000fea0003800000 */
.L_x_9963:
        /* <DEDUP_REMOVED lines=27> */
.L_x_9953:
        /* <DEDUP_REMOVED lines=33> */
.L_x_9967:
[----:B------:R-:W-:Y:S05]  /*141d0*/  BSYNC B4 ;  /* 0x0000000000047941 */ /* 0x000fea0003800000 */
.L_x_9966:
        /* <DEDUP_REMOVED lines=18> */
.L_x_9969:
[----:B------:R-:W-:Y:S02]  /*14300*/  ISETP.GE.AND P0, PT, R18, RZ, PT ;  /* 0x000000ff1200720c */ /* 0x000fe40003f06270 */
[----:B------:R-:W-:-:S11]  /*14310*/  MOV R3, 0x3fd774eb ;  /* 0x3fd774eb00037802 */ /* 0x000fd60000000f00 */
[----:B------:R-:W-:-:S04]  /*14320*/  @P0 FFMA.FTZ R0, R3, 0.93318945169448852539, -R0 ;  /* 0x3f6ee58103000823 */ /* 0x000fc80000010800 */
[----:B------:R-:W-:-:S07]  /*14330*/  @!P0 FFMA.FTZ R0, R3, 0.93318945169448852539, R0 ;  /* 0x3f6ee58103008823 */ /* 0x000fce0000010000 */
.L_x_9970:
[----:B------:R-:W-:Y:S05]  /*14340*/  BSYNC B0 ;  /* 0x0000000000007941 */ /* 0x000fea0003800000 */
.L_x_9968:
        /* <DEDUP_REMOVED lines=10> */
.L_x_9960:
[----:B------:R-:W-:Y:S05]  /*143f0*/  BSYNC B3 ;  /* 0x0000000000037941 */ /* 0x000fea0003800000 */
.L_x_9952:
[----:B------:R-:W-:Y:S01]  /*14400*/  ISETP.NE.AND P0, PT, R17, RZ, PT ;  /* 0x000000ff1100720c */ /* 0x000fe20003f05270 */
[----:B------:R-:W-:Y:S01]  /*14410*/  FADD.FTZ R22, R32, 0.69314718246459960938 ;  /* 0x3f31721820167421 */ /* 0x000fe20000010000 */
[----:B------:R-:W-:-:S11]  /*14420*/  FADD.FTZ R0, |R0|, -RZ ;  /* 0x800000ff00007221 */ /* 0x000fd60000010200 */
[----:B------:R-:W-:Y:S01]  /*14430*/  @!P0 FADD.FTZ R22, -R22, -RZ ;  /* 0x800000ff16168221 */ /* 0x000fe20000010100 */
[----:B------:R-:W-:Y:S06]  /*14440*/  BRA `(.L_x_9951) ;  /* 0x00000000003c7947 */ /* 0x000fec0003800000 */
.L_x_9911:
        /* <DEDUP_REMOVED lines=15> */
.L_x_9951:
[----:B------:R-:W-:Y:S05]  /*14540*/  BSYNC B2 ;  /* 0x0000000000027941 */ /* 0x000fea0003800000 */
.L_x_9910:
[----:B------:R-:W-:Y:S01]  /*14550*/  FSETP.GTU.FTZ.AND P0, PT, |R0|, +INF , PT ;  /* 0x7f8000000000780b */ /* 0x000fe20003f1c200 */
[----:B------:R-:W-:Y:S01]  /*14560*/  BSSY B0, `(.L_x_9971) ;  /* 0x000000c000007945 */ /* 0x000fe20003800000 */
[----:B------:R-:W-:-:S11]  /*14570*/  FADD.FTZ R3, |R22|, -RZ ;  /* 0x800000ff16037221 */ /* 0x000fd60000010200 */
[----:B------:R-:W-:Y:S05]  /*14580*/  @P0 BRA `(.L_x_9972) ;  /* 0x0000000000180947 */ /* 0x000fea0003800000 */
[----:B------:R-:W-:Y:S02]  /*14590*/  FSETP.GTU.FTZ.AND P0, PT, R3, +INF , PT ;  /* 0x7f8000000300780b */ /* 0x000fe40003f1c000 */
[----:B--234-:R-:W-:-:S11]  /*145a0*/  MOV R23, R22 ;  /* 0x0000001600177202 */ /* 0x01cfd60000000f00 */
[----:B------:R-:W-:Y:S05]  /*145b0*/  @P0 BRA `(.L_x_9973) ;  /* 0x0000000000180947 */ /* 0x000fea0003800000 */
[----:B------:R-:W-:Y:S02]  /*145c0*/  LOP3.LUT R23, R0, 0x80000000, R19, 0xb8, !PT ;  /* 0x8000000000177812 */ /* 0x000fe400078eb813 */
[----:B------:R-:W-:Y:S01]  /*145d0*/  MOV R22, R3 ;  /* 0x0000000300167202 */ /* 0x000fe20000000f00 */
[----:B------:R-:W-:Y:S06]  /*145e0*/  BRA `(.L_x_9973) ;  /* 0x00000000000c7947 */ /* 0x000fec0003800000 */
.L_x_9972:
[----:B------:R-:W-:Y:S02]  /*145f0*/  FSETP.GTU.FTZ.AND P0, PT, R3, +INF , PT ;  /* 0x7f8000000300780b */ /* 0x000fe40003f1c000 */
[----:B--234-:R-:W-:-:S11]  /*14600*/  MOV R23, R0 ;  /* 0x0000000000177202 */ /* 0x01cfd60000000f00 */
[----:B------:R-:W-:-:S07]  /*14610*/  @!P0 MOV R22, R3 ;  /* 0x0000000300168202 */ /* 0x000fce0000000f00 */
.L_x_9973:
[----:B------:R-:W-:Y:S05]  /*14620*/  BSYNC B0 ;  /* 0x0000000000007941 */ /* 0x000fea0003800000 */
.L_x_9971:
[----:B------:R-:W1:Y:S02]  /*14630*/  LDC.64 R4, c[0x0][0x218] ;  /* 0x00008600ff047b82 */ /* 0x000e640000000a00 */
[----:B-1----:R-:W-:-:S04]  /*14640*/  IMAD.WIDE.U32 R2, R2, 0x8, R4 ;  /* 0x0000000802027825 */ /* 0x002fc800078e0004 */
[----:B------:R-:W-:-:S05]  /*14650*/  IMAD.WIDE R2, R31, 0x10, R2 ;  /* 0x000000101f027825 */ /* 0x000fca00078e0202 */
[----:B------:R-:W-:Y:S04]  /*14660*/  STG.E.128 desc[UR4][R2.64], R12 ;  /* 0x0000000c02007986 */ /* 0x000fe8000c101d04 */
[----:B------:R-:W-:Y:S04]  /*14670*/  STG.E.128 desc[UR4][R2.64+0x800], R8 ;  /* 0x0008000802007986 */ /* 0x000fe8000c101d04 */
[----:B------:R-:W-:Y:S04]  /*14680*/  STG.E.128 desc[UR4][R2.64+0x1000], R24 ;  /* 0x0010001802007986 */ /* 0x000fe8000c101d04 */
[----:B------:R-:W-:Y:S01]  /*14690*/  STG.E.128 desc[UR4][R2.64+0x1800], R20 ;  /* 0x0018001402007986 */ /* 0x000fe2000c101d04 */
[----:B------:R-:W-:Y:S05]  /*146a0*/  EXIT ;  /* 0x000000000000794d */ /* 0x000fea0003800000 */
.L_x_9461:
[----:B------:R-:W0:Y:S01]  /*146b0*/  S2R R0, SR_TID.X ;  /* 0x0000000000007919 */ /* 0x000e220000002100 */
[----:B------:R-:W-:Y:S02]  /*146c0*/  CS2R R16, SRZ ;  /* 0x0000000000107805 */ /* 0x000fe4000001ff00 */
[----:B0-----:R-:W-:-:S13]  /*146d0*/  ISETP.GE.AND P0, PT, R0, R31, PT ;  /* 0x0000001f0000720c */ /* 0x001fda0003f06270 */
        /* <DEDUP_REMOVED lines=13> */
[----:B------:R1:W5:Y:S07]  /*147b0*/  @!P6 LDG.E.64 R16, desc[UR4][R4.64] ;  /* 0x000000040410e981 */ /* 0x00036e000c1e1b00 */
[----:B------:R-:W-:Y:S01]  /*147c0*/  @!P4 IADD3 R21, R2, R0, RZ ;  /* 0x000000000215c210 */ /* 0x000fe20007ffe0ff */
[----:B------:R-:W1:Y:S01]  /*147d0*/  @!P4 LDC.64 R14, c[0x0][0x220] ;  /* 0x00008800ff0ecb82 */ /* 0x000e620000000a00 */
[----:B------:R-:W-:-:S04]  /*147e0*/  @!P4 IADD3 R0, R0, 0x80, RZ ;  /* 0x000000800000c810 */ /* 0x000fc80007ffe0ff */
[----:B------:R-:W-:-:S13]  /*147f0*/  ISETP.GE.AND P3, PT, R0, R31, PT ;  /* 0x0000001f0000720c */ /* 0x000fda0003f66270 */
[----:B------:R-:W-:Y:S01]  /*14800*/  @!P3 IADD3 R23, R2, R0, RZ ;  /* 0x000000000217b210 */ /* 0x000fe20007ffe0ff */
[----:B------:R-:W3:Y:S01]  /*14810*/  @!P3 LDC.64 R26, c[0x0][0x220] ;  /* 0x00008800ff1abb82 */ /* 0x000ee20000000a00 */
[----:B------:R-:W-:-:S04]  /*14820*/  @!P3 IADD3 R0, R0, 0x80, RZ ;  /* 0x000000800000b810 */ /* 0x000fc80007ffe0ff */
[----:B------:R-:W-:-:S13]  /*14830*/  ISETP.GE.AND P2, PT, R0, R31, PT ;  /* 0x0000001f0000720c */ /* 0x000fda0003f46270 */
[----:B------:R-:W-:Y:S01]  /*14840*/  @!P2 IADD3 R33, R2, R0, RZ ;  /* 0x000000000221a210 */ /* 0x000fe20007ffe0ff */
[----:B------:R-:W4:Y:S01]  /*14850*/  @!P2 LDC.64 R10, c[0x0][0x220] ;  /* 0x00008800ff0aab82 */ /* 0x000f220000000a00 */
[----:B------:R-:W-:-:S04]  /*14860*/  @!P2 IADD3 R0, R0, 0x80, RZ ;  /* 0x000000800000a810 */ /* 0x000fc80007ffe0ff */
[----:B------:R-:W-:-:S13]  /*14870*/  ISETP.GE.AND P1, PT, R0, R31, PT ;  /* 0x0000001f0000720c */ /* 0x000fda0003f26270 */
[----:B------:R-:W-:Y:S01]  /*14880*/  @!P1 IADD3 R35, R2, R0, RZ ;  /* 0x0000000002239210 */ /* 0x000fe20007ffe0ff */
[----:B------:R-:W4:Y:S01]  /*14890*/  @!P1 LDC.64 R8, c[0x0][0x220] ;  /* 0x00008800ff089b82 */ /* 0x000f220000000a00 */
[----:B------:R-:W-:-:S04]  /*148a0*/  @!P1 IADD3 R0, R0, 0x80, RZ ;  /* 0x0000008000009810 */ /* 0x000fc80007ffe0ff */
[----:B------:R-:W-:-:S13]  /*148b0*/  ISETP.GE.AND P6, PT, R0, R31, PT ;  /* 0x0000001f0000720c */ /* 0x000fda0003fc6270 */
[----:B------:R-:W4:Y:S01]  /*148c0*/  @!P6 LDC.64 R6, c[0x0][0x220] ;  /* 0x00008800ff06eb82 */ /* 0x000f220000000a00 */
[----:B0-----:R-:W-:Y:S01]  /*148d0*/  @!P0 IMAD.WIDE.U32 R12, R3, 0x8, R12 ;  /* 0x00000008030c8825 */ /* 0x001fe200078e000c */
[----:B------:R-:W-:Y:S02]  /*148e0*/  @!P6 IADD3 R3, R2, R0, RZ ;  /* 0x000000000203e210 */ /* 0x000fe40007ffe0ff */
[----:B------:R-:W-:Y:S01]  /*148f0*/  CS2R R24, SRZ ;  /* 0x0000000000187805 */ /* 0x000fe2000001ff00 */
[----:B--2---:R-:W-:Y:S01]  /*14900*/  @!P5 IMAD.WIDE.U32 R28, R19, 0x8, R28 ;  /* 0x00000008131cd825 */ /* 0x004fe200078e001c */
[----:B------:R-:W-:-:S03]  /*14910*/  CS2R R18, SRZ ;  /* 0x0000000000127805 */ /* 0x000fc6000001ff00 */
[----:B-1----:R-:W-:Y:S01]  /*14920*/  @!P4 IMAD.WIDE.U32 R4, R21, 0x8, R14 ;  /* 0x000000081504c825 */ /* 0x002fe200078e000e */
[----:B------:R-:W-:Y:S02]  /*14930*/  CS2R R20, SRZ ;  /* 0x0000000000147805 */ /* 0x000fe4000001ff00 */
[----:B------:R-:W5:Y:S01]  /*14940*/  @!P5 LDG.E.64 R18, desc[UR4][R28.64] ;  /* 0x000000041c12d981 */ /* 0x000f62000c1e1b00 */
[----:B---3--:R-:W-:Y:S01]  /*14950*/  @!P3 IMAD.WIDE.U32 R26, R23, 0x8, R26 ;  /* 0x00000008171ab825 */ /* 0x008fe200078e001a */
[----:B------:R-:W-:Y:S02]  /*14960*/  CS2R R22, SRZ ;  /* 0x0000000000167805 */ /* 0x000fe4000001ff00 */
[----:B------:R-:W5:Y:S01]  /*14970*/  @!P4 LDG.E.64 R20, desc[UR4][R4.64] ;  /* 0x000000040414c981 */ /* 0x000f62000c1e1b00 */
[----:B----4-:R-:W-:Y:S01]  /*14980*/  @!P2 IMAD.WIDE.U32 R32, R33, 0x8, R10 ;  /* 0x000000082120a825 */ /* 0x010fe200078e000a */
[----:B------:R-:W-:Y:S02]  /*14990*/  CS2R R10, SRZ ;  /* 0x00000000000a7805 */ /* 0x000fe4000001ff00 */
[----:B------:R-:W5:Y:S01]  /*149a0*/  @!P3 LDG.E.64 R22, desc[UR4][R26.64] ;  /* 0x000000041a16b981 */ /* 0x000f62000c1e1b00 */
[----:B------:R-:W-:Y:S01]  /*149b0*/  @!P1 IMAD.WIDE.U32 R34, R35, 0x8, R8 ;  /* 0x0000000823229825 */ /* 0x000fe200078e0008 */
[----:B------:R-:W-:-:S02]  /*149c0*/  CS2R R8, SRZ ;  /* 0x0000000000087805 */ /* 0x000fc4000001ff00 */
[----:B------:R-:W5:Y:S01]  /*149d0*/  @!P2 LDG.E.64 R24, desc[UR4][R32.64] ;  /* 0x000000042018a981 */ /* 0x000f62000c1e1b00 */
[----:B------:R-:W-:-:S03]  /*149e0*/  @!P6 IMAD.WIDE.U32 R6, R3, 0x8, R6 ;  /* 0x000000080306e825 */ /* 0x000fc600078e0006 */
[----:B------:R-:W5:Y:S04]  /*149f0*/  @!P1 LDG.E.64 R8, desc[UR4][R34.64] ;  /* 0x0000000422089981 */ /* 0x000f68000c1e1b00 */
[----:B------:R-:W5:Y:S01]  /*14a00*/  @!P6 LDG.E.64 R10, desc[UR4][R6.64] ;  /* 0x00000004060ae981 */ /* 0x000f62000c1e1b00 */
[----:B------:R-:W-:Y:S01]  /*14a10*/  CS2R R14, SRZ ;  /* 0x00000000000e7805 */ /* 0x000fe2000001ff00 */
[----:B------:R-:W-:Y:S05]  /*14a20*/  BSSY B3, `(.L_x_9974) ;  /* 0x0000297000037945 */ /* 0x000fea0003800000 */
[----:B------:R0:W5:Y:S02]  /*14a30*/  @!P0 LDG.E.64 R14, desc[UR4][R12.64] ;  /* 0x000000040c0e8981 */ /* 0x000164000c1e1b00 */
[----:B0-----:R-:W-:Y:S01]  /*14a40*/  CS2R R12, SRZ ;  /* 0x00000000000c7805 */ /* 0x001fe2000001ff00 */
[----:B------:R-:W-:Y:S06]  /*14a50*/  @P0 BRA `(.L_x_9975) ;  /* 0x00000028004c0947 */ /* 0x000fec0003800000 */
[----:B-----5:R-:W-:Y:S01]  /*14a60*/  FSETP.GTU.FTZ.AND P0, PT, |R14|, +INF , PT ;  /* 0x7f8000000e00780b */ /* 0x020fe20003f1c200 */
[----:B------:R-:W-:Y:S01]  /*14a70*/  BSSY B2, `(.L_x_9976) ;  /* 0x0000285000027945 */ /* 0x000fe20003800000 */
[----:B------:R-:W-:-:S04]  /*14a80*/  FSETP.GTU.FTZ.AND P1, PT, |R15|, +INF , PT ;  /* 0x7f8000000f00780b */ /* 0x000fc80003f3c200 */
[----:B------:R-:W-:-:S13]  /*14a90*/  PLOP3.LUT P0, PT, P0, P1, PT, 0xa8, 0x0 ;  /* 0x000000000000781c */ /* 0x000fda0000703570 */
[----:B------:R-:W-:Y:S05]  /*14aa0*/  @P0 BRA `(.L_x_9977) ;  /* 0x0000002400c80947 */ /* 0x000fea0003800000 */
[C---:B------:R-:W-:Y:S01]  /*14ab0*/  FSETP.GT.FTZ.AND P0, PT, |R14|.reuse, 8388608, PT ;  /* 0x4b0000000e00780b */ /* 0x040fe20003f14200 */
[----:B------:R-:W-:Y:S01]  /*14ac0*/  FADD.FTZ R12, |R14|, -RZ ;  /* 0x800000ff0e0c7221 */ /* 0x000fe20000010200 */
[C---:B------:R-:W-:Y:S01]  /*14ad0*/  FSETP.GT.FTZ.AND P1, PT, |R15|.reuse, 8388608, PT ;  /* 0x4b0000000f00780b */ /* 0x040fe20003f34200 */
[----:B------:R-:W-:-:S03]  /*14ae0*/  FADD.FTZ R29, |R15|, -RZ ;  /* 0x800000ff0f1d7221 */ /* 0x000fc60000010200 */
[----:B------:R-:W-:-:S13]  /*14af0*/  PLOP3.LUT P0, PT, P0, P1, PT, 0xa8, 0x0 ;  /* 0x000000000000781c */ /* 0x000fda0000703570 */
[----:B------:R-:W-:Y:S05]  /*14b00*/  @P0 BRA `(.L_x_9978) ;  /* 0x0000001800940947 */ /* 0x000fea0003800000 */
[----:B------:R-:W-:Y:S02]  /*14b10*/  FSETP.NEU.FTZ.AND P1, PT, R14, 1, PT ;  /* 0x3f8000000e00780b */ /* 0x000fe40003f3d000 */
[----:B------:R-:W-:-:S13]  /*14b20*/  FSETP.NEU.FTZ.AND P0, PT, R15, RZ, PT ;  /* 0x000000ff0f00720b */ /* 0x000fda0003f1d000 */
[----:B------:R-:W-:Y:S05]  /*14b30*/  @!P0 BRA !P1, `(.L_x_9979) ;  /* 0x00000018007c8947 */ /* 0x000fea0004800000 */
[----:B------:R-:W-:Y:S02]  /*14b40*/  FSETP.GEU.FTZ.AND P0, PT, |R15|, 0.00021143197955098003149, PT ;  /* 0x395db3d70f00780b */ /* 0x000fe40003f1e200 */
[----:B------:R-:W-:-:S13]  /*14b50*/  FSETP.GEU.FTZ.AND P1, PT, |R14|, 0.00021143197955098003149, PT ;  /* 0x395db3d70e00780b */ /* 0x000fda0003f3e200 */
[----:B------:R-:W-:Y:S05]  /*14b60*/  @!P0 BRA !P1, `(.L_x_9980) ;  /* 0x0000001800608947 */ /* 0x000fea0004800000 */
[C---:B------:R-:W-:Y:S01]  /*14b70*/  FADD.FTZ R0, |R14|.reuse, 1 ;  /* 0x3f8000000e007421 */ /* 0x040fe20000010200 */
[----:B------:R-:W-:Y:S01]  /*14b80*/  FADD.FTZ R6, |R29|, -RZ ;  /* 0x800000ff1d067221 */ /* 0x000fe20000010200 */
[----:B------:R-:W-:Y:S01]  /*14b90*/  FADD.FTZ R3, |R14|, -1 ;  /* 0xbf8000000e037421 */ /* 0x000fe20000010200 */
        /* <DEDUP_REMOVED lines=41> */
[----:B------:R-:W-:Y:S02]  /*14e30*/  FSETP.NEU.FTZ.AND P1, PT, |R14|, 1, PT ;  /* 0x3f8000000e00780b */ /* 0x000fe40003f3d200 */
[----:B------:R-:W-:-:S13]  /*14e40*/  FSETP.GEU.FTZ.AND P0, PT, |R15|, 1.1102230246251565404e-16, PT ;  /* 0x250000000f00780b */ /* 0x000fda0003f1e200 */
[----:B------:R-:W-:Y:S05]  /*14e50*/  @!P0 BRA !P1, `(.L_x_9983) ;  /* 0x0000000400a48947 */ /* 0x000fea0004800000 */
[----:B------:R-:W-:-:S05]  /*14e60*/  FMUL.FTZ R6, |R3|, 1.1920928955078125e-07 ;  /* 0x3400000003067820 */ /* 0x000fca0000410200 */
[----:B------:R-:W-:-:S13]  /*14e70*/  FSETP.GTU.FTZ.AND P0, PT, R6, |R15|, PT ;  /* 0x4000000f0600720b */ /* 0x000fda0003f1c000 */
[----:B------:R-:W-:Y:S05]  /*14e80*/  @!P0 BRA `(.L_x_9984) ;  /* 0x0000000000a08947 */ /* 0x000fea0003800000 */
[----:B------:R-:W-:-:S13]  /*14e90*/  FSETP.GEU.FTZ.AND P0, PT, |R14|, 1, PT ;  /* 0x3f8000000e00780b */ /* 0x000fda0003f1e200 */
        /* <DEDUP_REMOVED lines=39> */
.L_x_9984:
        /* <DEDUP_REMOVED lines=10> */
.L_x_9986:
[----:B------:R-:W-:-:S04]  /*151b0*/  FADD.FTZ R6, -R0, R5 ;  /* 0x0000000500067221 */ /* 0x000fc80000010100 */
[----:B------:R-:W-:-:S07]  /*151c0*/  FMUL.FTZ R6, R6, 0.5 ;  /* 0x3f00000006067820 */ /* 0x000fce0000410000 */
.L_x_9987:
[----:B------:R-:W-:Y:S05]  /*151d0*/  BSYNC B1 ;  /* 0x0000000000017941 */ /* 0x000fea0003800000 */
.L_x_9985:
        /* <DEDUP_REMOVED lines=11> */
.L_x_9989:
[----:B------:R-:W-:-:S04]  /*15290*/  FADD.FTZ R13, R4, -R13 ;  /* 0x8000000d040d7221 */ /* 0x000fc80000010000 */
[----:B------:R-:W-:-:S07]  /*152a0*/  FMUL.FTZ R13, R13, 0.5 ;  /* 0x3f0000000d0d7820 */ /* 0x000fce0000410000 */
.L_x_9990:
[----:B------:R-:W-:Y:S05]  /*152b0*/  BSYNC B1 ;  /* 0x0000000000017941 */ /* 0x000fea0003800000 */
.L_x_9988:
        /* <DEDUP_REMOVED lines=35> */
.L_x_9983:
[----:B------:R0:W1:Y:S02]  /*154f0*/  MUFU.SQRT R13, R29 ;  /* 0x0000001d000d7308 */ /* 0x0000640000002000 */
.L_x_9982:
[----:B------:R-:W-:Y:S05]  /*15500*/  BSYNC B0 ;  /* 0x0000000000007941 */ /* 0x000fea0003800000 */
.L_x_9981:
[----:B------:R-:W-:Y:S01]  /*15510*/  FSETP.GEU.FTZ.AND P0, PT, |R14|, 4.336808689942017736e-19, PT ;  /* 0x210000000e00780b */ /* 0x000fe20003f1e200 */
[----:B------:R-:W-:-:S12]  /*15520*/  BSSY B0, `(.L_x_9991) ;  /* 0x0000047000007945 */ /* 0x000fd80003800000 */
[----:B------:R-:W-:Y:S05]  /*15530*/  @!P0 BRA `(.L_x_9992) ;  /* 0x0000000400088947 */ /* 0x000fea0003800000 */
[----:B------:R-:W2:Y:S01]  /*15540*/  MUFU.RCP R27, R7 ;  /* 0x00000007001b7308 */ /* 0x000ea20000001000 */
[----:B------:R-:W-:Y:S01]  /*15550*/  PLOP3.LUT P0, PT, PT, PT, PT, 0x8, 0x0 ;  /* 0x000000000000781c */ /* 0x000fe20003f0e170 */
[----:B--2---:R-:W-:-:S05]  /*15560*/  FMUL.FTZ R6, R27, |R14| ;  /* 0x4000000e1b067220 */ /* 0x004fca0000410000 */
[----:B------:R-:W-:-:S13]  /*15570*/  FSETP.GT.FTZ.AND P1, PT, R6, 0.64170002937316894531, PT ;  /* 0x3f2446740600780b */ /* 0x000fda0003f34000 */
[----:B------:R-:W-:Y:S05]  /*15580*/  @!P1 BRA `(.L_x_9993) ;  /* 0x0000000400009947 */ /* 0x000fea0003800000 */
[----:B------:R-:W-:Y:S02]  /*15590*/  FSETP.NEU.FTZ.AND P1, PT, |R14|, 1, PT ;  /* 0x3f8000000e00780b */ /* 0x000fe40003f3d200 */
        /* <DEDUP_REMOVED lines=15> */
.L_x_9997:
[----:B------:R-:W-:-:S04]  /*15690*/  FADD.FTZ R0, -R0, R5 ;  /* 0x0000000500007221 */ /* 0x000fc80000010100 */
[----:B------:R-:W-:-:S07]  /*156a0*/  FMUL.FTZ R0, R0, 0.5 ;  /* 0x3f00000000007820 */ /* 0x000fce0000410000 */
.L_x_9998:
[----:B------:R-:W-:Y:S05]  /*156b0*/  BSYNC B1 ;  /* 0x0000000000017941 */ /* 0x000fea0003800000 */
.L_x_9996:
        /* <DEDUP_REMOVED lines=10> */
.L_x_10000:
[----:B------:R-:W-:-:S04]  /*15760*/  FADD.FTZ R3, -R3, R4 ;  /* 0x0000000403037221 */ /* 0x000fc80000010100 */
[----:B------:R-:W-:-:S07]  /*15770*/  FMUL.FTZ R3, R3, 0.5 ;  /* 0x3f00000003037820 */ /* 0x000fce0000410000 */
.L_x_10001:
[----:B------:R-:W-:Y:S05]  /*15780*/  BSYNC B1 ;  /* 0x0000000000017941 */ /* 0x000fea0003800000 */
.L_x_9999:
[----:B------:R-:W-:Y:S01]  /*15790*/  FADD.FTZ R0, R3, R0 ;  /* 0x0000000003007221 */ /* 0x000fe20000010000 */
[----:B------:R-:W-:Y:S01]  /*157a0*/  FADD.FTZ R7, R7, |R14| ;  /* 0x4000000e07077221 */ /* 0x000fe20000010000 */
[----:B------:R-:W-:-:S03]  /*157b0*/  PLOP3.LUT P0, PT, PT, PT, PT, 0x80, 0x0 ;  /* 0x000000000000781c */ /* 0x000fc60003f0f070 */
[----:B------:R-:W-:-:S04]  /*157c0*/  FMUL.FTZ R0, R7, R0 ;  /* 0x0000000007007220 */ /* 0x000fc80000410000 */
[----:B------:R4:W2:Y:S01]  /*157d0*/  MUFU.SQRT R26, R0 ;  /* 0x00000000001a7308 */ /* 0x0008a20000002000 */
[----:B------:R-:W-:Y:S05]  /*157e0*/  BRA `(.L_x_9993) ;  /* 0x0000000000687947 */ /* 0x000fea0003800000 */
.L_x_9995:
[----:B------:R-:W-:-:S13]  /*157f0*/  FSETP.GT.FTZ.AND P1, PT, |R14|, 1, PT ;  /* 0x3f8000000e00780b */ /* 0x000fda0003f34200 */
[----:B------:R-:W-:Y:S01]  /*15800*/  @!P1 FADD.FTZ R5, -R12, 1 ;  /* 0x3f8000000c059421 */ /* 0x000fe20000010100 */
[----:B------:R-:W-:-:S03]  /*15810*/  @!P1 PLOP3.LUT P0, PT, PT, PT, PT, 0x80, 0x0 ;  /* 0x000000000000981c */ /* 0x000fc60003f0f070 */
[----:B------:R-:W-:-:S04]  /*15820*/  @!P1 FMUL.FTZ R5, R0, R5 ;  /* 0x0000000500059220 */ /* 0x000fc80000410000 */
[----:B------:R2:W3:Y:S01]  /*15830*/  @!P1 MUFU.SQRT R26, R5 ;  /* 0x00000005001a9308 */ /* 0x0004e20000002000 */
[----:B------:R-:W-:Y:S05]  /*15840*/  @!P1 BRA `(.L_x_9993) ;  /* 0x0000000000509947 */ /* 0x000fea0003800000 */
[----:B------:R-:W-:Y:S01]  /*15850*/  FMUL.FTZ R0, R0, R3 ;  /* 0x0000000300007220 */ /* 0x000fe20000410000 */
[----:B------:R-:W-:Y:S01]  /*15860*/  FMUL.FTZ R3, |R15|, 2.81474976710656000000e+14 ;  /* 0x578000000f037820 */ /* 0x000fe20000410200 */
[----:B------:R-:W-:Y:S01]  /*15870*/  PLOP3.LUT P0, PT, PT, PT, PT, 0x80, 0x0 ;  /* 0x000000000000781c */ /* 0x000fe20003f0f070 */
[----:B------:R-:W-:Y:S02]  /*15880*/  FMUL.FTZ R12, |R14|, 2.81474976710656000000e+14 ;  /* 0x578000000e0c7820 */ /* 0x000fe40000410200 */
[----:B------:R-:W-:Y:S01]  /*15890*/  FMUL.FTZ R3, R3, |R14| ;  /* 0x4000000e03037220 */ /* 0x000fe20000410000 */
[----:B------:R-:W3:Y:S08]  /*158a0*/  MUFU.SQRT R0, R0 ;  /* 0x0000000000007308 */ /* 0x000ef00000002000 */
[----:B---3--:R-:W3:Y:S02]  /*158b0*/  MUFU.RCP R26, R0 ;  /* 0x00000000001a7308 */ /* 0x008ee40000001000 */
[----:B---3--:R-:W-:Y:S01]  /*158c0*/  FMUL.FTZ R26, R3, R26 ;  /* 0x0000001a031a7220 */ /* 0x008fe20000410000 */
[----:B------:R-:W-:Y:S06]  /*158d0*/  BRA `(.L_x_9993) ;  /* 0x00000000002c7947 */ /* 0x000fec0003800000 */
.L_x_9994:
        /* <DEDUP_REMOVED lines=8> */
.L_x_9992:
[----:B------:R-:W-:Y:S01]  /*15960*/  PLOP3.LUT P0, PT, PT, PT, PT, 0x80, 0x0 ;  /* 0x000000000000781c */ /* 0x000fe20003f0f070 */
[----:B------:R-:W-:Y:S01]  /*15970*/  FMUL.FTZ R26, R7, 16777216 ;  /* 0x4b800000071a7820 */ /* 0x000fe20000410000 */
[----:B------:R-:W-:-:S11]  /*15980*/  FMUL.FTZ R12, |R14|, 16777216 ;  /* 0x4b8000000e0c7820 */ /* 0x000fd60000410200 */
.L_x_9993:
[----:B------:R-:W-:Y:S05]  /*15990*/  BSYNC B0 ;  /* 0x0000000000007941 */ /* 0x000fea0003800000 */
.L_x_9991:
        /* <DEDUP_REMOVED lines=33> */
.L_x_10004:
[----:B----4-:R-:W-:Y:S01]  /*15bb0*/  MOV R0, 0x3f000000 ;  /* 0x3f00000000007802 */ /* 0x010fe20000000f00 */
        /* <DEDUP_REMOVED lines=27> */
.L_x_10003:
[----:B------:R-:W-:-:S13]  /*15d70*/  ISETP.GT.AND P0, PT, R14, -0x1, PT ;  /* 0xffffffff0e00780c */ /* 0x000fda0003f04270 */
[----:B------:R-:W-:Y:S05]  /*15d80*/  @P0 BRA `(.L_x_10006) ;  /* 0x0000000000e80947 */ /* 0x000fea0003800000 */
[----:B------:R-:W-:Y:S01]  /*15d90*/  FADD.FTZ R3, -R12, -RZ ;  /* 0x800000ff0c037221 */ /* 0x000fe20000010100 */
[C---:B--234-:R-:W-:Y:S01]  /*15da0*/  FADD.FTZ R0, |R26|.reuse, -RZ ;  /* 0x800000ff1a007221 */ /* 0x05cfe20000010200 */
[----:B------:R-:W-:Y:S02]  /*15db0*/  BSSY B5, `(.L_x_10007) ;  /* 0x0000010000057945 */ /* 0x000fe40003800000 */
[----:B0-----:R-:W-:Y:S01]  /*15dc0*/  FADD.FTZ R29, |R3|, -RZ ;  /* 0x800000ff031d7221 */ /* 0x001fe20000010200 */
        /* <DEDUP_REMOVED lines=13> */
[----:B-1----:R-:W-:Y:S05]  /*15ea0*/  CALL.REL.NOINC `($__internal_18_$__cuda_sm3x_div_rn_ftz_f32_slowpath) ;  /* 0x0000013800187944 */ /* 0x002fea0003c00000 */
.L_x_10008:
[----:B------:R-:W-:Y:S05]  /*15eb0*/  BSYNC B5 ;  /* 0x0000000000057941 */ /* 0x000fea0003800000 */
.L_x_10007:
        /* <DEDUP_REMOVED lines=13> */
[----:B------:R-:W-:-:S05]  /*15f90*/  FADD.FTZ R3, -R12, -RZ ;  /* 0x800000ff0c037221 */ /* 0x000fca0000010100 */
[----:B------:R-:W-:-:S13]  /*15fa0*/  ISETP.GT.AND P0, PT, R3, -0x1, PT ;  /* 0xffffffff0300780c */ /* 0x000fda0003f04270 */
[----:B------:R-:W-:Y:S05]  /*15fb0*/  @P0 BRA `(.L_x_10011) ;  /* 0x0000000000200947 */ /* 0x000fea0003800000 */
[----:B------:R-:W-:-:S05]  /*15fc0*/  MOV R5, 0x3fd774eb ;  /* 0x3fd774eb00057802 */ /* 0x000fca0000000f00 */
[----:B------:R-:W-:Y:S01]  /*15fd0*/  FFMA.FTZ R0, R5, 1.8663789033889770508, -R0 ;  /* 0x3feee58105007823 */ /* 0x000fe20000010800 */
[----:B------:R-:W-:Y:S06]  /*15fe0*/  BRA `(.L_x_10011) ;  /* 0x0000000000147947 */ /* 0x000fec0003800000 */
.L_x_10010:
[----:B------:R-:W-:Y:S01]  /*15ff0*/  FADD.FTZ R3, -R12, -RZ ;  /* 0x800000ff0c037221 */ /* 0x000fe20000010100 */
[----:B------:R-:W-:-:S04]  /*16000*/  MOV R5, 0x3fd774eb ;  /* 0x3fd774eb00057802 */ /* 0x000fc80000000f00 */
[----:B------:R-:W-:-:S13]  /*16010*/  ISETP.GE.AND P0, PT, R3, RZ, PT ;  /* 0x000000ff0300720c */ /* 0x000fda0003f06270 */
[----:B------:R-:W-:-:S04]  /*16020*/  @P0 FFMA.FTZ R0, R5, 0.93318945169448852539, -R0 ;  /* 0x3f6ee58105000823 */ /* 0x000fc80000010800 */
[----:B------:R-:W-:-:S07]  /*16030*/  @!P0 FFMA.FTZ R0, R5, 0.93318945169448852539, R0 ;  /* 0x3f6ee58105008823 */ /* 0x000fce0000010000 */
.L_x_10011:
[----:B------:R-:W-:Y:S05]  /*16040*/  BSYNC B0 ;  /* 0x0000000000007941 */ /* 0x000fea0003800000 */
.L_x_10009:
[C---:B------:R-:W-:Y:S01]  /*16050*/  FSETP.GT.FTZ.AND P0, PT, |R26|.reuse, |R3|, PT ;  /* 0x400000031a00720b */ /* 0x040fe20003f14200 */
[----:B------:R-:W-:Y:S01]  /*16060*/  FADD.FTZ R4, |R26|, -RZ ;  /* 0x800000ff1a047221 */ /* 0x000fe20000010200 */
[----:B------:R-:W-:-:S11]  /*16070*/  ISETP.GE.AND P2, PT, R3, RZ, PT ;  /* 0x000000ff0300720c */ /* 0x000fd60003f46270 */
[C---:B------:R-:W-:Y:S01]  /*16080*/  @!P0 FADD.FTZ R4, |R3|.reuse, -RZ ;  /* 0x800000ff03048221 */ /* 0x040fe20000010200 */
[C---:B------:R-:W-:Y:S01]  /*16090*/  FSETP.NEU.FTZ.AND P0, PT, |R3|.reuse, |R26|, PT ;  /* 0x4000001a0300720b */ /* 0x040fe20003f1d200 */
[----:B------:R-:W-:-:S03]  /*160a0*/  FADD.FTZ R3, |R3|, |R26| ;  /* 0x4000001a03037221 */ /* 0x000fc60000010200 */
[----:B------:R-:W-:Y:S01]  /*160b0*/  FSETP.NEU.FTZ.AND P1, PT, R4, RZ, PT ;  /* 0x000000ff0400720b */ /* 0x000fe20003f3d000 */
[----:B------:R-:W-:-:S10]  /*160c0*/  HFMA2.MMA R4, -RZ, RZ, 2.04296875, -15.78125 ;  /* 0x4016cbe4ff047435 */ /* 0x000fd400000001ff */
[----:B------:R-:W-:Y:S02]  /*160d0*/  @!P0 FSEL R0, R4, 0.78539818525314331055, !P2 ;  /* 0x3f490fdb04008808 */ /* 0x000fe40005000000 */
[----:B------:R-:W-:Y:S02]  /*160e0*/  @!P1 FSEL R0, RZ, 3.1415927410125732422, P2 ;  /* 0x40490fdbff009808 */ /* 0x000fe40001000000 */
[----:B------:R-:W-:Y:S02]  /*160f0*/  FSETP.GTU.FTZ.AND P0, PT, |R3|, +INF , PT ;  /* 0x7f8000000300780b */ /* 0x000fe40003f1c200 */
[----:B------:R-:W-:-:S04]  /*16100*/  LOP3.LUT R0, R0, 0x80000000, R26, 0xb8, !PT ;  /* 0x8000000000007812 */ /* 0x000fc800078eb81a */
[----:B------:R-:W-:Y:S01]  /*16110*/  FSEL R0, R3, R0, P0 ;  /* 0x0000000003007208 */ /* 0x000fe20000000000 */
[----:B------:R-:W-:Y:S06]  /*16120*/  BRA `(.L_x_10005) ;  /* 0x0000000000d87947 */ /* 0x000fec0003800000 */
.L_x_10006:
[----:B0-----:R-:W-:Y:S01]  /*16130*/  FADD.FTZ R29, |R12|, -RZ ;  /* 0x800000ff0c1d7221 */ /* 0x001fe20000010200 */
[C---:B--23--:R-:W-:Y:S01]  /*16140*/  FADD.FTZ R4, |R26|.reuse, -RZ ;  /* 0x800000ff1a047221 */ /* 0x04cfe20000010200 */
[----:B------:R-:W-:Y:S01]  /*16150*/  FSETP.GT.FTZ.AND P6, PT, |R26|, |R12|, PT ;  /* 0x4000000c1a00720b */ /* 0x000fe20003fd4200 */
[----:B------:R-:W-:Y:S03]  /*16160*/  BSSY B5, `(.L_x_10012) ;  /* 0x000000e000057945 */ /* 0x000fe60003800000 */
[----:B------:R-:W-:Y:S02]  /*16170*/  FSEL R6, R4, R29, P6 ;  /* 0x0000001d04067208 */ /* 0x000fe40003000000 */
        /* <DEDUP_REMOVED lines=12> */
.L_x_10013:
[----:B------:R-:W-:Y:S05]  /*16240*/  BSYNC B5 ;  /* 0x0000000000057941 */ /* 0x000fea0003800000 */
.L_x_10012:
        /* <DEDUP_REMOVED lines=18> */
.L_x_10015:
[----:B------:R-:W-:Y:S02]  /*16370*/  ISETP.GE.AND P0, PT, R12, RZ, PT ;  /* 0x000000ff0c00720c */ /* 0x000fe40003f06270 */
[----:B------:R-:W-:-:S11]  /*16380*/  MOV R3, 0x3fd774eb ;  /* 0x3fd774eb00037802 */ /* 0x000fd60000000f00 */
[----:B------:R-:W-:-:S04]  /*16390*/  @P0 FFMA.FTZ R0, R3, 0.93318945169448852539, -R0 ;  /* 0x3f6ee58103000823 */ /* 0x000fc80000010800 */
[----:B------:R-:W-:-:S07]  /*163a0*/  @!P0 FFMA.FTZ R0, R3, 0.93318945169448852539, R0 ;  /* 0x3f6ee58103008823 */ /* 0x000fce0000010000 */
.L_x_10016:
[----:B------:R-:W-:Y:S05]  /*163b0*/  BSYNC B0 ;  /* 0x0000000000007941 */ /* 0x000fea0003800000 */
.L_x_10014:
[----:B------:R-:W-:Y:S01]  /*163c0*/  FSETP.GT.FTZ.AND P0, PT, |R26|, |R12|, PT ;  /* 0x4000000c1a00720b */ /* 0x000fe20003f14200 */
[C---:B------:R-:W-:Y:S01]  /*163d0*/  FADD.FTZ R3, |R12|.reuse, -RZ ;  /* 0x800000ff0c037221 */ /* 0x040fe20000010200 */
[----:B------:R-:W-:-:S11]  /*163e0*/  ISETP.GE.AND P2, PT, R12, RZ, PT ;  /* 0x000000ff0c00720c */ /* 0x000fd60003f46270 */
[----:B------:R-:W-:Y:S01]  /*163f0*/  @P0 FADD.FTZ R3, |R26|, -RZ ;  /* 0x800000ff1a030221 */ /* 0x000fe20000010200 */
        /* <DEDUP_REMOVED lines=8> */
[----:B------:R-:W-:-:S07]  /*16480*/  FSEL R0, R12, R3, P0 ;  /* 0x000000030c007208 */ /* 0x000fce0000000000 */
.L_x_10005:
[----:B------:R-:W-:Y:S05]  /*16490*/  BSYNC B4 ;  /* 0x0000000000047941 */ /* 0x000fea0003800000 */
.L_x_10002:
[----:B------:R-:W-:-:S04]  /*164a0*/  SHF.R.U32.HI R3, RZ, 0x1f, R15 ;  /* 0x0000001fff037819 */ /* 0x000fc8000001160f */
[----:B------:R-:W-:-:S13]  /*164b0*/  ISETP.NE.AND P0, PT, R3, RZ, PT ;  /* 0x000000ff0300720c */ /* 0x000fda0003f05270 */
[----:B-1----:R-:W-:-:S05]  /*164c0*/  @!P0 FADD.FTZ R13, -R13, -RZ ;  /* 0x800000ff0d0d8221 */ /* 0x002fca0000010100 */
[----:B------:R-:W-:Y:S01]  /*164d0*/  MOV R12, R13 ;  /* 0x0000000d000c7202 */ /* 0x000fe20000000f00 */
[----:B------:R-:W-:Y:S06]  /*164e0*/  BRA `(.L_x_10017) ;  /* 0x0000000c00747947 */ /* 0x000fec0003800000 */
.L_x_9980:
[----:B------:R-:W-:Y:S01]  /*164f0*/  FADD.FTZ R0, -R14, 6.1232342629258392722e-17 ;  /* 0x248d31320e007421 */ /* 0x000fe20000010100 */
[----:B------:R-:W-:-:S03]  /*16500*/  FADD.FTZ R12, -R15, -RZ ;  /* 0x800000ff0f0c7221 */ /* 0x000fc60000010100 */
[----:B------:R-:W-:Y:S01]  /*16510*/  FADD.FTZ R0, R0, 1.5707963705062866211 ;  /* 0x3fc90fdb00007421 */ /* 0x000fe20000010000 */
[----:B------:R-:W-:Y:S06]  /*16520*/  BRA `(.L_x_10017) ;  /* 0x0000000c00647947 */ /* 0x000fec0003800000 */
.L_x_9979:
[----:B------:R-:W-:Y:S01]  /*16530*/  HFMA2.MMA R0, -RZ, RZ, 0, 0 ;  /* 0x00000000ff007435 */ /* 0x000fe200000001ff */
[----:B------:R-:W-:Y:S01]  /*16540*/  FADD.FTZ R12, -R15, -RZ ;  /* 0x800000ff0f0c7221 */ /* 0x000fe20000010100 */
[----:B------:R-:W-:Y:S09]  /*16550*/  BRA `(.L_x_10017) ;  /* 0x0000000c00587947 */ /* 0x000ff20003800000 */
.L_x_9978:
[----:B------:R-:W-:Y:S01]  /*16560*/  FSETP.GEU.FTZ.AND P6, PT, |R14|, |R15|, PT ;  /* 0x4000000f0e00720b */ /* 0x000fe20003fde200 */
        /* <DEDUP_REMOVED lines=22> */
[----:B------:R-:W-:Y:S05]  /*166d0*/  CALL.REL.NOINC `($__internal_18_$__cuda_sm3x_div_rn_ftz_f32_slowpath) ;  /* 0x00000130000c7944 */ /* 0x000fea0003c00000 */
.L_x_10022:
[----:B------:R-:W-:Y:S05]  /*166e0*/  BSYNC B5 ;  /* 0x0000000000057941 */ /* 0x000fea0003800000 */
.L_x_10021:
        /* <DEDUP_REMOVED lines=18> */
.L_x_10024:
[----:B------:R-:W-:Y:S02]  /*16810*/  ISETP.GE.AND P0, PT, R14, RZ, PT ;  /* 0x000000ff0e00720c */ /* 0x000fe40003f06270 */
[----:B------:R-:W-:-:S11]  /*16820*/  MOV R3, 0x3fd774eb ;  /* 0x3fd774eb00037802 */ /* 0x000fd60000000f00 */
[----:B------:R-:W-:-:S04]  /*16830*/  @P0 FFMA.FTZ R0, R3, 0.93318945169448852539, -R0 ;  /* 0x3f6ee58103000823 */ /* 0x000fc80000010800 */
[----:B------:R-:W-:-:S07]  /*16840*/  @!P0 FFMA.FTZ R0, R3, 0.93318945169448852539, R0 ;  /* 0x3f6ee58103008823 */ /* 0x000fce0000010000 */
.L_x_10025:
[----:B------:R-:W-:Y:S05]  /*16850*/  BSYNC B0 ;  /* 0x0000000000007941 */ /* 0x000fea0003800000 */
.L_x_10023:
[C---:B------:R-:W-:Y:S01]  /*16860*/  FSETP.NEU.FTZ.AND P0, PT, |R14|.reuse, |R15|, PT ;  /* 0x4000000f0e00720b */ /* 0x040fe20003f1d200 */
[----:B------:R-:W-:Y:S01]  /*16870*/  HFMA2.MMA R3, -RZ, RZ, 2.04296875, -15.78125 ;  /* 0x4016cbe4ff037435 */ /* 0x000fe200000001ff */
[----:B------:R-:W-:Y:S01]  /*16880*/  FSETP.NEU.FTZ.AND P1, PT, R13, RZ, PT ;  /* 0x000000ff0d00720b */ /* 0x000fe20003f3d000 */
[----:B------:R-:W0:Y:S01]  /*16890*/  MUFU.LG2 R12, R12 ;  /* 0x0000000c000c7308 */ /* 0x000e220000000c00 */
[C---:B------:R-:W-:Y:S01]  /*168a0*/  ISETP.GE.AND P2, PT, R14.reuse, RZ, PT ;  /* 0x000000ff0e00720c */ /* 0x040fe20003f46270 */
[----:B------:R-:W-:-:S08]  /*168b0*/  FADD.FTZ R14, |R14|, |R15| ;  /* 0x4000000f0e0e7221 */ /* 0x000fd00000010200 */
[----:B------:R-:W-:Y:S02]  /*168c0*/  @!P0 FSEL R0, R3, 0.78539818525314331055, !P2 ;  /* 0x3f490fdb03008808 */ /* 0x000fe40005000000 */
[----:B------:R-:W-:Y:S02]  /*168d0*/  @!P1 FSEL R0, RZ, 3.1415927410125732422, P2 ;  /* 0x40490fdbff009808 */ /* 0x000fe40001000000 */
[----:B------:R-:W-:Y:S02]  /*168e0*/  FSETP.GTU.FTZ.AND P0, PT, |R14|, +INF , PT ;  /* 0x7f8000000e00780b */ /* 0x000fe40003f1c200 */
[----:B------:R-:W-:Y:S01]  /*168f0*/  LOP3.LUT R3, R0, 0x80000000, R15, 0xb8, !PT ;  /* 0x8000000000037812 */ /* 0x000fe200078eb80f */
[----:B0-----:R-:W-:-:S03]  /*16900*/  FMUL.FTZ.D2 R26, R12, 0.69314718246459960938 ;  /* 0x3f3172180c1a7820 */ /* 0x001fc60000310000 */
[----:B------:R-:W-:Y:S01]  /*16910*/  FSEL R0, R14, R3, P0 ;  /* 0x000000030e007208 */ /* 0x000fe20000000000 */
[----:B------:R-:W-:Y:S06]  /*16920*/  BRA `(.L_x_10026) ;  /* 0x00000008000c7947 */ /* 0x000fec0003800000 */
.L_x_10020:
        /* <DEDUP_REMOVED lines=12> */
.L_x_10028:
[----:B------:R-:W-:Y:S05]  /*169f0*/  BSYNC B5 ;  /* 0x0000000000057941 */ /* 0x000fea0003800000 */
.L_x_10027:
        /* <DEDUP_REMOVED lines=18> */
.L_x_10030:
[----:B------:R-:W-:Y:S02]  /*16b20*/  ISETP.GE.AND P0, PT, R14, RZ, PT ;  /* 0x000000ff0e00720c */ /* 0x000fe40003f06270 */
[----:B------:R-:W-:-:S11]  /*16b30*/  MOV R3, 0x3fd774eb ;  /* 0x3fd774eb00037802 */ /* 0x000fd60000000f00 */
[----:B------:R-:W-:-:S04]  /*16b40*/  @P0 FFMA.FTZ R0, R3, 0.93318945169448852539, -R0 ;  /* 0x3f6ee58103000823 */ /* 0x000fc80000010800 */
[----:B------:R-:W-:-:S07]  /*16b50*/  @!P0 FFMA.FTZ R0, R3, 0.93318945169448852539, R0 ;  /* 0x3f6ee58103008823 */ /* 0x000fce0000010000 */
.L_x_10031:
[----:B------:R-:W-:Y:S05]  /*16b60*/  BSYNC B0 ;  /* 0x0000000000007941 */ /* 0x000fea0003800000 */
.L_x_10029:
[----:B------:R-:W-:Y:S01]  /*16b70*/  FADD.FTZ R5, |R15|, -RZ ;  /* 0x800000ff0f057221 */ /* 0x000fe20000010200 */
[----:B------:R-:W-:Y:S02]  /*16b80*/  FSETP.NEU.FTZ.AND P1, PT, |R14|, |R15|, PT ;  /* 0x4000000f0e00720b */ /* 0x000fe40003f3d200 */
[----:B------:R-:W-:Y:S02]  /*16b90*/  FSETP.NEU.FTZ.AND P2, PT, R13, RZ, PT ;  /* 0x000000ff0d00720b */ /* 0x000fe40003f5d000 */
[CC--:B------:R-:W-:Y:S02]  /*16ba0*/  VIMNMX R3, R12.reuse, R5.reuse, !PT ;  /* 0x000000050c037248 */ /* 0x0c0fe40007fe0100 */
[----:B------:R-:W-:Y:S02]  /*16bb0*/  VIMNMX R12, R12, R5, PT ;  /* 0x000000050c0c7248 */ /* 0x000fe40003fe0100 */
[----:B------:R-:W-:Y:S02]  /*16bc0*/  LOP3.LUT R4, R3, 0xfe000000, RZ, 0xc0, !PT ;  /* 0xfe00000003047812 */ /* 0x000fe400078ec0ff */
[----:B------:R-:W-:-:S02]  /*16bd0*/  FSETP.NEU.FTZ.AND P0, PT, R12, RZ, PT ;  /* 0x000000ff0c00720b */ /* 0x000fc40003f1d000 */
[C---:B------:R-:W-:Y:S02]  /*16be0*/  IADD3 R5, -R4.reuse, 0x7e800000, RZ ;  /* 0x7e80000004057810 */ /* 0x040fe40007ffe1ff */
[----:B------:R-:W-:-:S03]  /*16bf0*/  LOP3.LUT R4, R4, 0x800000, RZ, 0xfc, !PT ;  /* 0x0080000004047812 */ /* 0x000fc600078efcff */
[-C--:B------:R-:W-:Y:S01]  /*16c00*/  FMUL.FTZ R6, R12, R5.reuse ;  /* 0x000000050c067220 */ /* 0x080fe20000410000 */
[----:B------:R-:W-:-:S03]  /*16c10*/  FMUL.FTZ R5, R3, R5 ;  /* 0x0000000503057220 */ /* 0x000fc60000410000 */
[----:B------:R-:W-:-:S04]  /*16c20*/  FMUL.FTZ R6, R6, R6 ;  /* 0x0000000606067220 */ /* 0x000fc80000410000 */
[----:B------:R-:W-:-:S04]  /*16c30*/  FFMA.FTZ R6, R5, R5, R6 ;  /* 0x0000000505067223 */ /* 0x000fc80000010006 */
[----:B------:R-:W0:Y:S02]  /*16c40*/  MUFU.SQRT R5, R6 ;  /* 0x0000000600057308 */ /* 0x000e240000002000 */
[----:B0-----:R-:W-:Y:S01]  /*16c50*/  @P0 FMUL.FTZ R3, R4, R5 ;  /* 0x0000000504030220 */ /* 0x001fe20000410000 */
[----:B------:R-:W-:Y:S01]  /*16c60*/  FSETP.NEU.FTZ.AND P0, PT, R12, +INF , PT ;  /* 0x7f8000000c00780b */ /* 0x000fe20003f1d000 */
[----:B------:R-:W-:Y:S01]  /*16c70*/  HFMA2.MMA R4, -RZ, RZ, 2.04296875, -15.78125 ;  /* 0x4016cbe4ff047435 */ /* 0x000fe200000001ff */
[C---:B------:R-:W-:Y:S02]  /*16c80*/  FADD.FTZ R5, |R14|.reuse, |R15| ;  /* 0x4000000f0e057221 */ /* 0x040fe40000010200 */
        /* <DEDUP_REMOVED lines=10> */
.L_x_10019:
        /* <DEDUP_REMOVED lines=33> */
.L_x_10033:
[----:B------:R-:W-:Y:S05]  /*16f40*/  BSYNC B5 ;  /* 0x0000000000057941 */ /* 0x000fea0003800000 */
.L_x_10032:
        /* <DEDUP_REMOVED lines=18> */
.L_x_10035:
[----:B------:R-:W-:Y:S02]  /*17070*/  ISETP.GE.AND P0, PT, R14, RZ, PT ;  /* 0x000000ff0e00720c */ /* 0x000fe40003f06270 */
[----:B------:R-:W-:-:S11]  /*17080*/  MOV R3, 0x3fd774eb ;  /* 0x3fd774eb00037802 */ /* 0x000fd60000000f00 */
[----:B------:R-:W-:-:S04]  /*17090*/  @P0 FFMA.FTZ R0, R3, 0.93318945169448852539, -R0 ;  /* 0x3f6ee58103000823 */ /* 0x000fc80000010800 */
[----:B------:R-:W-:-:S07]  /*170a0*/  @!P0 FFMA.FTZ R0, R3, 0.93318945169448852539, R0 ;  /* 0x3f6ee58103008823 */ /* 0x000fce0000010000 */
.L_x_10036:
[----:B------:R-:W-:Y:S05]  /*170b0*/  BSYNC B0 ;  /* 0x0000000000007941 */ /* 0x000fea0003800000 */
.L_x_10034:
        /* <DEDUP_REMOVED lines=10> */
.L_x_10026:
[----:B------:R-:W-:Y:S05]  /*17160*/  BSYNC B4 ;  /* 0x0000000000047941 */ /* 0x000fea0003800000 */
.L_x_10018:
[----:B------:R-:W-:Y:S01]  /*17170*/  SHF.R.U32.HI R3, RZ, 0x1f, R15 ;  /* 0x0000001fff037819 */ /* 0x000fe2000001160f */
[----:B------:R-:W-:Y:S01]  /*17180*/  FADD.FTZ R12, R26, 0.69314718246459960938 ;  /* 0x3f3172181a0c7421 */ /* 0x000fe20000010000 */
[----:B------:R-:W-:Y:S02]  /*17190*/  FADD.FTZ R0, |R0|, -RZ ;  /* 0x800000ff00007221 */ /* 0x000fe40000010200 */
[----:B------:R-:W-:-:S13]  /*171a0*/  ISETP.NE.AND P0, PT, R3, RZ, PT ;  /* 0x000000ff0300720c */ /* 0x000fda0003f05270 */
[----:B------:R-:W-:Y:S01]  /*171b0*/  @!P0 FADD.FTZ R12, -R12, -RZ ;  /* 0x800000ff0c0c8221 */ /* 0x000fe20000010100 */
[----:B------:R-:W-:Y:S06]  /*171c0*/  BRA `(.L_x_10017) ;  /* 0x00000000003c7947 */ /* 0x000fec0003800000 */
.L_x_9977:
[----:B------:R-:W-:-:S13]  /*171d0*/  FSETP.NEU.FTZ.AND P0, PT, |R14|, +INF , PT ;  /* 0x7f8000000e00780b */ /* 0x000fda0003f1d200 */
        /* <DEDUP_REMOVED lines=14> */
.L_x_10017:
[----:B------:R-:W-:Y:S05]  /*172c0*/  BSYNC B2 ;  /* 0x0000000000027941 */ /* 0x000fea0003800000 */
.L_x_9976:
        /* <DEDUP_REMOVED lines=9> */
.L_x_10037:
[----:B------:R-:W-:Y:S02]  /*17360*/  FSETP.GTU.FTZ.AND P0, PT, R3, +INF , PT ;  /* 0x7f8000000300780b */ /* 0x000fe40003f1c000 */
[----:B------:R-:W-:-:S11]  /*17370*/  MOV R13, R0 ;  /* 0x00000000000d7202 */ /* 0x000fd60000000f00 */
[----:B------:R-:W-:-:S07]  /*17380*/  @!P0 MOV R12, R3 ;  /* 0x00000003000c8202 */ /* 0x000fce0000000f00 */
.L_x_9975:
[----:B------:R-:W-:Y:S05]  /*17390*/  BSYNC B3 ;  /* 0x0000000000037941 */ /* 0x000fea0003800000 */
.L_x_9974:
[----:B------:R-:W1:Y:S01]  /*173a0*/  S2R R0, SR_TID.X ;  /* 0x0000000000007919 */ /* 0x000e620000002100 */
[----:B------:R-:W-:Y:S01]  /*173b0*/  BSSY B3, `(.L_x_10038) ;  /* 0x0000297000037945 */ /* 0x000fe20003800000 */
[----:B-----5:R-:W-:Y:S02]  /*173c0*/  CS2R R14, SRZ ;  /* 0x00000000000e7805 */ /* 0x020fe4000001ff00 */
[----:B-1----:R-:W-:-:S04]  /*173d0*/  IADD3 R0, R0, 0x80, RZ ;  /* 0x0000008000007810 */ /* 0x002fc80007ffe0ff */
[----:B------:R-:W-:-:S13]  /*173e0*/  ISETP.GE.AND P0, PT, R0, R31, PT ;  /* 0x0000001f0000720c */ /* 0x000fda0003f06270 */
[----:B------:R-:W-:Y:S05]  /*173f0*/  @P0 BRA `(.L_x_10039) ;  /* 0x0000002800480947 */ /* 0x000fea0003800000 */
[----:B------:R-:W-:Y:S01]  /*17400*/  FSETP.GTU.FTZ.AND P0, PT, |R16|, +INF , PT ;  /* 0x7f8000001000780b */ /* 0x000fe20003f1c200 */
        /* <DEDUP_REMOVED lines=16> */
[----:B------:R-:W-:Y:S01]  /*17510*/  FADD.FTZ R0, |R16|, 1 ;  /* 0x3f80000010007421 */ /* 0x000fe20000010200 */
[----:B------:R-:W-:Y:S01]  /*17520*/  FADD.FTZ R6, |R14|, -RZ ;  /* 0x800000ff0e067221 */ /* 0x000fe20000010200 */
[----:B------:R-:W-:Y:S01]  /*17530*/  FADD.FTZ R3, |R16|, -1 ;  /* 0xbf80000010037421 */ /* 0x000fe20000010200 */
        /* <DEDUP_REMOVED lines=9> */
[----:B0-----:R-:W-:Y:S01]  /*175d0*/  VIMNMX R29, R6, R27, PT ;  /* 0x0000001b061d7248 */ /* 0x001fe20003fe0100 */
        /* <DEDUP_REMOVED lines=77> */
.L_x_10048:
        /* <DEDUP_REMOVED lines=10> */
.L_x_10050:
[----:B------:R-:W-:-:S04]  /*17b50*/  FADD.FTZ R4, -R0, R5 ;  /* 0x0000000500047221 */ /* 0x000fc80000010100 */
[----:B------:R-:W-:-:S07]  /*17b60*/  FMUL.FTZ R4, R4, 0.5 ;  /* 0x3f00000004047820 */ /* 0x000fce0000410000 */
.L_x_10051:
[----:B------:R-:W-:Y:S05]  /*17b70*/  BSYNC B1 ;  /* 0x0000000000017941 */ /* 0x000fea0003800000 */
.L_x_10049:
        /* <DEDUP_REMOVED lines=11> */
.L_x_10053:
[----:B------:R-:W-:-:S04]  /*17c30*/  FADD.FTZ R26, R6, -R27 ;  /* 0x8000001b061a7221 */ /* 0x000fc80000010000 */
[----:B------:R-:W-:-:S07]  /*17c40*/  FMUL.FTZ R27, R26, 0.5 ;  /* 0x3f0000001a1b7820 */ /* 0x000fce0000410000 */
.L_x_10054:
[----:B------:R-:W-:Y:S05]  /*17c50*/  BSYNC B1 ;  /* 0x0000000000017941 */ /* 0x000fea0003800000 */
.L_x_10052:
        /* <DEDUP_REMOVED lines=35> */
.L_x_10047:
[----:B------:R0:W1:Y:S02]  /*17e90*/  MUFU.SQRT R26, R14 ;  /* 0x0000000e001a7308 */ /* 0x0000640000002000 */
.L_x_10046:
[----:B------:R-:W-:Y:S05]  /*17ea0*/  BSYNC B0 ;  /* 0x0000000000007941 */ /* 0x000fea0003800000 */
.L_x_10045:
        /* <DEDUP_REMOVED lines=11> */
[----:B0-----:R-:W-:-:S05]  /*17f60*/  FMUL.FTZ R14, |R3|, 1.1920928955078125e-07 ;  /* 0x34000000030e7820 */ /* 0x001fca0000410200 */
        /* <DEDUP_REMOVED lines=12> */
.L_x_10061:
[----:B------:R-:W-:-:S04]  /*18030*/  FADD.FTZ R0, -R0, R5 ;  /* 0x0000000500007221 */ /* 0x000fc80000010100 */
[----:B------:R-:W-:-:S07]  /*18040*/  FMUL.FTZ R0, R0, 0.5 ;  /* 0x3f00000000007820 */ /* 0x000fce0000410000 */
.L_x_10062:
[----:B------:R-:W-:Y:S05]  /*18050*/  BSYNC B1 ;  /* 0x0000000000017941 */ /* 0x000fea0003800000 */
.L_x_10060:
        /* <DEDUP_REMOVED lines=10> */
.L_x_10064:
[----:B------:R-:W-:-:S04]  /*18100*/  FADD.FTZ R3, -R3, R6 ;  /* 0x0000000603037221 */ /* 0x000fc80000010100 */
[----:B------:R-:W-:-:S07]  /*18110*/  FMUL.FTZ R3, R3, 0.5 ;  /* 0x3f00000003037820 */ /* 0x000fce0000410000 */
.L_x_10065:
[----:B------:R-:W-:Y:S05]  /*18120*/  BSYNC B1 ;  /* 0x0000000000017941 */ /* 0x000fea0003800000 */
.L_x_10063:
[----:B------:R-:W-:Y:S01]  /*18130*/  FADD.FTZ R0, R3, R0 ;  /* 0x0000000003007221 */ /* 0x000fe20000010000 */
[----:B------:R-:W-:Y:S01]  /*18140*/  FADD.FTZ R7, R7, |R16| ;  /* 0x4000001007077221 */ /* 0x000fe20000010000 */
[----:B------:R-:W-:-:S03]  /*18150*/  PLOP3.LUT P0, PT, PT, PT, PT, 0x80, 0x0 ;  /* 0x000000000000781c */ /* 0x000fc60003f0f070 */
[----:B------:R-:W-:-:S04]  /*18160*/  FMUL.FTZ R0, R7, R0 ;  /* 0x0000000007007220 */ /* 0x000fc80000410000 */
[----:B------:R2:W3:Y:S01]  /*18170*/  MUFU.SQRT R32, R0 ;  /* 0x0000000000207308 */ /* 0x0004e20000002000 */
[----:B------:R-:W-:Y:S05]  /*18180*/  BRA `(.L_x_10057) ;  /* 0x0000000000687947 */ /* 0x000fea0003800000 */
.L_x_10059:
[----:B------:R-:W-:-:S13]  /*18190*/  FSETP.GT.FTZ.AND P1, PT, |R16|, 1, PT ;  /* 0x3f8000001000780b */ /* 0x000fda0003f34200 */
[----:B------:R-:W-:Y:S01]  /*181a0*/  @!P1 FADD.FTZ R5, -R15, 1 ;  /* 0x3f8000000f059421 */ /* 0x000fe20000010100 */
[----:B------:R-:W-:-:S03]  /*181b0*/  @!P1 PLOP3.LUT P0, PT, PT, PT, PT, 0x80, 0x0 ;  /* 0x000000000000981c */ /* 0x000fc60003f0f070 */
[----:B------:R-:W-:-:S04]  /*181c0*/  @!P1 FMUL.FTZ R5, R0, R5 ;  /* 0x0000000500059220 */ /* 0x000fc80000410000 */
[----:B------:R4:W0:Y:S01]  /*181d0*/  @!P1 MUFU.SQRT R32, R5 ;  /* 0x0000000500209308 */ /* 0x0008220000002000 */
[----:B------:R-:W-:Y:S05]  /*181e0*/  @!P1 BRA `(.L_x_10057) ;  /* 0x0000000000509947 */ /* 0x000fea0003800000 */
[----:B------:R-:W-:Y:S01]  /*181f0*/  FMUL.FTZ R0, R0, R3 ;  /* 0x0000000300007220 */ /* 0x000fe20000410000 */
[----:B------:R-:W-:Y:S01]  /*18200*/  FMUL.FTZ R3, |R17|, 2.81474976710656000000e+14 ;  /* 0x5780000011037820 */ /* 0x000fe20000410200 */
[----:B------:R-:W-:Y:S01]  /*18210*/  PLOP3.LUT P0, PT, PT, PT, PT, 0x80, 0x0 ;  /* 0x000000000000781c */ /* 0x000fe20003f0f070 */
[----:B------:R-:W-:Y:S02]  /*18220*/  FMUL.FTZ R15, |R16|, 2.81474976710656000000e+14 ;  /* 0x57800000100f7820 */ /* 0x000fe40000410200 */
[----:B------:R-:W-:Y:S01]  /*18230*/  FMUL.FTZ R3, R3, |R16| ;  /* 0x4000001003037220 */ /* 0x000fe20000410000 */
[----:B------:R-:W0:Y:S08]  /*18240*/  MUFU.SQRT R0, R0 ;  /* 0x0000000000007308 */ /* 0x000e300000002000 */
[----:B0-----:R-:W0:Y:S02]  /*18250*/  MUFU.RCP R32, R0 ;  /* 0x0000000000207308 */ /* 0x001e240000001000 */
[----:B0-----:R-:W-:Y:S01]  /*18260*/  FMUL.FTZ R32, R3, R32 ;  /* 0x0000002003207220 */ /* 0x001fe20000410000 */
[----:B------:R-:W-:Y:S06]  /*18270*/  BRA `(.L_x_10057) ;  /* 0x00000000002c7947 */ /* 0x000fec0003800000 */
.L_x_10058:
        /* <DEDUP_REMOVED lines=8> */
.L_x_10056:
[----:B------:R-:W-:Y:S01]  /*18300*/  PLOP3.LUT P0, PT, PT, PT, PT, 0x80, 0x0 ;  /* 0x000000000000781c */ /* 0x000fe20003f0f070 */
[----:B------:R-:W-:Y:S01]  /*18310*/  FMUL.FTZ R32, R7, 16777216 ;  /* 0x4b80000007207820 */ /* 0x000fe20000410000 */
[----:B------:R-:W-:-:S11]  /*18320*/  FMUL.FTZ R15, |R16|, 16777216 ;  /* 0x4b800000100f7820 */ /* 0x000fd60000410200 */
.L_x_10057:
[----:B------:R-:W-:Y:S05]  /*18330*/  BSYNC B0 ;  /* 0x0000000000007941 */ /* 0x000fea0003800000 */
.L_x_10055:
        /* <DEDUP_REMOVED lines=9> */
[----:B----4-:R-:W-:-:S04]  /*183d0*/  FFMA.FTZ R5, -R3, R6, 0.5 ;  /* 0x3f00000003057423 */ /* 0x010fc80000010106 */
        /* <DEDUP_REMOVED lines=23> */
.L_x_10068:
[----:B--2---:R-:W-:Y:S01]  /*18550*/  MOV R0, 0x3f000000 ;  /* 0x3f00000000007802 */ /* 0x004fe20000000f00 */
        /* <DEDUP_REMOVED lines=27> */
.L_x_10067:
        /* <DEDUP_REMOVED lines=19> */
[----:B-1--4-:R-:W-:Y:S05]  /*18840*/  CALL.REL.NOINC `($__internal_18_$__cuda_sm3x_div_rn_ftz_f32_slowpath) ;  /* 0x0000010c00b07944 */ /* 0x012fea0003c00000 */
.L_x_10072:
[----:B------:R-:W-:Y:S05]  /*18850*/  BSYNC B5 ;  /* 0x0000000000057941 */ /* 0x000fea0003800000 */
.L_x_10071:
        /* <DEDUP_REMOVED lines=19> */
.L_x_10074:
[----:B------:R-:W-:Y:S01]  /*18990*/  FADD.FTZ R15, -R15, -RZ ;  /* 0x800000ff0f0f7221 */ /* 0x000fe20000010100 */
[----:B------:R-:W-:-:S04]  /*189a0*/  MOV R3, 0x3fd774eb ;  /* 0x3fd774eb00037802 */ /* 0x000fc80000000f00 */
[----:B------:R-:W-:-:S13]  /*189b0*/  ISETP.GE.AND P0, PT, R15, RZ, PT ;  /* 0x000000ff0f00720c */ /* 0x000fda0003f06270 */
[----:B------:R-:W-:-:S04]  /*189c0*/  @P0 FFMA.FTZ R0, R3, 0.93318945169448852539, -R0 ;  /* 0x3f6ee58103000823 */ /* 0x000fc80000010800 */
[----:B------:R-:W-:-:S07]  /*189d0*/  @!P0 FFMA.FTZ R0, R3, 0.93318945169448852539, R0 ;  /* 0x3f6ee58103008823 */ /* 0x000fce0000010000 */
.L_x_10075:
[----:B------:R-:W-:Y:S05]  /*189e0*/  BSYNC B0 ;  /* 0x0000000000007941 */ /* 0x000fea0003800000 */
.L_x_10073:
[C---:B------:R-:W-:Y:S01]  /*189f0*/  FSETP.GT.FTZ.AND P0, PT, |R32|.reuse, |R15|, PT ;  /* 0x4000000f2000720b */ /* 0x040fe20003f14200 */
[----:B------:R-:W-:Y:S01]  /*18a00*/  FADD.FTZ R3, |R32|, -RZ ;  /* 0x800000ff20037221 */ /* 0x000fe20000010200 */
[----:B------:R-:W-:-:S11]  /*18a10*/  ISETP.GE.AND P2, PT, R15, RZ, PT ;  /* 0x000000ff0f00720c */ /* 0x000fd60003f46270 */
[C---:B------:R-:W-:Y:S01]  /*18a20*/  @!P0 FADD.FTZ R3, |R15|.reuse, -RZ ;  /* 0x800000ff0f038221 */ /* 0x040fe20000010200 */
[----:B------:R-:W-:-:S04]  /*18a30*/  FSETP.NEU.FTZ.AND P0, PT, |R15|, |R32|, PT ;  /* 0x400000200f00720b */ /* 0x000fc80003f1d200 */
[----:B------:R-:W-:Y:S01]  /*18a40*/  FSETP.NEU.FTZ.AND P1, PT, R3, RZ, PT ;  /* 0x000000ff0300720b */ /* 0x000fe20003f3d000 */
[----:B------:R-:W-:-:S10]  /*18a50*/  HFMA2.MMA R3, -RZ, RZ, 2.04296875, -15.78125 ;  /* 0x4016cbe4ff037435 */ /* 0x000fd400000001ff */
[----:B------:R-:W-:Y:S01]  /*18a60*/  @!P0 FSEL R0, R3, 0.78539818525314331055, !P2 ;  /* 0x3f490fdb03008808 */ /* 0x000fe20005000000 */
[----:B------:R-:W-:Y:S01]  /*18a70*/  FADD.FTZ R3, |R15|, |R32| ;  /* 0x400000200f037221 */ /* 0x000fe20000010200 */
[----:B------:R-:W-:-:S04]  /*18a80*/  @!P1 FSEL R0, RZ, 3.1415927410125732422, P2 ;  /* 0x40490fdbff009808 */ /* 0x000fc80001000000 */
[----:B------:R-:W-:Y:S02]  /*18a90*/  FSETP.GTU.FTZ.AND P0, PT, |R3|, +INF , PT ;  /* 0x7f8000000300780b */ /* 0x000fe40003f1c200 */
[----:B------:R-:W-:-:S04]  /*18aa0*/  LOP3.LUT R0, R0, 0x80000000, R32, 0xb8, !PT ;  /* 0x8000000000007812 */ /* 0x000fc800078eb820 */
[----:B------:R-:W-:Y:S01]  /*18ab0*/  FSEL R0, R3, R0, P0 ;  /* 0x0000000003007208 */ /* 0x000fe20000000000 */
[----:B------:R-:W-:Y:S06]  /*18ac0*/  BRA `(.L_x_10069) ;  /* 0x0000000000d87947 */ /* 0x000fec0003800000 */
.L_x_10070:
[----:B------:R-:W-:Y:S01]  /*18ad0*/  FADD.FTZ R29, |R15|, -RZ ;  /* 0x800000ff0f1d7221 */ /* 0x000fe20000010200 */
[C---:B0--3--:R-:W-:Y:S01]  /*18ae0*/  FADD.FTZ R4, |R32|.reuse, -RZ ;  /* 0x800000ff20047221 */ /* 0x049fe20000010200 */
[----:B------:R-:W-:Y:S01]  /*18af0*/  FSETP.GT.FTZ.AND P6, PT, |R32|, |R15|, PT ;  /* 0x4000000f2000720b */ /* 0x000fe20003fd4200 */
[----:B------:R-:W-:Y:S03]  /*18b00*/  BSSY B5, `(.L_x_10076) ;  /* 0x000000e000057945 */ /* 0x000fe60003800000 */
[----:B------:R-:W-:Y:S02]  /*18b10*/  FSEL R6, R4, R29, P6 ;  /* 0x0000001d04067208 */ /* 0x000fe40003000000 */
        /* <DEDUP_REMOVED lines=12> */
.L_x_10077:
[----:B------:R-:W-:Y:S05]  /*18be0*/  BSYNC B5 ;  /* 0x0000000000057941 */ /* 0x000fea0003800000 */
.L_x_10076:
        /* <DEDUP_REMOVED lines=18> */
.L_x_10079:
[----:B------:R-:W-:Y:S02]  /*18d10*/  ISETP.GE.AND P0, PT, R15, RZ, PT ;  /* 0x000000ff0f00720c */ /* 0x000fe40003f06270 */
[----:B------:R-:W-:-:S11]  /*18d20*/  MOV R3, 0x3fd774eb ;  /* 0x3fd774eb00037802 */ /* 0x000fd60000000f00 */
[----:B------:R-:W-:-:S04]  /*18d30*/  @P0 FFMA.FTZ R0, R3, 0.93318945169448852539, -R0 ;  /* 0x3f6ee58103000823 */ /* 0x000fc80000010800 */
[----:B------:R-:W-:-:S07]  /*18d40*/  @!P0 FFMA.FTZ R0, R3, 0.93318945169448852539, R0 ;  /* 0x3f6ee58103008823 */ /* 0x000fce0000010000 */
.L_x_10080:
[----:B------:R-:W-:Y:S05]  /*18d50*/  BSYNC B0 ;  /* 0x0000000000007941 */ /* 0x000fea0003800000 */
.L_x_10078:
        /* <DEDUP_REMOVED lines=13> */
.L_x_10069:
[----:B------:R-:W-:Y:S05]  /*18e30*/  BSYNC B4 ;  /* 0x0000000000047941 */ /* 0x000fea0003800000 */
.L_x_10066:
[----:B------:R-:W-:-:S04]  /*18e40*/  SHF.R.U32.HI R3, RZ, 0x1f, R17 ;  /* 0x0000001fff037819 */ /* 0x000fc80000011611 */
[----:B------:R-:W-:-:S13]  /*18e50*/  ISETP.NE.AND P0, PT, R3, RZ, PT ;  /* 0x000000ff0300720c */ /* 0x000fda0003f05270 */
[----:B-1----:R-:W-:-:S05]  /*18e60*/  @!P0 FADD.FTZ R26, -R26, -RZ ;  /* 0x800000ff1a1a8221 */ /* 0x002fca0000010100 */
[----:B0-----:R-:W-:Y:S01]  /*18e70*/  MOV R14, R26 ;  /* 0x0000001a000e7202 */ /* 0x001fe20000000f00 */
[----:B------:R-:W-:Y:S06]  /*18e80*/  BRA `(.L_x_10081) ;  /* 0x0000000c00707947 */ /* 0x000fec0003800000 */
.L_x_10044:
[----:B------:R-:W-:Y:S01]  /*18e90*/  FADD.FTZ R0, -R16, 6.1232342629258392722e-17 ;  /* 0x248d313210007421 */ /* 0x000fe20000010100 */
[----:B------:R-:W-:-:S03]  /*18ea0*/  FADD.FTZ R14, -R17, -RZ ;  /* 0x800000ff110e7221 */ /* 0x000fc60000010100 */
[----:B------:R-:W-:Y:S01]  /*18eb0*/  FADD.FTZ R0, R0, 1.5707963705062866211 ;  /* 0x3fc90fdb00007421 */ /* 0x000fe20000010000 */
[----:B------:R-:W-:Y:S06]  /*18ec0*/  BRA `(.L_x_10081) ;  /* 0x0000000c00607947 */ /* 0x000fec0003800000 */
.L_x_10043:
[----:B------:R-:W-:Y:S01]  /*18ed0*/  HFMA2.MMA R0, -RZ, RZ, 0, 0 ;  /* 0x00000000ff007435 */ /* 0x000fe200000001ff */
[----:B------:R-:W-:Y:S01]  /*18ee0*/  FADD.FTZ R14, -R17, -RZ ;  /* 0x800000ff110e7221 */ /* 0x000fe20000010100 */
[----:B------:R-:W-:Y:S09]  /*18ef0*/  BRA `(.L_x_10081) ;  /* 0x0000000c00547947 */ /* 0x000ff20003800000 */
.L_x_10042:
[----:B------:R-:W-:Y:S01]  /*18f00*/  FSETP.GEU.FTZ.AND P6, PT, |R16|, |R17|, PT ;  /* 0x400000111000720b */ /* 0x000fe20003fde200 */
[----:B------:R-:W-:Y:S03]  /*18f10*/  BSSY B4, `(.L_x_10082) ;  /* 0x00000be000047945 */ /* 0x000fe60003800000 */
[----:B---3--:R-:W-:Y:S02]  /*18f20*/  FSEL R26, R14, R15, !P6 ;  /* 0x0000000f0e1a7208 */ /* 0x008fe40007000000 */
[----:B0-----:R-:W-:Y:S02]  /*18f30*/  FSEL R29, R15, R14, !P6 ;  /* 0x0000000e0f1d7208 */ /* 0x001fe40007000000 */
        /* <DEDUP_REMOVED lines=19> */
[----:B------:R-:W-:Y:S05]  /*19070*/  CALL.REL.NOINC `($__internal_18_$__cuda_sm3x_div_rn_ftz_f32_slowpath) ;  /* 0x0000010400a47944 */ /* 0x000fea0003c00000 */
.L_x_10086:
[----:B------:R-:W-:Y:S05]  /*19080*/  BSYNC B5 ;  /* 0x0000000000057941 */ /* 0x000fea0003800000 */
.L_x_10085:
        /* <DEDUP_REMOVED lines=18> */
.L_x_10088:
[----:B------:R-:W-:Y:S02]  /*191b0*/  ISETP.GE.AND P0, PT, R16, RZ, PT ;  /* 0x000000ff1000720c */ /* 0x000fe40003f06270 */
[----:B------:R-:W-:-:S11]  /*191c0*/  MOV R3, 0x3fd774eb ;  /* 0x3fd774eb00037802 */ /* 0x000fd60000000f00 */
[----:B------:R-:W-:-:S04]  /*191d0*/  @P0 FFMA.FTZ R0, R3, 0.93318945169448852539, -R0 ;  /* 0x3f6ee58103000823 */ /* 0x000fc80000010800 */
[----:B------:R-:W-:-:S07]  /*191e0*/  @!P0 FFMA.FTZ R0, R3, 0.93318945169448852539, R0 ;  /* 0x3f6ee58103008823 */ /* 0x000fce0000010000 */
.L_x_10089:
[----:B------:R-:W-:Y:S05]  /*191f0*/  BSYNC B0 ;  /* 0x0000000000007941 */ /* 0x000fea0003800000 */
.L_x_10087:
[----:B------:R-:W-:Y:S01]  /*19200*/  FSETP.NEU.FTZ.AND P0, PT, |R16|, |R17|, PT ;  /* 0x400000111000720b */ /* 0x000fe20003f1d200 */
        /* <DEDUP_REMOVED lines=12> */
.L_x_10084:
        /* <DEDUP_REMOVED lines=12> */
.L_x_10092:
[----:B------:R-:W-:Y:S05]  /*19390*/  BSYNC B5 ;  /* 0x0000000000057941 */ /* 0x000fea0003800000 */
.L_x_10091:
        /* <DEDUP_REMOVED lines=18> */
.L_x_10094:
[----:B------:R-:W-:Y:S02]  /*194c0*/  ISETP.GE.AND P0, PT, R16, RZ, PT ;  /* 0x000000ff1000720c */ /* 0x000fe40003f06270 */
[----:B------:R-:W-:-:S11]  /*194d0*/  MOV R3, 0x3fd774eb ;  /* 0x3fd774eb00037802 */ /* 0x000fd60000000f00 */
[----:B------:R-:W-:-:S04]  /*194e0*/  @P0 FFMA.FTZ R0, R3, 0.93318945169448852539, -R0 ;  /* 0x3f6ee58103000823 */ /* 0x000fc80000010800 */
[----:B------:R-:W-:-:S07]  /*194f0*/  @!P0 FFMA.FTZ R0, R3, 0.93318945169448852539, R0 ;  /* 0x3f6ee58103008823 */ /* 0x000fce0000010000 */
.L_x_10095:
[----:B------:R-:W-:Y:S05]  /*19500*/  BSYNC B0 ;  /* 0x0000000000007941 */ /* 0x000fea0003800000 */
.L_x_10093:
[CC--:B------:R-:W-:Y:S02]  /*19510*/  VIMNMX R3, R15.reuse, R14.reuse, !PT ;  /* 0x0000000e0f037248 */ /* 0x0c0fe40007fe0100 */
[----:B------:R-:W-:Y:S02]  /*19520*/  VIMNMX R14, R15, R14, PT ;  /* 0x0000000e0f0e7248 */ /* 0x000fe40003fe0100 */
[----:B------:R-:W-:Y:S02]  /*19530*/  LOP3.LUT R4, R3, 0xfe000000, RZ, 0xc0, !PT ;  /* 0xfe00000003047812 */ /* 0x000fe400078ec0ff */
[----:B------:R-:W-:Y:S02]  /*19540*/  FSETP.NEU.FTZ.AND P0, PT, R14, RZ, PT ;  /* 0x000000ff0e00720b */ /* 0x000fe40003f1d000 */
[C---:B------:R-:W-:Y:S02]  /*19550*/  IADD3 R5, -R4.reuse, 0x7e800000, RZ ;  /* 0x7e80000004057810 */ /* 0x040fe40007ffe1ff */
[----:B------:R-:W-:-:S02]  /*19560*/  LOP3.LUT R4, R4, 0x800000, RZ, 0xfc, !PT ;  /* 0x0080000004047812 */ /* 0x000fc400078efcff */
[----:B------:R-:W-:Y:S01]  /*19570*/  FSETP.NEU.FTZ.AND P1, PT, |R16|, |R17|, PT ;  /* 0x400000111000720b */ /* 0x000fe20003f3d200 */
        /* <DEDUP_REMOVED lines=20> */
.L_x_10083:
        /* <DEDUP_REMOVED lines=32> */
[----:B------:R-:W-:Y:S05]  /*198c0*/  CALL.REL.NOINC `($__internal_18_$__cuda_sm3x_div_rn_ftz_f32_slowpath) ;  /* 0x000000fc00907944 */ /* 0x000fea0003c00000 */
.L_x_10097:
[----:B------:R-:W-:Y:S05]  /*198d0*/  BSYNC B5 ;  /* 0x0000000000057941 */ /* 0x000fea0003800000 */
.L_x_10096:
        /* <DEDUP_REMOVED lines=18> */
.L_x_10099:
[----:B------:R-:W-:Y:S02]  /*19a00*/  ISETP.GE.AND P0, PT, R16, RZ, PT ;  /* 0x000000ff1000720c */ /* 0x000fe40003f06270 */
[----:B------:R-:W-:-:S11]  /*19a10*/  MOV R3, 0x3fd774eb ;  /* 0x3fd774eb00037802 */ /* 0x000fd60000000f00 */
[----:B------:R-:W-:-:S04]  /*19a20*/  @P0 FFMA.FTZ R0, R3, 0.93318945169448852539, -R0 ;  /* 0x3f6ee58103000823 */ /* 0x000fc80000010800 */
[----:B------:R-:W-:-:S07]  /*19a30*/  @!P0 FFMA.FTZ R0, R3, 0.93318945169448852539, R0 ;  /* 0x3f6ee58103008823 */ /* 0x000fce0000010000 */
.L_x_10100:
[----:B------:R-:W-:Y:S05]  /*19a40*/  BSYNC B0 ;  /* 0x0000000000007941 */ /* 0x000fea0003800000 */
.L_x_10098:
        /* <DEDUP_REMOVED lines=10> */
.L_x_10090:
[----:B------:R-:W-:Y:S05]  /*19af0*/  BSYNC B4 ;  /* 0x0000000000047941 */ /* 0x000fea0003800000 */
.L_x_10082:
[----:B------:R-:W-:Y:S01]  /*19b00*/  SHF.R.U32.HI R3, RZ, 0x1f, R17 ;  /* 0x0000001fff037819 */ /* 0x000fe20000011611 */
[----:B------:R-:W-:Y:S01]  /*19b10*/  FADD.FTZ R14, R15, 0.69314718246459960938 ;  /* 0x3f3172180f0e7421 */ /* 0x000fe20000010000 */
[----:B------:R-:W-:Y:S02]  /*19b20*/  FADD.FTZ R0, |R0|, -RZ ;  /* 0x800000ff00007221 */ /* 0x000fe40000010200 */
[----:B------:R-:W-:-:S13]  /*19b30*/  ISETP.NE.AND P0, PT, R3, RZ, PT ;  /* 0x000000ff0300720c */ /* 0x000fda0003f05270 */
[----:B------:R-:W-:Y:S01]  /*19b40*/  @!P0 FADD.FTZ R14, -R14, -RZ ;  /* 0x800000ff0e0e8221 */ /* 0x000fe20000010100 */
[----:B------:R-:W-:Y:S06]  /*19b50*/  BRA `(.L_x_10081) ;  /* 0x00000000003c7947 */ /* 0x000fec0003800000 */
.L_x_10041:
        /* <DEDUP_REMOVED lines=15> */
.L_x_10081:
[----:B------:R-:W-:Y:S05]  /*19c50*/  BSYNC B2 ;  /* 0x0000000000027941 */ /* 0x000fea0003800000 */
.L_x_10040:
        /* <DEDUP_REMOVED lines=9> */
.L_x_10101:
[----:B------:R-:W-:Y:S02]  /*19cf0*/  FSETP.GTU.FTZ.AND P0, PT, R3, +INF , PT ;  /* 0x7f8000000300780b */ /* 0x000fe40003f1c000 */
[----:B------:R-:W-:-:S11]  /*19d00*/  MOV R15, R0 ;  /* 0x00000000000f7202 */ /* 0x000fd60000000f00 */
[----:B------:R-:W-:-:S07]  /*19d10*/  @!P0 MOV R14, R3 ;  /* 0x00000003000e8202 */ /* 0x000fce0000000f00 */
.L_x_10039:
[----:B------:R-:W-:Y:S05]  /*19d20*/  BSYNC B3 ;  /* 0x0000000000037941 */ /* 0x000fea0003800000 */
.L_x_10038:
[----:B------:R-:W1:Y:S01]  /*19d30*/  S2R R0, SR_TID.X ;  /* 0x0000000000007919 */ /* 0x000e620000002100 */
[----:B------:R-:W-:Y:S01]  /*19d40*/  BSSY B3, `(.L_x_10102) ;  /* 0x000028f000037945 */ /* 0x000fe20003800000 */
[----:B------:R-:W-:Y:S02]  /*19d50*/  CS2R R16, SRZ ;  /* 0x0000000000107805 */ /* 0x000fe4000001ff00 */
        /* <DEDUP_REMOVED lines=11> */
[----:B------:R-:W-:Y:S01]  /*19e10*/  FADD.FTZ R16, |R19|, -RZ ;  /* 0x800000ff13107221 */ /* 0x000fe20000010200 */
[----:B---3--:R-:W-:Y:S02]  /*19e20*/  SHF.R.U32.HI R26, RZ, 0x1f, R19 ;  /* 0x0000001fff1a7819 */ /* 0x008fe40000011613 */
        /* <DEDUP_REMOVED lines=12> */
[----:B----4-:R-:W-:Y:S02]  /*19ef0*/  FADD.FTZ R5, |R0|, -RZ ;  /* 0x800000ff00057221 */ /* 0x010fe40000010200 */
[----:B------:R-:W-:-:S03]  /*19f00*/  FADD.FTZ R27, |R3|, -RZ ;  /* 0x800000ff031b7221 */ /* 0x000fc60000010200 */
[-C--:B------:R-:W-:Y:S02]  /*19f10*/  VIMNMX R7, R5, R6.reuse, !PT ;  /* 0x0000000605077248 */ /* 0x080fe40007fe0100 */
[----:B------:R-:W-:Y:S02]  /*19f20*/  VIMNMX R4, R6, R27, !PT ;  /* 0x0000001b06047248 */ /* 0x000fe40007fe0100 */
[----:B------:R-:W-:Y:S02]  /*19f30*/  LOP3.LUT R26, R7, 0xfe000000, RZ, 0xc0, !PT ;  /* 0xfe000000071a7812 */ /* 0x000fe400078ec0ff */
        /* <DEDUP_REMOVED lines=81> */
.L_x_10112:
        /* <DEDUP_REMOVED lines=10> */
.L_x_10114:
[----:B------:R-:W-:-:S04]  /*1a4f0*/  FADD.FTZ R4, -R0, R5 ;  /* 0x0000000500047221 */ /* 0x000fc80000010100 */
[----:B------:R-:W-:-:S07]  /*1a500*/  FMUL.FTZ R4, R4, 0.5 ;  /* 0x3f00000004047820 */ /* 0x000fce0000410000 */
.L_x_10115:
[----:B------:R-:W-:Y:S05]  /*1a510*/  BSYNC B1 ;  /* 0x0000000000017941 */ /* 0x000fea0003800000 */
.L_x_10113:
        /* <DEDUP_REMOVED lines=11> */
.L_x_10117:
[----:B------:R-:W-:-:S04]  /*1a5d0*/  FADD.FTZ R26, R6, -R27 ;  /* 0x8000001b061a7221 */ /* 0x000fc80000010000 */
[----:B------:R-:W-:-:S07]  /*1a5e0*/  FMUL.FTZ R27, R26, 0.5 ;  /* 0x3f0000001a1b7820 */ /* 0x000fce0000410000 */
.L_x_10118:
[----:B------:R-:W-:Y:S05]  /*1a5f0*/  BSYNC B1 ;  /* 0x0000000000017941 */ /* 0x000fea0003800000 */
.L_x_10116:
        /* <DEDUP_REMOVED lines=35> */
.L_x_10111:
[----:B------:R0:W1:Y:S02]  /*1a830*/  MUFU.SQRT R26, R16 ;  /* 0x00000010001a7308 */ /* 0x0000640000002000 */
.L_x_10110:
[----:B------:R-:W-:Y:S05]  /*1a840*/  BSYNC B0 ;  /* 0x0000000000007941 */ /* 0x000fea0003800000 */
.L_x_10109:
        /* <DEDUP_REMOVED lines=24> */
.L_x_10125:
[----:B------:R-:W-:-:S04]  /*1a9d0*/  FADD.FTZ R0, -R0, R5 ;  /* 0x0000000500007221 */ /* 0x000fc80000010100 */
[----:B------:R-:W-:-:S07]  /*1a9e0*/  FMUL.FTZ R0, R0, 0.5 ;  /* 0x3f00000000007820 */ /* 0x000fce0000410000 */
.L_x_10126:
[----:B------:R-:W-:Y:S05]  /*1a9f0*/  BSYNC B1 ;  /* 0x0000000000017941 */ /* 0x000fea0003800000 */
.L_x_10124:
        /* <DEDUP_REMOVED lines=10> */
.L_x_10128:
[----:B------:R-:W-:-:S04]  /*1aaa0*/  FADD.FTZ R3, -R3, R6 ;  /* 0x0000000603037221 */ /* 0x000fc80000010100 */
[----:B------:R-:W-:-:S07]  /*1aab0*/  FMUL.FTZ R3, R3, 0.5 ;  /* 0x3f00000003037820 */ /* 0x000fce0000410000 */
.L_x_10129:
[----:B------:R-:W-:Y:S05]  /*1aac0*/  BSYNC B1 ;  /* 0x0000000000017941 */ /* 0x000fea0003800000 */
.L_x_10127:
[----:B------:R-:W-:Y:S01]  /*1aad0*/  FADD.FTZ R0, R3, R0 ;  /* 0x0000000003007221 */ /* 0x000fe20000010000 */
[----:B------:R-:W-:Y:S01]  /*1aae0*/  FADD.FTZ R7, R7, |R18| ;  /* 0x4000001207077221 */ /* 0x000fe20000010000 */
[----:B------:R-:W-:-:S03]  /*1aaf0*/  PLOP3.LUT P0, PT, PT, PT, PT, 0x80, 0x0 ;  /* 0x000000000000781c */ /* 0x000fc60003f0f070 */
[----:B------:R-:W-:-:S04]  /*1ab00*/  FMUL.FTZ R0, R7, R0 ;  /* 0x0000000007007220 */ /* 0x000fc80000410000 */
[----:B------:R2:W3:Y:S01]  /*1ab10*/  MUFU.SQRT R32, R0 ;  /* 0x0000000000207308 */ /* 0x0004e20000002000 */
[----:B------:R-:W-:Y:S05]  /*1ab20*/  BRA `(.L_x_10121) ;  /* 0x0000000000687947 */ /* 0x000fea0003800000 */
.L_x_10123:
        /* <DEDUP_REMOVED lines=15> */
.L_x_10122:
        /* <DEDUP_REMOVED lines=8> */
.L_x_10120:
[----:B------:R-:W-:Y:S01]  /*1aca0*/  PLOP3.LUT P0, PT, PT, PT, PT, 0x80, 0x0 ;  /* 0x000000000000781c */ /* 0x000fe20003f0f070 */
[----:B------:R-:W-:Y:S01]  /*1acb0*/  FMUL.FTZ R32, R7, 16777216 ;  /* 0x4b80000007207820 */ /* 0x000fe20000410000 */
[----:B------:R-:W-:-:S11]  /*1acc0*/  FMUL.FTZ R17, |R18|, 16777216 ;  /* 0x4b80000012117820 */ /* 0x000fd60000410200 */
.L_x_10121:
[----:B------:R-:W-:Y:S05]  /*1acd0*/  BSYNC B0 ;  /* 0x0000000000007941 */ /* 0x000fea0003800000 */
.L_x_10119:
        /* <DEDUP_REMOVED lines=33> */
.L_x_10132:
        /* <DEDUP_REMOVED lines=28> */
.L_x_10131:
        /* <DEDUP_REMOVED lines=20> */
.L_x_10136:
[----:B------:R-:W-:Y:S05]  /*1b1f0*/  BSYNC B5 ;  /* 0x0000000000057941 */ /* 0x000fea0003800000 */
.L_x_10135:
        /* <DEDUP_REMOVED lines=18> */
.L_x_10138:
[----:B------:R-:W-:Y:S02]  /*1b320*/  ISETP.GE.AND P0, PT, R17, RZ, PT ;  /* 0x000000ff1100720c */ /* 0x000fe40003f06270 */
[----:B------:R-:W-:-:S11]  /*1b330*/  MOV R3, 0x3fd774eb ;  /* 0x3fd774eb00037802 */ /* 0x000fd60000000f00 */
[----:B------:R-:W-:-:S04]  /*1b340*/  @P0 FFMA.FTZ R0, R3, 0.93318945169448852539, -R0 ;  /* 0x3f6ee58103000823 */ /* 0x000fc80000010800 */
[----:B------:R-:W-:-:S07]  /*1b350*/  @!P0 FFMA.FTZ R0, R3, 0.93318945169448852539, R0 ;  /* 0x3f6ee58103008823 */ /* 0x000fce0000010000 */
.L_x_10139:
[----:B------:R-:W-:Y:S05]  /*1b360*/  BSYNC B0 ;  /* 0x0000000000007941 */ /* 0x000fea0003800000 */
.L_x_10137:
        /* <DEDUP_REMOVED lines=11> */
.L_x_10134:
        /* <DEDUP_REMOVED lines=16> */
[----:B-1--4-:R-:W-:Y:S05]  /*1b520*/  CALL.REL.NOINC `($__internal_18_$__cuda_sm3x_div_rn_ftz_f32_slowpath) ;  /* 0x000000e000787944 */ /* 0x012fea0003c00000 */
.L_x_10141:
[----:B------:R-:W-:Y:S05]  /*1b530*/  BSYNC B5 ;  /* 0x0000000000057941 */ /* 0x000fea0003800000 */
.L_x_10140:
        /* <DEDUP_REMOVED lines=18> */
.L_x_10143:
[----:B------:R-:W-:Y:S02]  /*1b660*/  ISETP.GE.AND P0, PT, R17, RZ, PT ;  /* 0x000000ff1100720c */ /* 0x000fe40003f06270 */
[----:B------:R-:W-:-:S11]  /*1b670*/  MOV R3, 0x3fd774eb ;  /* 0x3fd774eb00037802 */ /* 0x000fd60000000f00 */
[----:B------:R-:W-:-:S04]  /*1b680*/  @P0 FFMA.FTZ R0, R3, 0.93318945169448852539, -R0 ;  /* 0x3f6ee58103000823 */ /* 0x000fc80000010800 */
[----:B------:R-:W-:-:S07]  /*1b690*/  @!P0 FFMA.FTZ R0, R3, 0.93318945169448852539, R0 ;  /* 0x3f6ee58103008823 */ /* 0x000fce0000010000 */
.L_x_10144:
[----:B------:R-:W-:Y:S05]  /*1b6a0*/  BSYNC B0 ;  /* 0x0000000000007941 */ /* 0x000fea0003800000 */
.L_x_10142:
        /* <DEDUP_REMOVED lines=9> */
[----:B------:R-:W-:-:S07]  /*1b740*/  FSEL R0, R17, R0, P0 ;  /* 0x0000000011007208 */ /* 0x000fce0000000000 */
.L_x_10133:
[----:B------:R-:W-:Y:S05]  /*1b750*/  BSYNC B4 ;  /* 0x0000000000047941 */ /* 0x000fea0003800000 */
.L_x_10130:
[----:B------:R-:W-:-:S04]  /*1b760*/  SHF.R.U32.HI R3, RZ, 0x1f, R19 ;  /* 0x0000001fff037819 */ /* 0x000fc80000011613 */
[----:B------:R-:W-:-:S13]  /*1b770*/  ISETP.NE.AND P0, PT, R3, RZ, PT ;  /* 0x000000ff0300720c */ /* 0x000fda0003f05270 */
[----:B-1----:R-:W-:-:S05]  /*1b780*/  @!P0 FADD.FTZ R26, -R26, -RZ ;  /* 0x800000ff1a1a8221 */ /* 0x002fca0000010100 */
[----:B0-----:R-:W-:Y:S01]  /*1b790*/  MOV R16, R26 ;  /* 0x0000001a00107202 */ /* 0x001fe20000000f00 */
[----:B------:R-:W-:Y:S06]  /*1b7a0*/  BRA `(.L_x_10145) ;  /* 0x0000000c006c7947 */ /* 0x000fec0003800000 */
.L_x_10108:
[----:B------:R-:W-:Y:S01]  /*1b7b0*/  FADD.FTZ R0, -R18, 6.1232342629258392722e-17 ;  /* 0x248d313212007421 */ /* 0x000fe20000010100 */
[----:B------:R-:W-:-:S03]  /*1b7c0*/  FADD.FTZ R16, -R19, -RZ ;  /* 0x800000ff13107221 */ /* 0x000fc60000010100 */
[----:B------:R-:W-:Y:S01]  /*1b7d0*/  FADD.FTZ R0, R0, 1.5707963705062866211 ;  /* 0x3fc90fdb00007421 */ /* 0x000fe20000010000 */
[----:B------:R-:W-:Y:S06]  /*1b7e0*/  BRA `(.L_x_10145) ;  /* 0x0000000c005c7947 */ /* 0x000fec0003800000 */
.L_x_10107:
[----:B------:R-:W-:Y:S01]  /*1b7f0*/  HFMA2.MMA R0, -RZ, RZ, 0, 0 ;  /* 0x00000000ff007435 */ /* 0x000fe200000001ff */
[----:B------:R-:W-:Y:S01]  /*1b800*/  FADD.FTZ R16, -R19, -RZ ;  /* 0x800000ff13107221 */ /* 0x000fe20000010100 */
[----:B------:R-:W-:Y:S09]  /*1b810*/  BRA `(.L_x_10145) ;  /* 0x0000000c00507947 */ /* 0x000ff20003800000 */
.L_x_10106:
[----:B------:R-:W-:Y:S01]  /*1b820*/  FSETP.GEU.FTZ.AND P6, PT, |R18|, |R19|, PT ;  /* 0x400000131200720b */ /* 0x000fe20003fde200 */
[----:B------:R-:W-:Y:S03]  /*1b830*/  BSSY B4, `(.L_x_10146) ;  /* 0x00000be000047945 */ /* 0x000fe60003800000 */
[----:B------:R-:W-:Y:S02]  /*1b840*/  FSEL R27, R16, R17, !P6 ;  /* 0x00000011101b7208 */ /* 0x000fe40007000000 */
        /* <DEDUP_REMOVED lines=20> */
[----:B----4-:R-:W-:Y:S05]  /*1b990*/  CALL.REL.NOINC `($__internal_18_$__cuda_sm3x_div_rn_ftz_f32_slowpath) ;  /* 0x000000dc005c7944 */ /* 0x010fea0003c00000 */
.L_x_10150:
[----:B------:R-:W-:Y:S05]  /*1b9a0*/  BSYNC B5 ;  /* 0x0000000000057941 */ /* 0x000fea0003800000 */
.L_x_10149:
        /* <DEDUP_REMOVED lines=18> */
.L_x_10152:
[----:B------:R-:W-:Y:S02]  /*1bad0*/  ISETP.GE.AND P0, PT, R18, RZ, PT ;  /* 0x000000ff1200720c */ /* 0x000fe40003f06270 */
[----:B------:R-:W-:-:S11]  /*1bae0*/  MOV R3, 0x3fd774eb ;  /* 0x3fd774eb00037802 */ /* 0x000fd60000000f00 */
[----:B------:R-:W-:-:S04]  /*1baf0*/  @P0 FFMA.FTZ R0, R3, 0.93318945169448852539, -R0 ;  /* 0x3f6ee58103000823 */ /* 0x000fc80000010800 */
[----:B------:R-:W-:-:S07]  /*1bb00*/  @!P0 FFMA.FTZ R0, R3, 0.93318945169448852539, R0 ;  /* 0x3f6ee58103008823 */ /* 0x000fce0000010000 */
.L_x_10153:
[----:B------:R-:W-:Y:S05]  /*1bb10*/  BSYNC B0 ;  /* 0x0000000000007941 */ /* 0x000fea0003800000 */
.L_x_10151:
        /* <DEDUP_REMOVED lines=13> */
.L_x_10148:
        /* <DEDUP_REMOVED lines=12> */
.L_x_10156:
[----:B------:R-:W-:Y:S05]  /*1bcb0*/  BSYNC B5 ;  /* 0x0000000000057941 */ /* 0x000fea0003800000 */
.L_x_10155:
        /* <DEDUP_REMOVED lines=18> */
.L_x_10158:
[----:B------:R-:W-:Y:S02]  /*1bde0*/  ISETP.GE.AND P0, PT, R18, RZ, PT ;  /* 0x000000ff1200720c */ /* 0x000fe40003f06270 */
[----:B------:R-:W-:-:S11]  /*1bdf0*/  MOV R3, 0x3fd774eb ;  /* 0x3fd774eb00037802 */ /* 0x000fd60000000f00 */
[----:B------:R-:W-:-:S04]  /*1be00*/  @P0 FFMA.FTZ R0, R3, 0.93318945169448852539, -R0 ;  /* 0x3f6ee58103000823 */ /* 0x000fc80000010800 */
[----:B------:R-:W-:-:S07]  /*1be10*/  @!P0 FFMA.FTZ R0, R3, 0.93318945169448852539, R0 ;  /* 0x3f6ee58103008823 */ /* 0x000fce0000010000 */
.L_x_10159:
[----:B------:R-:W-:Y:S05]  /*1be20*/  BSYNC B0 ;  /* 0x0000000000007941 */ /* 0x000fea0003800000 */
.L_x_10157:
[CC--:B------:R-:W-:Y:S02]  /*1be30*/  VIMNMX R3, R17.reuse, R16.reuse, !PT ;  /* 0x0000001011037248 */ /* 0x0c0fe40007fe0100 */
[----:B------:R-:W-:Y:S02]  /*1be40*/  VIMNMX R16, R17, R16, PT ;  /* 0x0000001011107248 */ /* 0x000fe40003fe0100 */
[----:B------:R-:W-:Y:S02]  /*1be50*/  LOP3.LUT R4, R3, 0xfe000000, RZ, 0xc0, !PT ;  /* 0xfe00000003047812 */ /* 0x000fe400078ec0ff */
[----:B------:R-:W-:Y:S02]  /*1be60*/  FSETP.NEU.FTZ.AND P0, PT, R16, RZ, PT ;  /* 0x000000ff1000720b */ /* 0x000fe40003f1d000 */
[C---:B----4-:R-:W-:Y:S02]  /*1be70*/  IADD3 R5, -R4.reuse, 0x7e800000, RZ ;  /* 0x7e80000004057810 */ /* 0x050fe40007ffe1ff */
        /* <DEDUP_REMOVED lines=22> */
.L_x_10147:
        /* <DEDUP_REMOVED lines=9> */
[----:B----4-:R-:W-:Y:S02]  /*1c070*/  LOP3.LUT R5, R4, 0xfe000000, RZ, 0xc0, !PT ;  /* 0xfe00000004057812 */ /* 0x010fe400078ec0ff */
        /* <DEDUP_REMOVED lines=23> */
.L_x_10161:
[----:B------:R-:W-:Y:S05]  /*1c1f0*/  BSYNC B5 ;  /* 0x0000000000057941 */ /* 0x000fea0003800000 */
.L_x_10160:
        /* <DEDUP_REMOVED lines=18> */
.L_x_10163:
[----:B------:R-:W-:Y:S02]  /*1c320*/  ISETP.GE.AND P0, PT, R18, RZ, PT ;  /* 0x000000ff1200720c */ /* 0x000fe40003f06270 */
[----:B------:R-:W-:-:S11]  /*1c330*/  MOV R3, 0x3fd774eb ;  /* 0x3fd774eb00037802 */ /* 0x000fd60000000f00 */
[----:B------:R-:W-:-:S04]  /*1c340*/  @P0 FFMA.FTZ R0, R3, 0.93318945169448852539, -R0 ;  /* 0x3f6ee58103000823 */ /* 0x000fc80000010800 */
[----:B------:R-:W-:-:S07]  /*1c350*/  @!P0 FFMA.FTZ R0, R3, 0.93318945169448852539, R0 ;  /* 0x3f6ee58103008823 */ /* 0x000fce0000010000 */
.L_x_10164:
[----:B------:R-:W-:Y:S05]  /*1c360*/  BSYNC B0 ;  /* 0x0000000000007941 */ /* 0x000fea0003800000 */
.L_x_10162:
        /* <DEDUP_REMOVED lines=10> */
.L_x_10154:
[----:B------:R-:W-:Y:S05]  /*1c410*/  BSYNC B4 ;  /* 0x0000000000047941 */ /* 0x000fea0003800000 */
.L_x_10146:
[----:B------:R-:W-:Y:S01]  /*1c420*/  ISETP.NE.AND P0, PT, R26, RZ, PT ;  /* 0x000000ff1a00720c */ /* 0x000fe20003f05270 */
[----:B------:R-:W-:Y:S01]  /*1c430*/  FADD.FTZ R16, R17, 0.69314718246459960938 ;  /* 0x3f31721811107421 */ /* 0x000fe20000010000 */
[----:B------:R-:W-:-:S11]  /*1c440*/  FADD.FTZ R0, |R0|, -RZ ;  /* 0x800000ff00007221 */ /* 0x000fd60000010200 */
[----:B------:R-:W-:Y:S01]  /*1c450*/  @!P0 FADD.FTZ R16, -R16, -RZ ;  /* 0x800000ff10108221 */ /* 0x000fe20000010100 */
[----:B------:R-:W-:Y:S06]  /*1c460*/  BRA `(.L_x_10145) ;  /* 0x00000000003c7947 */ /* 0x000fec0003800000 */
.L_x_10105:
        /* <DEDUP_REMOVED lines=15> */
.L_x_10145:
[----:B------:R-:W-:Y:S05]  /*1c560*/  BSYNC B2 ;  /* 0x0000000000027941 */ /* 0x000fea0003800000 */
.L_x_10104:
        /* <DEDUP_REMOVED lines=9> */
.L_x_10165:
[----:B------:R-:W-:Y:S02]  /*1c600*/  FSETP.GTU.FTZ.AND P0, PT, R3, +INF , PT ;  /* 0x7f8000000300780b */ /* 0x000fe40003f1c000 */
[----:B------:R-:W-:-:S11]  /*1c610*/  MOV R17, R0 ;  /* 0x0000000000117202 */ /* 0x000fd60000000f00 */
[----:B------:R-:W-:-:S07]  /*1c620*/  @!P0 MOV R16, R3 ;  /* 0x0000000300108202 */ /* 0x000fce0000000f00 */
.L_x_10103:
[----:B------:R-:W-:Y:S05]  /*1c630*/  BSYNC B3 ;  /* 0x0000000000037941 */ /* 0x000fea0003800000 */
.L_x_10102:
[----:B------:R-:W1:Y:S01]  /*1c640*/  S2R R0, SR_TID.X ;  /* 0x0000000000007919 */ /* 0x000e620000002100 */
[----:B------:R-:W-:Y:S01]  /*1c650*/  BSSY B3, `(.L_x_10166) ;  /* 0x000028e000037945 */ /* 0x000fe20003800000 */
[----:B------:R-:W-:Y:S02]  /*1c660*/  CS2R R18, SRZ ;  /* 0x0000000000127805 */ /* 0x000fe4000001ff00 */
[----:B-1----:R-:W-:-:S04]  /*1c670*/  IADD3 R0, R0, 0x180, RZ ;  /* 0x0000018000007810 */ /* 0x002fc80007ffe0ff */
[----:B------:R-:W-:-:S13]  /*1c680*/  ISETP.GE.AND P0, PT, R0, R31, PT ;  /* 0x0000001f0000720c */ /* 0x000fda0003f06270 */
[----:B------:R-:W-:Y:S05]  /*1c690*/  @P0 BRA `(.L_x_10167) ;  /* 0x0000002800240947 */ /* 0x000fea0003800000 */
[C---:B------:R-:W-:Y:S01]  /*1c6a0*/  FSETP.GTU.FTZ.AND P0, PT, |R20|.reuse, +INF , PT ;  /* 0x7f8000001400780b */ /* 0x040fe20003f1c200 */
[----:B------:R-:W-:Y:S01]  /*1c6b0*/  BSSY B2, `(.L_x_10168) ;  /* 0x000027b000027945 */ /* 0x000fe20003800000 */
[----:B------:R-:W-:Y:S01]  /*1c6c0*/  FSETP.GTU.FTZ.AND P1, PT, |R21|, +INF , PT ;  /* 0x7f8000001500780b */ /* 0x000fe20003f3c200 */
[----:B---3--:R-:W-:-:S03]  /*1c6d0*/  FADD.FTZ R26, |R20|, -RZ ;  /* 0x800000ff141a7221 */ /* 0x008fc60000010200 */
        /* <DEDUP_REMOVED lines=25> */
[----:B0-----:R-:W-:-:S02]  /*1c870*/  LOP3.LUT R29, R4, 0xfe000000, RZ, 0xc0, !PT ;  /* 0xfe000000041d7812 */ /* 0x001fc400078ec0ff */
        /* <DEDUP_REMOVED lines=78> */
.L_x_10176:
        /* <DEDUP_REMOVED lines=10> */
.L_x_10178:
[----:B------:R-:W-:-:S04]  /*1ce00*/  FADD.FTZ R4, -R0, R5 ;  /* 0x0000000500047221 */ /* 0x000fc80000010100 */
[----:B------:R-:W-:-:S07]  /*1ce10*/  FMUL.FTZ R4, R4, 0.5 ;  /* 0x3f00000004047820 */ /* 0x000fce0000410000 */
.L_x_10179:
[----:B------:R-:W-:Y:S05]  /*1ce20*/  BSYNC B1 ;  /* 0x0000000000017941 */ /* 0x000fea0003800000 */
.L_x_10177:
        /* <DEDUP_REMOVED lines=11> */
.L_x_10181:
[----:B------:R-:W-:-:S04]  /*1cee0*/  FADD.FTZ R7, R6, -R7 ;  /* 0x8000000706077221 */ /* 0x000fc80000010000 */
[----:B------:R-:W-:-:S07]  /*1cef0*/  FMUL.FTZ R7, R7, 0.5 ;  /* 0x3f00000007077820 */ /* 0x000fce0000410000 */
.L_x_10182:
[----:B------:R-:W-:Y:S05]  /*1cf00*/  BSYNC B1 ;  /* 0x0000000000017941 */ /* 0x000fea0003800000 */
.L_x_10180:
        /* <DEDUP_REMOVED lines=35> */
.L_x_10175:
[----:B------:R0:W1:Y:S02]  /*1d140*/  MUFU.SQRT R18, R33 ;  /* 0x0000002100127308 */ /* 0x0000640000002000 */
.L_x_10174:
[----:B------:R-:W-:Y:S05]  /*1d150*/  BSYNC B0 ;  /* 0x0000000000007941 */ /* 0x000fea0003800000 */
.L_x_10173:
        /* <DEDUP_REMOVED lines=24> */
.L_x_10189:
[----:B------:R-:W-:-:S04]  /*1d2e0*/  FADD.FTZ R0, -R0, R5 ;  /* 0x0000000500007221 */ /* 0x000fc80000010100 */
[----:B------:R-:W-:-:S07]  /*1d2f0*/  FMUL.FTZ R0, R0, 0.5 ;  /* 0x3f00000000007820 */ /* 0x000fce0000410000 */
.L_x_10190:
[----:B------:R-:W-:Y:S05]  /*1d300*/  BSYNC B1 ;  /* 0x0000000000017941 */ /* 0x000fea0003800000 */
.L_x_10188:
        /* <DEDUP_REMOVED lines=10> */
.L_x_10192:
[----:B------:R-:W-:-:S04]  /*1d3b0*/  FADD.FTZ R3, -R3, R6 ;  /* 0x0000000603037221 */ /* 0x000fc80000010100 */
[----:B------:R-:W-:-:S07]  /*1d3c0*/  FMUL.FTZ R3, R3, 0.5 ;  /* 0x3f00000003037820 */ /* 0x000fce0000410000 */
.L_x_10193:
[----:B------:R-:W-:Y:S05]  /*1d3d0*/  BSYNC B1 ;  /* 0x0000000000017941 */ /* 0x000fea0003800000 */
.L_x_10191:
[----:B------:R-:W-:Y:S01]  /*1d3e0*/  FADD.FTZ R0, R3, R0 ;  /* 0x0000000003007221 */ /* 0x000fe20000010000 */
[----:B------:R-:W-:Y:S01]  /*1d3f0*/  FADD.FTZ R19, R26, R19 ;  /* 0x000000131a137221 */ /* 0x000fe20000010000 */
[----:B------:R-:W-:-:S03]  /*1d400*/  PLOP3.LUT P0, PT, PT, PT, PT, 0x80, 0x0 ;  /* 0x000000000000781c */ /* 0x000fc60003f0f070 */
[----:B------:R-:W-:-:S06]  /*1d410*/  FMUL.FTZ R19, R19, R0 ;  /* 0x0000000013137220 */ /* 0x000fcc0000410000 */
[----:B------:R-:W2:Y:S01]  /*1d420*/  MUFU.SQRT R19, R19 ;  /* 0x0000001300137308 */ /* 0x000ea20000002000 */
[----:B------:R-:W-:Y:S05]  /*1d430*/  BRA `(.L_x_10185) ;  /* 0x0000000000687947 */ /* 0x000fea0003800000 */
.L_x_10187:
        /* <DEDUP_REMOVED lines=15> */
.L_x_10186:
        /* <DEDUP_REMOVED lines=8> */
.L_x_10184:
[----:B------:R-:W-:Y:S01]  /*1d5b0*/  PLOP3.LUT P0, PT, PT, PT, PT, 0x80, 0x0 ;  /* 0x000000000000781c */ /* 0x000fe20003f0f070 */
[----:B------:R-:W-:Y:S01]  /*1d5c0*/  FMUL.FTZ R19, R19, 16777216 ;  /* 0x4b80000013137820 */ /* 0x000fe20000410000 */
[----:B------:R-:W-:-:S11]  /*1d5d0*/  FMUL.FTZ R26, R26, 16777216 ;  /* 0x4b8000001a1a7820 */ /* 0x000fd60000410000 */
.L_x_10185:
[----:B------:R-:W-:Y:S05]  /*1d5e0*/  BSYNC B0 ;  /* 0x0000000000007941 */ /* 0x000fea0003800000 */
.L_x_10183:
        /* <DEDUP_REMOVED lines=33> */
.L_x_10196:
        /* <DEDUP_REMOVED lines=28> */
.L_x_10195:
        /* <DEDUP_REMOVED lines=20> */
.L_x_10200:
[----:B------:R-:W-:Y:S05]  /*1db00*/  BSYNC B5 ;  /* 0x0000000000057941 */ /* 0x000fea0003800000 */
.L_x_10199:
        /* <DEDUP_REMOVED lines=18> */
.L_x_10202:
[----:B------:R-:W-:Y:S02]  /*1dc30*/  ISETP.GE.AND P0, PT, R26, RZ, PT ;  /* 0x000000ff1a00720c */ /* 0x000fe40003f06270 */
[----:B------:R-:W-:-:S11]  /*1dc40*/  MOV R3, 0x3fd774eb ;  /* 0x3fd774eb00037802 */ /* 0x000fd60000000f00 */
[----:B------:R-:W-:-:S04]  /*1dc50*/  @P0 FFMA.FTZ R0, R3, 0.93318945169448852539, -R0 ;  /* 0x3f6ee58103000823 */ /* 0x000fc80000010800 */
[----:B------:R-:W-:-:S07]  /*1dc60*/  @!P0 FFMA.FTZ R0, R3, 0.93318945169448852539, R0 ;  /* 0x3f6ee58103008823 */ /* 0x000fce0000010000 */
.L_x_10203:
[----:B------:R-:W-:Y:S05]  /*1dc70*/  BSYNC B0 ;  /* 0x0000000000007941 */ /* 0x000fea0003800000 */
.L_x_10201:
        /* <DEDUP_REMOVED lines=11> */
.L_x_10198:
        /* <DEDUP_REMOVED lines=17> */
.L_x_10205:
[----:B------:R-:W-:Y:S05]  /*1de40*/  BSYNC B5 ;  /* 0x0000000000057941 */ /* 0x000fea0003800000 */
.L_x_10204:
        /* <DEDUP_REMOVED lines=18> */
.L_x_10207:
[----:B------:R-:W-:Y:S02]  /*1df70*/  ISETP.GE.AND P0, PT, R26, RZ, PT ;  /* 0x000000ff1a00720c */ /* 0x000fe40003f06270 */
[----:B------:R-:W-:-:S11]  /*1df80*/  MOV R3, 0x3fd774eb ;  /* 0x3fd774eb00037802 */ /* 0x000fd60000000f00 */
[----:B------:R-:W-:-:S04]  /*1df90*/  @P0 FFMA.FTZ R0, R3, 0.93318945169448852539, -R0 ;  /* 0x3f6ee58103000823 */ /* 0x000fc80000010800 */
[----:B------:R-:W-:-:S07]  /*1dfa0*/  @!P0 FFMA.FTZ R0, R3, 0.93318945169448852539, R0 ;  /* 0x3f6ee58103008823 */ /* 0x000fce0000010000 */
.L_x_10208:
[----:B------:R-:W-:Y:S05]  /*1dfb0*/  BSYNC B0 ;  /* 0x0000000000007941 */ /* 0x000fea0003800000 */
.L_x_10206:
        /* <DEDUP_REMOVED lines=10> */
.L_x_10197:
[----:B------:R-:W-:Y:S05]  /*1e060*/  BSYNC B4 ;  /* 0x0000000000047941 */ /* 0x000fea0003800000 */
.L_x_10194:
[----:B------:R-:W-:-:S04]  /*1e070*/  SHF.R.U32.HI R3, RZ, 0x1f, R21 ;  /* 0x0000001fff037819 */ /* 0x000fc80000011615 */
[----:B------:R-:W-:-:S13]  /*1e080*/  ISETP.NE.AND P0, PT, R3, RZ, PT ;  /* 0x000000ff0300720c */ /* 0x000fda0003f05270 */
[----:B-1----:R-:W-:Y:S01]  /*1e090*/  @!P0 FADD.FTZ R18, -R18, -RZ ;  /* 0x800000ff12128221 */ /* 0x002fe20000010100 */
[----:B------:R-:W-:Y:S06]  /*1e0a0*/  BRA `(.L_x_10209) ;  /* 0x0000000c006c7947 */ /* 0x000fec0003800000 */
.L_x_10172:
[----:B------:R-:W-:Y:S01]  /*1e0b0*/  FADD.FTZ R0, -R20, 6.1232342629258392722e-17 ;  /* 0x248d313214007421 */ /* 0x000fe20000010100 */
[----:B------:R-:W-:-:S03]  /*1e0c0*/  FADD.FTZ R18, -R21, -RZ ;  /* 0x800000ff15127221 */ /* 0x000fc60000010100 */
[----:B------:R-:W-:Y:S01]  /*1e0d0*/  FADD.FTZ R0, R0, 1.5707963705062866211 ;  /* 0x3fc90fdb00007421 */ /* 0x000fe20000010000 */
[----:B------:R-:W-:Y:S06]  /*1e0e0*/  BRA `(.L_x_10209) ;  /* 0x0000000c005c7947 */ /* 0x000fec0003800000 */
.L_x_10171:
[----:B------:R-:W-:Y:S01]  /*1e0f0*/  MOV R0, RZ ;  /* 0x000000ff00007202 */ /* 0x000fe20000000f00 */
[----:B------:R-:W-:Y:S01]  /*1e100*/  FADD.FTZ R18, -R21, -RZ ;  /* 0x800000ff15127221 */ /* 0x000fe20000010100 */
[----:B------:R-:W-:Y:S06]  /*1e110*/  BRA `(.L_x_10209) ;  /* 0x0000000c00507947 */ /* 0x000fec0003800000 */
.L_x_10170:
[C---:B------:R-:W-:Y:S01]  /*1e120*/  FSETP.GEU.FTZ.AND P6, PT, R26.reuse, |R21|, PT ;  /* 0x400000151a00720b */ /* 0x040fe20003fde000 */
        /* <DEDUP_REMOVED lines=23> */
.L_x_10214:
[----:B------:R-:W-:Y:S05]  /*1e2a0*/  BSYNC B5 ;  /* 0x0000000000057941 */ /* 0x000fea0003800000 */
.L_x_10213:
        /* <DEDUP_REMOVED lines=18> */
.L_x_10216:
[----:B------:R-:W-:Y:S02]  /*1e3d0*/  ISETP.GE.AND P0, PT, R20, RZ, PT ;  /* 0x000000ff1400720c */ /* 0x000fe40003f06270 */
[----:B------:R-:W-:-:S11]  /*1e3e0*/  MOV R3, 0x3fd774eb ;  /* 0x3fd774eb00037802 */ /* 0x000fd60000000f00 */
[----:B------:R-:W-:-:S04]  /*1e3f0*/  @P0 FFMA.FTZ R0, R3, 0.93318945169448852539, -R0 ;  /* 0x3f6ee58103000823 */ /* 0x000fc80000010800 */
[----:B------:R-:W-:-:S07]  /*1e400*/  @!P0 FFMA.FTZ R0, R3, 0.93318945169448852539, R0 ;  /* 0x3f6ee58103008823 */ /* 0x000fce0000010000 */
.L_x_10217:
[----:B------:R-:W-:Y:S05]  /*1e410*/  BSYNC B0 ;  /* 0x0000000000007941 */ /* 0x000fea0003800000 */
.L_x_10215:
        /* <DEDUP_REMOVED lines=13> */
.L_x_10212:
        /* <DEDUP_REMOVED lines=12> */
.L_x_10220:
[----:B------:R-:W-:Y:S05]  /*1e5b0*/  BSYNC B5 ;  /* 0x0000000000057941 */ /* 0x000fea0003800000 */
.L_x_10219:
        /* <DEDUP_REMOVED lines=18> */
.L_x_10222:
[----:B------:R-:W-:Y:S02]  /*1e6e0*/  ISETP.GE.AND P0, PT, R20, RZ, PT ;  /* 0x000000ff1400720c */ /* 0x000fe40003f06270 */
[----:B------:R-:W-:-:S11]  /*1e6f0*/  MOV R3, 0x3fd774eb ;  /* 0x3fd774eb00037802 */ /* 0x000fd60000000f00 */
[----:B------:R-:W-:-:S04]  /*1e700*/  @P0 FFMA.FTZ R0, R3, 0.93318945169448852539, -R0 ;  /* 0x3f6ee58103000823 */ /* 0x000fc80000010800 */
[----:B------:R-:W-:-:S07]  /*1e710*/  @!P0 FFMA.FTZ R0, R3, 0.93318945169448852539, R0 ;  /* 0x3f6ee58103008823 */ /* 0x000fce0000010000 */
.L_x_10223:
[----:B------:R-:W-:Y:S05]  /*1e720*/  BSYNC B0 ;  /* 0x0000000000007941 */ /* 0x000fea0003800000 */
.L_x_10221:
[CC--:B------:R-:W-:Y:S02]  /*1e730*/  VIMNMX R3, R33.reuse, R26.reuse, !PT ;  /* 0x0000001a21037248 */ /* 0x0c0fe40007fe0100 */
[----:B------:R-:W-:Y:S02]  /*1e740*/  VIMNMX R33, R33, R26, PT ;  /* 0x0000001a21217248 */ /* 0x000fe40003fe0100 */
[----:B------:R-:W-:Y:S02]  /*1e750*/  LOP3.LUT R4, R3, 0xfe000000, RZ, 0xc0, !PT ;  /* 0xfe00000003047812 */ /* 0x000fe400078ec0ff */
[----:B------:R-:W-:Y:S02]  /*1e760*/  FSETP.NEU.FTZ.AND P0, PT, R33, RZ, PT ;  /* 0x000000ff2100720b */ /* 0x000fe40003f1d000 */
[C---:B------:R-:W-:Y:S02]  /*1e770*/  IADD3 R6, -R4.reuse, 0x7e800000, RZ ;  /* 0x7e80000004067810 */ /* 0x040fe40007ffe1ff */
[----:B------:R-:W-:-:S02]  /*1e780*/  LOP3.LUT R4, R4, 0x800000, RZ, 0xfc, !PT ;  /* 0x0080000004047812 */ /* 0x000fc400078efcff */
[----:B------:R-:W-:Y:S01]  /*1e790*/  FSETP.NEU.FTZ.AND P1, PT, R26, |R21|, PT ;  /* 0x400000151a00720b */ /* 0x000fe20003f3d000 */
[-C--:B----4-:R-:W-:Y:S01]  /*1e7a0*/  FMUL.FTZ R5, R33, R6.reuse ;  /* 0x0000000621057220 */ /* 0x090fe20000410000 */
        /* <DEDUP_REMOVED lines=19> */
.L_x_10211:
        /* <DEDUP_REMOVED lines=33> */
.L_x_10225:
[----:B------:R-:W-:Y:S05]  /*1eaf0*/  BSYNC B5 ;  /* 0x0000000000057941 */ /* 0x000fea0003800000 */
.L_x_10224:
        /* <DEDUP_REMOVED lines=18> */
.L_x_10227:
[----:B------:R-:W-:Y:S02]  /*1ec20*/  ISETP.GE.AND P0, PT, R20, RZ, PT ;  /* 0x000000ff1400720c */ /* 0x000fe40003f06270 */
[----:B------:R-:W-:-:S11]  /*1ec30*/  MOV R3, 0x3fd774eb ;  /* 0x3fd774eb00037802 */ /* 0x000fd60000000f00 */
[----:B------:R-:W-:-:S04]  /*1ec40*/  @P0 FFMA.FTZ R0, R3, 0.93318945169448852539, -R0 ;  /* 0x3f6ee58103000823 */ /* 0x000fc80000010800 */
[----:B------:R-:W-:-:S07]  /*1ec50*/  @!P0 FFMA.FTZ R0, R3, 0.93318945169448852539, R0 ;  /* 0x3f6ee58103008823 */ /* 0x000fce0000010000 */
.L_x_10228:
[----:B------:R-:W-:Y:S05]  /*1ec60*/  BSYNC B0 ;  /* 0x0000000000007941 */ /* 0x000fea0003800000 */
.L_x_10226:
[----:B------:R-:W-:Y:S01]  /*1ec70*/  FSETP.NEU.FTZ.AND P1, PT, R26, |R21|, PT ;  /* 0x400000151a00720b */ /* 0x000fe20003f3d000 */
[----:B------:R-:W-:Y:S01]  /*1ec80*/  HFMA2.MMA R3, -RZ, RZ, 2.04296875, -15.78125 ;  /* 0x4016cbe4ff037435 */ /* 0x000fe200000001ff */
        /* <DEDUP_REMOVED lines=8> */
.L_x_10218:
[----:B------:R-:W-:Y:S05]  /*1ed10*/  BSYNC B4 ;  /* 0x0000000000047941 */ /* 0x000fea0003800000 */
.L_x_10210:
[----:B------:R-:W-:Y:S01]  /*1ed20*/  ISETP.NE.AND P0, PT, R19, RZ, PT ;  /* 0x000000ff1300720c */ /* 0x000fe20003f05270 */
[----:B------:R-:W-:Y:S01]  /*1ed30*/  FADD.FTZ R18, R32, 0.69314718246459960938 ;  /* 0x3f31721820127421 */ /* 0x000fe20000010000 */
[----:B------:R-:W-:-:S11]  /*1ed40*/  FADD.FTZ R0, |R0|, -RZ ;  /* 0x800000ff00007221 */ /* 0x000fd60000010200 */
[----:B------:R-:W-:Y:S01]  /*1ed50*/  @!P0 FADD.FTZ R18, -R18, -RZ ;  /* 0x800000ff12128221 */ /* 0x000fe20000010100 */
[----:B------:R-:W-:Y:S06]  /*1ed60*/  BRA `(.L_x_10209) ;  /* 0x00000000003c7947 */ /* 0x000fec0003800000 */
.L_x_10169:
        /* <DEDUP_REMOVED lines=15> */
.L_x_10209:
[----:B------:R-:W-:Y:S05]  /*1ee60*/  BSYNC B2 ;  /* 0x0000000000027941 */ /* 0x000fea0003800000 */
.L_x_10168:
[----:B------:R-:W-:Y:S01]  /*1ee70*/  FSETP.GTU.FTZ.AND P0, PT, |R0|, +INF , PT ;  /* 0x7f8000000000780b */ /* 0x000fe20003f1c200 */
[----:B------:R-:W-:-:S12]  /*1ee80*/  FADD.FTZ R3, |R18|, -RZ ;  /* 0x800000ff12037221 */ /* 0x000fd80000010200 */
[----:B------:R-:W-:Y:S05]  /*1ee90*/  @P0 BRA `(.L_x_10229) ;  /* 0x0000000000180947 */ /* 0x000fea0003800000 */
[----:B------:R-:W-:Y:S02]  /*1eea0*/  FSETP.GTU.FTZ.AND P0, PT, R3, +INF , PT ;  /* 0x7f8000000300780b */ /* 0x000fe40003f1c000 */
[----:B--2-4-:R-:W-:-:S11]  /*1eeb0*/  MOV R19, R18 ;  /* 0x0000001200137202 */ /* 0x014fd60000000f00 */
[----:B------:R-:W-:Y:S05]  /*1eec0*/  @P0 BRA `(.L_x_10167) ;  /* 0x0000000000180947 */ /* 0x000fea0003800000 */
[----:B------:R-:W-:Y:S02]  /*1eed0*/  LOP3.LUT R19, R0, 0x80000000, R21, 0xb8, !PT ;  /* 0x8000000000137812 */ /* 0x000fe400078eb815 */
[----:B------:R-:W-:Y:S01]  /*1eee0*/  MOV R18, R3 ;  /* 0x0000000300127202 */ /* 0x000fe20000000f00 */
[----:B------:R-:W-:Y:S06]  /*1eef0*/  BRA `(.L_x_10167) ;  /* 0x00000000000c7947 */ /* 0x000fec0003800000 */
.L_x_10229:
[----:B------:R-:W-:Y:S02]  /*1ef00*/  FSETP.GTU.FTZ.AND P0, PT, R3, +INF , PT ;  /* 0x7f8000000300780b */ /* 0x000fe40003f1c000 */
[----:B--2-4-:R-:W-:-:S11]  /*1ef10*/  MOV R19, R0 ;  /* 0x0000000000137202 */ /* 0x014fd60000000f00 */
[----:B------:R-:W-:-:S07]  /*1ef20*/  @!P0 MOV R18, R3 ;  /* 0x0000000300128202 */ /* 0x000fce0000000f00 */
.L_x_10167:
[----:B------:R-:W-:Y:S05]  /*1ef30*/  BSYNC B3 ;  /* 0x0000000000037941 */ /* 0x000fea0003800000 */
.L_x_10166:
        /* <DEDUP_REMOVED lines=114> */
.L_x_10240:
        /* <DEDUP_REMOVED lines=10> */
.L_x_10242:
[----:B------:R-:W-:-:S04]  /*1f700*/  FADD.FTZ R4, -R0, R5 ;  /* 0x0000000500047221 */ /* 0x000fc80000010100 */
[----:B------:R-:W-:-:S07]  /*1f710*/  FMUL.FTZ R4, R4, 0.5 ;  /* 0x3f00000004047820 */ /* 0x000fce0000410000 */
.L_x_10243:
[----:B------:R-:W-:Y:S05]  /*1f720*/  BSYNC B1 ;  /* 0x0000000000017941 */ /* 0x000fea0003800000 */
.L_x_10241:
        /* <DEDUP_REMOVED lines=11> */
.L_x_10245:
[----:B------:R-:W-:-:S04]  /*1f7e0*/  FADD.FTZ R7, R6, -R7 ;  /* 0x8000000706077221 */ /* 0x000fc80000010000 */
[----:B------:R-:W-:-:S07]  /*1f7f0*/  FMUL.FTZ R7, R7, 0.5 ;  /* 0x3f00000007077820 */ /* 0x000fce0000410000 */
.L_x_10246:
[----:B------:R-:W-:Y:S05]  /*1f800*/  BSYNC B1 ;  /* 0x0000000000017941 */ /* 0x000fea0003800000 */
.L_x_10244:
        /* <DEDUP_REMOVED lines=35> */
.L_x_10239:
[----:B------:R0:W1:Y:S02]  /*1fa40*/  MUFU.SQRT R20, R33 ;  /* 0x0000002100147308 */ /* 0x0000640000002000 */
.L_x_10238:
[----:B------:R-:W-:Y:S05]  /*1fa50*/  BSYNC B0 ;  /* 0x0000000000007941 */ /* 0x000fea0003800000 */
.L_x_10237:
        /* <DEDUP_REMOVED lines=24> */
.L_x_10253:
[----:B------:R-:W-:-:S04]  /*1fbe0*/  FADD.FTZ R0, -R0, R5 ;  /* 0x0000000500007221 */ /* 0x000fc80000010100 */
[----:B------:R-:W-:-:S07]  /*1fbf0*/  FMUL.FTZ R0, R0, 0.5 ;  /* 0x3f00000000007820 */ /* 0x000fce0000410000 */
.L_x_10254:
[----:B------:R-:W-:Y:S05]  /*1fc00*/  BSYNC B1 ;  /* 0x0000000000017941 */ /* 0x000fea0003800000 */
.L_x_10252:
        /* <DEDUP_REMOVED lines=10> */
.L_x_10256:
[----:B------:R-:W-:-:S04]  /*1fcb0*/  FADD.FTZ R3, -R3, R6 ;  /* 0x0000000603037221 */ /* 0x000fc80000010100 */
[----:B------:R-:W-:-:S07]  /*1fcc0*/  FMUL.FTZ R3, R3, 0.5 ;  /* 0x3f00000003037820 */ /* 0x000fce0000410000 */
.L_x_10257:
[----:B------:R-:W-:Y:S05]  /*1fcd0*/  BSYNC B1 ;  /* 0x0000000000017941 */ /* 0x000fea0003800000 */
.L_x_10255:
[----:B------:R-:W-:Y:S01]  /*1fce0*/  FADD.FTZ R0, R3, R0 ;  /* 0x0000000003007221 */ /* 0x000fe20000010000 */
[----:B------:R-:W-:Y:S01]  /*1fcf0*/  FADD.FTZ R21, R26, R21 ;  /* 0x000000151a157221 */ /* 0x000fe20000010000 */
[----:B------:R-:W-:-:S03]  /*1fd00*/  PLOP3.LUT P0, PT, PT, PT, PT, 0x80, 0x0 ;  /* 0x000000000000781c */ /* 0x000fc60003f0f070 */
[----:B------:R-:W-:-:S06]  /*1fd10*/  FMUL.FTZ R21, R21, R0 ;  /* 0x0000000015157220 */ /* 0x000fcc0000410000 */
[----:B------:R-:W2:Y:S01]  /*1fd20*/  MUFU.SQRT R21, R21 ;  /* 0x0000001500157308 */ /* 0x000ea20000002000 */
[----:B------:R-:W-:Y:S05]  /*1fd30*/  BRA `(.L_x_10249) ;  /* 0x0000000000687947 */ /* 0x000fea0003800000 */
.L_x_10251:
        /* <DEDUP_REMOVED lines=15> */
.L_x_10250:
        /* <DEDUP_REMOVED lines=8> */
.L_x_10248:
[----:B------:R-:W-:Y:S01]  /*1feb0*/  PLOP3.LUT P0, PT, PT, PT, PT, 0x80, 0x0 ;  /* 0x000000000000781c */ /* 0x000fe20003f0f070 */
[----:B------:R-:W-:Y:S01]  /*1fec0*/  FMUL.FTZ R21, R21, 16777216 ;  /* 0x4b80000015157820 */ /* 0x000fe20000410000 */
[----:B------:R-:W-:-:S11]  /*1fed0*/  FMUL.FTZ R26, R26, 16777216 ;  /* 0x4b8000001a1a7820 */ /* 0x000fd60000410000 */
.L_x_10249:
[----:B------:R-:W-:Y:S05]  /*1fee0*/  BSYNC B0 ;  /* 0x0000000000007941 */ /* 0x000fea0003800000 */
.L_x_10247:
        /* <DEDUP_REMOVED lines=33> */
.L_x_10260:
        /* <DEDUP_REMOVED lines=28> */
.L_x_10259:
        /* <DEDUP_REMOVED lines=20> */
.L_x_10264:
[----:B------:R-:W-:Y:S05]  /*20400*/  BSYNC B5 ;  /* 0x0000000000057941 */ /* 0x000fea0003800000 */
.L_x_10263:
        /* <DEDUP_REMOVED lines=18> */
.L_x_10266:
[----:B------:R-:W-:Y:S02]  /*20530*/  ISETP.GE.AND P0, PT, R26, RZ, PT ;  /* 0x000000ff1a00720c */ /* 0x000fe40003f06270 */
[----:B------:R-:W-:-:S11]  /*20540*/  MOV R3, 0x3fd774eb ;  /* 0x3fd774eb00037802 */ /* 0x000fd60000000f00 */
[----:B------:R-:W-:-:S04]  /*20550*/  @P0 FFMA.FTZ R0, R3, 0.93318945169448852539, -R0 ;  /* 0x3f6ee58103000823 */ /* 0x000fc80000010800 */
[----:B------:R-:W-:-:S07]  /*20560*/  @!P0 FFMA.FTZ R0, R3, 0.93318945169448852539, R0 ;  /* 0x3f6ee58103008823 */ /* 0x000fce0000010000 */
.L_x_10267:
[----:B------:R-:W-:Y:S05]  /*20570*/  BSYNC B0 ;  /* 0x0000000000007941 */ /* 0x000fea0003800000 */
.L_x_10265:
        /* <DEDUP_REMOVED lines=11> */
.L_x_10262:
        /* <DEDUP_REMOVED lines=17> */
.L_x_10269:
[----:B------:R-:W-:Y:S05]  /*20740*/  BSYNC B5 ;  /* 0x0000000000057941 */ /* 0x000fea0003800000 */
.L_x_10268:
        /* <DEDUP_REMOVED lines=18> */
.L_x_10271:
[----:B------:R-:W-:Y:S02]  /*20870*/  ISETP.GE.AND P0, PT, R26, RZ, PT ;  /* 0x000000ff1a00720c */ /* 0x000fe40003f06270 */
[----:B------:R-:W-:-:S11]  /*20880*/  MOV R3, 0x3fd774eb ;  /* 0x3fd774eb00037802 */ /* 0x000fd60000000f00 */
[----:B------:R-:W-:-:S04]  /*20890*/  @P0 FFMA.FTZ R0, R3, 0.93318945169448852539, -R0 ;  /* 0x3f6ee58103000823 */ /* 0x000fc80000010800 */
[----:B------:R-:W-:-:S07]  /*208a0*/  @!P0 FFMA.FTZ R0, R3, 0.93318945169448852539, R0 ;  /* 0x3f6ee58103008823 */ /* 0x000fce0000010000 */
.L_x_10272:
[----:B------:R-:W-:Y:S05]  /*208b0*/  BSYNC B0 ;  /* 0x0000000000007941 */ /* 0x000fea0003800000 */
.L_x_10270:
        /* <DEDUP_REMOVED lines=10> */
.L_x_10261:
[----:B------:R-:W-:Y:S05]  /*20960*/  BSYNC B4 ;  /* 0x0000000000047941 */ /* 0x000fea0003800000 */
.L_x_10258:
[----:B------:R-:W-:-:S04]  /*20970*/  SHF.R.U32.HI R3, RZ, 0x1f, R23 ;  /* 0x0000001fff037819 */ /* 0x000fc80000011617 */
[----:B------:R-:W-:-:S13]  /*20980*/  ISETP.NE.AND P0, PT, R3, RZ, PT ;  /* 0x000000ff0300720c */ /* 0x000fda0003f05270 */
[----:B-1----:R-:W-:Y:S01]  /*20990*/  @!P0 FADD.FTZ R20, -R20, -RZ ;  /* 0x800000ff14148221 */ /* 0x002fe20000010100 */
[----:B------:R-:W-:Y:S06]  /*209a0*/  BRA `(.L_x_10273) ;  /* 0x0000000c006c7947 */ /* 0x000fec0003800000 */
.L_x_10236:
[----:B------:R-:W-:Y:S01]  /*209b0*/  FADD.FTZ R0, -R22, 6.1232342629258392722e-17 ;  /* 0x248d313216007421 */ /* 0x000fe20000010100 */
[----:B------:R-:W-:-:S03]  /*209c0*/  FADD.FTZ R20, -R23, -RZ ;  /* 0x800000ff17147221 */ /* 0x000fc60000010100 */
[----:B------:R-:W-:Y:S01]  /*209d0*/  FADD.FTZ R0, R0, 1.5707963705062866211 ;  /* 0x3fc90fdb00007421 */ /* 0x000fe20000010000 */
[----:B------:R-:W-:Y:S06]  /*209e0*/  BRA `(.L_x_10273) ;  /* 0x0000000c005c7947 */ /* 0x000fec0003800000 */
.L_x_10235:
[----:B------:R-:W-:Y:S01]  /*209f0*/  MOV R0, RZ ;  /* 0x000000ff00007202 */ /* 0x000fe20000000f00 */
[----:B------:R-:W-:Y:S01]  /*20a00*/  FADD.FTZ R20, -R23, -RZ ;  /* 0x800000ff17147221 */ /* 0x000fe20000010100 */
[----:B------:R-:W-:Y:S06]  /*20a10*/  BRA `(.L_x_10273) ;  /* 0x0000000c00507947 */ /* 0x000fec0003800000 */
.L_x_10234:
        /* <DEDUP_REMOVED lines=24> */
.L_x_10278:
[----:B------:R-:W-:Y:S05]  /*20ba0*/  BSYNC B5 ;  /* 0x0000000000057941 */ /* 0x000fea0003800000 */
.L_x_10277:
        /* <DEDUP_REMOVED lines=18> */
.L_x_10280:
[----:B------:R-:W-:Y:S02]  /*20cd0*/  ISETP.GE.AND P0, PT, R22, RZ, PT ;  /* 0x000000ff1600720c */ /* 0x000fe40003f06270 */
[----:B------:R-:W-:-:S11]  /*20ce0*/  MOV R3, 0x3fd774eb ;  /* 0x3fd774eb00037802 */ /* 0x000fd60000000f00 */
[----:B------:R-:W-:-:S04]  /*20cf0*/  @P0 FFMA.FTZ R0, R3, 0.93318945169448852539, -R0 ;  /* 0x3f6ee58103000823 */ /* 0x000fc80000010800 */
[----:B------:R-:W-:-:S07]  /*20d00*/  @!P0 FFMA.FTZ R0, R3, 0.93318945169448852539, R0 ;  /* 0x3f6ee58103008823 */ /* 0x000fce0000010000 */
.L_x_10281:
[----:B------:R-:W-:Y:S05]  /*20d10*/  BSYNC B0 ;  /* 0x0000000000007941 */ /* 0x000fea0003800000 */
.L_x_10279:
        /* <DEDUP_REMOVED lines=13> */
.L_x_10276:
        /* <DEDUP_REMOVED lines=12> */
.L_x_10284:
[----:B------:R-:W-:Y:S05]  /*20eb0*/  BSYNC B5 ;  /* 0x0000000000057941 */ /* 0x000fea0003800000 */
.L_x_10283:
        /* <DEDUP_REMOVED lines=18> */
.L_x_10286:
[----:B------:R-:W-:Y:S02]  /*20fe0*/  ISETP.GE.AND P0, PT, R22, RZ, PT ;  /* 0x000000ff1600720c */ /* 0x000fe40003f06270 */
[----:B------:R-:W-:-:S11]  /*20ff0*/  MOV R3, 0x3fd774eb ;  /* 0x3fd774eb00037802 */ /* 0x000fd60000000f00 */
[----:B------:R-:W-:-:S04]  /*21000*/  @P0 FFMA.FTZ R0, R3, 0.93318945169448852539, -R0 ;  /* 0x3f6ee58103000823 */ /* 0x000fc80000010800 */
[----:B------:R-:W-:-:S07]  /*21010*/  @!P0 FFMA.FTZ R0, R3, 0.93318945169448852539, R0 ;  /* 0x3f6ee58103008823 */ /* 0x000fce0000010000 */
.L_x_10287:
[----:B------:R-:W-:Y:S05]  /*21020*/  BSYNC B0 ;  /* 0x0000000000007941 */ /* 0x000fea0003800000 */
.L_x_10285:
        /* <DEDUP_REMOVED lines=27> */
.L_x_10275:
        /* <DEDUP_REMOVED lines=33> */
.L_x_10289:
[----:B------:R-:W-:Y:S05]  /*213f0*/  BSYNC B5 ;  /* 0x0000000000057941 */ /* 0x000fea0003800000 */
.L_x_10288:
        /* <DEDUP_REMOVED lines=18> */
.L_x_10291:
[----:B------:R-:W-:Y:S02]  /*21520*/  ISETP.GE.AND P0, PT, R22, RZ, PT ;  /* 0x000000ff1600720c */ /* 0x000fe40003f06270 */
[----:B------:R-:W-:-:S11]  /*21530*/  MOV R3, 0x3fd774eb ;  /* 0x3fd774eb00037802 */ /* 0x000fd60000000f00 */
[----:B------:R-:W-:-:S04]  /*21540*/  @P0 FFMA.FTZ R0, R3, 0.93318945169448852539, -R0 ;  /* 0x3f6ee58103000823 */ /* 0x000fc80000010800 */
[----:B------:R-:W-:-:S07]  /*21550*/  @!P0 FFMA.FTZ R0, R3, 0.93318945169448852539, R0 ;  /* 0x3f6ee58103008823 */ /* 0x000fce0000010000 */
.L_x_10292:
[----:B------:R-:W-:Y:S05]  /*21560*/  BSYNC B0 ;  /* 0x0000000000007941 */ /* 0x000fea0003800000 */
.L_x_10290:
        /* <DEDUP_REMOVED lines=10> */
.L_x_10282:
[----:B------:R-:W-:Y:S05]  /*21610*/  BSYNC B4 ;  /* 0x0000000000047941 */ /* 0x000fea0003800000 */
.L_x_10274:
[----:B------:R-:W-:Y:S01]  /*21620*/  ISETP.NE.AND P0, PT, R21, RZ, PT ;  /* 0x000000ff1500720c */ /* 0x000fe20003f05270 */
[----:B------:R-:W-:Y:S01]  /*21630*/  FADD.FTZ R20, R32, 0.69314718246459960938 ;  /* 0x3f31721820147421 */ /* 0x000fe20000010000 */
[----:B------:R-:W-:-:S11]  /*21640*/  FADD.FTZ R0, |R0|, -RZ ;  /* 0x800000ff00007221 */ /* 0x000fd60000010200 */
[----:B------:R-:W-:Y:S01]  /*21650*/  @!P0 FADD.FTZ R20, -R20, -RZ ;  /* 0x800000ff14148221 */ /* 0x000fe20000010100 */
[----:B------:R-:W-:Y:S06]  /*21660*/  BRA `(.L_x_10273) ;  /* 0x00000000003c7947 */ /* 0x000fec0003800000 */
.L_x_10233:
        /* <DEDUP_REMOVED lines=15> */
.L_x_10273:
[----:B------:R-:W-:Y:S05]  /*21760*/  BSYNC B2 ;  /* 0x0000000000027941 */ /* 0x000fea0003800000 */
.L_x_10232:
        /* <DEDUP_REMOVED lines=9> */
.L_x_10293:
[----:B------:R-:W-:Y:S02]  /*21800*/  FSETP.GTU.FTZ.AND P0, PT, R3, +INF , PT ;  /* 0x7f8000000300780b */ /* 0x000fe40003f1c000 */
[----:B--2-4-:R-:W-:-:S11]  /*21810*/  MOV R21, R0 ;  /* 0x0000000000157202 */ /* 0x014fd60000000f00 */
[----:B------:R-:W-:-:S07]  /*21820*/  @!P0 MOV R20, R3 ;  /* 0x0000000300148202 */ /* 0x000fce0000000f00 */
.L_x_10231:
[----:B------:R-:W-:Y:S05]  /*21830*/  BSYNC B3 ;  /* 0x0000000000037941 */ /* 0x000fea0003800000 */
.L_x_10230:
        /* <DEDUP_REMOVED lines=30> */
[CC--:B----4-:R-:W-:Y:S02]  /*21a20*/  VIMNMX R5, R6.reuse, R7.reuse, !PT ;  /* 0x0000000706057248 */ /* 0x0d0fe40007fe0100 */
        /* <DEDUP_REMOVED lines=83> */
.L_x_10304:
        /* <DEDUP_REMOVED lines=10> */
.L_x_10306:
[----:B------:R-:W-:-:S04]  /*22000*/  FADD.FTZ R4, -R0, R5 ;  /* 0x0000000500047221 */ /* 0x000fc80000010100 */
[----:B------:R-:W-:-:S07]  /*22010*/  FMUL.FTZ R4, R4, 0.5 ;  /* 0x3f00000004047820 */ /* 0x000fce0000410000 */
.L_x_10307:
[----:B------:R-:W-:Y:S05]  /*22020*/  BSYNC B1 ;  /* 0x0000000000017941 */ /* 0x000fea0003800000 */
.L_x_10305:
        /* <DEDUP_REMOVED lines=11> */
.L_x_10309:
[----:B------:R-:W-:-:S04]  /*220e0*/  FADD.FTZ R7, R6, -R7 ;  /* 0x8000000706077221 */ /* 0x000fc80000010000 */
[----:B------:R-:W-:-:S07]  /*220f0*/  FMUL.FTZ R7, R7, 0.5 ;  /* 0x3f00000007077820 */ /* 0x000fce0000410000 */
.L_x_10310:
[----:B------:R-:W-:Y:S05]  /*22100*/  BSYNC B1 ;  /* 0x0000000000017941 */ /* 0x000fea0003800000 */
.L_x_10308:
        /* <DEDUP_REMOVED lines=35> */
.L_x_10303:
[----:B------:R0:W1:Y:S02]  /*22340*/  MUFU.SQRT R22, R33 ;  /* 0x0000002100167308 */ /* 0x0000640000002000 */
.L_x_10302:
[----:B------:R-:W-:Y:S05]  /*22350*/  BSYNC B0 ;  /* 0x0000000000007941 */ /* 0x000fea0003800000 */
.L_x_10301:
        /* <DEDUP_REMOVED lines=24> */
.L_x_10317:
[----:B------:R-:W-:-:S04]  /*224e0*/  FADD.FTZ R0, -R0, R5 ;  /* 0x0000000500007221 */ /* 0x000fc80000010100 */
[----:B------:R-:W-:-:S07]  /*224f0*/  FMUL.FTZ R0, R0, 0.5 ;  /* 0x3f00000000007820 */ /* 0x000fce0000410000 */
.L_x_10318:
[----:B------:R-:W-:Y:S05]  /*22500*/  BSYNC B1 ;  /* 0x0000000000017941 */ /* 0x000fea0003800000 */
.L_x_10316:
        /* <DEDUP_REMOVED lines=10> */
.L_x_10320:
[----:B------:R-:W-:-:S04]  /*225b0*/  FADD.FTZ R3, -R3, R6 ;  /* 0x0000000603037221 */ /* 0x000fc80000010100 */
[----:B------:R-:W-:-:S07]  /*225c0*/  FMUL.FTZ R3, R3, 0.5 ;  /* 0x3f00000003037820 */ /* 0x000fce0000410000 */
.L_x_10321:
[----:B------:R-:W-:Y:S05]  /*225d0*/  BSYNC B1 ;  /* 0x0000000000017941 */ /* 0x000fea0003800000 */
.L_x_10319:
[----:B------:R-:W-:Y:S01]  /*225e0*/  FADD.FTZ R0, R3, R0 ;  /* 0x0000000003007221 */ /* 0x000fe20000010000 */
[----:B------:R-:W-:Y:S01]  /*225f0*/  FADD.FTZ R27, R26, R27 ;  /* 0x0000001b1a1b7221 */ /* 0x000fe20000010000 */
[----:B------:R-:W-:-:S03]  /*22600*/  PLOP3.LUT P0, PT, PT, PT, PT, 0x80, 0x0 ;  /* 0x000000000000781c */ /* 0x000fc60003f0f070 */
[----:B------:R-:W-:-:S06]  /*22610*/  FMUL.FTZ R27, R27, R0 ;  /* 0x000000001b1b7220 */ /* 0x000fcc0000410000 */
[----:B------:R-:W4:Y:S01]  /*22620*/  MUFU.SQRT R27, R27 ;  /* 0x0000001b001b7308 */ /* 0x000f220000002000 */
[----:B------:R-:W-:Y:S05]  /*22630*/  BRA `(.L_x_10313) ;  /* 0x0000000000687947 */ /* 0x000fea0003800000 */
.L_x_10315:
        /* <DEDUP_REMOVED lines=15> */
.L_x_10314:
        /* <DEDUP_REMOVED lines=8> */
.L_x_10312:
[----:B------:R-:W-:Y:S01]  /*227b0*/  PLOP3.LUT P0, PT, PT, PT, PT, 0x80, 0x0 ;  /* 0x000000000000781c */ /* 0x000fe20003f0f070 */
[----:B------:R-:W-:Y:S01]  /*227c0*/  FMUL.FTZ R27, R27, 16777216 ;  /* 0x4b8000001b1b7820 */ /* 0x000fe20000410000 */
[----:B------:R-:W-:-:S11]  /*227d0*/  FMUL.FTZ R26, R26, 16777216 ;  /* 0x4b8000001a1a7820 */ /* 0x000fd60000410000 */
.L_x_10313:
[----:B------:R-:W-:Y:S05]  /*227e0*/  BSYNC B0 ;  /* 0x0000000000007941 */ /* 0x000fea0003800000 */
.L_x_10311:
        /* <DEDUP_REMOVED lines=33> */
.L_x_10324:
        /* <DEDUP_REMOVED lines=28> */
.L_x_10323:
        /* <DEDUP_REMOVED lines=20> */
.L_x_10328:
[----:B------:R-:W-:Y:S05]  /*22d00*/  BSYNC B5 ;  /* 0x0000000000057941 */ /* 0x000fea0003800000 */
.L_x_10327:
        /* <DEDUP_REMOVED lines=18> */
.L_x_10330:
[----:B------:R-:W-:Y:S02]  /*22e30*/  ISETP.GE.AND P0, PT, R26, RZ, PT ;  /* 0x000000ff1a00720c */ /* 0x000fe40003f06270 */
[----:B------:R-:W-:-:S11]  /*22e40*/  MOV R3, 0x3fd774eb ;  /* 0x3fd774eb00037802 */ /* 0x000fd60000000f00 */
[----:B------:R-:W-:-:S04]  /*22e50*/  @P0 FFMA.FTZ R0, R3, 0.93318945169448852539, -R0 ;  /* 0x3f6ee58103000823 */ /* 0x000fc80000010800 */
[----:B------:R-:W-:-:S07]  /*22e60*/  @!P0 FFMA.FTZ R0, R3, 0.93318945169448852539, R0 ;  /* 0x3f6ee58103008823 */ /* 0x000fce0000010000 */
.L_x_10331:
[----:B------:R-:W-:Y:S05]  /*22e70*/  BSYNC B0 ;  /* 0x0000000000007941 */ /* 0x000fea0003800000 */
.L_x_10329:
        /* <DEDUP_REMOVED lines=11> */
.L_x_10326:
        /* <DEDUP_REMOVED lines=17> */
.L_x_10333:
[----:B------:R-:W-:Y:S05]  /*23040*/  BSYNC B5 ;  /* 0x0000000000057941 */ /* 0x000fea0003800000 */
.L_x_10332:
        /* <DEDUP_REMOVED lines=18> */
.L_x_10335:
[----:B------:R-:W-:Y:S02]  /*23170*/  ISETP.GE.AND P0, PT, R26, RZ, PT ;  /* 0x000000ff1a00720c */ /* 0x000fe40003f06270 */
[----:B------:R-:W-:-:S11]  /*23180*/  MOV R3, 0x3fd774eb ;  /* 0x3fd774eb00037802 */ /* 0x000fd60000000f00 */
[----:B------:R-:W-:-:S04]  /*23190*/  @P0 FFMA.FTZ R0, R3, 0.93318945169448852539, -R0 ;  /* 0x3f6ee58103000823 */ /* 0x000fc80000010800 */
[----:B------:R-:W-:-:S07]  /*231a0*/  @!P0 FFMA.FTZ R0, R3, 0.93318945169448852539, R0 ;  /* 0x3f6ee58103008823 */ /* 0x000fce0000010000 */
.L_x_10336:
[----:B------:R-:W-:Y:S05]  /*231b0*/  BSYNC B0 ;  /* 0x0000000000007941 */ /* 0x000fea0003800000 */
.L_x_10334:
        /* <DEDUP_REMOVED lines=10> */
.L_x_10325:
[----:B------:R-:W-:Y:S05]  /*23260*/  BSYNC B4 ;  /* 0x0000000000047941 */ /* 0x000fea0003800000 */
.L_x_10322:
[----:B------:R-:W-:-:S13]  /*23270*/  ISETP.NE.AND P0, PT, R23, RZ, PT ;  /* 0x000000ff1700720c */ /* 0x000fda0003f05270 */
[----:B-1----:R-:W-:Y:S01]  /*23280*/  @!P0 FADD.FTZ R22, -R22, -RZ ;  /* 0x800000ff16168221 */ /* 0x002fe20000010100 */
[----:B------:R-:W-:Y:S06]  /*23290*/  BRA `(.L_x_10337) ;  /* 0x0000000c006c7947 */ /* 0x000fec0003800000 */
.L_x_10300:
[----:B------:R-:W-:Y:S01]  /*232a0*/  FADD.FTZ R0, -R24, 6.1232342629258392722e-17 ;  /* 0x248d313218007421 */ /* 0x000fe20000010100 */
[----:B------:R-:W-:-:S03]  /*232b0*/  FADD.FTZ R22, -R25, -RZ ;  /* 0x800000ff19167221 */ /* 0x000fc60000010100 */
[----:B------:R-:W-:Y:S01]  /*232c0*/  FADD.FTZ R0, R0, 1.5707963705062866211 ;  /* 0x3fc90fdb00007421 */ /* 0x000fe20000010000 */
[----:B------:R-:W-:Y:S06]  /*232d0*/  BRA `(.L_x_10337) ;  /* 0x0000000c005c7947 */ /* 0x000fec0003800000 */
.L_x_10299:
[----:B------:R-:W-:Y:S01]  /*232e0*/  MOV R0, RZ ;  /* 0x000000ff00007202 */ /* 0x000fe20000000f00 */
[----:B------:R-:W-:Y:S01]  /*232f0*/  FADD.FTZ R22, -R25, -RZ ;  /* 0x800000ff19167221 */ /* 0x000fe20000010100 */
[----:B------:R-:W-:Y:S06]  /*23300*/  BRA `(.L_x_10337) ;  /* 0x0000000c00507947 */ /* 0x000fec0003800000 */
.L_x_10298:
        /* <DEDUP_REMOVED lines=24> */
.L_x_10342:
[----:B------:R-:W-:Y:S05]  /*23490*/  BSYNC B5 ;  /* 0x0000000000057941 */ /* 0x000fea0003800000 */
.L_x_10341:
        /* <DEDUP_REMOVED lines=18> */
.L_x_10344:
[----:B------:R-:W-:Y:S02]  /*235c0*/  ISETP.GE.AND P0, PT, R24, RZ, PT ;  /* 0x000000ff1800720c */ /* 0x000fe40003f06270 */
[----:B------:R-:W-:-:S11]  /*235d0*/  MOV R3, 0x3fd774eb ;  /* 0x3fd774eb00037802 */ /* 0x000fd60000000f00 */
[----:B------:R-:W-:-:S04]  /*235e0*/  @P0 FFMA.FTZ R0, R3, 0.93318945169448852539, -R0 ;  /* 0x3f6ee58103000823 */ /* 0x000fc80000010800 */
[----:B------:R-:W-:-:S07]  /*235f0*/  @!P0 FFMA.FTZ R0, R3, 0.93318945169448852539, R0 ;  /* 0x3f6ee58103008823 */ /* 0x000fce0000010000 */
.L_x_10345:
[----:B------:R-:W-:Y:S05]  /*23600*/  BSYNC B0 ;  /* 0x0000000000007941 */ /* 0x000fea0003800000 */
.L_x_10343:
        /* <DEDUP_REMOVED lines=13> */
.L_x_10340:
        /* <DEDUP_REMOVED lines=12> */
.L_x_10348:
[----:B------:R-:W-:Y:S05]  /*237a0*/  BSYNC B5 ;  /* 0x0000000000057941 */ /* 0x000fea0003800000 */
.L_x_10347:
        /* <DEDUP_REMOVED lines=18> */
.L_x_10350:
[----:B------:R-:W-:Y:S02]  /*238d0*/  ISETP.GE.AND P0, PT, R24, RZ, PT ;  /* 0x000000ff1800720c */ /* 0x000fe40003f06270 */
[----:B------:R-:W-:-:S11]  /*238e0*/  MOV R3, 0x3fd774eb ;  /* 0x3fd774eb00037802 */ /* 0x000fd60000000f00 */
[----:B------:R-:W-:-:S04]  /*238f0*/  @P0 FFMA.FTZ R0, R3, 0.93318945169448852539, -R0 ;  /* 0x3f6ee58103000823 */ /* 0x000fc80000010800 */
[----:B------:R-:W-:-:S07]  /*23900*/  @!P0 FFMA.FTZ R0, R3, 0.93318945169448852539, R0 ;  /* 0x3f6ee58103008823 */ /* 0x000fce0000010000 */
.L_x_10351:
[----:B------:R-:W-:Y:S05]  /*23910*/  BSYNC B0 ;  /* 0x0000000000007941 */ /* 0x000fea0003800000 */
.L_x_10349:
        /* <DEDUP_REMOVED lines=27> */
.L_x_10339:
        /* <DEDUP_REMOVED lines=33> */
.L_x_10353:
[----:B------:R-:W-:Y:S05]  /*23ce0*/  BSYNC B5 ;  /* 0x0000000000057941 */ /* 0x000fea0003800000 */
.L_x_10352:
        /* <DEDUP_REMOVED lines=18> */
.L_x_10355:
[----:B------:R-:W-:Y:S02]  /*23e10*/  ISETP.GE.AND P0, PT, R24, RZ, PT ;  /* 0x000000ff1800720c */ /* 0x000fe40003f06270 */
[----:B------:R-:W-:-:S11]  /*23e20*/  MOV R3, 0x3fd774eb ;  /* 0x3fd774eb00037802 */ /* 0x000fd60000000f00 */
[----:B------:R-:W-:-:S04]  /*23e30*/  @P0 FFMA.FTZ R0, R3, 0.93318945169448852539, -R0 ;  /* 0x3f6ee58103000823 */ /* 0x000fc80000010800 */
[----:B------:R-:W-:-:S07]  /*23e40*/  @!P0 FFMA.FTZ R0, R3, 0.93318945169448852539, R0 ;  /* 0x3f6ee58103008823 */ /* 0x000fce0000010000 */
.L_x_10356:
[----:B------:R-:W-:Y:S05]  /*23e50*/  BSYNC B0 ;  /* 0x0000000000007941 */ /* 0x000fea0003800000 */
.L_x_10354:
        /* <DEDUP_REMOVED lines=10> */
.L_x_10346:
[----:B------:R-:W-:Y:S05]  /*23f00*/  BSYNC B4 ;  /* 0x0000000000047941 */ /* 0x000fea0003800000 */
.L_x_10338:
[----:B------:R-:W-:Y:S01]  /*23f10*/  ISETP.NE.AND P0, PT, R23, RZ, PT ;  /* 0x000000ff1700720c */ /* 0x000fe20003f05270 */
[----:B------:R-:W-:Y:S01]  /*23f20*/  FADD.FTZ R22, R32, 0.69314718246459960938 ;  /* 0x3f31721820167421 */ /* 0x000fe20000010000 */
[----:B------:R-:W-:-:S11]  /*23f30*/  FADD.FTZ R0, |R0|, -RZ ;  /* 0x800000ff00007221 */ /* 0x000fd60000010200 */
[----:B------:R-:W-:Y:S01]  /*23f40*/  @!P0 FADD.FTZ R22, -R22, -RZ ;  /* 0x800000ff16168221 */ /* 0x000fe20000010100 */
[----:B------:R-:W-:Y:S06]  /*23f50*/  BRA `(.L_x_10337) ;  /* 0x00000000003c7947 */ /* 0x000fec0003800000 */
.L_x_10297:
        /* <DEDUP_REMOVED lines=15> */
.L_x_10337:
[----:B------:R-:W-:Y:S05]  /*24050*/  BSYNC B2 ;  /* 0x0000000000027941 */ /* 0x000fea0003800000 */
.L_x_10296:
        /* <DEDUP_REMOVED lines=9> */
.L_x_10357:
[----:B------:R-:W-:Y:S02]  /*240f0*/  FSETP.GTU.FTZ.AND P0, PT, R3, +INF , PT ;  /* 0x7f8000000300780b */ /* 0x000fe40003f1c000 */
[----:B------:R-:W-:-:S11]  /*24100*/  MOV R23, R0 ;  /* 0x0000000000177202 */ /* 0x000fd60000000f00 */
[----:B------:R-:W-:-:S07]  /*24110*/  @!P0 MOV R22, R3 ;  /* 0x0000000300168202 */ /* 0x000fce0000000f00 */
.L_x_10295:
[----:B------:R-:W-:Y:S05]  /*24120*/  BSYNC B3 ;  /* 0x0000000000037941 */ /* 0x000fea0003800000 */
.L_x_10294:
[----:B------:R-:W1:Y:S01]  /*24130*/  S2R R0, SR_TID.X ;  /* 0x0000000000007919 */ /* 0x000e620000002100 */
[----:B------:R-:W-:Y:S01]  /*24140*/  BSSY B3, `(.L_x_10358) ;  /* 0x000028f000037945 */ /* 0x000fe20003800000 */
[----:B------:R-:W-:Y:S01]  /*24150*/  HFMA2.MMA R25, -RZ, RZ, 0, 0 ;  /* 0x00000000ff197435 */ /* 0x000fe200000001ff */
[----:B---34-:R-:W-:Y:S02]  /*24160*/  CS2R R26, SRZ ;  /* 0x00000000001a7805 */ /* 0x018fe4000001ff00 */
[----:B-1----:R-:W-:-:S04]  /*24170*/  IADD3 R0, R0, 0x300, RZ ;  /* 0x0000030000007810 */ /* 0x002fc80007ffe0ff */
        /* <DEDUP_REMOVED lines=110> */
.L_x_10368:
        /* <DEDUP_REMOVED lines=10> */
.L_x_10370:
[----:B------:R-:W-:-:S04]  /*24900*/  FADD.FTZ R4, -R0, R5 ;  /* 0x0000000500047221 */ /* 0x000fc80000010100 */
[----:B------:R-:W-:-:S07]  /*24910*/  FMUL.FTZ R4, R4, 0.5 ;  /* 0x3f00000004047820 */ /* 0x000fce0000410000 */
.L_x_10371:
[----:B------:R-:W-:Y:S05]  /*24920*/  BSYNC B1 ;  /* 0x0000000000017941 */ /* 0x000fea0003800000 */
.L_x_10369:
        /* <DEDUP_REMOVED lines=11> */
.L_x_10373:
[----:B------:R-:W-:-:S04]  /*249e0*/  FADD.FTZ R7, R6, -R7 ;  /* 0x8000000706077221 */ /* 0x000fc80000010000 */
[----:B------:R-:W-:-:S07]  /*249f0*/  FMUL.FTZ R7, R7, 0.5 ;  /* 0x3f00000007077820 */ /* 0x000fce0000410000 */
.L_x_10374:
[----:B------:R-:W-:Y:S05]  /*24a00*/  BSYNC B1 ;  /* 0x0000000000017941 */ /* 0x000fea0003800000 */
.L_x_10372:
        /* <DEDUP_REMOVED lines=35> */
.L_x_10367:
[----:B------:R0:W1:Y:S02]  /*24c40*/  MUFU.SQRT R24, R33 ;  /* 0x0000002100187308 */ /* 0x0000640000002000 */
.L_x_10366:
[----:B------:R-:W-:Y:S05]  /*24c50*/  BSYNC B0 ;  /* 0x0000000000007941 */ /* 0x000fea0003800000 */
.L_x_10365:
        /* <DEDUP_REMOVED lines=24> */
.L_x_10381:
[----:B------:R-:W-:-:S04]  /*24de0*/  FADD.FTZ R0, -R0, R5 ;  /* 0x0000000500007221 */ /* 0x000fc80000010100 */
[----:B------:R-:W-:-:S07]  /*24df0*/  FMUL.FTZ R0, R0, 0.5 ;  /* 0x3f00000000007820 */ /* 0x000fce0000410000 */
.L_x_10382:
[----:B------:R-:W-:Y:S05]  /*24e00*/  BSYNC B1 ;  /* 0x0000000000017941 */ /* 0x000fea0003800000 */
.L_x_10380:
        /* <DEDUP_REMOVED lines=10> */
.L_x_10384:
[----:B------:R-:W-:-:S04]  /*24eb0*/  FADD.FTZ R3, -R3, R6 ;  /* 0x0000000603037221 */ /* 0x000fc80000010100 */
[----:B------:R-:W-:-:S07]  /*24ec0*/  FMUL.FTZ R3, R3, 0.5 ;  /* 0x3f00000003037820 */ /* 0x000fce0000410000 */
.L_x_10385:
[----:B------:R-:W-:Y:S05]  /*24ed0*/  BSYNC B1 ;  /* 0x0000000000017941 */ /* 0x000fea0003800000 */
.L_x_10383:
[----:B------:R-:W-:Y:S01]  /*24ee0*/  FADD.FTZ R0, R3, R0 ;  /* 0x0000000003007221 */ /* 0x000fe20000010000 */
[----:B------:R-:W-:Y:S01]  /*24ef0*/  FADD.FTZ R27, R32, R27 ;  /* 0x0000001b201b7221 */ /* 0x000fe20000010000 */
[----:B------:R-:W-:-:S03]  /*24f00*/  PLOP3.LUT P0, PT, PT, PT, PT, 0x80, 0x0 ;  /* 0x000000000000781c */ /* 0x000fc60003f0f070 */
[----:B------:R-:W-:-:S06]  /*24f10*/  FMUL.FTZ R27, R27, R0 ;  /* 0x000000001b1b7220 */ /* 0x000fcc0000410000 */
[----:B------:R-:W4:Y:S01]  /*24f20*/  MUFU.SQRT R27, R27 ;  /* 0x0000001b001b7308 */ /* 0x000f220000002000 */
[----:B------:R-:W-:Y:S05]  /*24f30*/  BRA `(.L_x_10377) ;  /* 0x0000000000687947 */ /* 0x000fea0003800000 */
.L_x_10379:
        /* <DEDUP_REMOVED lines=15> */
.L_x_10378:
        /* <DEDUP_REMOVED lines=8> */
.L_x_10376:
[----:B------:R-:W-:Y:S01]  /*250b0*/  PLOP3.LUT P0, PT, PT, PT, PT, 0x80, 0x0 ;  /* 0x000000000000781c */ /* 0x000fe20003f0f070 */
[----:B------:R-:W-:Y:S01]  /*250c0*/  FMUL.FTZ R27, R27, 16777216 ;  /* 0x4b8000001b1b7820 */ /* 0x000fe20000410000 */
[----:B------:R-:W-:-:S11]  /*250d0*/  FMUL.FTZ R32, R32, 16777216 ;  /* 0x4b80000020207820 */ /* 0x000fd60000410000 */
.L_x_10377:
[----:B------:R-:W-:Y:S05]  /*250e0*/  BSYNC B0 ;  /* 0x0000000000007941 */ /* 0x000fea0003800000 */
.L_x_10375:
        /* <DEDUP_REMOVED lines=33> */
.L_x_10388:
        /* <DEDUP_REMOVED lines=28> */
.L_x_10387:
        /* <DEDUP_REMOVED lines=20> */
.L_x_10392:
[----:B------:R-:W-:Y:S05]  /*25600*/  BSYNC B5 ;  /* 0x0000000000057941 */ /* 0x000fea0003800000 */
.L_x_10391:
        /* <DEDUP_REMOVED lines=18> */
.L_x_10394:
[----:B------:R-:W-:Y:S02]  /*25730*/  ISETP.GE.AND P0, PT, R32, RZ, PT ;  /* 0x000000ff2000720c */ /* 0x000fe40003f06270 */
[----:B------:R-:W-:-:S11]  /*25740*/  MOV R3, 0x3fd774eb ;  /* 0x3fd774eb00037802 */ /* 0x000fd60000000f00 */
[----:B------:R-:W-:-:S04]  /*25750*/  @P0 FFMA.FTZ R0, R3, 0.93318945169448852539, -R0 ;  /* 0x3f6ee58103000823 */ /* 0x000fc80000010800 */
[----:B------:R-:W-:-:S07]  /*25760*/  @!P0 FFMA.FTZ R0, R3, 0.93318945169448852539, R0 ;  /* 0x3f6ee58103008823 */ /* 0x000fce0000010000 */
.L_x_10395:
[----:B------:R-:W-:Y:S05]  /*25770*/  BSYNC B0 ;  /* 0x0000000000007941 */ /* 0x000fea0003800000 */
.L_x_10393:
        /* <DEDUP_REMOVED lines=11> */
.L_x_10390:
        /* <DEDUP_REMOVED lines=17> */
.L_x_10397:
[----:B------:R-:W-:Y:S05]  /*25940*/  BSYNC B5 ;  /* 0x0000000000057941 */ /* 0x000fea0003800000 */
.L_x_10396:
        /* <DEDUP_REMOVED lines=18> */
.L_x_10399:
[----:B------:R-:W-:Y:S02]  /*25a70*/  ISETP.GE.AND P0, PT, R32, RZ, PT ;  /* 0x000000ff2000720c */ /* 0x000fe40003f06270 */
[----:B------:R-:W-:-:S11]  /*25a80*/  MOV R3, 0x3fd774eb ;  /* 0x3fd774eb00037802 */ /* 0x000fd60000000f00 */
[----:B------:R-:W-:-:S04]  /*25a90*/  @P0 FFMA.FTZ R0, R3, 0.93318945169448852539, -R0 ;  /* 0x3f6ee58103000823 */ /* 0x000fc80000010800 */
[----:B------:R-:W-:-:S07]  /*25aa0*/  @!P0 FFMA.FTZ R0, R3, 0.93318945169448852539, R0 ;  /* 0x3f6ee58103008823 */ /* 0x000fce0000010000 */
.L_x_10400:
[----:B------:R-:W-:Y:S05]  /*25ab0*/  BSYNC B0 ;  /* 0x0000000000007941 */ /* 0x000fea0003800000 */
.L_x_10398:
        /* <DEDUP_REMOVED lines=10> */
.L_x_10389:
[----:B------:R-:W-:Y:S05]  /*25b60*/  BSYNC B4 ;  /* 0x0000000000047941 */ /* 0x000fea0003800000 */
.L_x_10386:
[----:B------:R-:W-:-:S13]  /*25b70*/  ISETP.NE.AND P0, PT, R26, RZ, PT ;  /* 0x000000ff1a00720c */ /* 0x000fda0003f05270 */
[----:B-1----:R-:W-:-:S05]  /*25b80*/  @!P0 FADD.FTZ R24, -R24, -RZ ;  /* 0x800000ff18188221 */ /* 0x002fca0000010100 */
[----:B------:R-:W-:Y:S01]  /*25b90*/  MOV R26, R24 ;  /* 0x00000018001a7202 */ /* 0x000fe20000000f00 */
[----:B------:R-:W-:Y:S06]  /*25ba0*/  BRA `(.L_x_10401) ;  /* 0x0000000c006c7947 */ /* 0x000fec0003800000 */
.L_x_10364:
[----:B------:R-:W-:Y:S01]  /*25bb0*/  FADD.FTZ R0, -R8, 6.1232342629258392722e-17 ;  /* 0x248d313208007421 */ /* 0x000fe20000010100 */
[----:B------:R-:W-:-:S03]  /*25bc0*/  FADD.FTZ R26, -R9, -RZ ;  /* 0x800000ff091a7221 */ /* 0x000fc60000010100 */
[----:B------:R-:W-:Y:S01]  /*25bd0*/  FADD.FTZ R0, R0, 1.5707963705062866211 ;  /* 0x3fc90fdb00007421 */ /* 0x000fe20000010000 */
[----:B------:R-:W-:Y:S06]  /*25be0*/  BRA `(.L_x_10401) ;  /* 0x0000000c005c7947 */ /* 0x000fec0003800000 */
.L_x_10363:
[----:B------:R-:W-:Y:S01]  /*25bf0*/  HFMA2.MMA R0, -RZ, RZ, 0, 0 ;  /* 0x00000000ff007435 */ /* 0x000fe200000001ff */
[----:B------:R-:W-:Y:S01]  /*25c00*/  FADD.FTZ R26, -R9, -RZ ;  /* 0x800000ff091a7221 */ /* 0x000fe20000010100 */
[----:B------:R-:W-:Y:S09]  /*25c10*/  BRA `(.L_x_10401) ;  /* 0x0000000c00507947 */ /* 0x000ff20003800000 */
.L_x_10362:
        /* <DEDUP_REMOVED lines=24> */
.L_x_10406:
[----:B------:R-:W-:Y:S05]  /*25da0*/  BSYNC B5 ;  /* 0x0000000000057941 */ /* 0x000fea0003800000 */
.L_x_10405:
        /* <DEDUP_REMOVED lines=18> */
.L_x_10408:
[----:B------:R-:W-:Y:S02]  /*25ed0*/  ISETP.GE.AND P0, PT, R8, RZ, PT ;  /* 0x000000ff0800720c */ /* 0x000fe40003f06270 */
[----:B------:R-:W-:-:S11]  /*25ee0*/  MOV R3, 0x3fd774eb ;  /* 0x3fd774eb00037802 */ /* 0x000fd60000000f00 */
[----:B------:R-:W-:-:S04]  /*25ef0*/  @P0 FFMA.FTZ R0, R3, 0.93318945169448852539, -R0 ;  /* 0x3f6ee58103000823 */ /* 0x000fc80000010800 */
[----:B------:R-:W-:-:S07]  /*25f00*/  @!P0 FFMA.FTZ R0, R3, 0.93318945169448852539, R0 ;  /* 0x3f6ee58103008823 */ /* 0x000fce0000010000 */
.L_x_10409:
[----:B------:R-:W-:Y:S05]  /*25f10*/  BSYNC B0 ;  /* 0x0000000000007941 */ /* 0x000fea0003800000 */
.L_x_10407:
        /* <DEDUP_REMOVED lines=13> */
.L_x_10404:
        /* <DEDUP_REMOVED lines=12> */
.L_x_10412:
[----:B------:R-:W-:Y:S05]  /*260b0*/  BSYNC B5 ;  /* 0x0000000000057941 */ /* 0x000fea0003800000 */
.L_x_10411:
        /* <DEDUP_REMOVED lines=18> */
.L_x_10414:
[----:B------:R-:W-:Y:S02]  /*261e0*/  ISETP.GE.AND P0, PT, R8, RZ, PT ;  /* 0x000000ff0800720c */ /* 0x000fe40003f06270 */
[----:B------:R-:W-:-:S11]  /*261f0*/  MOV R3, 0x3fd774eb ;  /* 0x3fd774eb00037802 */ /* 0x000fd60000000f00 */
[----:B------:R-:W-:-:S04]  /*26200*/  @P0 FFMA.FTZ R0, R3, 0.93318945169448852539, -R0 ;  /* 0x3f6ee58103000823 */ /* 0x000fc80000010800 */
[----:B------:R-:W-:-:S07]  /*26210*/  @!P0 FFMA.FTZ R0, R3, 0.93318945169448852539, R0 ;  /* 0x3f6ee58103008823 */ /* 0x000fce0000010000 */
.L_x_10415:
[----:B------:R-:W-:Y:S05]  /*26220*/  BSYNC B0 ;  /* 0x0000000000007941 */ /* 0x000fea0003800000 */
.L_x_10413:
        /* <DEDUP_REMOVED lines=27> */
.L_x_10403:
        /* <DEDUP_REMOVED lines=33> */
.L_x_10417:
[----:B------:R-:W-:Y:S05]  /*265f0*/  BSYNC B5 ;  /* 0x0000000000057941 */ /* 0x000fea0003800000 */
.L_x_10416:
        /* <DEDUP_REMOVED lines=18> */
.L_x_10419:
[----:B------:R-:W-:Y:S02]  /*26720*/  ISETP.GE.AND P0, PT, R8, RZ, PT ;  /* 0x000000ff0800720c */ /* 0x000fe40003f06270 */
[----:B------:R-:W-:-:S11]  /*26730*/  MOV R3, 0x3fd774eb ;  /* 0x3fd774eb00037802 */ /* 0x000fd60000000f00 */
[----:B------:R-:W-:-:S04]  /*26740*/  @P0 FFMA.FTZ R0, R3, 0.93318945169448852539, -R0 ;  /* 0x3f6ee58103000823 */ /* 0x000fc80000010800 */
[----:B------:R-:W-:-:S07]  /*26750*/  @!P0 FFMA.FTZ R0, R3, 0.93318945169448852539, R0 ;  /* 0x3f6ee58103008823 */ /* 0x000fce0000010000 */
.L_x_10420:
[----:B------:R-:W-:Y:S05]  /*26760*/  BSYNC B0 ;  /* 0x0000000000007941 */ /* 0x000fea0003800000 */
.L_x_10418:
        /* <DEDUP_REMOVED lines=10> */
.L_x_10410:
[----:B------:R-:W-:Y:S05]  /*26810*/  BSYNC B4 ;  /* 0x0000000000047941 */ /* 0x000fea0003800000 */
.L_x_10402:
[----:B------:R-:W-:Y:S01]  /*26820*/  ISETP.NE.AND P0, PT, R26, RZ, PT ;  /* 0x000000ff1a00720c */ /* 0x000fe20003f05270 */
[----:B------:R-:W-:Y:S01]  /*26830*/  FADD.FTZ R26, R33, 0.69314718246459960938 ;  /* 0x3f317218211a7421 */ /* 0x000fe20000010000 */
[----:B------:R-:W-:-:S11]  /*26840*/  FADD.FTZ R0, |R0|, -RZ ;  /* 0x800000ff00007221 */ /* 0x000fd60000010200 */
[----:B------:R-:W-:Y:S01]  /*26850*/  @!P0 FADD.FTZ R26, -R26, -RZ ;  /* 0x800000ff1a1a8221 */ /* 0x000fe20000010100 */
[----:B------:R-:W-:Y:S06]  /*26860*/  BRA `(.L_x_10401) ;  /* 0x00000000003c7947 */ /* 0x000fec0003800000 */
.L_x_10361:
        /* <DEDUP_REMOVED lines=15> */
.L_x_10401:
[----:B------:R-:W-:Y:S05]  /*26960*/  BSYNC B2 ;  /* 0x0000000000027941 */ /* 0x000fea0003800000 */
.L_x_10360:
[----:B------:R-:W-:Y:S01]  /*26970*/  FSETP.GTU.FTZ.AND P0, PT, |R0|, +INF , PT ;  /* 0x7f8000000000780b */ /* 0x000fe20003f1c200 */
[----:B------:R-:W-:-:S12]  /*26980*/  FADD.FTZ R3, |R26|, -RZ ;  /* 0x800000ff1a037221 */ /* 0x000fd80000010200 */
[----:B------:R-:W-:Y:S05]  /*26990*/  @P0 BRA `(.L_x_10421) ;  /* 0x0000000000180947 */ /* 0x000fea0003800000 */
[----:B------:R-:W-:Y:S02]  /*269a0*/  FSETP.GTU.FTZ.AND P0, PT, R3, +INF , PT ;  /* 0x7f8000000300780b */ /* 0x000fe40003f1c000 */
[----:B---34-:R-:W-:-:S11]  /*269b0*/  MOV R27, R26 ;  /* 0x0000001a001b7202 */ /* 0x018fd60000000f00 */
[----:B------:R-:W-:Y:S05]  /*269c0*/  @P0 BRA `(.L_x_10359) ;  /* 0x0000000000180947 */ /* 0x000fea0003800000 */
[----:B------:R-:W-:Y:S02]  /*269d0*/  LOP3.LUT R27, R0, 0x80000000, R9, 0xb8, !PT ;  /* 0x80000000001b7812 */ /* 0x000fe400078eb809 */
[----:B------:R-:W-:Y:S01]  /*269e0*/  MOV R26, R3 ;  /* 0x00000003001a7202 */ /* 0x000fe20000000f00 */
[----:B------:R-:W-:Y:S06]  /*269f0*/  BRA `(.L_x_10359) ;  /* 0x00000000000c7947 */ /* 0x000fec0003800000 */
.L_x_10421:
[----:B------:R-:W-:Y:S02]  /*26a00*/  FSETP.GTU.FTZ.AND P0, PT, R3, +INF , PT ;  /* 0x7f8000000300780b */ /* 0x000fe40003f1c000 */
[----:B---34-:R-:W-:-:S11]  /*26a10*/  MOV R27, R0 ;  /* 0x00000000001b7202 */ /* 0x018fd60000000f00 */
[----:B------:R-:W-:-:S07]  /*26a20*/  @!P0 MOV R26, R3 ;  /* 0x00000003001a8202 */ /* 0x000fce0000000f00 */
.L_x_10359:
[----:B------:R-:W-:Y:S05]  /*26a30*/  BSYNC B3 ;  /* 0x0000000000037941 */ /* 0x000fea0003800000 */
.L_x_10358:
[----:B------:R-:W1:Y:S01]  /*26a40*/  S2R R0, SR_TID.X ;  /* 0x0000000000007919 */ /* 0x000e620000002100 */
[----:B------:R-:W-:Y:S01]  /*26a50*/  BSSY B3, `(.L_x_10422) ;  /* 0x000028e000037945 */ /* 0x000fe20003800000 */
[----:B------:R-:W-:Y:S01]  /*26a60*/  HFMA2.MMA R24, -RZ, RZ, 0, 0 ;  /* 0x00000000ff187435 */ /* 0x000fe200000001ff */
        /* <DEDUP_REMOVED lines=111> */
.L_x_10432:
        /* <DEDUP_REMOVED lines=10> */
.L_x_10434:
[----:B------:R-:W-:-:S04]  /*27200*/  FADD.FTZ R4, -R0, R5 ;  /* 0x0000000500047221 */ /* 0x000fc80000010100 */
[----:B------:R-:W-:-:S07]  /*27210*/  FMUL.FTZ R4, R4, 0.5 ;  /* 0x3f00000004047820 */ /* 0x000fce0000410000 */
.L_x_10435:
[----:B------:R-:W-:Y:S05]  /*27220*/  BSYNC B1 ;  /* 0x0000000000017941 */ /* 0x000fea0003800000 */
.L_x_10433:
        /* <DEDUP_REMOVED lines=11> */
.L_x_10437:
[----:B------:R-:W-:-:S04]  /*272e0*/  FADD.FTZ R7, R6, -R7 ;  /* 0x8000000706077221 */ /* 0x000fc80000010000 */
[----:B------:R-:W-:-:S07]  /*272f0*/  FMUL.FTZ R7, R7, 0.5 ;  /* 0x3f00000007077820 */ /* 0x000fce0000410000 */
.L_x_10438:
[----:B------:R-:W-:Y:S05]  /*27300*/  BSYNC B1 ;  /* 0x0000000000017941 */ /* 0x000fea0003800000 */
.L_x_10436:
        /* <DEDUP_REMOVED lines=35> */
.L_x_10431:
[----:B------:R0:W1:Y:S02]  /*27540*/  MUFU.SQRT R8, R33 ;  /* 0x0000002100087308 */ /* 0x0000640000002000 */
.L_x_10430:
[----:B------:R-:W-:Y:S05]  /*27550*/  BSYNC B0 ;  /* 0x0000000000007941 */ /* 0x000fea0003800000 */
.L_x_10429:
        /* <DEDUP_REMOVED lines=24> */
.L_x_10445:
[----:B------:R-:W-:-:S04]  /*276e0*/  FADD.FTZ R0, -R0, R5 ;  /* 0x0000000500007221 */ /* 0x000fc80000010100 */
[----:B------:R-:W-:-:S07]  /*276f0*/  FMUL.FTZ R0, R0, 0.5 ;  /* 0x3f00000000007820 */ /* 0x000fce0000410000 */
.L_x_10446:
[----:B------:R-:W-:Y:S05]  /*27700*/  BSYNC B1 ;  /* 0x0000000000017941 */ /* 0x000fea0003800000 */
.L_x_10444:
        /* <DEDUP_REMOVED lines=10> */
.L_x_10448:
[----:B------:R-:W-:-:S04]  /*277b0*/  FADD.FTZ R3, -R3, R6 ;  /* 0x0000000603037221 */ /* 0x000fc80000010100 */
[----:B------:R-:W-:-:S07]  /*277c0*/  FMUL.FTZ R3, R3, 0.5 ;  /* 0x3f00000003037820 */ /* 0x000fce0000410000 */
.L_x_10449:
[----:B------:R-:W-:Y:S05]  /*277d0*/  BSYNC B1 ;  /* 0x0000000000017941 */ /* 0x000fea0003800000 */
.L_x_10447:
[----:B------:R-:W-:Y:S01]  /*277e0*/  FADD.FTZ R0, R3, R0 ;  /* 0x0000000003007221 */ /* 0x000fe20000010000 */
[----:B------:R-:W-:Y:S01]  /*277f0*/  FADD.FTZ R25, R24, R25 ;  /* 0x0000001918197221 */ /* 0x000fe20000010000 */
[----:B------:R-:W-:-:S03]  /*27800*/  PLOP3.LUT P0, PT, PT, PT, PT, 0x80, 0x0 ;  /* 0x000000000000781c */ /* 0x000fc60003f0f070 */
[----:B------:R-:W-:-:S06]  /*27810*/  FMUL.FTZ R25, R25, R0 ;  /* 0x0000000019197220 */ /* 0x000fcc0000410000 */
[----:B------:R-:W2:Y:S01]  /*27820*/  MUFU.SQRT R25, R25 ;  /* 0x0000001900197308 */ /* 0x000ea20000002000 */
[----:B------:R-:W-:Y:S05]  /*27830*/  BRA `(.L_x_10441) ;  /* 0x0000000000687947 */ /* 0x000fea0003800000 */
.L_x_10443:
        /* <DEDUP_REMOVED lines=15> */
.L_x_10442:
        /* <DEDUP_REMOVED lines=8> */
.L_x_10440:
[----:B------:R-:W-:Y:S01]  /*279b0*/  PLOP3.LUT P0, PT, PT, PT, PT, 0x80, 0x0 ;  /* 0x000000000000781c */ /* 0x000fe20003f0f070 */
[----:B------:R-:W-:Y:S01]  /*279c0*/  FMUL.FTZ R25, R25, 16777216 ;  /* 0x4b80000019197820 */ /* 0x000fe20000410000 */
[----:B------:R-:W-:-:S11]  /*279d0*/  FMUL.FTZ R24, R24, 16777216 ;  /* 0x4b80000018187820 */ /* 0x000fd60000410000 */
.L_x_10441:
[----:B------:R-:W-:Y:S05]  /*279e0*/  BSYNC B0 ;  /* 0x0000000000007941 */ /* 0x000fea0003800000 */
.L_x_10439:
        /* <DEDUP_REMOVED lines=33> */
.L_x_10452:
        /* <DEDUP_REMOVED lines=28> */
.L_x_10451:
        /* <DEDUP_REMOVED lines=20> */
.L_x_10456:
[----:B------:R-:W-:Y:S05]  /*27f00*/  BSYNC B5 ;  /* 0x0000000000057941 */ /* 0x000fea0003800000 */
.L_x_10455:
        /* <DEDUP_REMOVED lines=18> */
.L_x_10458:
[----:B------:R-:W-:Y:S02]  /*28030*/  ISETP.GE.AND P0, PT, R24, RZ, PT ;  /* 0x000000ff1800720c */ /* 0x000fe40003f06270 */
[----:B------:R-:W-:-:S11]  /*28040*/  MOV R3, 0x3fd774eb ;  /* 0x3fd774eb00037802 */ /* 0x000fd60000000f00 */
[----:B------:R-:W-:-:S04]  /*28050*/  @P0 FFMA.FTZ R0, R3, 0.93318945169448852539, -R0 ;  /* 0x3f6ee58103000823 */ /* 0x000fc80000010800 */
[----:B------:R-:W-:-:S07]  /*28060*/  @!P0 FFMA.FTZ R0, R3, 0.93318945169448852539, R0 ;  /* 0x3f6ee58103008823 */ /* 0x000fce0000010000 */
.L_x_10459:
[----:B------:R-:W-:Y:S05]  /*28070*/  BSYNC B0 ;  /* 0x0000000000007941 */ /* 0x000fea0003800000 */
.L_x_10457:
        /* <DEDUP_REMOVED lines=11> */
.L_x_10454:
        /* <DEDUP_REMOVED lines=17> */
.L_x_10461:
[----:B------:R-:W-:Y:S05]  /*28240*/  BSYNC B5 ;  /* 0x0000000000057941 */ /* 0x000fea0003800000 */
.L_x_10460:
        /* <DEDUP_REMOVED lines=18> */
.L_x_10463:
[----:B------:R-:W-:Y:S02]  /*28370*/  ISETP.GE.AND P0, PT, R24, RZ, PT ;  /* 0x000000ff1800720c */ /* 0x000fe40003f06270 */
[----:B------:R-:W-:-:S11]  /*28380*/  MOV R3, 0x3fd774eb ;  /* 0x3fd774eb00037802 */ /* 0x000fd60000000f00 */
[----:B------:R-:W-:-:S04]  /*28390*/  @P0 FFMA.FTZ R0, R3, 0.93318945169448852539, -R0 ;  /* 0x3f6ee58103000823 */ /* 0x000fc80000010800 */
[----:B------:R-:W-:-:S07]  /*283a0*/  @!P0 FFMA.FTZ R0, R3, 0.93318945169448852539, R0 ;  /* 0x3f6ee58103008823 */ /* 0x000fce0000010000 */
.L_x_10464:
[----:B------:R-:W-:Y:S05]  /*283b0*/  BSYNC B0 ;  /* 0x0000000000007941 */ /* 0x000fea0003800000 */
.L_x_10462:
        /* <DEDUP_REMOVED lines=10> */
.L_x_10453:
[----:B------:R-:W-:Y:S05]  /*28460*/  BSYNC B4 ;  /* 0x0000000000047941 */ /* 0x000fea0003800000 */
.L_x_10450:
[----:B------:R-:W-:-:S13]  /*28470*/  ISETP.NE.AND P0, PT, R9, RZ, PT ;  /* 0x000000ff0900720c */ /* 0x000fda0003f05270 */
[----:B-1----:R-:W-:-:S05]  /*28480*/  @!P0 FADD.FTZ R8, -R8, -RZ ;  /* 0x800000ff08088221 */ /* 0x002fca0000010100 */
[----:B------:R-:W-:Y:S01]  /*28490*/  MOV R24, R8 ;  /* 0x0000000800187202 */ /* 0x000fe20000000f00 */
[----:B------:R-:W-:Y:S06]  /*284a0*/  BRA `(.L_x_10465) ;  /* 0x0000000c006c7947 */ /* 0x000fec0003800000 */
.L_x_10428:
[----:B------:R-:W-:Y:S01]  /*284b0*/  FADD.FTZ R0, -R10, 6.1232342629258392722e-17 ;  /* 0x248d31320a007421 */ /* 0x000fe20000010100 */
[----:B------:R-:W-:-:S03]  /*284c0*/  FADD.FTZ R24, -R11, -RZ ;  /* 0x800000ff0b187221 */ /* 0x000fc60000010100 */
[----:B------:R-:W-:Y:S01]  /*284d0*/  FADD.FTZ R0, R0, 1.5707963705062866211 ;  /* 0x3fc90fdb00007421 */ /* 0x000fe20000010000 */
[----:B------:R-:W-:Y:S06]  /*284e0*/  BRA `(.L_x_10465) ;  /* 0x0000000c005c7947 */ /* 0x000fec0003800000 */
.L_x_10427:
[----:B------:R-:W-:Y:S01]  /*284f0*/  HFMA2.MMA R0, -RZ, RZ, 0, 0 ;  /* 0x00000000ff007435 */ /* 0x000fe200000001ff */
[----:B------:R-:W-:Y:S01]  /*28500*/  FADD.FTZ R24, -R11, -RZ ;  /* 0x800000ff0b187221 */ /* 0x000fe20000010100 */
[----:B------:R-:W-:Y:S09]  /*28510*/  BRA `(.L_x_10465) ;  /* 0x0000000c00507947 */ /* 0x000ff20003800000 */
.L_x_10426:
        /* <DEDUP_REMOVED lines=24> */
.L_x_10470:
[----:B------:R-:W-:Y:S05]  /*286a0*/  BSYNC B5 ;  /* 0x0000000000057941 */ /* 0x000fea0003800000 */
.L_x_10469:
        /* <DEDUP_REMOVED lines=18> */
.L_x_10472:
[----:B------:R-:W-:Y:S02]  /*287d0*/  ISETP.GE.AND P0, PT, R10, RZ, PT ;  /* 0x000000ff0a00720c */ /* 0x000fe40003f06270 */
[----:B------:R-:W-:-:S11]  /*287e0*/  MOV R3, 0x3fd774eb ;  /* 0x3fd774eb00037802 */ /* 0x000fd60000000f00 */
[----:B------:R-:W-:-:S04]  /*287f0*/  @P0 FFMA.FTZ R0, R3, 0.93318945169448852539, -R0 ;  /* 0x3f6ee58103000823 */ /* 0x000fc80000010800 */
[----:B------:R-:W-:-:S07]  /*28800*/  @!P0 FFMA.FTZ R0, R3, 0.93318945169448852539, R0 ;  /* 0x3f6ee58103008823 */ /* 0x000fce0000010000 */
.L_x_10473:
[----:B------:R-:W-:Y:S05]  /*28810*/  BSYNC B0 ;  /* 0x0000000000007941 */ /* 0x000fea0003800000 */
.L_x_10471:
        /* <DEDUP_REMOVED lines=13> */
.L_x_10468:
        /* <DEDUP_REMOVED lines=12> */
.L_x_10476:
[----:B------:R-:W-:Y:S05]  /*289b0*/  BSYNC B5 ;  /* 0x0000000000057941 */ /* 0x000fea0003800000 */
.L_x_10475:
        /* <DEDUP_REMOVED lines=18> */
.L_x_10478:
[----:B------:R-:W-:Y:S02]  /*28ae0*/  ISETP.GE.AND P0, PT, R10, RZ, PT ;  /* 0x000000ff0a00720c */ /* 0x000fe40003f06270 */
[----:B------:R-:W-:-:S11]  /*28af0*/  MOV R3, 0x3fd774eb ;  /* 0x3fd774eb00037802 */ /* 0x000fd60000000f00 */
[----:B------:R-:W-:-:S04]  /*28b00*/  @P0 FFMA.FTZ R0, R3, 0.93318945169448852539, -R0 ;  /* 0x3f6ee58103000823 */ /* 0x000fc80000010800 */
[----:B------:R-:W-:-:S07]  /*28b10*/  @!P0 FFMA.FTZ R0, R3, 0.93318945169448852539, R0 ;  /* 0x3f6ee58103008823 */ /* 0x000fce0000010000 */
.L_x_10479:
[----:B------:R-:W-:Y:S05]  /*28b20*/  BSYNC B0 ;  /* 0x0000000000007941 */ /* 0x000fea0003800000 */
.L_x_10477:
        /* <DEDUP_REMOVED lines=27> */
.L_x_10467:
        /* <DEDUP_REMOVED lines=33> */
.L_x_10481:
[----:B------:R-:W-:Y:S05]  /*28ef0*/  BSYNC B5 ;  /* 0x0000000000057941 */ /* 0x000fea0003800000 */
.L_x_10480:
        /* <DEDUP_REMOVED lines=18> */
.L_x_10483:
[----:B------:R-:W-:Y:S02]  /*29020*/  ISETP.GE.AND P0, PT, R10, RZ, PT ;  /* 0x000000ff0a00720c */ /* 0x000fe40003f06270 */
[----:B------:R-:W-:-:S11]  /*29030*/  MOV R3, 0x3fd774eb ;  /* 0x3fd774eb00037802 */ /* 0x000fd60000000f00 */
[----:B------:R-:W-:-:S04]  /*29040*/  @P0 FFMA.FTZ R0, R3, 0.93318945169448852539, -R0 ;  /* 0x3f6ee58103000823 */ /* 0x000fc80000010800 */
[----:B------:R-:W-:-:S07]  /*29050*/  @!P0 FFMA.FTZ R0, R3, 0.93318945169448852539, R0 ;  /* 0x3f6ee58103008823 */ /* 0x000fce0000010000 */
.L_x_10484:
[----:B------:R-:W-:Y:S05]  /*29060*/  BSYNC B0 ;  /* 0x0000000000007941 */ /* 0x000fea0003800000 */
.L_x_10482:
        /* <DEDUP_REMOVED lines=10> */
.L_x_10474:
[----:B------:R-:W-:Y:S05]  /*29110*/  BSYNC B4 ;  /* 0x0000000000047941 */ /* 0x000fea0003800000 */
.L_x_10466:
[----:B------:R-:W-:Y:S01]  /*29120*/  ISETP.NE.AND P0, PT, R9, RZ, PT ;  /* 0x000000ff0900720c */ /* 0x000fe20003f05270 */
[----:B------:R-:W-:Y:S01]  /*29130*/  FADD.FTZ R24, R32, 0.69314718246459960938 ;  /* 0x3f31721820187421 */ /* 0x000fe20000010000 */
[----:B------:R-:W-:-:S11]  /*29140*/  FADD.FTZ R0, |R0|, -RZ ;  /* 0x800000ff00007221 */ /* 0x000fd60000010200 */
[----:B------:R-:W-:Y:S01]  /*29150*/  @!P0 FADD.FTZ R24, -R24, -RZ ;  /* 0x800000ff18188221 */ /* 0x000fe20000010100 */
[----:B------:R-:W-:Y:S06]  /*29160*/  BRA `(.L_x_10465) ;  /* 0x00000000003c7947 */ /* 0x000fec0003800000 */
.L_x_10425:
        /* <DEDUP_REMOVED lines=15> */
.L_x_10465:
[----:B------:R-:W-:Y:S05]  /*29260*/  BSYNC B2 ;  /* 0x0000000000027941 */ /* 0x000fea0003800000 */
.L_x_10424:
        /* <DEDUP_REMOVED lines=9> */
.L_x_10485:
[----:B------:R-:W-:Y:S02]  /*29300*/  FSETP.GTU.FTZ.AND P0, PT, R3, +INF , PT ;  /* 0x7f8000000300780b */ /* 0x000fe40003f1c000 */
[----:B--2-4-:R-:W-:-:S11]  /*29310*/  MOV R25, R0 ;  /* 0x0000000000197202 */ /* 0x014fd60000000f00 */
[----:B------:R-:W-:-:S07]  /*29320*/  @!P0 MOV R24, R3 ;  /* 0x0000000300188202 */ /* 0x000fce0000000f00 */
.L_x_10423:
[----:B------:R-:W-:Y:S05]  /*29330*/  BSYNC B3 ;  /* 0x0000000000037941 */ /* 0x000fea0003800000 */
.L_x_10422:
[----:B------:R-:W1:Y:S01]  /*29340*/  S2R R0, SR_TID.X ;  /* 0x0000000000007919 */ /* 0x000e620000002100 */
[----:B------:R-:W-:Y:S04]  /*29350*/  BSSY B0, `(.L_x_10486) ;  /* 0x0000033000007945 */ /* 0x000fe80003800000 */
[----:B------:R-:W-:Y:S01]  /*29360*/  BSSY B1, `(.L_x_10487) ;  /* 0x000002b000017945 */ /* 0x000fe20003800000 */
[----:B-1----:R-:W-:-:S13]  /*29370*/  ISETP.GE.AND P0, PT, R0, R31, PT ;  /* 0x0000001f0000720c */ /* 0x002fda0003f06270 */
[----:B--23--:R-:W1:Y:S01]  /*29380*/  @!P0 LDC.64 R4, c[0x0][0x218] ;  /* 0x00008600ff048b82 */ /* 0x00ce620000000a00 */
[----:B------:R-:W-:Y:S02]  /*29390*/  @!P0 IADD3 R3, R2, R0, RZ ;  /* 0x0000000002038210 */ /* 0x000fe40007ffe0ff */
[----:B------:R-:W-:-:S03]  /*293a0*/  @!P0 IADD3 R0, R0, 0x80, RZ ;  /* 0x0000008000008810 */ /* 0x000fc60007ffe0ff */
[----:B-1----:R-:W-:-:S05]  /*293b0*/  @!P0 IMAD.WIDE.U32 R4, R3, 0x8, R4 ;  /* 0x0000000803048825 */ /* 0x002fca00078e0004 */
[----:B------:R1:W-:Y:S01]  /*293c0*/  @!P0 STG.E.64 desc[UR4][R4.64], R12 ;  /* 0x0000000c04008986 */ /* 0x0003e2000c101b04 */
[----:B------:R-:W-:-:S13]  /*293d0*/  ISETP.GE.AND P0, PT, R0, R31, PT ;  /* 0x0000001f0000720c */ /* 0x000fda0003f06270 */
[----:B-1----:R-:W-:Y:S05]  /*293e0*/  @P0 BRA `(.L_x_10488) ;  /* 0x0000000000300947 */ /* 0x002fea0003800000 */
[----:B------:R-:W1:Y:S01]  /*293f0*/  LDC.64 R4, c[0x0][0x218] ;  /* 0x00008600ff047b82 */ /* 0x000e620000000a00 */
[----:B------:R-:W-:Y:S02]  /*29400*/  IADD3 R3, R2, R0, RZ ;  /* 0x0000000002037210 */ /* 0x000fe40007ffe0ff */
[----:B------:R-:W-:-:S04]  /*29410*/  IADD3 R0, R0, 0x80, RZ ;  /* 0x0000008000007810 */ /* 0x000fc80007ffe0ff */
[----:B------:R-:W-:Y:S01]  /*29420*/  ISETP.GE.AND P0, PT, R0, R31, PT ;  /* 0x0000001f0000720c */ /* 0x000fe20003f06270 */
[----:B-1----:R-:W-:-:S05]  /*29430*/  IMAD.WIDE.U32 R4, R3, 0x8, R4 ;  /* 0x0000000803047825 */ /* 0x002fca00078e0004 */
[----:B------:R1:W-:Y:S07]  /*29440*/  STG.E.64 desc[UR4][R4.64], R14 ;  /* 0x0000000e04007986 */ /* 0x0003ee000c101b04 */
[----:B------:R-:W-:Y:S05]  /*29450*/  @P0 BRA `(.L_x_10489) ;  /* 0x0000000000300947 */ /* 0x000fea0003800000 */
[----:B-1----:R-:W1:Y:S01]  /*29460*/  LDC.64 R4, c[0x0][0x218] ;  /* 0x00008600ff047b82 */ /* 0x002e620000000a00 */
[----:B------:R-:W-:Y:S02]  /*29470*/  IADD3 R3, R2, R0, RZ ;  /* 0x0000000002037210 */ /* 0x000fe40007ffe0ff */
[----:B------:R-:W-:-:S03]  /*29480*/  IADD3 R0, R0, 0x80, RZ ;  /* 0x0000008000007810 */ /* 0x000fc60007ffe0ff */
[----:B-1----:R-:W-:-:S05]  /*29490*/  IMAD.WIDE.U32 R4, R3, 0x8, R4 ;  /* 0x0000000803047825 */ /* 0x002fca00078e0004 */
[----:B------:R1:W-:Y:S02]  /*294a0*/  STG.E.64 desc[UR4][R4.64], R16 ;  /* 0x0000001004007986 */ /* 0x0003e4000c101b04 */
.L_x_10488:
[----:B------:R-:W-:-:S13]  /*294b0*/  ISETP.GE.AND P0, PT, R0, R31, PT ;  /* 0x0000001f0000720c */ /* 0x000fda0003f06270 */
[----:B------:R-:W-:Y:S05]  /*294c0*/  @P0 BRA `(.L_x_10490) ;  /* 0x0000000000300947 */ /* 0x000fea0003800000 */
[----:B-1----:R-:W1:Y:S01]  /*294d0*/  LDC.64 R4, c[0x0][0x218] ;  /* 0x00008600ff047b82 */ /* 0x002e620000000a00 */
[----:B------:R-:W-:Y:S02]  /*294e0*/  IADD3 R3, R2, R0, RZ ;  /* 0x0000000002037210 */ /* 0x000fe40007ffe0ff */
[----:B------:R-:W-:-:S03]  /*294f0*/  IADD3 R0, R0, 0x80, RZ ;  /* 0x0000008000007810 */ /* 0x000fc60007ffe0ff */
[----:B-1----:R-:W-:-:S05]  /*29500*/  IMAD.WIDE.U32 R4, R3, 0x8, R4 ;  /* 0x0000000803047825 */ /* 0x002fca00078e0004 */
[----:B------:R2:W-:Y:S02]  /*29510*/  STG.E.64 desc[UR4][R4.64], R18 ;  /* 0x0000001204007986 */ /* 0x0005e4000c101b04 */
.L_x_10489:
[----:B------:R-:W-:-:S13]  /*29520*/  ISETP.GE.AND P0, PT, R0, R31, PT ;  /* 0x0000001f0000720c */ /* 0x000fda0003f06270 */
[----:B------:R-:W-:Y:S05]  /*29530*/  @P0 BRA `(.L_x_10491) ;  /* 0x0000000000340947 */ /* 0x000fea0003800000 */
[----:B-12---:R-:W1:Y:S01]  /*29540*/  LDC.64 R4, c[0x0][0x218] ;  /* 0x00008600ff047b82 */ /* 0x006e620000000a00 */
[----:B------:R-:W-:Y:S02]  /*29550*/  IADD3 R3, R2, R0, RZ ;  /* 0x0000000002037210 */ /* 0x000fe40007ffe0ff */
[----:B------:R-:W-:-:S03]  /*29560*/  IADD3 R0, R0, 0x80, RZ ;  /* 0x0000008000007810 */ /* 0x000fc60007ffe0ff */
[----:B-1----:R-:W-:-:S05]  /*29570*/  IMAD.WIDE.U32 R4, R3, 0x8, R4 ;  /* 0x0000000803047825 */ /* 0x002fca00078e0004 */
[----:B------:R2:W-:Y:S02]  /*29580*/  STG.E.64 desc[UR4][R4.64], R20 ;  /* 0x0000001404007986 */ /* 0x0005e4000c101b04 */
.L_x_10490:
[----:B------:R-:W-:-:S13]  /*29590*/  ISETP.GE.AND P0, PT, R0, R31, PT ;  /* 0x0000001f0000720c */ /* 0x000fda0003f06270 */
[----:B------:R-:W-:Y:S05]  /*295a0*/  @P0 BREAK B1 ;  /* 0x0000000000010942 */ /* 0x000fea0003800000 */
[----:B------:R-:W-:Y:S05]  /*295b0*/  @P0 BRA `(.L_x_10492) ;  /* 0x0000000000300947 */ /* 0x000fea0003800000 */
[----:B-12---:R-:W1:Y:S01]  /*295c0*/  LDC.64 R4, c[0x0][0x218] ;  /* 0x00008600ff047b82 */ /* 0x006e620000000a00 */
[----:B------:R-:W-:Y:S02]  /*295d0*/  IADD3 R3, R2, R0, RZ ;  /* 0x0000000002037210 */ /* 0x000fe40007ffe0ff */
[----:B------:R-:W-:-:S03]  /*295e0*/  IADD3 R0, R0, 0x80, RZ ;  /* 0x0000008000007810 */ /* 0x000fc60007ffe0ff */
[----:B-1----:R-:W-:-:S05]  /*295f0*/  IMAD.WIDE.U32 R4, R3, 0x8, R4 ;  /* 0x0000000803047825 */ /* 0x002fca00078e0004 */
[----:B------:R3:W-:Y:S02]  /*29600*/  STG.E.64 desc[UR4][R4.64], R22 ;  /* 0x0000001604007986 */ /* 0x0007e4000c101b04 */
.L_x_10491:
[----:B------:R-:W-:Y:S05]  /*29610*/  BSYNC B1 ;  /* 0x0000000000017941 */ /* 0x000fea0003800000 */
.L_x_10487:
[----:B------:R-:W-:-:S13]  /*29620*/  ISETP.GE.AND P0, PT, R0, R31, PT ;  /* 0x0000001f0000720c */ /* 0x000fda0003f06270 */
[----:B-123--:R-:W1:Y:S01]  /*29630*/  @!P0 LDC.64 R4, c[0x0][0x218] ;  /* 0x00008600ff048b82 */ /* 0x00ee620000000a00 */
[----:B------:R-:W-:Y:S02]  /*29640*/  @!P0 IADD3 R3, R2, R0, RZ ;  /* 0x0000000002038210 */ /* 0x000fe40007ffe0ff */
[----:B------:R-:W-:-:S03]  /*29650*/  @!P0 IADD3 R0, R0, 0x80, RZ ;  /* 0x0000008000008810 */ /* 0x000fc60007ffe0ff */
[----:B-1----:R-:W-:-:S05]  /*29660*/  @!P0 IMAD.WIDE.U32 R4, R3, 0x8, R4 ;  /* 0x0000000803048825 */ /* 0x002fca00078e0004 */
[----:B------:R3:W-:Y:S02]  /*29670*/  @!P0 STG.E.64 desc[UR4][R4.64], R26 ;  /* 0x0000001a04008986 */ /* 0x0007e4000c101b04 */
.L_x_10492:
[----:B------:R-:W-:Y:S05]  /*29680*/  BSYNC B0 ;  /* 0x0000000000007941 */ /* 0x000fea0003800000 */
.L_x_10486:
[----:B------:R-:W-:Y:S05]  /*29690*/  WARPSYNC.ALL ;  /* 0x0000000000007948 */ /* 0x000fea0003800000 */
[----:B------:R-:W-:-:S13]  /*296a0*/  ISETP.GE.AND P0, PT, R0, R31, PT ;  /* 0x0000001f0000720c */ /* 0x000fda0003f06270 */
[----:B------:R-:W-:Y:S05]  /*296b0*/  @P0 EXIT ;  /* 0x000000000000094d */ /* 0x000fea0003800000 */
[----:B-123--:R-:W1:Y:S01]  /*296c0*/  LDC.64 R4, c[0x0][0x218] ;  /* 0x00008600ff047b82 */ /* 0x00ee620000000a00 */
[----:B------:R-:W-:-:S05]  /*296d0*/  IADD3 R3, R2, R0, RZ ;  /* 0x0000000002037210 */ /* 0x000fca0007ffe0ff */
[----:B-1----:R-:W-:-:S05]  /*296e0*/  IMAD.WIDE.U32 R2, R3, 0x8, R4 ;  /* 0x0000000803027825 */ /* 0x002fca00078e0004 */
[----:B------:R-:W-:Y:S01]  /*296f0*/  STG.E.64 desc[UR4][R2.64], R24 ;  /* 0x0000001802007986 */ /* 0x000fe2000c101b04 */
[----:B------:R-:W-:Y:S05]  /*29700*/  EXIT ;  /* 0x000000000000794d */ /* 0x000fea0003800000 */
        .weak           $__internal_18_$__cuda_sm3x_div_rn_ftz_f32_slowpath
        .type           $__internal_18_$__cuda_sm3x_div_rn_ftz_f32_slowpath,@function
        .size           $__internal_18_$__cuda_sm3x_div_rn_ftz_f32_slowpath,(.L_x_21023 - $__internal_18_$__cuda_sm3x_div_rn_ftz_f32_slowpath)
$__internal_18_$__cuda_sm3x_div_rn_ftz_f32_slowpath:
        /* <DEDUP_REMOVED lines=32> */
.L_x_10495:
[----:B------:R-:W-:Y:S05]  /*29910*/  BSYNC B1 ;  /* 0x0000000000017941 */ /* 0x000fea0003800000 */
.L_x_10494:
[----:B------:R-:W-:Y:S01]  /*29920*/  IADD3 R3, R3, -0x7f, RZ ;  /* 0xffffff8103037810 */ /* 0x000fe20007ffe0ff */
[----:B------:R-:W-:Y:S01]  /*29930*/  BSSY B1, `(.L_x_10500) ;  /* 0x000001b000017945 */ /* 0x000fe20003800000 */
[----:B------:R-:W-:-:S03]  /*29940*/  IADD3 R6, R6, -0x7f, RZ ;  /* 0xffffff8106067810 */ /* 0x000fc60007ffe0ff */
[----:B------:R-:W-:Y:S01]  /*29950*/  IMAD R30, R3, -0x800000, R0 ;  /* 0xff800000031e7824 */ /* 0x000fe200078e0200 */
[----:B------:R-:W-:-:S03]  /*29960*/  IADD3 R3, R6, -R3, RZ ;  /* 0x8000000306037210 */ /* 0x000fc60007ffe0ff */
[----:B------:R-:W0:Y:S01]  /*29970*/  MUFU.RCP R0, R30 ;  /* 0x0000001e00007308 */ /* 0x000e220000001000 */
[----:B------:R-:W-:-:S04]  /*29980*/  FADD.FTZ R5, -R30, -RZ ;  /* 0x800000ff1e057221 */ /* 0x000fc80000010100 */
[----:B0-----:R-:W-:-:S04]  /*29990*/  FFMA R7, R0, R5, 1 ;  /* 0x3f80000000077423 */ /* 0x001fc80000000005 */
[----:B------:R-:W-:Y:S01]  /*299a0*/  FFMA R7, R0, R7, R0 ;  /* 0x0000000700077223 */ /* 0x000fe20000000000 */
[----:B------:R-:W-:-:S04]  /*299b0*/  IMAD R0, R6, -0x800000, R29 ;  /* 0xff80000006007824 */ /* 0x000fc800078e021d */
        /* <DEDUP_REMOVED lines=17> */
.L_x_10501:
[----:B------:R-:W-:-:S07]  /*29ad0*/  LEA R0, R3, R0, 0x17 ;  /* 0x0000000003007211 */ /* 0x000fce00078eb8ff */
.L_x_10502:
[----:B------:R-:W-:Y:S05]  /*29ae0*/  BSYNC B1 ;  /* 0x0000000000017941 */ /* 0x000fea0003800000 */
.L_x_10500:
[----:B------:R-:W-:Y:S05]  /*29af0*/  BRA `(.L_x_10503) ;  /* 0x0000000000207947 */ /* 0x000fea0003800000 */
.L_x_10499:
[----:B------:R-:W-:-:S04]  /*29b00*/  LOP3.LUT R29, R0, 0x80000000, R29, 0x48, !PT ;  /* 0x80000000001d7812 */ /* 0x000fc800078e481d */
[----:B------:R-:W-:Y:S01]  /*29b10*/  LOP3.LUT R0, R29, 0x7f800000, RZ, 0xfc, !PT ;  /* 0x7f8000001d007812 */ /* 0x000fe200078efcff */
[----:B------:R-:W-:Y:S06]  /*29b20*/  BRA `(.L_x_10503) ;  /* 0x0000000000147947 */ /* 0x000fec0003800000 */
.L_x_10498:
[----:B------:R-:W-:Y:S01]  /*29b30*/  LOP3.LUT R0, R0, 0x80000000, R29, 0x48, !PT ;  /* 0x8000000000007812 */ /* 0x000fe200078e481d */
[----:B------:R-:W-:Y:S06]  /*29b40*/  BRA `(.L_x_10503) ;  /* 0x00000000000c7947 */ /* 0x000fec0003800000 */
.L_x_10497:
[----:B------:R-:W0:Y:S01]  /*29b50*/  MUFU.RSQ R0, -QNAN ;  /* 0xffc0000000007908 */ /* 0x000e220000001400 */
[----:B------:R-:W-:Y:S05]  /*29b60*/  BRA `(.L_x_10503) ;  /* 0x0000000000047947 */ /* 0x000fea0003800000 */
.L_x_10496:
[----:B------:R-:W-:-:S07]  /*29b70*/  FADD.FTZ R0, R29, R0 ;  /* 0x000000001d007221 */ /* 0x000fce0000010000 */
.L_x_10503:
[----:B------:R-:W-:Y:S05]  /*29b80*/  BSYNC B0 ;  /* 0x0000000000007941 */ /* 0x000fea0003800000 */
.L_x_10493:
[----:B------:R-:W-:Y:S01]  /*29b90*/  HFMA2.MMA R7, -RZ, RZ, 0, 0 ;  /* 0x00000000ff077435 */ /* 0x000fe200000001ff */
[----:B------:R-:W-:-:S05]  /*29ba0*/  MOV R6, R4 ;  /* 0x0000000400067202 */ /* 0x000fca0000000f00 */
[----:B0-----:R-:W-:Y:S05]  /*29bb0*/  RET.REL.NODEC R6 `(_ZN2at6native29vectorized_elementwise_kernelILi2EZZZNS0_17acosh_kernel_cudaERNS_18TensorIteratorBaseEENKUlvE_clEvENKUlvE0_clEvEUlN3c107complexIfEEE_St5arrayIPcLm2EEEEviT0_T1_) ;  /* 0xfffffd6406107950 */ /* 0x001fea0003c3ffff */
.L_x_10504:
        /* <DEDUP_REMOVED lines=12> */
.L_x_21023:


//--------------------- .text._ZN2at6native29vectorized_elementwise_kernelILi4EZZZNS0_17acosh_kernel_cudaERNS_18TensorIteratorBaseEENKUlvE_clEvENKUlvE0_clEvEUlN3c107complexIfEEE_St5arrayIPcLm2EEEEviT0_T1_ --------------------------
	.section	.text._ZN2at6native29vectorized_elementwise_kernelILi4EZZZNS0_17acosh_kernel_cudaERNS_18TensorIteratorBaseEENKUlvE_clEvENKUlvE0_clEvEUlN3c107complexIfEEE_St5arrayIPcLm2EEEEviT0_T1_,"ax",@progbits
	.align	128
        .global         _ZN2at6native29vectorized_elementwise_kernelILi4EZZZNS0_17acosh_kernel_cudaERNS_18TensorIteratorBaseEENKUlvE_clEvENKUlvE0_clEvEUlN3c107complexIfEEE_St5arrayIPcLm2EEEEviT0_T1_
        .type           _ZN2at6native29vectorized_elementwise_kernelILi4EZZZNS0_17acosh_kernel_cudaERNS_18TensorIteratorBaseEENKUlvE_clEvENKUlvE0_clEvEUlN3c107complexIfEEE_St5arrayIPcLm2EEEEviT0_T1_,@function
        .size           _ZN2at6native29vectorized_elementwise_kernelILi4EZZZNS0_17acosh_kernel_cudaERNS_18TensorIteratorBaseEENKUlvE_clEvENKUlvE0_clEvEUlN3c107complexIfEEE_St5arrayIPcLm2EEEEviT0_T1_,(.L_x_21024 - _ZN2at6native29vectorized_elementwise_kernelILi4EZZZNS0_17acosh_kernel_cudaERNS_18TensorIteratorBaseEENKUlvE_clEvENKUlvE0_clEvEUlN3c107complexIfEEE_St5arrayIPcLm2EEEEviT0_T1_)
        .other          _ZN2at6native29vectorized_elementwise_kernelILi4EZZZNS0_17acosh_kernel_cudaERNS_18TensorIteratorBaseEENKUlvE_clEvENKUlvE0_clEvEUlN3c107complexIfEEE_St5arrayIPcLm2EEEEviT0_T1_,@"STO_CUDA_ENTRY STV_DEFAULT"
_ZN2at6native29vectorized_elementwise_kernelILi4EZZZNS0_17acosh_kernel_cudaERNS_18TensorIteratorBaseEENKUlvE_clEvENKUlvE0_clEvEUlN3c107complexIfEEE_St5arrayIPcLm2EEEEviT0_T1_:
.text._ZN2at6native29vectorized_elementwise_kernelILi4EZZZNS0_17acosh_kernel_cudaERNS_18TensorIteratorBaseEENKUlvE_clEvENKUlvE0_clEvEUlN3c107complexIfEEE_St5arrayIPcLm2EEEEviT0_T1_:
        /* <DEDUP_REMOVED lines=124> */
.L_x_10514:
        /* <DEDUP_REMOVED lines=10> */
.L_x_10516:
[----:B------:R-:W-:-:S04]  /*0860*/  FADD.FTZ R6, -R0, R5 ;  /* 0x0000000500067221 */ /* 0x000fc80000010100 */
[----:B------:R-:W-:-:S07]  /*0870*/  FMUL.FTZ R6, R6, 0.5 ;  /* 0x3f00000006067820 */ /* 0x000fce0000410000 */
.L_x_10517:
[----:B------:R-:W-:Y:S05]  /*0880*/  BSYNC B1 ;  /* 0x0000000000017941 */ /* 0x000fea0003800000 */
.L_x_10515:
        /* <DEDUP_REMOVED lines=11> */
.L_x_10519:
[----:B------:R-:W-:-:S04]  /*0940*/  FADD.FTZ R7, R4, -R7 ;  /* 0x8000000704077221 */ /* 0x000fc80000010000 */
[----:B------:R-:W-:-:S07]  /*0950*/  FMUL.FTZ R7, R7, 0.5 ;  /* 0x3f00000007077820 */ /* 0x000fce0000410000 */
.L_x_10520:
[----:B------:R-:W-:Y:S05]  /*0960*/  BSYNC B1 ;  /* 0x0000000000017941 */ /* 0x000fea0003800000 */
.L_x_10518:
        /* <DEDUP_REMOVED lines=35> */
.L_x_10513:
[----:B------:R0:W1:Y:S02]  /*0ba0*/  MUFU.SQRT R12, R33 ;  /* 0x00000021000c7308 */ /* 0x0000640000002000 */
.L_x_10512:
[----:B------:R-:W-:Y:S05]  /*0bb0*/  BSYNC B0 ;  /* 0x0000000000007941 */ /* 0x000fea0003800000 */
.L_x_10511:
        /* <DEDUP_REMOVED lines=24> */
.L_x_10527:
[----:B------:R-:W-:-:S04]  /*0d40*/  FADD.FTZ R0, -R0, R5 ;  /* 0x0000000500007221 */ /* 0x000fc80000010100 */
[----:B------:R-:W-:-:S07]  /*0d50*/  FMUL.FTZ R0, R0, 0.5 ;  /* 0x3f00000000007820 */ /* 0x000fce0000410000 */
.L_x_10528:
[----:B------:R-:W-:Y:S05]  /*0d60*/  BSYNC B1 ;  /* 0x0000000000017941 */ /* 0x000fea0003800000 */
.L_x_10526:
        /* <DEDUP_REMOVED lines=10> */
.L_x_10530:
[----:B------:R-:W-:-:S04]  /*0e10*/  FADD.FTZ R3, -R3, R4 ;  /* 0x0000000403037221 */ /* 0x000fc80000010100 */
[----:B------:R-:W-:-:S07]  /*0e20*/  FMUL.FTZ R3, R3, 0.5 ;  /* 0x3f00000003037820 */ /* 0x000fce0000410000 */
.L_x_10531:
[----:B------:R-:W-:Y:S05]  /*0e30*/  BSYNC B1 ;  /* 0x0000000000017941 */ /* 0x000fea0003800000 */
.L_x_10529:
[----:B------:R-:W-:Y:S01]  /*0e40*/  FADD.FTZ R0, R3, R0 ;  /* 0x0000000003007221 */ /* 0x000fe20000010000 */
[----:B------:R-:W-:Y:S01]  /*0e50*/  FADD.FTZ R15, R14, R15 ;  /* 0x0000000f0e0f7221 */ /* 0x000fe20000010000 */
[----:B------:R-:W-:-:S03]  /*0e60*/  PLOP3.LUT P0, PT, PT, PT, PT, 0x80, 0x0 ;  /* 0x000000000000781c */ /* 0x000fc60003f0f070 */
[----:B------:R-:W-:-:S06]  /*0e70*/  FMUL.FTZ R15, R15, R0 ;  /* 0x000000000f0f7220 */ /* 0x000fcc0000410000 */
[----:B------:R-:W2:Y:S01]  /*0e80*/  MUFU.SQRT R15, R15 ;  /* 0x0000000f000f7308 */ /* 0x000ea20000002000 */
[----:B------:R-:W-:Y:S05]  /*0e90*/  BRA `(.L_x_10523) ;  /* 0x0000000000687947 */ /* 0x000fea0003800000 */
.L_x_10525:
        /* <DEDUP_REMOVED lines=15> */
.L_x_10524:
        /* <DEDUP_REMOVED lines=8> */
.L_x_10522:
[----:B------:R-:W-:Y:S01]  /*1010*/  PLOP3.LUT P0, PT, PT, PT, PT, 0x80, 0x0 ;  /* 0x000000000000781c */ /* 0x000fe20003f0f070 */
[----:B------:R-:W-:Y:S01]  /*1020*/  FMUL.FTZ R15, R15, 16777216 ;  /* 0x4b8000000f0f7820 */ /* 0x000fe20000410000 */
[----:B------:R-:W-:-:S11]  /*1030*/  FMUL.FTZ R14, R14, 16777216 ;  /* 0x4b8000000e0e7820 */ /* 0x000fd60000410000 */
.L_x_10523:
[----:B------:R-:W-:Y:S05]  /*1040*/  BSYNC B0 ;  /* 0x0000000000007941 */ /* 0x000fea0003800000 */
.L_x_10521:
        /* <DEDUP_REMOVED lines=33> */
.L_x_10534:
        /* <DEDUP_REMOVED lines=28> */
.L_x_10533:
        /* <DEDUP_REMOVED lines=19> */
[----:B01-3-5:R-:W-:Y:S05]  /*1550*/  CALL.REL.NOINC `($__internal_19_$__cuda_sm3x_div_rn_ftz_f32_slowpath) ;  /* 0x00000280006c7944 */ /* 0x02bfea0003c00000 */
.L_x_10538:
[----:B------:R-:W-:Y:S05]  /*1560*/  BSYNC B4 ;  /* 0x0000000000047941 */ /* 0x000fea0003800000 */
.L_x_10537:
        /* <DEDUP_REMOVED lines=18> */
.L_x_10540:
[----:B------:R-:W-:Y:S02]  /*1690*/  ISETP.GE.AND P0, PT, R14, RZ, PT ;  /* 0x000000ff0e00720c */ /* 0x000fe40003f06270 */
[----:B------:R-:W-:-:S11]  /*16a0*/  MOV R3, 0x3fd774eb ;  /* 0x3fd774eb00037802 */ /* 0x000fd60000000f00 */
[----:B------:R-:W-:-:S04]  /*16b0*/  @P0 FFMA.FTZ R0, R3, 0.93318945169448852539, -R0 ;  /* 0x3f6ee58103000823 */ /* 0x000fc80000010800 */
[----:B------:R-:W-:-:S07]  /*16c0*/  @!P0 FFMA.FTZ R0, R3, 0.93318945169448852539, R0 ;  /* 0x3f6ee58103008823 */ /* 0x000fce0000010000 */
.L_x_10541:
[----:B------:R-:W-:Y:S05]  /*16d0*/  BSYNC B0 ;  /* 0x0000000000007941 */ /* 0x000fea0003800000 */
.L_x_10539:
        /* <DEDUP_REMOVED lines=11> */
.L_x_10536:
        /* <DEDUP_REMOVED lines=17> */
.L_x_10543:
[----:B------:R-:W-:Y:S05]  /*18a0*/  BSYNC B4 ;  /* 0x0000000000047941 */ /* 0x000fea0003800000 */
.L_x_10542:
        /* <DEDUP_REMOVED lines=18> */
.L_x_10545:
[----:B------:R-:W-:Y:S02]  /*19d0*/  ISETP.GE.AND P0, PT, R14, RZ, PT ;  /* 0x000000ff0e00720c */ /* 0x000fe40003f06270 */
[----:B------:R-:W-:-:S11]  /*19e0*/  MOV R3, 0x3fd774eb ;  /* 0x3fd774eb00037802 */ /* 0x000fd60000000f00 */
[----:B------:R-:W-:-:S04]  /*19f0*/  @P0 FFMA.FTZ R0, R3, 0.93318945169448852539, -R0 ;  /* 0x3f6ee58103000823 */ /* 0x000fc80000010800 */
[----:B------:R-:W-:-:S07]  /*1a00*/  @!P0 FFMA.FTZ R0, R3, 0.93318945169448852539, R0 ;  /* 0x3f6ee58103008823 */ /* 0x000fce0000010000 */
.L_x_10546:
[----:B------:R-:W-:Y:S05]  /*1a10*/  BSYNC B0 ;  /* 0x0000000000007941 */ /* 0x000fea0003800000 */
.L_x_10544:
        /* <DEDUP_REMOVED lines=10> */
.L_x_10535:
[----:B------:R-:W-:Y:S05]  /*1ac0*/  BSYNC B3 ;  /* 0x0000000000037941 */ /* 0x000fea0003800000 */
.L_x_10532:
[----:B------:R-:W-:-:S13]  /*1ad0*/  ISETP.NE.AND P0, PT, R13, RZ, PT ;  /* 0x000000ff0d00720c */ /* 0x000fda0003f05270 */
[----:B-1----:R-:W-:Y:S01]  /*1ae0*/  @!P0 FADD.FTZ R12, -R12, -RZ ;  /* 0x800000ff0c0c8221 */ /* 0x002fe20000010100 */
[----:B------:R-:W-:Y:S06]  /*1af0*/  BRA `(.L_x_10547) ;  /* 0x0000000c006c7947 */ /* 0x000fec0003800000 */
.L_x_10510:
[----:B------:R-:W-:Y:S01]  /*1b00*/  FADD.FTZ R0, -R8, 6.1232342629258392722e-17 ;  /* 0x248d313208007421 */ /* 0x000fe20000010100 */
[----:B------:R-:W-:-:S03]  /*1b10*/  FADD.FTZ R12, -R9, -RZ ;  /* 0x800000ff090c7221 */ /* 0x000fc60000010100 */
[----:B------:R-:W-:Y:S01]  /*1b20*/  FADD.FTZ R0, R0, 1.5707963705062866211 ;  /* 0x3fc90fdb00007421 */ /* 0x000fe20000010000 */
[----:B------:R-:W-:Y:S06]  /*1b30*/  BRA `(.L_x_10547) ;  /* 0x0000000c005c7947 */ /* 0x000fec0003800000 */
.L_x_10509:
[----:B------:R-:W-:Y:S01]  /*1b40*/  MOV R0, RZ ;  /* 0x000000ff00007202 */ /* 0x000fe20000000f00 */
[----:B------:R-:W-:Y:S01]  /*1b50*/  FADD.FTZ R12, -R9, -RZ ;  /* 0x800000ff090c7221 */ /* 0x000fe20000010100 */
[----:B------:R-:W-:Y:S06]  /*1b60*/  BRA `(.L_x_10547) ;  /* 0x0000000c00507947 */ /* 0x000fec0003800000 */
.L_x_10508:
        /* <DEDUP_REMOVED lines=23> */
[----:B-----5:R-:W-:Y:S05]  /*1ce0*/  CALL.REL.NOINC `($__internal_19_$__cuda_sm3x_div_rn_ftz_f32_slowpath) ;  /* 0x0000027800887944 */ /* 0x020fea0003c00000 */
.L_x_10552:
[----:B------:R-:W-:Y:S05]  /*1cf0*/  BSYNC B4 ;  /* 0x0000000000047941 */ /* 0x000fea0003800000 */
.L_x_10551:
        /* <DEDUP_REMOVED lines=18> */
.L_x_10554:
[----:B------:R-:W-:Y:S02]  /*1e20*/  ISETP.GE.AND P0, PT, R8, RZ, PT ;  /* 0x000000ff0800720c */ /* 0x000fe40003f06270 */
[----:B------:R-:W-:-:S11]  /*1e30*/  MOV R3, 0x3fd774eb ;  /* 0x3fd774eb00037802 */ /* 0x000fd60000000f00 */
[----:B------:R-:W-:-:S04]  /*1e40*/  @P0 FFMA.FTZ R0, R3, 0.93318945169448852539, -R0 ;  /* 0x3f6ee58103000823 */ /* 0x000fc80000010800 */
[----:B------:R-:W-:-:S07]  /*1e50*/  @!P0 FFMA.FTZ R0, R3, 0.93318945169448852539, R0 ;  /* 0x3f6ee58103008823 */ /* 0x000fce0000010000 */
.L_x_10555:
[----:B------:R-:W-:Y:S05]  /*1e60*/  BSYNC B0 ;  /* 0x0000000000007941 */ /* 0x000fea0003800000 */
.L_x_10553:
        /* <DEDUP_REMOVED lines=13> */
.L_x_10550:
        /* <DEDUP_REMOVED lines=12> */
.L_x_10558:
[----:B------:R-:W-:Y:S05]  /*2000*/  BSYNC B4 ;  /* 0x0000000000047941 */ /* 0x000fea0003800000 */
.L_x_10557:
        /* <DEDUP_REMOVED lines=18> */
.L_x_10560:
[----:B------:R-:W-:Y:S02]  /*2130*/  ISETP.GE.AND P0, PT, R8, RZ, PT ;  /* 0x000000ff0800720c */ /* 0x000fe40003f06270 */
[----:B------:R-:W-:-:S11]  /*2140*/  MOV R3, 0x3fd774eb ;  /* 0x3fd774eb00037802 */ /* 0x000fd60000000f00 */
[----:B------:R-:W-:-:S04]  /*2150*/  @P0 FFMA.FTZ R0, R3, 0.93318945169448852539, -R0 ;  /* 0x3f6ee58103000823 */ /* 0x000fc80000010800 */
[----:B------:R-:W-:-:S07]  /*2160*/  @!P0 FFMA.FTZ R0, R3, 0.93318945169448852539, R0 ;  /* 0x3f6ee58103008823 */ /* 0x000fce0000010000 */
.L_x_10561:
[----:B------:R-:W-:Y:S05]  /*2170*/  BSYNC B0 ;  /* 0x0000000000007941 */ /* 0x000fea0003800000 */
.L_x_10559:
        /* <DEDUP_REMOVED lines=27> */
.L_x_10549:
        /* <DEDUP_REMOVED lines=32> */
[----:B-----5:R-:W-:Y:S05]  /*2530*/  CALL.REL.NOINC `($__internal_19_$__cuda_sm3x_div_rn_ftz_f32_slowpath) ;  /* 0x0000027000747944 */ /* 0x020fea0003c00000 */
.L_x_10563:
[----:B------:R-:W-:Y:S05]  /*2540*/  BSYNC B4 ;  /* 0x0000000000047941 */ /* 0x000fea0003800000 */
.L_x_10562:
        /* <DEDUP_REMOVED lines=18> */
.L_x_10565:
[----:B------:R-:W-:Y:S02]  /*2670*/  ISETP.GE.AND P0, PT, R8, RZ, PT ;  /* 0x000000ff0800720c */ /* 0x000fe40003f06270 */
[----:B------:R-:W-:-:S11]  /*2680*/  MOV R3, 0x3fd774eb ;  /* 0x3fd774eb00037802 */ /* 0x000fd60000000f00 */
[----:B------:R-:W-:-:S04]  /*2690*/  @P0 FFMA.FTZ R0, R3, 0.93318945169448852539, -R0 ;  /* 0x3f6ee58103000823 */ /* 0x000fc80000010800 */
[----:B------:R-:W-:-:S07]  /*26a0*/  @!P0 FFMA.FTZ R0, R3, 0.93318945169448852539, R0 ;  /* 0x3f6ee58103008823 */ /* 0x000fce0000010000 */
.L_x_10566:
[----:B------:R-:W-:Y:S05]  /*26b0*/  BSYNC B0 ;  /* 0x0000000000007941 */ /* 0x000fea0003800000 */
.L_x_10564:
        /* <DEDUP_REMOVED lines=10> */
.L_x_10556:
[----:B------:R-:W-:Y:S05]  /*2760*/  BSYNC B3 ;  /* 0x0000000000037941 */ /* 0x000fea0003800000 */
.L_x_10548:
[----:B------:R-:W-:Y:S01]  /*2770*/  ISETP.NE.AND P0, PT, R13, RZ, PT ;  /* 0x000000ff0d00720c */ /* 0x000fe20003f05270 */
[----:B------:R-:W-:Y:S01]  /*2780*/  FADD.FTZ R12, R32, 0.69314718246459960938 ;  /* 0x3f317218200c7421 */ /* 0x000fe20000010000 */
[----:B------:R-:W-:-:S11]  /*2790*/  FADD.FTZ R0, |R0|, -RZ ;  /* 0x800000ff00007221 */ /* 0x000fd60000010200 */
[----:B------:R-:W-:Y:S01]  /*27a0*/  @!P0 FADD.FTZ R12, -R12, -RZ ;  /* 0x800000ff0c0c8221 */ /* 0x000fe20000010100 */
[----:B------:R-:W-:Y:S06]  /*27b0*/  BRA `(.L_x_10547) ;  /* 0x00000000003c7947 */ /* 0x000fec0003800000 */
.L_x_10507:
        /* <DEDUP_REMOVED lines=15> */
.L_x_10547:
[----:B------:R-:W-:Y:S05]  /*28b0*/  BSYNC B2 ;  /* 0x0000000000027941 */ /* 0x000fea0003800000 */
.L_x_10506:
        /* <DEDUP_REMOVED lines=10> */
.L_x_10568:
[----:B------:R-:W-:Y:S02]  /*2960*/  FSETP.GTU.FTZ.AND P0, PT, R3, +INF , PT ;  /* 0x7f8000000300780b */ /* 0x000fe40003f1c000 */
[----:B------:R-:W-:-:S11]  /*2970*/  MOV R13, R0 ;  /* 0x00000000000d7202 */ /* 0x000fd60000000f00 */
[----:B------:R-:W-:-:S07]  /*2980*/  @!P0 MOV R12, R3 ;  /* 0x00000003000c8202 */ /* 0x000fce0000000f00 */
.L_x_10569:
[----:B------:R-:W-:Y:S05]  /*2990*/  BSYNC B0 ;  /* 0x0000000000007941 */ /* 0x000fea0003800000 */
.L_x_10567:
        /* <DEDUP_REMOVED lines=108> */
.L_x_10578:
        /* <DEDUP_REMOVED lines=10> */
.L_x_10580:
[----:B------:R-:W-:-:S04]  /*3100*/  FADD.FTZ R4, -R0, R5 ;  /* 0x0000000500047221 */ /* 0x000fc80000010100 */
[----:B------:R-:W-:-:S07]  /*3110*/  FMUL.FTZ R4, R4, 0.5 ;  /* 0x3f00000004047820 */ /* 0x000fce0000410000 */
.L_x_10581:
[----:B------:R-:W-:Y:S05]  /*3120*/  BSYNC B1 ;  /* 0x0000000000017941 */ /* 0x000fea0003800000 */
.L_x_10579:
        /* <DEDUP_REMOVED lines=11> */
.L_x_10583:
[----:B------:R-:W-:-:S04]  /*31e0*/  FADD.FTZ R7, R6, -R7 ;  /* 0x8000000706077221 */ /* 0x000fc80000010000 */
[----:B------:R-:W-:-:S07]  /*31f0*/  FMUL.FTZ R7, R7, 0.5 ;  /* 0x3f00000007077820 */ /* 0x000fce0000410000 */
.L_x_10584:
[----:B------:R-:W-:Y:S05]  /*3200*/  BSYNC B1 ;  /* 0x0000000000017941 */ /* 0x000fea0003800000 */
.L_x_10582:
        /* <DEDUP_REMOVED lines=35> */
.L_x_10577:
[----:B------:R0:W1:Y:S02]  /*3440*/  MUFU.SQRT R8, R33 ;  /* 0x0000002100087308 */ /* 0x0000640000002000 */
.L_x_10576:
[----:B------:R-:W-:Y:S05]  /*3450*/  BSYNC B0 ;  /* 0x0000000000007941 */ /* 0x000fea0003800000 */
.L_x_10575:
        /* <DEDUP_REMOVED lines=24> */
.L_x_10591:
[----:B------:R-:W-:-:S04]  /*35e0*/  FADD.FTZ R0, -R0, R5 ;  /* 0x0000000500007221 */ /* 0x000fc80000010100 */
[----:B------:R-:W-:-:S07]  /*35f0*/  FMUL.FTZ R0, R0, 0.5 ;  /* 0x3f00000000007820 */ /* 0x000fce0000410000 */
.L_x_10592:
[----:B------:R-:W-:Y:S05]  /*3600*/  BSYNC B1 ;  /* 0x0000000000017941 */ /* 0x000fea0003800000 */
.L_x_10590:
        /* <DEDUP_REMOVED lines=10> */
.L_x_10594:
[----:B------:R-:W-:-:S04]  /*36b0*/  FADD.FTZ R3, -R3, R6 ;  /* 0x0000000603037221 */ /* 0x000fc80000010100 */
[----:B------:R-:W-:-:S07]  /*36c0*/  FMUL.FTZ R3, R3, 0.5 ;  /* 0x3f00000003037820 */ /* 0x000fce0000410000 */
.L_x_10595:
[----:B------:R-:W-:Y:S05]  /*36d0*/  BSYNC B1 ;  /* 0x0000000000017941 */ /* 0x000fea0003800000 */
.L_x_10593:
[----:B------:R-:W-:Y:S01]  /*36e0*/  FADD.FTZ R0, R3, R0 ;  /* 0x0000000003007221 */ /* 0x000fe20000010000 */
[----:B------:R-:W-:Y:S01]  /*36f0*/  FADD.FTZ R15, R14, R15 ;  /* 0x0000000f0e0f7221 */ /* 0x000fe20000010000 */
[----:B------:R-:W-:-:S03]  /*3700*/  PLOP3.LUT P0, PT, PT, PT, PT, 0x80, 0x0 ;  /* 0x000000000000781c */ /* 0x000fc60003f0f070 */
[----:B------:R-:W-:-:S06]  /*3710*/  FMUL.FTZ R15, R15, R0 ;  /* 0x000000000f0f7220 */ /* 0x000fcc0000410000 */
[----:B------:R-:W2:Y:S01]  /*3720*/  MUFU.SQRT R15, R15 ;  /* 0x0000000f000f7308 */ /* 0x000ea20000002000 */
[----:B------:R-:W-:Y:S05]  /*3730*/  BRA `(.L_x_10587) ;  /* 0x0000000000687947 */ /* 0x000fea0003800000 */
.L_x_10589:
        /* <DEDUP_REMOVED lines=15> */
.L_x_10588:
        /* <DEDUP_REMOVED lines=8> */
.L_x_10586:
[----:B------:R-:W-:Y:S01]  /*38b0*/  PLOP3.LUT P0, PT, PT, PT, PT, 0x80, 0x0 ;  /* 0x000000000000781c */ /* 0x000fe20003f0f070 */
[----:B------:R-:W-:Y:S01]  /*38c0*/  FMUL.FTZ R15, R15, 16777216 ;  /* 0x4b8000000f0f7820 */ /* 0x000fe20000410000 */
[----:B------:R-:W-:-:S11]  /*38d0*/  FMUL.FTZ R14, R14, 16777216 ;  /* 0x4b8000000e0e7820 */ /* 0x000fd60000410000 */
.L_x_10587:
[----:B------:R-:W-:Y:S05]  /*38e0*/  BSYNC B0 ;  /* 0x0000000000007941 */ /* 0x000fea0003800000 */
.L_x_10585:
        /* <DEDUP_REMOVED lines=33> */
.L_x_10598:
        /* <DEDUP_REMOVED lines=28> */
.L_x_10597:
        /* <DEDUP_REMOVED lines=20> */
.L_x_10602:
[----:B------:R-:W-:Y:S05]  /*3e00*/  BSYNC B4 ;  /* 0x0000000000047941 */ /* 0x000fea0003800000 */
.L_x_10601:
        /* <DEDUP_REMOVED lines=18> */
.L_x_10604:
[----:B------:R-:W-:Y:S02]  /*3f30*/  ISETP.GE.AND P0, PT, R14, RZ, PT ;  /* 0x000000ff0e00720c */ /* 0x000fe40003f06270 */
[----:B------:R-:W-:-:S11]  /*3f40*/  MOV R3, 0x3fd774eb ;  /* 0x3fd774eb00037802 */ /* 0x000fd60000000f00 */
[----:B------:R-:W-:-:S04]  /*3f50*/  @P0 FFMA.FTZ R0, R3, 0.93318945169448852539, -R0 ;  /* 0x3f6ee58103000823 */ /* 0x000fc80000010800 */
[----:B------:R-:W-:-:S07]  /*3f60*/  @!P0 FFMA.FTZ R0, R3, 0.93318945169448852539, R0 ;  /* 0x3f6ee58103008823 */ /* 0x000fce0000010000 */
.L_x_10605:
[----:B------:R-:W-:Y:S05]  /*3f70*/  BSYNC B0 ;  /* 0x0000000000007941 */ /* 0x000fea0003800000 */
.L_x_10603:
        /* <DEDUP_REMOVED lines=11> */
.L_x_10600:
        /* <DEDUP_REMOVED lines=17> */
.L_x_10607:
[----:B------:R-:W-:Y:S05]  /*4140*/  BSYNC B4 ;  /* 0x0000000000047941 */ /* 0x000fea0003800000 */
.L_x_10606:
        /* <DEDUP_REMOVED lines=18> */
.L_x_10609:
[----:B------:R-:W-:Y:S02]  /*4270*/  ISETP.GE.AND P0, PT, R14, RZ, PT ;  /* 0x000000ff0e00720c */ /* 0x000fe40003f06270 */
[----:B------:R-:W-:-:S11]  /*4280*/  MOV R3, 0x3fd774eb ;  /* 0x3fd774eb00037802 */ /* 0x000fd60000000f00 */
[----:B------:R-:W-:-:S04]  /*4290*/  @P0 FFMA.FTZ R0, R3, 0.93318945169448852539, -R0 ;  /* 0x3f6ee58103000823 */ /* 0x000fc80000010800 */
[----:B------:R-:W-:-:S07]  /*42a0*/  @!P0 FFMA.FTZ R0, R3, 0.93318945169448852539, R0 ;  /* 0x3f6ee58103008823 */ /* 0x000fce0000010000 */
.L_x_10610:
[----:B------:R-:W-:Y:S05]  /*42b0*/  BSYNC B0 ;  /* 0x0000000000007941 */ /* 0x000fea0003800000 */
.L_x_10608:
        /* <DEDUP_REMOVED lines=10> */
.L_x_10599:
[----:B------:R-:W-:Y:S05]  /*4360*/  BSYNC B3 ;  /* 0x0000000000037941 */ /* 0x000fea0003800000 */
.L_x_10596:
[----:B------:R-:W-:-:S13]  /*4370*/  ISETP.NE.AND P0, PT, R9, RZ, PT ;  /* 0x000000ff0900720c */ /* 0x000fda0003f05270 */
[----:B-1----:R-:W-:-:S05]  /*4380*/  @!P0 FADD.FTZ R8, -R8, -RZ ;  /* 0x800000ff08088221 */ /* 0x002fca0000010100 */
[----:B------:R-:W-:Y:S01]  /*4390*/  MOV R14, R8 ;  /* 0x00000008000e7202 */ /* 0x000fe20000000f00 */
[----:B------:R-:W-:Y:S06]  /*43a0*/  BRA `(.L_x_10611) ;  /* 0x0000000c006c7947 */ /* 0x000fec0003800000 */
.L_x_10574:
[----:B------:R-:W-:Y:S01]  /*43b0*/  FADD.FTZ R0, -R10, 6.1232342629258392722e-17 ;  /* 0x248d31320a007421 */ /* 0x000fe20000010100 */
[----:B------:R-:W-:-:S03]  /*43c0*/  FADD.FTZ R14, -R11, -RZ ;  /* 0x800000ff0b0e7221 */ /* 0x000fc60000010100 */
[----:B------:R-:W-:Y:S01]  /*43d0*/  FADD.FTZ R0, R0, 1.5707963705062866211 ;  /* 0x3fc90fdb00007421 */ /* 0x000fe20000010000 */
[----:B------:R-:W-:Y:S06]  /*43e0*/  BRA `(.L_x_10611) ;  /* 0x0000000c005c7947 */ /* 0x000fec0003800000 */
.L_x_10573:
[----:B------:R-:W-:Y:S01]  /*43f0*/  HFMA2.MMA R0, -RZ, RZ, 0, 0 ;  /* 0x00000000ff007435 */ /* 0x000fe200000001ff */
[----:B------:R-:W-:Y:S01]  /*4400*/  FADD.FTZ R14, -R11, -RZ ;  /* 0x800000ff0b0e7221 */ /* 0x000fe20000010100 */
[----:B------:R-:W-:Y:S09]  /*4410*/  BRA `(.L_x_10611) ;  /* 0x0000000c00507947 */ /* 0x000ff20003800000 */
.L_x_10572:
        /* <DEDUP_REMOVED lines=23> */
[----:B---3-5:R-:W-:Y:S05]  /*4590*/  CALL.REL.NOINC `($__internal_19_$__cuda_sm3x_div_rn_ftz_f32_slowpath) ;  /* 0x00000250005c7944 */ /* 0x028fea0003c00000 */
.L_x_10616:
[----:B------:R-:W-:Y:S05]  /*45a0*/  BSYNC B4 ;  /* 0x0000000000047941 */ /* 0x000fea0003800000 */
.L_x_10615:
        /* <DEDUP_REMOVED lines=18> */
.L_x_10618:
[----:B------:R-:W-:Y:S02]  /*46d0*/  ISETP.GE.AND P0, PT, R10, RZ, PT ;  /* 0x000000ff0a00720c */ /* 0x000fe40003f06270 */
[----:B------:R-:W-:-:S11]  /*46e0*/  MOV R3, 0x3fd774eb ;  /* 0x3fd774eb00037802 */ /* 0x000fd60000000f00 */
[----:B------:R-:W-:-:S04]  /*46f0*/  @P0 FFMA.FTZ R0, R3, 0.93318945169448852539, -R0 ;  /* 0x3f6ee58103000823 */ /* 0x000fc80000010800 */
[----:B------:R-:W-:-:S07]  /*4700*/  @!P0 FFMA.FTZ R0, R3, 0.93318945169448852539, R0 ;  /* 0x3f6ee58103008823 */ /* 0x000fce0000010000 */
.L_x_10619:
[----:B------:R-:W-:Y:S05]  /*4710*/  BSYNC B0 ;  /* 0x0000000000007941 */ /* 0x000fea0003800000 */
.L_x_10617:
        /* <DEDUP_REMOVED lines=13> */
.L_x_10614:
        /* <DEDUP_REMOVED lines=12> */
.L_x_10622:
[----:B------:R-:W-:Y:S05]  /*48b0*/  BSYNC B4 ;  /* 0x0000000000047941 */ /* 0x000fea0003800000 */
.L_x_10621:
        /* <DEDUP_REMOVED lines=18> */
.L_x_10624:
[----:B------:R-:W-:Y:S02]  /*49e0*/  ISETP.GE.AND P0, PT, R10, RZ, PT ;  /* 0x000000ff0a00720c */ /* 0x000fe40003f06270 */
[----:B------:R-:W-:-:S11]  /*49f0*/  MOV R3, 0x3fd774eb ;  /* 0x3fd774eb00037802 */ /* 0x000fd60000000f00 */
[----:B------:R-:W-:-:S04]  /*4a00*/  @P0 FFMA.FTZ R0, R3, 0.93318945169448852539, -R0 ;  /* 0x3f6ee58103000823 */ /* 0x000fc80000010800 */
[----:B------:R-:W-:-:S07]  /*4a10*/  @!P0 FFMA.FTZ R0, R3, 0.93318945169448852539, R0 ;  /* 0x3f6ee58103008823 */ /* 0x000fce0000010000 */
.L_x_10625:
[----:B------:R-:W-:Y:S05]  /*4a20*/  BSYNC B0 ;  /* 0x0000000000007941 */ /* 0x000fea0003800000 */
.L_x_10623:
        /* <DEDUP_REMOVED lines=27> */
.L_x_10613:
        /* <DEDUP_REMOVED lines=33> */
.L_x_10627:
[----:B------:R-:W-:Y:S05]  /*4df0*/  BSYNC B4 ;  /* 0x0000000000047941 */ /* 0x000fea0003800000 */
.L_x_10626:
        /* <DEDUP_REMOVED lines=18> */
.L_x_10629:
[----:B------:R-:W-:Y:S02]  /*4f20*/  ISETP.GE.AND P0, PT, R10, RZ, PT ;  /* 0x000000ff0a00720c */ /* 0x000fe40003f06270 */
[----:B------:R-:W-:-:S11]  /*4f30*/  MOV R3, 0x3fd774eb ;  /* 0x3fd774eb00037802 */ /* 0x000fd60000000f00 */
[----:B------:R-:W-:-:S04]  /*4f40*/  @P0 FFMA.FTZ R0, R3, 0.93318945169448852539, -R0 ;  /* 0x3f6ee58103000823 */ /* 0x000fc80000010800 */
[----:B------:R-:W-:-:S07]  /*4f50*/  @!P0 FFMA.FTZ R0, R3, 0.93318945169448852539, R0 ;  /* 0x3f6ee58103008823 */ /* 0x000fce0000010000 */
.L_x_10630:
[----:B------:R-:W-:Y:S05]  /*4f60*/  BSYNC B0 ;  /* 0x0000000000007941 */ /* 0x000fea0003800000 */
.L_x_10628:
        /* <DEDUP_REMOVED lines=10> */
.L_x_10620:
[----:B------:R-:W-:Y:S05]  /*5010*/  BSYNC B3 ;  /* 0x0000000000037941 */ /* 0x000fea0003800000 */
.L_x_10612:
[----:B------:R-:W-:Y:S01]  /*5020*/  ISETP.NE.AND P0, PT, R9, RZ, PT ;  /* 0x000000ff0900720c */ /* 0x000fe20003f05270 */
[----:B------:R-:W-:Y:S01]  /*5030*/  FADD.FTZ R14, R32, 0.69314718246459960938 ;  /* 0x3f317218200e7421 */ /* 0x000fe20000010000 */
[----:B------:R-:W-:-:S11]  /*5040*/  FADD.FTZ R0, |R0|, -RZ ;  /* 0x800000ff00007221 */ /* 0x000fd60000010200 */
[----:B------:R-:W-:Y:S01]  /*5050*/  @!P0 FADD.FTZ R14, -R14, -RZ ;  /* 0x800000ff0e0e8221 */ /* 0x000fe20000010100 */
[----:B------:R-:W-:Y:S06]  /*5060*/  BRA `(.L_x_10611) ;  /* 0x00000000003c7947 */ /* 0x000fec0003800000 */
.L_x_10571:
        /* <DEDUP_REMOVED lines=15> */
.L_x_10611:
[----:B------:R-:W-:Y:S05]  /*5160*/  BSYNC B2 ;  /* 0x0000000000027941 */ /* 0x000fea0003800000 */
.L_x_10570:
        /* <DEDUP_REMOVED lines=10> */
.L_x_10632:
[----:B------:R-:W-:Y:S02]  /*5210*/  FSETP.GTU.FTZ.AND P0, PT, R3, +INF , PT ;  /* 0x7f8000000300780b */ /* 0x000fe40003f1c000 */
[----:B--2-4-:R-:W-:-:S11]  /*5220*/  MOV R15, R0 ;  /* 0x00000000000f7202 */ /* 0x014fd60000000f00 */
[----:B------:R-:W-:-:S07]  /*5230*/  @!P0 MOV R14, R3 ;  /* 0x00000003000e8202 */ /* 0x000fce0000000f00 */
.L_x_10633:
[----:B------:R-:W-:Y:S05]  /*5240*/  BSYNC B0 ;  /* 0x0000000000007941 */ /* 0x000fea0003800000 */
.L_x_10631:
        /* <DEDUP_REMOVED lines=108> */
.L_x_10642:
        /* <DEDUP_REMOVED lines=10> */
.L_x_10644:
[----:B------:R-:W-:-:S04]  /*59b0*/  FADD.FTZ R4, -R0, R5 ;  /* 0x0000000500047221 */ /* 0x000fc80000010100 */
[----:B------:R-:W-:-:S07]  /*59c0*/  FMUL.FTZ R4, R4, 0.5 ;  /* 0x3f00000004047820 */ /* 0x000fce0000410000 */
.L_x_10645:
[----:B------:R-:W-:Y:S05]  /*59d0*/  BSYNC B1 ;  /* 0x0000000000017941 */ /* 0x000fea0003800000 */
.L_x_10643:
        /* <DEDUP_REMOVED lines=11> */
.L_x_10647:
[----:B------:R-:W-:-:S04]  /*5a90*/  FADD.FTZ R7, R6, -R7 ;  /* 0x8000000706077221 */ /* 0x000fc80000010000 */
[----:B------:R-:W-:-:S07]  /*5aa0*/  FMUL.FTZ R7, R7, 0.5 ;  /* 0x3f00000007077820 */ /* 0x000fce0000410000 */
.L_x_10648:
[----:B------:R-:W-:Y:S05]  /*5ab0*/  BSYNC B1 ;  /* 0x0000000000017941 */ /* 0x000fea0003800000 */
.L_x_10646:
        /* <DEDUP_REMOVED lines=35> */
.L_x_10641:
[----:B------:R0:W1:Y:S02]  /*5cf0*/  MUFU.SQRT R8, R33 ;  /* 0x0000002100087308 */ /* 0x0000640000002000 */
.L_x_10640:
[----:B------:R-:W-:Y:S05]  /*5d00*/  BSYNC B0 ;  /* 0x0000000000007941 */ /* 0x000fea0003800000 */
.L_x_10639:
        /* <DEDUP_REMOVED lines=24> */
.L_x_10655:
[----:B------:R-:W-:-:S04]  /*5e90*/  FADD.FTZ R0, -R0, R5 ;  /* 0x0000000500007221 */ /* 0x000fc80000010100 */
[----:B------:R-:W-:-:S07]  /*5ea0*/  FMUL.FTZ R0, R0, 0.5 ;  /* 0x3f00000000007820 */ /* 0x000fce0000410000 */
.L_x_10656:
[----:B------:R-:W-:Y:S05]  /*5eb0*/  BSYNC B1 ;  /* 0x0000000000017941 */ /* 0x000fea0003800000 */
.L_x_10654:
        /* <DEDUP_REMOVED lines=10> */
.L_x_10658:
[----:B------:R-:W-:-:S04]  /*5f60*/  FADD.FTZ R3, -R3, R6 ;  /* 0x0000000603037221 */ /* 0x000fc80000010100 */
[----:B------:R-:W-:-:S07]  /*5f70*/  FMUL.FTZ R3, R3, 0.5 ;  /* 0x3f00000003037820 */ /* 0x000fce0000410000 */
.L_x_10659:
[----:B------:R-:W-:Y:S05]  /*5f80*/  BSYNC B1 ;  /* 0x0000000000017941 */ /* 0x000fea0003800000 */
.L_x_10657:
[----:B------:R-:W-:Y:S01]  /*5f90*/  FADD.FTZ R0, R3, R0 ;  /* 0x0000000003007221 */ /* 0x000fe20000010000 */
[----:B------:R-:W-:Y:S01]  /*5fa0*/  FADD.FTZ R11, R10, R11 ;  /* 0x0000000b0a0b7221 */ /* 0x000fe20000010000 */
[----:B------:R-:W-:-:S03]  /*5fb0*/  PLOP3.LUT P0, PT, PT, PT, PT, 0x80, 0x0 ;  /* 0x000000000000781c */ /* 0x000fc60003f0f070 */
[----:B------:R-:W-:-:S06]  /*5fc0*/  FMUL.FTZ R11, R11, R0 ;  /* 0x000000000b0b7220 */ /* 0x000fcc0000410000 */
[----:B------:R-:W4:Y:S01]  /*5fd0*/  MUFU.SQRT R11, R11 ;  /* 0x0000000b000b7308 */ /* 0x000f220000002000 */
[----:B------:R-:W-:Y:S05]  /*5fe0*/  BRA `(.L_x_10651) ;  /* 0x0000000000687947 */ /* 0x000fea0003800000 */
.L_x_10653:
        /* <DEDUP_REMOVED lines=15> */
.L_x_10652:
        /* <DEDUP_REMOVED lines=8> */
.L_x_10650:
[----:B------:R-:W-:Y:S01]  /*6160*/  PLOP3.LUT P0, PT, PT, PT, PT, 0x80, 0x0 ;  /* 0x000000000000781c */ /* 0x000fe20003f0f070 */
[----:B------:R-:W-:Y:S01]  /*6170*/  FMUL.FTZ R11, R11, 16777216 ;  /* 0x4b8000000b0b7820 */ /* 0x000fe20000410000 */
[----:B------:R-:W-:-:S11]  /*6180*/  FMUL.FTZ R10, R10, 16777216 ;  /* 0x4b8000000a0a7820 */ /* 0x000fd60000410000 */
.L_x_10651:
[----:B------:R-:W-:Y:S05]  /*6190*/  BSYNC B0 ;  /* 0x0000000000007941 */ /* 0x000fea0003800000 */
.L_x_10649:
        /* <DEDUP_REMOVED lines=33> */
.L_x_10662:
        /* <DEDUP_REMOVED lines=28> */
.L_x_10661:
        /* <DEDUP_REMOVED lines=19> */
[----:B012---:R-:W-:Y:S05]  /*66a0*/  CALL.REL.NOINC `($__internal_19_$__cuda_sm3x_div_rn_ftz_f32_slowpath) ;  /* 0x0000023000187944 */ /* 0x007fea0003c00000 */
.L_x_10666:
[----:B------:R-:W-:Y:S05]  /*66b0*/  BSYNC B4 ;  /* 0x0000000000047941 */ /* 0x000fea0003800000 */
.L_x_10665:
        /* <DEDUP_REMOVED lines=18> */
.L_x_10668:
[----:B------:R-:W-:Y:S02]  /*67e0*/  ISETP.GE.AND P0, PT, R10, RZ, PT ;  /* 0x000000ff0a00720c */ /* 0x000fe40003f06270 */
[----:B------:R-:W-:-:S11]  /*67f0*/  MOV R3, 0x3fd774eb ;  /* 0x3fd774eb00037802 */ /* 0x000fd60000000f00 */
[----:B------:R-:W-:-:S04]  /*6800*/  @P0 FFMA.FTZ R0, R3, 0.93318945169448852539, -R0 ;  /* 0x3f6ee58103000823 */ /* 0x000fc80000010800 */
[----:B------:R-:W-:-:S07]  /*6810*/  @!P0 FFMA.FTZ R0, R3, 0.93318945169448852539, R0 ;  /* 0x3f6ee58103008823 */ /* 0x000fce0000010000 */
.L_x_10669:
[----:B------:R-:W-:Y:S05]  /*6820*/  BSYNC B0 ;  /* 0x0000000000007941 */ /* 0x000fea0003800000 */
.L_x_10667:
        /* <DEDUP_REMOVED lines=11> */
.L_x_10664:
        /* <DEDUP_REMOVED lines=17> */
.L_x_10671:
[----:B------:R-:W-:Y:S05]  /*69f0*/  BSYNC B4 ;  /* 0x0000000000047941 */ /* 0x000fea0003800000 */
.L_x_10670:
        /* <DEDUP_REMOVED lines=18> */
.L_x_10673:
[----:B------:R-:W-:Y:S02]  /*6b20*/  ISETP.GE.AND P0, PT, R10, RZ, PT ;  /* 0x000000ff0a00720c */ /* 0x000fe40003f06270 */
[----:B------:R-:W-:-:S11]  /*6b30*/  MOV R3, 0x3fd774eb ;  /* 0x3fd774eb00037802 */ /* 0x000fd60000000f00 */
[----:B------:R-:W-:-:S04]  /*6b40*/  @P0 FFMA.FTZ R0, R3, 0.93318945169448852539, -R0 ;  /* 0x3f6ee58103000823 */ /* 0x000fc80000010800 */
[----:B------:R-:W-:-:S07]  /*6b50*/  @!P0 FFMA.FTZ R0, R3, 0.93318945169448852539, R0 ;  /* 0x3f6ee58103008823 */ /* 0x000fce0000010000 */
.L_x_10674:
[----:B------:R-:W-:Y:S05]  /*6b60*/  BSYNC B0 ;  /* 0x0000000000007941 */ /* 0x000fea0003800000 */
.L_x_10672:
        /* <DEDUP_REMOVED lines=10> */
.L_x_10663:
[----:B------:R-:W-:Y:S05]  /*6c10*/  BSYNC B3 ;  /* 0x0000000000037941 */ /* 0x000fea0003800000 */
.L_x_10660:
[----:B------:R-:W-:-:S13]  /*6c20*/  ISETP.NE.AND P0, PT, R9, RZ, PT ;  /* 0x000000ff0900720c */ /* 0x000fda0003f05270 */
[----:B-1----:R-:W-:Y:S01]  /*6c30*/  @!P0 FADD.FTZ R8, -R8, -RZ ;  /* 0x800000ff08088221 */ /* 0x002fe20000010100 */
[----:B------:R-:W-:Y:S06]  /*6c40*/  BRA `(.L_x_10675) ;  /* 0x0000000c006c7947 */ /* 0x000fec0003800000 */
.L_x_10638:
[----:B------:R-:W-:Y:S01]  /*6c50*/  FADD.FTZ R0, -R24, 6.1232342629258392722e-17 ;  /* 0x248d313218007421 */ /* 0x000fe20000010100 */
[----:B------:R-:W-:-:S03]  /*6c60*/  FADD.FTZ R8, -R25, -RZ ;  /* 0x800000ff19087221 */ /* 0x000fc60000010100 */
[----:B------:R-:W-:Y:S01]  /*6c70*/  FADD.FTZ R0, R0, 1.5707963705062866211 ;  /* 0x3fc90fdb00007421 */ /* 0x000fe20000010000 */
[----:B------:R-:W-:Y:S06]  /*6c80*/  BRA `(.L_x_10675) ;  /* 0x0000000c005c7947 */ /* 0x000fec0003800000 */
.L_x_10637:
[----:B------:R-:W-:Y:S01]  /*6c90*/  MOV R0, RZ ;  /* 0x000000ff00007202 */ /* 0x000fe20000000f00 */
[----:B------:R-:W-:Y:S01]  /*6ca0*/  FADD.FTZ R8, -R25, -RZ ;  /* 0x800000ff19087221 */ /* 0x000fe20000010100 */
[----:B------:R-:W-:Y:S06]  /*6cb0*/  BRA `(.L_x_10675) ;  /* 0x0000000c00507947 */ /* 0x000fec0003800000 */
.L_x_10636:
        /* <DEDUP_REMOVED lines=23> */
[----:B---3--:R-:W-:Y:S05]  /*6e30*/  CALL.REL.NOINC `($__internal_19_$__cuda_sm3x_div_rn_ftz_f32_slowpath) ;  /* 0x0000022800347944 */ /* 0x008fea0003c00000 */
.L_x_10680:
[----:B------:R-:W-:Y:S05]  /*6e40*/  BSYNC B4 ;  /* 0x0000000000047941 */ /* 0x000fea0003800000 */
.L_x_10679:
        /* <DEDUP_REMOVED lines=18> */
.L_x_10682:
[----:B------:R-:W-:Y:S02]  /*6f70*/  ISETP.GE.AND P0, PT, R24, RZ, PT ;  /* 0x000000ff1800720c */ /* 0x000fe40003f06270 */
[----:B------:R-:W-:-:S11]  /*6f80*/  MOV R3, 0x3fd774eb ;  /* 0x3fd774eb00037802 */ /* 0x000fd60000000f00 */
[----:B------:R-:W-:-:S04]  /*6f90*/  @P0 FFMA.FTZ R0, R3, 0.93318945169448852539, -R0 ;  /* 0x3f6ee58103000823 */ /* 0x000fc80000010800 */
[----:B------:R-:W-:-:S07]  /*6fa0*/  @!P0 FFMA.FTZ R0, R3, 0.93318945169448852539, R0 ;  /* 0x3f6ee58103008823 */ /* 0x000fce0000010000 */
.L_x_10683:
[----:B------:R-:W-:Y:S05]  /*6fb0*/  BSYNC B0 ;  /* 0x0000000000007941 */ /* 0x000fea0003800000 */
.L_x_10681:
        /* <DEDUP_REMOVED lines=13> */
.L_x_10678:
        /* <DEDUP_REMOVED lines=12> */
.L_x_10686:
[----:B------:R-:W-:Y:S05]  /*7150*/  BSYNC B4 ;  /* 0x0000000000047941 */ /* 0x000fea0003800000 */
.L_x_10685:
        /* <DEDUP_REMOVED lines=18> */
.L_x_10688:
[----:B------:R-:W-:Y:S02]  /*7280*/  ISETP.GE.AND P0, PT, R24, RZ, PT ;  /* 0x000000ff1800720c */ /* 0x000fe40003f06270 */
[----:B------:R-:W-:-:S11]  /*7290*/  MOV R3, 0x3fd774eb ;  /* 0x3fd774eb00037802 */ /* 0x000fd60000000f00 */
[----:B------:R-:W-:-:S04]  /*72a0*/  @P0 FFMA.FTZ R0, R3, 0.93318945169448852539, -R0 ;  /* 0x3f6ee58103000823 */ /* 0x000fc80000010800 */
[----:B------:R-:W-:-:S07]  /*72b0*/  @!P0 FFMA.FTZ R0, R3, 0.93318945169448852539, R0 ;  /* 0x3f6ee58103008823 */ /* 0x000fce0000010000 */
.L_x_10689:
[----:B------:R-:W-:Y:S05]  /*72c0*/  BSYNC B0 ;  /* 0x0000000000007941 */ /* 0x000fea0003800000 */
.L_x_10687:
        /* <DEDUP_REMOVED lines=27> */
.L_x_10677:
        /* <DEDUP_REMOVED lines=32> */
[----:B------:R-:W-:Y:S05]  /*7680*/  CALL.REL.NOINC `($__internal_19_$__cuda_sm3x_div_rn_ftz_f32_slowpath) ;  /* 0x0000022000207944 */ /* 0x000fea0003c00000 */
.L_x_10691:
[----:B------:R-:W-:Y:S05]  /*7690*/  BSYNC B4 ;  /* 0x0000000000047941 */ /* 0x000fea0003800000 */
.L_x_10690:
        /* <DEDUP_REMOVED lines=18> */
.L_x_10693:
[----:B------:R-:W-:Y:S02]  /*77c0*/  ISETP.GE.AND P0, PT, R24, RZ, PT ;  /* 0x000000ff1800720c */ /* 0x000fe40003f06270 */
[----:B------:R-:W-:-:S11]  /*77d0*/  MOV R3, 0x3fd774eb ;  /* 0x3fd774eb00037802 */ /* 0x000fd60000000f00 */
[----:B------:R-:W-:-:S04]  /*77e0*/  @P0 FFMA.FTZ R0, R3, 0.93318945169448852539, -R0 ;  /* 0x3f6ee58103000823 */ /* 0x000fc80000010800 */
[----:B------:R-:W-:-:S07]  /*77f0*/  @!P0 FFMA.FTZ R0, R3, 0.93318945169448852539, R0 ;  /* 0x3f6ee58103008823 */ /* 0x000fce0000010000 */
.L_x_10694:
[----:B------:R-:W-:Y:S05]  /*7800*/  BSYNC B0 ;  /* 0x0000000000007941 */ /* 0x000fea0003800000 */
.L_x_10692:
        /* <DEDUP_REMOVED lines=10> */
.L_x_10684:
[----:B------:R-:W-:Y:S05]  /*78b0*/  BSYNC B3 ;  /* 0x0000000000037941 */ /* 0x000fea0003800000 */
.L_x_10676:
[----:B------:R-:W-:Y:S01]  /*78c0*/  ISETP.NE.AND P0, PT, R9, RZ, PT ;  /* 0x000000ff0900720c */ /* 0x000fe20003f05270 */
[----:B------:R-:W-:Y:S01]  /*78d0*/  FADD.FTZ R8, R32, 0.69314718246459960938 ;  /* 0x3f31721820087421 */ /* 0x000fe20000010000 */
[----:B------:R-:W-:-:S11]  /*78e0*/  FADD.FTZ R0, |R0|, -RZ ;  /* 0x800000ff00007221 */ /* 0x000fd60000010200 */
[----:B------:R-:W-:Y:S01]  /*78f0*/  @!P0 FADD.FTZ R8, -R8, -RZ ;  /* 0x800000ff08088221 */ /* 0x000fe20000010100 */
[----:B------:R-:W-:Y:S06]  /*7900*/  BRA `(.L_x_10675) ;  /* 0x00000000003c7947 */ /* 0x000fec0003800000 */
.L_x_10635:
        /* <DEDUP_REMOVED lines=15> */
.L_x_10675:
[----:B------:R-:W-:Y:S05]  /*7a00*/  BSYNC B2 ;  /* 0x0000000000027941 */ /* 0x000fea0003800000 */
.L_x_10634:
        /* <DEDUP_REMOVED lines=10> */
.L_x_10696:
[----:B------:R-:W-:Y:S02]  /*7ab0*/  FSETP.GTU.FTZ.AND P0, PT, R3, +INF , PT ;  /* 0x7f8000000300780b */ /* 0x000fe40003f1c000 */
[----:B------:R-:W-:-:S11]  /*7ac0*/  MOV R9, R0 ;  /* 0x0000000000097202 */ /* 0x000fd60000000f00 */
[----:B------:R-:W-:-:S07]  /*7ad0*/  @!P0 MOV R8, R3 ;  /* 0x0000000300088202 */ /* 0x000fce0000000f00 */
.L_x_10697:
[----:B------:R-:W-:Y:S05]  /*7ae0*/  BSYNC B0 ;  /* 0x0000000000007941 */ /* 0x000fea0003800000 */
.L_x_10695:
        /* <DEDUP_REMOVED lines=108> */
.L_x_10706:
        /* <DEDUP_REMOVED lines=10> */
.L_x_10708:
[----:B------:R-:W-:-:S04]  /*8250*/  FADD.FTZ R4, -R0, R5 ;  /* 0x0000000500047221 */ /* 0x000fc80000010100 */
[----:B------:R-:W-:-:S07]  /*8260*/  FMUL.FTZ R4, R4, 0.5 ;  /* 0x3f00000004047820 */ /* 0x000fce0000410000 */
.L_x_10709:
[----:B------:R-:W-:Y:S05]  /*8270*/  BSYNC B1 ;  /* 0x0000000000017941 */ /* 0x000fea0003800000 */
.L_x_10707:
        /* <DEDUP_REMOVED lines=11> */
.L_x_10711:
[----:B------:R-:W-:-:S04]  /*8330*/  FADD.FTZ R7, R6, -R7 ;  /* 0x8000000706077221 */ /* 0x000fc80000010000 */
[----:B------:R-:W-:-:S07]  /*8340*/  FMUL.FTZ R7, R7, 0.5 ;  /* 0x3f00000007077820 */ /* 0x000fce0000410000 */
.L_x_10712:
[----:B------:R-:W-:Y:S05]  /*8350*/  BSYNC B1 ;  /* 0x0000000000017941 */ /* 0x000fea0003800000 */
.L_x_10710:
        /* <DEDUP_REMOVED lines=35> */
.L_x_10705:
[----:B------:R0:W1:Y:S02]  /*8590*/  MUFU.SQRT R10, R33 ;  /* 0x00000021000a7308 */ /* 0x0000640000002000 */
.L_x_10704:
[----:B------:R-:W-:Y:S05]  /*85a0*/  BSYNC B0 ;  /* 0x0000000000007941 */ /* 0x000fea0003800000 */
.L_x_10703:
        /* <DEDUP_REMOVED lines=24> */
.L_x_10719:
[----:B------:R-:W-:-:S04]  /*8730*/  FADD.FTZ R0, -R0, R5 ;  /* 0x0000000500007221 */ /* 0x000fc80000010100 */
[----:B------:R-:W-:-:S07]  /*8740*/  FMUL.FTZ R0, R0, 0.5 ;  /* 0x3f00000000007820 */ /* 0x000fce0000410000 */
.L_x_10720:
[----:B------:R-:W-:Y:S05]  /*8750*/  BSYNC B1 ;  /* 0x0000000000017941 */ /* 0x000fea0003800000 */
.L_x_10718:
        /* <DEDUP_REMOVED lines=10> */
.L_x_10722:
[----:B------:R-:W-:-:S04]  /*8800*/  FADD.FTZ R3, -R3, R6 ;  /* 0x0000000603037221 */ /* 0x000fc80000010100 */
[----:B------:R-:W-:-:S07]  /*8810*/  FMUL.FTZ R3, R3, 0.5 ;  /* 0x3f00000003037820 */ /* 0x000fce0000410000 */
.L_x_10723:
[----:B------:R-:W-:Y:S05]  /*8820*/  BSYNC B1 ;  /* 0x0000000000017941 */ /* 0x000fea0003800000 */
.L_x_10721:
[----:B------:R-:W-:Y:S01]  /*8830*/  FADD.FTZ R0, R3, R0 ;  /* 0x0000000003007221 */ /* 0x000fe20000010000 */
[----:B------:R-:W-:Y:S01]  /*8840*/  FADD.FTZ R25, R24, R25 ;  /* 0x0000001918197221 */ /* 0x000fe20000010000 */
[----:B------:R-:W-:-:S03]  /*8850*/  PLOP3.LUT P0, PT, PT, PT, PT, 0x80, 0x0 ;  /* 0x000000000000781c */ /* 0x000fc60003f0f070 */
[----:B------:R-:W-:-:S06]  /*8860*/  FMUL.FTZ R25, R25, R0 ;  /* 0x0000000019197220 */ /* 0x000fcc0000410000 */
[----:B------:R-:W4:Y:S01]  /*8870*/  MUFU.SQRT R25, R25 ;  /* 0x0000001900197308 */ /* 0x000f220000002000 */
[----:B------:R-:W-:Y:S05]  /*8880*/  BRA `(.L_x_10715) ;  /* 0x0000000000687947 */ /* 0x000fea0003800000 */
.L_x_10717:
        /* <DEDUP_REMOVED lines=15> */
.L_x_10716:
        /* <DEDUP_REMOVED lines=8> */
.L_x_10714:
[----:B------:R-:W-:Y:S01]  /*8a00*/  PLOP3.LUT P0, PT, PT, PT, PT, 0x80, 0x0 ;  /* 0x000000000000781c */ /* 0x000fe20003f0f070 */
[----:B------:R-:W-:Y:S01]  /*8a10*/  FMUL.FTZ R25, R25, 16777216 ;  /* 0x4b80000019197820 */ /* 0x000fe20000410000 */
[----:B------:R-:W-:-:S11]  /*8a20*/  FMUL.FTZ R24, R24, 16777216 ;  /* 0x4b80000018187820 */ /* 0x000fd60000410000 */
.L_x_10715:
[----:B------:R-:W-:Y:S05]  /*8a30*/  BSYNC B0 ;  /* 0x0000000000007941 */ /* 0x000fea0003800000 */
.L_x_10713:
        /* <DEDUP_REMOVED lines=33> */
.L_x_10726:
        /* <DEDUP_REMOVED lines=28> */
.L_x_10725:
        /* <DEDUP_REMOVED lines=20> */
.L_x_10730:
[----:B------:R-:W-:Y:S05]  /*8f50*/  BSYNC B4 ;  /* 0x0000000000047941 */ /* 0x000fea0003800000 */
.L_x_10729:
        /* <DEDUP_REMOVED lines=18> */
.L_x_10732:
[----:B------:R-:W-:Y:S02]  /*9080*/  ISETP.GE.AND P0, PT, R24, RZ, PT ;  /* 0x000000ff1800720c */ /* 0x000fe40003f06270 */
[----:B------:R-:W-:-:S11]  /*9090*/  MOV R3, 0x3fd774eb ;  /* 0x3fd774eb00037802 */ /* 0x000fd60000000f00 */
[----:B------:R-:W-:-:S04]  /*90a0*/  @P0 FFMA.FTZ R0, R3, 0.93318945169448852539, -R0 ;  /* 0x3f6ee58103000823 */ /* 0x000fc80000010800 */
[----:B------:R-:W-:-:S07]  /*90b0*/  @!P0 FFMA.FTZ R0, R3, 0.93318945169448852539, R0 ;  /* 0x3f6ee58103008823 */ /* 0x000fce0000010000 */
.L_x_10733:
[----:B------:R-:W-:Y:S05]  /*90c0*/  BSYNC B0 ;  /* 0x0000000000007941 */ /* 0x000fea0003800000 */
.L_x_10731:
        /* <DEDUP_REMOVED lines=11> */
.L_x_10728:
        /* <DEDUP_REMOVED lines=17> */
.L_x_10735:
[----:B------:R-:W-:Y:S05]  /*9290*/  BSYNC B4 ;  /* 0x0000000000047941 */ /* 0x000fea0003800000 */
.L_x_10734:
        /* <DEDUP_REMOVED lines=18> */
.L_x_10737:
[----:B------:R-:W-:Y:S02]  /*93c0*/  ISETP.GE.AND P0, PT, R24, RZ, PT ;  /* 0x000000ff1800720c */ /* 0x000fe40003f06270 */
[----:B------:R-:W-:-:S11]  /*93d0*/  MOV R3, 0x3fd774eb ;  /* 0x3fd774eb00037802 */ /* 0x000fd60000000f00 */
[----:B------:R-:W-:-:S04]  /*93e0*/  @P0 FFMA.FTZ R0, R3, 0.93318945169448852539, -R0 ;  /* 0x3f6ee58103000823 */ /* 0x000fc80000010800 */
[----:B------:R-:W-:-:S07]  /*93f0*/  @!P0 FFMA.FTZ R0, R3, 0.93318945169448852539, R0 ;  /* 0x3f6ee58103008823 */ /* 0x000fce0000010000 */
.L_x_10738:
[----:B------:R-:W-:Y:S05]  /*9400*/  BSYNC B0 ;  /* 0x0000000000007941 */ /* 0x000fea0003800000 */
.L_x_10736:
        /* <DEDUP_REMOVED lines=10> */
.L_x_10727:
[----:B------:R-:W-:Y:S05]  /*94b0*/  BSYNC B3 ;  /* 0x0000000000037941 */ /* 0x000fea0003800000 */
.L_x_10724:
[----:B------:R-:W-:-:S13]  /*94c0*/  ISETP.NE.AND P0, PT, R11, RZ, PT ;  /* 0x000000ff0b00720c */ /* 0x000fda0003f05270 */
[----:B-1----:R-:W-:Y:S01]  /*94d0*/  @!P0 FADD.FTZ R10, -R10, -RZ ;  /* 0x800000ff0a0a8221 */ /* 0x002fe20000010100 */
[----:B------:R-:W-:Y:S06]  /*94e0*/  BRA `(.L_x_10739) ;  /* 0x0000000c006c7947 */ /* 0x000fec0003800000 */
.L_x_10702:
[----:B------:R-:W-:Y:S01]  /*94f0*/  FADD.FTZ R0, -R26, 6.1232342629258392722e-17 ;  /* 0x248d31321a007421 */ /* 0x000fe20000010100 */
[----:B------:R-:W-:-:S03]  /*9500*/  FADD.FTZ R10, -R27, -RZ ;  /* 0x800000ff1b0a7221 */ /* 0x000fc60000010100 */
[----:B------:R-:W-:Y:S01]  /*9510*/  FADD.FTZ R0, R0, 1.5707963705062866211 ;  /* 0x3fc90fdb00007421 */ /* 0x000fe20000010000 */
[----:B------:R-:W-:Y:S06]  /*9520*/  BRA `(.L_x_10739) ;  /* 0x0000000c005c7947 */ /* 0x000fec0003800000 */
.L_x_10701:
[----:B------:R-:W-:Y:S01]  /*9530*/  MOV R0, RZ ;  /* 0x000000ff00007202 */ /* 0x000fe20000000f00 */
[----:B------:R-:W-:Y:S01]  /*9540*/  FADD.FTZ R10, -R27, -RZ ;  /* 0x800000ff1b0a7221 */ /* 0x000fe20000010100 */
[----:B------:R-:W-:Y:S06]  /*9550*/  BRA `(.L_x_10739) ;  /* 0x0000000c00507947 */ /* 0x000fec0003800000 */
.L_x_10700:
        /* <DEDUP_REMOVED lines=23> */
[----:B--2---:R-:W-:Y:S05]  /*96d0*/  CALL.REL.NOINC `($__internal_19_$__cuda_sm3x_div_rn_ftz_f32_slowpath) ;  /* 0x00000200000c7944 */ /* 0x004fea0003c00000 */
.L_x_10744:
[----:B------:R-:W-:Y:S05]  /*96e0*/  BSYNC B4 ;  /* 0x0000000000047941 */ /* 0x000fea0003800000 */
.L_x_10743:
        /* <DEDUP_REMOVED lines=18> */
.L_x_10746:
[----:B------:R-:W-:Y:S02]  /*9810*/  ISETP.GE.AND P0, PT, R26, RZ, PT ;  /* 0x000000ff1a00720c */ /* 0x000fe40003f06270 */
[----:B------:R-:W-:-:S11]  /*9820*/  MOV R3, 0x3fd774eb ;  /* 0x3fd774eb00037802 */ /* 0x000fd60000000f00 */
[----:B------:R-:W-:-:S04]  /*9830*/  @P0 FFMA.FTZ R0, R3, 0.93318945169448852539, -R0 ;  /* 0x3f6ee58103000823 */ /* 0x000fc80000010800 */
[----:B------:R-:W-:-:S07]  /*9840*/  @!P0 FFMA.FTZ R0, R3, 0.93318945169448852539, R0 ;  /* 0x3f6ee58103008823 */ /* 0x000fce0000010000 */
.L_x_10747:
[----:B------:R-:W-:Y:S05]  /*9850*/  BSYNC B0 ;  /* 0x0000000000007941 */ /* 0x000fea0003800000 */
.L_x_10745:
        /* <DEDUP_REMOVED lines=13> */
.L_x_10742:
        /* <DEDUP_REMOVED lines=12> */
.L_x_10750:
[----:B------:R-:W-:Y:S05]  /*99f0*/  BSYNC B4 ;  /* 0x0000000000047941 */ /* 0x000fea0003800000 */
.L_x_10749:
        /* <DEDUP_REMOVED lines=18> */
.L_x_10752:
[----:B------:R-:W-:Y:S02]  /*9b20*/  ISETP.GE.AND P0, PT, R26, RZ, PT ;  /* 0x000000ff1a00720c */ /* 0x000fe40003f06270 */
[----:B------:R-:W-:-:S11]  /*9b30*/  MOV R3, 0x3fd774eb ;  /* 0x3fd774eb00037802 */ /* 0x000fd60000000f00 */
[----:B------:R-:W-:-:S04]  /*9b40*/  @P0 FFMA.FTZ R0, R3, 0.93318945169448852539, -R0 ;  /* 0x3f6ee58103000823 */ /* 0x000fc80000010800 */
[----:B------:R-:W-:-:S07]  /*9b50*/  @!P0 FFMA.FTZ R0, R3, 0.93318945169448852539, R0 ;  /* 0x3f6ee58103008823 */ /* 0x000fce0000010000 */
.L_x_10753:
[----:B------:R-:W-:Y:S05]  /*9b60*/  BSYNC B0 ;  /* 0x0000000000007941 */ /* 0x000fea0003800000 */
.L_x_10751:
        /* <DEDUP_REMOVED lines=27> */
.L_x_10741:
        /* <DEDUP_REMOVED lines=33> */
.L_x_10755:
[----:B------:R-:W-:Y:S05]  /*9f30*/  BSYNC B4 ;  /* 0x0000000000047941 */ /* 0x000fea0003800000 */
.L_x_10754:
        /* <DEDUP_REMOVED lines=18> */
.L_x_10757:
[----:B------:R-:W-:Y:S02]  /*a060*/  ISETP.GE.AND P0, PT, R26, RZ, PT ;  /* 0x000000ff1a00720c */ /* 0x000fe40003f06270 */
[----:B------:R-:W-:-:S11]  /*a070*/  MOV R3, 0x3fd774eb ;  /* 0x3fd774eb00037802 */ /* 0x000fd60000000f00 */
[----:B------:R-:W-:-:S04]  /*a080*/  @P0 FFMA.FTZ R0, R3, 0.93318945169448852539, -R0 ;  /* 0x3f6ee58103000823 */ /* 0x000fc80000010800 */
[----:B------:R-:W-:-:S07]  /*a090*/  @!P0 FFMA.FTZ R0, R3, 0.93318945169448852539, R0 ;  /* 0x3f6ee58103008823 */ /* 0x000fce0000010000 */
.L_x_10758:
[----:B------:R-:W-:Y:S05]  /*a0a0*/  BSYNC B0 ;  /* 0x0000000000007941 */ /* 0x000fea0003800000 */
.L_x_10756:
        /* <DEDUP_REMOVED lines=10> */
.L_x_10748:
[----:B------:R-:W-:Y:S05]  /*a150*/  BSYNC B3 ;  /* 0x0000000000037941 */ /* 0x000fea0003800000 */
.L_x_10740:
[----:B------:R-:W-:Y:S01]  /*a160*/  ISETP.NE.AND P0, PT, R11, RZ, PT ;  /* 0x000000ff0b00720c */ /* 0x000fe20003f05270 */
[----:B------:R-:W-:Y:S01]  /*a170*/  FADD.FTZ R10, R32, 0.69314718246459960938 ;  /* 0x3f317218200a7421 */ /* 0x000fe20000010000 */
[----:B------:R-:W-:-:S11]  /*a180*/  FADD.FTZ R0, |R0|, -RZ ;  /* 0x800000ff00007221 */ /* 0x000fd60000010200 */
[----:B------:R-:W-:Y:S01]  /*a190*/  @!P0 FADD.FTZ R10, -R10, -RZ ;  /* 0x800000ff0a0a8221 */ /* 0x000fe20000010100 */
[----:B------:R-:W-:Y:S06]  /*a1a0*/  BRA `(.L_x_10739) ;  /* 0x00000000003c7947 */ /* 0x000fec0003800000 */
.L_x_10699:
        /* <DEDUP_REMOVED lines=15> */
.L_x_10739:
[----:B------:R-:W-:Y:S05]  /*a2a0*/  BSYNC B2 ;  /* 0x0000000000027941 */ /* 0x000fea0003800000 */
.L_x_10698:
        /* <DEDUP_REMOVED lines=10> */
.L_x_10760:
[----:B------:R-:W-:Y:S02]  /*a350*/  FSETP.GTU.FTZ.AND P0, PT, R3, +INF , PT ;  /* 0x7f8000000300780b */ /* 0x000fe40003f1c000 */
[----:B---34-:R-:W-:-:S11]  /*a360*/  MOV R11, R0 ;  /* 0x00000000000b7202 */ /* 0x018fd60000000f00 */
[----:B------:R-:W-:-:S07]  /*a370*/  @!P0 MOV R10, R3 ;  /* 0x00000003000a8202 */ /* 0x000fce0000000f00 */
.L_x_10761:
[----:B------:R-:W-:Y:S05]  /*a380*/  BSYNC B0 ;  /* 0x0000000000007941 */ /* 0x000fea0003800000 */
.L_x_10759:
        /* <DEDUP_REMOVED lines=108> */
.L_x_10770:
        /* <DEDUP_REMOVED lines=10> */
.L_x_10772:
[----:B------:R-:W-:-:S04]  /*aaf0*/  FADD.FTZ R4, -R0, R5 ;  /* 0x0000000500047221 */ /* 0x000fc80000010100 */
[----:B------:R-:W-:-:S07]  /*ab00*/  FMUL.FTZ R4, R4, 0.5 ;  /* 0x3f00000004047820 */ /* 0x000fce0000410000 */
.L_x_10773:
[----:B------:R-:W-:Y:S05]  /*ab10*/  BSYNC B1 ;  /* 0x0000000000017941 */ /* 0x000fea0003800000 */
.L_x_10771:
        /* <DEDUP_REMOVED lines=11> */
.L_x_10775:
[----:B------:R-:W-:-:S04]  /*abd0*/  FADD.FTZ R7, R6, -R7 ;  /* 0x8000000706077221 */ /* 0x000fc80000010000 */
[----:B------:R-:W-:-:S07]  /*abe0*/  FMUL.FTZ R7, R7, 0.5 ;  /* 0x3f00000007077820 */ /* 0x000fce0000410000 */
.L_x_10776:
[----:B------:R-:W-:Y:S05]  /*abf0*/  BSYNC B1 ;  /* 0x0000000000017941 */ /* 0x000fea0003800000 */
.L_x_10774:
        /* <DEDUP_REMOVED lines=35> */
.L_x_10769:
[----:B------:R0:W1:Y:S02]  /*ae30*/  MUFU.SQRT R24, R33 ;  /* 0x0000002100187308 */ /* 0x0000640000002000 */
.L_x_10768:
[----:B------:R-:W-:Y:S05]  /*ae40*/  BSYNC B0 ;  /* 0x0000000000007941 */ /* 0x000fea0003800000 */
.L_x_10767:
        /* <DEDUP_REMOVED lines=24> */
.L_x_10783:
[----:B------:R-:W-:-:S04]  /*afd0*/  FADD.FTZ R0, -R0, R5 ;  /* 0x0000000500007221 */ /* 0x000fc80000010100 */
[----:B------:R-:W-:-:S07]  /*afe0*/  FMUL.FTZ R0, R0, 0.5 ;  /* 0x3f00000000007820 */ /* 0x000fce0000410000 */
.L_x_10784:
[----:B------:R-:W-:Y:S05]  /*aff0*/  BSYNC B1 ;  /* 0x0000000000017941 */ /* 0x000fea0003800000 */
.L_x_10782:
        /* <DEDUP_REMOVED lines=10> */
.L_x_10786:
[----:B------:R-:W-:-:S04]  /*b0a0*/  FADD.FTZ R3, -R3, R6 ;  /* 0x0000000603037221 */ /* 0x000fc80000010100 */
[----:B------:R-:W-:-:S07]  /*b0b0*/  FMUL.FTZ R3, R3, 0.5 ;  /* 0x3f00000003037820 */ /* 0x000fce0000410000 */
.L_x_10787:
[----:B------:R-:W-:Y:S05]  /*b0c0*/  BSYNC B1 ;  /* 0x0000000000017941 */ /* 0x000fea0003800000 */
.L_x_10785:
[----:B------:R-:W-:Y:S01]  /*b0d0*/  FADD.FTZ R0, R3, R0 ;  /* 0x0000000003007221 */ /* 0x000fe20000010000 */
[----:B------:R-:W-:Y:S01]  /*b0e0*/  FADD.FTZ R27, R26, R27 ;  /* 0x0000001b1a1b7221 */ /* 0x000fe20000010000 */
[----:B------:R-:W-:-:S03]  /*b0f0*/  PLOP3.LUT P0, PT, PT, PT, PT, 0x80, 0x0 ;  /* 0x000000000000781c */ /* 0x000fc60003f0f070 */
[----:B------:R-:W-:-:S06]  /*b100*/  FMUL.FTZ R27, R27, R0 ;  /* 0x000000001b1b7220 */ /* 0x000fcc0000410000 */
[----:B------:R-:W4:Y:S01]  /*b110*/  MUFU.SQRT R27, R27 ;  /* 0x0000001b001b7308 */ /* 0x000f220000002000 */
[----:B------:R-:W-:Y:S05]  /*b120*/  BRA `(.L_x_10779) ;  /* 0x0000000000687947 */ /* 0x000fea0003800000 */
.L_x_10781:
        /* <DEDUP_REMOVED lines=15> */
.L_x_10780:
        /* <DEDUP_REMOVED lines=8> */
.L_x_10778:
[----:B------:R-:W-:Y:S01]  /*b2a0*/  PLOP3.LUT P0, PT, PT, PT, PT, 0x80, 0x0 ;  /* 0x000000000000781c */ /* 0x000fe20003f0f070 */
[----:B------:R-:W-:Y:S01]  /*b2b0*/  FMUL.FTZ R27, R27, 16777216 ;  /* 0x4b8000001b1b7820 */ /* 0x000fe20000410000 */
[----:B------:R-:W-:-:S11]  /*b2c0*/  FMUL.FTZ R26, R26, 16777216 ;  /* 0x4b8000001a1a7820 */ /* 0x000fd60000410000 */
.L_x_10779:
[----:B------:R-:W-:Y:S05]  /*b2d0*/  BSYNC B0 ;  /* 0x0000000000007941 */ /* 0x000fea0003800000 */
.L_x_10777:
        /* <DEDUP_REMOVED lines=33> */
.L_x_10790:
        /* <DEDUP_REMOVED lines=28> */
.L_x_10789:
        /* <DEDUP_REMOVED lines=20> */
.L_x_10794:
[----:B------:R-:W-:Y:S05]  /*b7f0*/  BSYNC B4 ;  /* 0x0000000000047941 */ /* 0x000fea0003800000 */
.L_x_10793:
        /* <DEDUP_REMOVED lines=18> */
.L_x_10796:
[----:B------:R-:W-:Y:S02]  /*b920*/  ISETP.GE.AND P0, PT, R26, RZ, PT ;  /* 0x000000ff1a00720c */ /* 0x000fe40003f06270 */
[----:B------:R-:W-:-:S11]  /*b930*/  MOV R3, 0x3fd774eb ;  /* 0x3fd774eb00037802 */ /* 0x000fd60000000f00 */
[----:B------:R-:W-:-:S04]  /*b940*/  @P0 FFMA.FTZ R0, R3, 0.93318945169448852539, -R0 ;  /* 0x3f6ee58103000823 */ /* 0x000fc80000010800 */
[----:B------:R-:W-:-:S07]  /*b950*/  @!P0 FFMA.FTZ R0, R3, 0.93318945169448852539, R0 ;  /* 0x3f6ee58103008823 */ /* 0x000fce0000010000 */
.L_x_10797:
[----:B------:R-:W-:Y:S05]  /*b960*/  BSYNC B0 ;  /* 0x0000000000007941 */ /* 0x000fea0003800000 */
.L_x_10795:
        /* <DEDUP_REMOVED lines=11> */
.L_x_10792:
        /* <DEDUP_REMOVED lines=17> */
.L_x_10799:
[----:B------:R-:W-:Y:S05]  /*bb30*/  BSYNC B4 ;  /* 0x0000000000047941 */ /* 0x000fea0003800000 */
.L_x_10798:
        /* <DEDUP_REMOVED lines=18> */
.L_x_10801:
[----:B------:R-:W-:Y:S02]  /*bc60*/  ISETP.GE.AND P0, PT, R26, RZ, PT ;  /* 0x000000ff1a00720c */ /* 0x000fe40003f06270 */
[----:B------:R-:W-:-:S11]  /*bc70*/  MOV R3, 0x3fd774eb ;  /* 0x3fd774eb00037802 */ /* 0x000fd60000000f00 */
[----:B------:R-:W-:-:S04]  /*bc80*/  @P0 FFMA.FTZ R0, R3, 0.93318945169448852539, -R0 ;  /* 0x3f6ee58103000823 */ /* 0x000fc80000010800 */
[----:B------:R-:W-:-:S07]  /*bc90*/  @!P0 FFMA.FTZ R0, R3, 0.93318945169448852539, R0 ;  /* 0x3f6ee58103008823 */ /* 0x000fce0000010000 */
.L_x_10802:
[----:B------:R-:W-:Y:S05]  /*bca0*/  BSYNC B0 ;  /* 0x0000000000007941 */ /* 0x000fea0003800000 */
.L_x_10800:
        /* <DEDUP_REMOVED lines=10> */
.L_x_10791:
[----:B------:R-:W-:Y:S05]  /*bd50*/  BSYNC B3 ;  /* 0x0000000000037941 */ /* 0x000fea0003800000 */
.L_x_10788:
[----:B------:R-:W-:-:S13]  /*bd60*/  ISETP.NE.AND P0, PT, R25, RZ, PT ;  /* 0x000000ff1900720c */ /* 0x000fda0003f05270 */
[----:B-1----:R-:W-:Y:S01]  /*bd70*/  @!P0 FADD.FTZ R24, -R24, -RZ ;  /* 0x800000ff18188221 */ /* 0x002fe20000010100 */
[----:B------:R-:W-:Y:S06]  /*bd80*/  BRA `(.L_x_10803) ;  /* 0x0000000c006c7947 */ /* 0x000fec0003800000 */
.L_x_10766:
[----:B------:R-:W-:Y:S01]  /*bd90*/  FADD.FTZ R0, -R20, 6.1232342629258392722e-17 ;  /* 0x248d313214007421 */ /* 0x000fe20000010100 */
[----:B------:R-:W-:-:S03]  /*bda0*/  FADD.FTZ R24, -R21, -RZ ;  /* 0x800000ff15187221 */ /* 0x000fc60000010100 */
[----:B------:R-:W-:Y:S01]  /*bdb0*/  FADD.FTZ R0, R0, 1.5707963705062866211 ;  /* 0x3fc90fdb00007421 */ /* 0x000fe20000010000 */
[----:B------:R-:W-:Y:S06]  /*bdc0*/  BRA `(.L_x_10803) ;  /* 0x0000000c005c7947 */ /* 0x000fec0003800000 */
.L_x_10765:
[----:B------:R-:W-:Y:S01]  /*bdd0*/  MOV R0, RZ ;  /* 0x000000ff00007202 */ /* 0x000fe20000000f00 */
[----:B------:R-:W-:Y:S01]  /*bde0*/  FADD.FTZ R24, -R21, -RZ ;  /* 0x800000ff15187221 */ /* 0x000fe20000010100 */
[----:B------:R-:W-:Y:S06]  /*bdf0*/  BRA `(.L_x_10803) ;  /* 0x0000000c00507947 */ /* 0x000fec0003800000 */
.L_x_10764:
        /* <DEDUP_REMOVED lines=24> */
.L_x_10808:
[----:B------:R-:W-:Y:S05]  /*bf80*/  BSYNC B4 ;  /* 0x0000000000047941 */ /* 0x000fea0003800000 */
.L_x_10807:
        /* <DEDUP_REMOVED lines=18> */
.L_x_10810:
[----:B------:R-:W-:Y:S02]  /*c0b0*/  ISETP.GE.AND P0, PT, R20, RZ, PT ;  /* 0x000000ff1400720c */ /* 0x000fe40003f06270 */
[----:B------:R-:W-:-:S11]  /*c0c0*/  MOV R3, 0x3fd774eb ;  /* 0x3fd774eb00037802 */ /* 0x000fd60000000f00 */
[----:B------:R-:W-:-:S04]  /*c0d0*/  @P0 FFMA.FTZ R0, R3, 0.93318945169448852539, -R0 ;  /* 0x3f6ee58103000823 */ /* 0x000fc80000010800 */
[----:B------:R-:W-:-:S07]  /*c0e0*/  @!P0 FFMA.FTZ R0, R3, 0.93318945169448852539, R0 ;  /* 0x3f6ee58103008823 */ /* 0x000fce0000010000 */
.L_x_10811:
[----:B------:R-:W-:Y:S05]  /*c0f0*/  BSYNC B0 ;  /* 0x0000000000007941 */ /* 0x000fea0003800000 */
.L_x_10809:
        /* <DEDUP_REMOVED lines=13> */
.L_x_10806:
        /* <DEDUP_REMOVED lines=12> */
.L_x_10814:
[----:B------:R-:W-:Y:S05]  /*c290*/  BSYNC B4 ;  /* 0x0000000000047941 */ /* 0x000fea0003800000 */
.L_x_10813:
        /* <DEDUP_REMOVED lines=18> */
.L_x_10816:
[----:B------:R-:W-:Y:S02]  /*c3c0*/  ISETP.GE.AND P0, PT, R20, RZ, PT ;  /* 0x000000ff1400720c */ /* 0x000fe40003f06270 */
[----:B------:R-:W-:-:S11]  /*c3d0*/  MOV R3, 0x3fd774eb ;  /* 0x3fd774eb00037802 */ /* 0x000fd60000000f00 */
[----:B------:R-:W-:-:S04]  /*c3e0*/  @P0 FFMA.FTZ R0, R3, 0.93318945169448852539, -R0 ;  /* 0x3f6ee58103000823 */ /* 0x000fc80000010800 */
[----:B------:R-:W-:-:S07]  /*c3f0*/  @!P0 FFMA.FTZ R0, R3, 0.93318945169448852539, R0 ;  /* 0x3f6ee58103008823 */ /* 0x000fce0000010000 */
.L_x_10817:
[----:B------:R-:W-:Y:S05]  /*c400*/  BSYNC B0 ;  /* 0x0000000000007941 */ /* 0x000fea0003800000 */
.L_x_10815:
        /* <DEDUP_REMOVED lines=27> */
.L_x_10805:
        /* <DEDUP_REMOVED lines=33> */
.L_x_10819:
[----:B------:R-:W-:Y:S05]  /*c7d0*/  BSYNC B4 ;  /* 0x0000000000047941 */ /* 0x000fea0003800000 */
.L_x_10818:
        /* <DEDUP_REMOVED lines=18> */
.L_x_10821:
[----:B------:R-:W-:Y:S02]  /*c900*/  ISETP.GE.AND P0, PT, R20, RZ, PT ;  /* 0x000000ff1400720c */ /* 0x000fe40003f06270 */
[----:B------:R-:W-:-:S11]  /*c910*/  MOV R3, 0x3fd774eb ;  /* 0x3fd774eb00037802 */ /* 0x000fd60000000f00 */
[----:B------:R-:W-:-:S04]  /*c920*/  @P0 FFMA.FTZ R0, R3, 0.93318945169448852539, -R0 ;  /* 0x3f6ee58103000823 */ /* 0x000fc80000010800 */
[----:B------:R-:W-:-:S07]  /*c930*/  @!P0 FFMA.FTZ R0, R3, 0.93318945169448852539, R0 ;  /* 0x3f6ee58103008823 */ /* 0x000fce0000010000 */
.L_x_10822:
[----:B------:R-:W-:Y:S05]  /*c940*/  BSYNC B0 ;  /* 0x0000000000007941 */ /* 0x000fea0003800000 */
.L_x_10820:
        /* <DEDUP_REMOVED lines=10> */
.L_x_10812:
[----:B------:R-:W-:Y:S05]  /*c9f0*/  BSYNC B3 ;  /* 0x0000000000037941 */ /* 0x000fea0003800000 */
.L_x_10804:
[----:B------:R-:W-:Y:S01]  /*ca00*/  ISETP.NE.AND P0, PT, R25, RZ, PT ;  /* 0x000000ff1900720c */ /* 0x000fe20003f05270 */
[----:B------:R-:W-:Y:S01]  /*ca10*/  FADD.FTZ R24, R32, 0.69314718246459960938 ;  /* 0x3f31721820187421 */ /* 0x000fe20000010000 */
[----:B------:R-:W-:-:S11]  /*ca20*/  FADD.FTZ R0, |R0|, -RZ ;  /* 0x800000ff00007221 */ /* 0x000fd60000010200 */
[----:B------:R-:W-:Y:S01]  /*ca30*/  @!P0 FADD.FTZ R24, -R24, -RZ ;  /* 0x800000ff18188221 */ /* 0x000fe20000010100 */
[----:B------:R-:W-:Y:S06]  /*ca40*/  BRA `(.L_x_10803) ;  /* 0x00000000003c7947 */ /* 0x000fec0003800000 */
.L_x_10763:
        /* <DEDUP_REMOVED lines=15> */
.L_x_10803:
[----:B------:R-:W-:Y:S05]  /*cb40*/  BSYNC B2 ;  /* 0x0000000000027941 */ /* 0x000fea0003800000 */
.L_x_10762:
        /* <DEDUP_REMOVED lines=10> */
.L_x_10824:
[----:B------:R-:W-:Y:S02]  /*cbf0*/  FSETP.GTU.FTZ.AND P0, PT, R3, +INF , PT ;  /* 0x7f8000000300780b */ /* 0x000fe40003f1c000 */
[----:B------:R-:W-:-:S11]  /*cc00*/  MOV R25, R0 ;  /* 0x0000000000197202 */ /* 0x000fd60000000f00 */
[----:B------:R-:W-:-:S07]  /*cc10*/  @!P0 MOV R24, R3 ;  /* 0x0000000300188202 */ /* 0x000fce0000000f00 */
.L_x_10825:
[----:B------:R-:W-:Y:S05]  /*cc20*/  BSYNC B0 ;  /* 0x0000000000007941 */ /* 0x000fea0003800000 */
.L_x_10823:
        /* <DEDUP_REMOVED lines=108> */
.L_x_10834:
        /* <DEDUP_REMOVED lines=10> */
.L_x_10836:
[----:B------:R-:W-:-:S04]  /*d390*/  FADD.FTZ R4, -R0, R5 ;  /* 0x0000000500047221 */ /* 0x000fc80000010100 */
[----:B------:R-:W-:-:S07]  /*d3a0*/  FMUL.FTZ R4, R4, 0.5 ;  /* 0x3f00000004047820 */ /* 0x000fce0000410000 */
.L_x_10837:
[----:B------:R-:W-:Y:S05]  /*d3b0*/  BSYNC B1 ;  /* 0x0000000000017941 */ /* 0x000fea0003800000 */
.L_x_10835:
        /* <DEDUP_REMOVED lines=11> */
.L_x_10839:
[----:B------:R-:W-:-:S04]  /*d470*/  FADD.FTZ R7, R6, -R7 ;  /* 0x8000000706077221 */ /* 0x000fc80000010000 */
[----:B------:R-:W-:-:S07]  /*d480*/  FMUL.FTZ R7, R7, 0.5 ;  /* 0x3f00000007077820 */ /* 0x000fce0000410000 */
.L_x_10840:
[----:B------:R-:W-:Y:S05]  /*d490*/  BSYNC B1 ;  /* 0x0000000000017941 */ /* 0x000fea0003800000 */
.L_x_10838:
        /* <DEDUP_REMOVED lines=35> */
.L_x_10833:
[----:B------:R0:W1:Y:S02]  /*d6d0*/  MUFU.SQRT R20, R33 ;  /* 0x0000002100147308 */ /* 0x0000640000002000 */
.L_x_10832:
[----:B------:R-:W-:Y:S05]  /*d6e0*/  BSYNC B0 ;  /* 0x0000000000007941 */ /* 0x000fea0003800000 */
.L_x_10831:
        /* <DEDUP_REMOVED lines=24> */
.L_x_10847:
[----:B------:R-:W-:-:S04]  /*d870*/  FADD.FTZ R0, -R0, R5 ;  /* 0x0000000500007221 */ /* 0x000fc80000010100 */
[----:B------:R-:W-:-:S07]  /*d880*/  FMUL.FTZ R0, R0, 0.5 ;  /* 0x3f00000000007820 */ /* 0x000fce0000410000 */
.L_x_10848:
[----:B------:R-:W-:Y:S05]  /*d890*/  BSYNC B1 ;  /* 0x0000000000017941 */ /* 0x000fea0003800000 */
.L_x_10846:
        /* <DEDUP_REMOVED lines=10> */
.L_x_10850:
[----:B------:R-:W-:-:S04]  /*d940*/  FADD.FTZ R3, -R3, R6 ;  /* 0x0000000603037221 */ /* 0x000fc80000010100 */
[----:B------:R-:W-:-:S07]  /*d950*/  FMUL.FTZ R3, R3, 0.5 ;  /* 0x3f00000003037820 */ /* 0x000fce0000410000 */
.L_x_10851:
[----:B------:R-:W-:Y:S05]  /*d960*/  BSYNC B1 ;  /* 0x0000000000017941 */ /* 0x000fea0003800000 */
.L_x_10849:
[----:B------:R-:W-:Y:S01]  /*d970*/  FADD.FTZ R0, R3, R0 ;  /* 0x0000000003007221 */ /* 0x000fe20000010000 */
[----:B------:R-:W-:Y:S01]  /*d980*/  FADD.FTZ R27, R26, R27 ;  /* 0x0000001b1a1b7221 */ /* 0x000fe20000010000 */
[----:B------:R-:W-:-:S03]  /*d990*/  PLOP3.LUT P0, PT, PT, PT, PT, 0x80, 0x0 ;  /* 0x000000000000781c */ /* 0x000fc60003f0f070 */
[----:B------:R-:W-:-:S06]  /*d9a0*/  FMUL.FTZ R27, R27, R0 ;  /* 0x000000001b1b7220 */ /* 0x000fcc0000410000 */
[----:B------:R-:W4:Y:S01]  /*d9b0*/  MUFU.SQRT R27, R27 ;  /* 0x0000001b001b7308 */ /* 0x000f220000002000 */
[----:B------:R-:W-:Y:S05]  /*d9c0*/  BRA `(.L_x_10843) ;  /* 0x0000000000687947 */ /* 0x000fea0003800000 */
.L_x_10845:
        /* <DEDUP_REMOVED lines=15> */
.L_x_10844:
        /* <DEDUP_REMOVED lines=8> */
.L_x_10842:
[----:B------:R-:W-:Y:S01]  /*db40*/  PLOP3.LUT P0, PT, PT, PT, PT, 0x80, 0x0 ;  /* 0x000000000000781c */ /* 0x000fe20003f0f070 */
[----:B------:R-:W-:Y:S01]  /*db50*/  FMUL.FTZ R27, R27, 16777216 ;  /* 0x4b8000001b1b7820 */ /* 0x000fe20000410000 */
[----:B------:R-:W-:-:S11]  /*db60*/  FMUL.FTZ R26, R26, 16777216 ;  /* 0x4b8000001a1a7820 */ /* 0x000fd60000410000 */
.L_x_10843:
[----:B------:R-:W-:Y:S05]  /*db70*/  BSYNC B0 ;  /* 0x0000000000007941 */ /* 0x000fea0003800000 */
.L_x_10841:
        /* <DEDUP_REMOVED lines=33> */
.L_x_10854:
        /* <DEDUP_REMOVED lines=28> */
.L_x_10853:
        /* <DEDUP_REMOVED lines=20> */
.L_x_10858:
[----:B------:R-:W-:Y:S05]  /*e090*/  BSYNC B4 ;  /* 0x0000000000047941 */ /* 0x000fea0003800000 */
.L_x_10857:
        /* <DEDUP_REMOVED lines=18> */
.L_x_10860:
[----:B------:R-:W-:Y:S02]  /*e1c0*/  ISETP.GE.AND P0, PT, R26, RZ, PT ;  /* 0x000000ff1a00720c */ /* 0x000fe40003f06270 */
[----:B------:R-:W-:-:S11]  /*e1d0*/  MOV R3, 0x3fd774eb ;  /* 0x3fd774eb00037802 */ /* 0x000fd60000000f00 */
[----:B------:R-:W-:-:S04]  /*e1e0*/  @P0 FFMA.FTZ R0, R3, 0.93318945169448852539, -R0 ;  /* 0x3f6ee58103000823 */ /* 0x000fc80000010800 */
[----:B------:R-:W-:-:S07]  /*e1f0*/  @!P0 FFMA.FTZ R0, R3, 0.93318945169448852539, R0 ;  /* 0x3f6ee58103008823 */ /* 0x000fce0000010000 */
.L_x_10861:
[----:B------:R-:W-:Y:S05]  /*e200*/  BSYNC B0 ;  /* 0x0000000000007941 */ /* 0x000fea0003800000 */
.L_x_10859:
        /* <DEDUP_REMOVED lines=11> */
.L_x_10856:
        /* <DEDUP_REMOVED lines=17> */
.L_x_10863:
[----:B------:R-:W-:Y:S05]  /*e3d0*/  BSYNC B4 ;  /* 0x0000000000047941 */ /* 0x000fea0003800000 */
.L_x_10862:
        /* <DEDUP_REMOVED lines=18> */
.L_x_10865:
[----:B------:R-:W-:Y:S02]  /*e500*/  ISETP.GE.AND P0, PT, R26, RZ, PT ;  /* 0x000000ff1a00720c */ /* 0x000fe40003f06270 */
[----:B------:R-:W-:-:S11]  /*e510*/  MOV R3, 0x3fd774eb ;  /* 0x3fd774eb00037802 */ /* 0x000fd60000000f00 */
[----:B------:R-:W-:-:S04]  /*e520*/  @P0 FFMA.FTZ R0, R3, 0.93318945169448852539, -R0 ;  /* 0x3f6ee58103000823 */ /* 0x000fc80000010800 */
[----:B------:R-:W-:-:S07]  /*e530*/  @!P0 FFMA.FTZ R0, R3, 0.93318945169448852539, R0 ;  /* 0x3f6ee58103008823 */ /* 0x000fce0000010000 */
.L_x_10866:
[----:B------:R-:W-:Y:S05]  /*e540*/  BSYNC B0 ;  /* 0x0000000000007941 */ /* 0x000fea0003800000 */
.L_x_10864:
        /* <DEDUP_REMOVED lines=10> */
.L_x_10855:
[----:B------:R-:W-:Y:S05]  /*e5f0*/  BSYNC B3 ;  /* 0x0000000000037941 */ /* 0x000fea0003800000 */
.L_x_10852:
[----:B------:R-:W-:-:S13]  /*e600*/  ISETP.NE.AND P0, PT, R21, RZ, PT ;  /* 0x000000ff1500720c */ /* 0x000fda0003f05270 */
[----:B-1----:R-:W-:-:S05]  /*e610*/  @!P0 FADD.FTZ R20, -R20, -RZ ;  /* 0x800000ff14148221 */ /* 0x002fca0000010100 */
[----:B------:R-:W-:Y:S01]  /*e620*/  MOV R26, R20 ;  /* 0x00000014001a7202 */ /* 0x000fe20000000f00 */
[----:B------:R-:W-:Y:S06]  /*e630*/  BRA `(.L_x_10867) ;  /* 0x0000000c006c7947 */ /* 0x000fec0003800000 */
.L_x_10830:
[----:B------:R-:W-:Y:S01]  /*e640*/  FADD.FTZ R0, -R22, 6.1232342629258392722e-17 ;  /* 0x248d313216007421 */ /* 0x000fe20000010100 */
[----:B------:R-:W-:-:S03]  /*e650*/  FADD.FTZ R26, -R23, -RZ ;  /* 0x800000ff171a7221 */ /* 0x000fc60000010100 */
[----:B------:R-:W-:Y:S01]  /*e660*/  FADD.FTZ R0, R0, 1.5707963705062866211 ;  /* 0x3fc90fdb00007421 */ /* 0x000fe20000010000 */
[----:B------:R-:W-:Y:S06]  /*e670*/  BRA `(.L_x_10867) ;  /* 0x0000000c005c7947 */ /* 0x000fec0003800000 */
.L_x_10829:
[----:B------:R-:W-:Y:S01]  /*e680*/  HFMA2.MMA R0, -RZ, RZ, 0, 0 ;  /* 0x00000000ff007435 */ /* 0x000fe200000001ff */
[----:B------:R-:W-:Y:S01]  /*e690*/  FADD.FTZ R26, -R23, -RZ ;  /* 0x800000ff171a7221 */ /* 0x000fe20000010100 */
[----:B------:R-:W-:Y:S09]  /*e6a0*/  BRA `(.L_x_10867) ;  /* 0x0000000c00507947 */ /* 0x000ff20003800000 */
.L_x_10828:
        /* <DEDUP_REMOVED lines=24> */
.L_x_10872:
[----:B------:R-:W-:Y:S05]  /*e830*/  BSYNC B4 ;  /* 0x0000000000047941 */ /* 0x000fea0003800000 */
.L_x_10871:
        /* <DEDUP_REMOVED lines=18> */
.L_x_10874:
[----:B------:R-:W-:Y:S02]  /*e960*/  ISETP.GE.AND P0, PT, R22, RZ, PT ;  /* 0x000000ff1600720c */ /* 0x000fe40003f06270 */
[----:B------:R-:W-:-:S11]  /*e970*/  MOV R3, 0x3fd774eb ;  /* 0x3fd774eb00037802 */ /* 0x000fd60000000f00 */
[----:B------:R-:W-:-:S04]  /*e980*/  @P0 FFMA.FTZ R0, R3, 0.93318945169448852539, -R0 ;  /* 0x3f6ee58103000823 */ /* 0x000fc80000010800 */
[----:B------:R-:W-:-:S07]  /*e990*/  @!P0 FFMA.FTZ R0, R3, 0.93318945169448852539, R0 ;  /* 0x3f6ee58103008823 */ /* 0x000fce0000010000 */
.L_x_10875:
[----:B------:R-:W-:Y:S05]  /*e9a0*/  BSYNC B0 ;  /* 0x0000000000007941 */ /* 0x000fea0003800000 */
.L_x_10873:
        /* <DEDUP_REMOVED lines=13> */
.L_x_10870:
        /* <DEDUP_REMOVED lines=12> */
.L_x_10878:
[----:B------:R-:W-:Y:S05]  /*eb40*/  BSYNC B4 ;  /* 0x0000000000047941 */ /* 0x000fea0003800000 */
.L_x_10877:
        /* <DEDUP_REMOVED lines=18> */
.L_x_10880:
[----:B------:R-:W-:Y:S02]  /*ec70*/  ISETP.GE.AND P0, PT, R22, RZ, PT ;  /* 0x000000ff1600720c */ /* 0x000fe40003f06270 */
[----:B------:R-:W-:-:S11]  /*ec80*/  MOV R3, 0x3fd774eb ;  /* 0x3fd774eb00037802 */ /* 0x000fd60000000f00 */
[----:B------:R-:W-:-:S04]  /*ec90*/  @P0 FFMA.FTZ R0, R3, 0.93318945169448852539, -R0 ;  /* 0x3f6ee58103000823 */ /* 0x000fc80000010800 */
[----:B------:R-:W-:-:S07]  /*eca0*/  @!P0 FFMA.FTZ R0, R3, 0.93318945169448852539, R0 ;  /* 0x3f6ee58103008823 */ /* 0x000fce0000010000 */
.L_x_10881:
[----:B------:R-:W-:Y:S05]  /*ecb0*/  BSYNC B0 ;  /* 0x0000000000007941 */ /* 0x000fea0003800000 */
.L_x_10879:
        /* <DEDUP_REMOVED lines=27> */
.L_x_10869:
        /* <DEDUP_REMOVED lines=33> */
.L_x_10883:
[----:B------:R-:W-:Y:S05]  /*f080*/  BSYNC B4 ;  /* 0x0000000000047941 */ /* 0x000fea0003800000 */
.L_x_10882:
        /* <DEDUP_REMOVED lines=18> */
.L_x_10885:
[----:B------:R-:W-:Y:S02]  /*f1b0*/  ISETP.GE.AND P0, PT, R22, RZ, PT ;  /* 0x000000ff1600720c */ /* 0x000fe40003f06270 */
[----:B------:R-:W-:-:S11]  /*f1c0*/  MOV R3, 0x3fd774eb ;  /* 0x3fd774eb00037802 */ /* 0x000fd60000000f00 */
[----:B------:R-:W-:-:S04]  /*f1d0*/  @P0 FFMA.FTZ R0, R3, 0.93318945169448852539, -R0 ;  /* 0x3f6ee58103000823 */ /* 0x000fc80000010800 */
[----:B------:R-:W-:-:S07]  /*f1e0*/  @!P0 FFMA.FTZ R0, R3, 0.93318945169448852539, R0 ;  /* 0x3f6ee58103008823 */ /* 0x000fce0000010000 */
.L_x_10886:
[----:B------:R-:W-:Y:S05]  /*f1f0*/  BSYNC B0 ;  /* 0x0000000000007941 */ /* 0x000fea0003800000 */
.L_x_10884:
        /* <DEDUP_REMOVED lines=10> */
.L_x_10876:
[----:B------:R-:W-:Y:S05]  /*f2a0*/  BSYNC B3 ;  /* 0x0000000000037941 */ /* 0x000fea0003800000 */
.L_x_10868:
[----:B------:R-:W-:Y:S01]  /*f2b0*/  ISETP.NE.AND P0, PT, R21, RZ, PT ;  /* 0x000000ff1500720c */ /* 0x000fe20003f05270 */
[----:B------:R-:W-:Y:S01]  /*f2c0*/  FADD.FTZ R26, R32, 0.69314718246459960938 ;  /* 0x3f317218201a7421 */ /* 0x000fe20000010000 */
[----:B------:R-:W-:-:S11]  /*f2d0*/  FADD.FTZ R0, |R0|, -RZ ;  /* 0x800000ff00007221 */ /* 0x000fd60000010200 */
[----:B------:R-:W-:Y:S01]  /*f2e0*/  @!P0 FADD.FTZ R26, -R26, -RZ ;  /* 0x800000ff1a1a8221 */ /* 0x000fe20000010100 */
[----:B------:R-:W-:Y:S06]  /*f2f0*/  BRA `(.L_x_10867) ;  /* 0x00000000003c7947 */ /* 0x000fec0003800000 */
.L_x_10827:
        /* <DEDUP_REMOVED lines=15> */
.L_x_10867:
[----:B------:R-:W-:Y:S05]  /*f3f0*/  BSYNC B2 ;  /* 0x0000000000027941 */ /* 0x000fea0003800000 */
.L_x_10826:
        /* <DEDUP_REMOVED lines=10> */
.L_x_10888:
[----:B------:R-:W-:Y:S02]  /*f4a0*/  FSETP.GTU.FTZ.AND P0, PT, R3, +INF , PT ;  /* 0x7f8000000300780b */ /* 0x000fe40003f1c000 */
[----:B---34-:R-:W-:-:S11]  /*f4b0*/  MOV R27, R0 ;  /* 0x00000000001b7202 */ /* 0x018fd60000000f00 */
[----:B------:R-:W-:-:S07]  /*f4c0*/  @!P0 MOV R26, R3 ;  /* 0x00000003001a8202 */ /* 0x000fce0000000f00 */
.L_x_10889:
[----:B------:R-:W-:Y:S05]  /*f4d0*/  BSYNC B0 ;  /* 0x0000000000007941 */ /* 0x000fea0003800000 */
.L_x_10887:
        /* <DEDUP_REMOVED lines=108> */
.L_x_10898:
        /* <DEDUP_REMOVED lines=10> */
.L_x_10900:
[----:B------:R-:W-:-:S04]  /*fc40*/  FADD.FTZ R4, -R0, R5 ;  /* 0x0000000500047221 */ /* 0x000fc80000010100 */
[----:B------:R-:W-:-:S07]  /*fc50*/  FMUL.FTZ R4, R4, 0.5 ;  /* 0x3f00000004047820 */ /* 0x000fce0000410000 */
.L_x_10901:
[----:B------:R-:W-:Y:S05]  /*fc60*/  BSYNC B1 ;  /* 0x0000000000017941 */ /* 0x000fea0003800000 */
.L_x_10899:
        /* <DEDUP_REMOVED lines=11> */
.L_x_10903:
[----:B------:R-:W-:-:S04]  /*fd20*/  FADD.FTZ R7, R6, -R7 ;  /* 0x8000000706077221 */ /* 0x000fc80000010000 */
[----:B------:R-:W-:-:S07]  /*fd30*/  FMUL.FTZ R7, R7, 0.5 ;  /* 0x3f00000007077820 */ /* 0x000fce0000410000 */
.L_x_10904:
[----:B------:R-:W-:Y:S05]  /*fd40*/  BSYNC B1 ;  /* 0x0000000000017941 */ /* 0x000fea0003800000 */
.L_x_10902:
        /* <DEDUP_REMOVED lines=35> */
.L_x_10897:
[----:B------:R0:W1:Y:S02]  /*ff80*/  MUFU.SQRT R20, R33 ;  /* 0x0000002100147308 */ /* 0x0000640000002000 */
.L_x_10896:
[----:B------:R-:W-:Y:S05]  /*ff90*/  BSYNC B0 ;  /* 0x0000000000007941 */ /* 0x000fea0003800000 */
.L_x_10895:
        /* <DEDUP_REMOVED lines=24> */
.L_x_10911:
[----:B------:R-:W-:-:S04]  /*10120*/  FADD.FTZ R0, -R0, R5 ;  /* 0x0000000500007221 */ /* 0x000fc80000010100 */
[----:B------:R-:W-:-:S07]  /*10130*/  FMUL.FTZ R0, R0, 0.5 ;  /* 0x3f00000000007820 */ /* 0x000fce0000410000 */
.L_x_10912:
[----:B------:R-:W-:Y:S05]  /*10140*/  BSYNC B1 ;  /* 0x0000000000017941 */ /* 0x000fea0003800000 */
.L_x_10910:
        /* <DEDUP_REMOVED lines=10> */
.L_x_10914:
[----:B------:R-:W-:-:S04]  /*101f0*/  FADD.FTZ R3, -R3, R6 ;  /* 0x0000000603037221 */ /* 0x000fc80000010100 */
[----:B------:R-:W-:-:S07]  /*10200*/  FMUL.FTZ R3, R3, 0.5 ;  /* 0x3f00000003037820 */ /* 0x000fce0000410000 */
.L_x_10915:
[----:B------:R-:W-:Y:S05]  /*10210*/  BSYNC B1 ;  /* 0x0000000000017941 */ /* 0x000fea0003800000 */
.L_x_10913:
[----:B------:R-:W-:Y:S01]  /*10220*/  FADD.FTZ R0, R3, R0 ;  /* 0x0000000003007221 */ /* 0x000fe20000010000 */
[----:B------:R-:W-:Y:S01]  /*10230*/  FADD.FTZ R23, R22, R23 ;  /* 0x0000001716177221 */ /* 0x000fe20000010000 */
[----:B------:R-:W-:-:S03]  /*10240*/  PLOP3.LUT P0, PT, PT, PT, PT, 0x80, 0x0 ;  /* 0x000000000000781c */ /* 0x000fc60003f0f070 */
[----:B------:R-:W-:-:S06]  /*10250*/  FMUL.FTZ R23, R23, R0 ;  /* 0x0000000017177220 */ /* 0x000fcc0000410000 */
[----:B------:R-:W4:Y:S01]  /*10260*/  MUFU.SQRT R23, R23 ;  /* 0x0000001700177308 */ /* 0x000f220000002000 */
[----:B------:R-:W-:Y:S05]  /*10270*/  BRA `(.L_x_10907) ;  /* 0x0000000000687947 */ /* 0x000fea0003800000 */
.L_x_10909:
        /* <DEDUP_REMOVED lines=15> */
.L_x_10908:
        /* <DEDUP_REMOVED lines=8> */
.L_x_10906:
[----:B------:R-:W-:Y:S01]  /*103f0*/  PLOP3.LUT P0, PT, PT, PT, PT, 0x80, 0x0 ;  /* 0x000000000000781c */ /* 0x000fe20003f0f070 */
[----:B------:R-:W-:Y:S01]  /*10400*/  FMUL.FTZ R23, R23, 16777216 ;  /* 0x4b80000017177820 */ /* 0x000fe20000410000 */
[----:B------:R-:W-:-:S11]  /*10410*/  FMUL.FTZ R22, R22, 16777216 ;  /* 0x4b80000016167820 */ /* 0x000fd60000410000 */
.L_x_10907:
[----:B------:R-:W-:Y:S05]  /*10420*/  BSYNC B0 ;  /* 0x0000000000007941 */ /* 0x000fea0003800000 */
.L_x_10905:
        /* <DEDUP_REMOVED lines=33> */
.L_x_10918:
        /* <DEDUP_REMOVED lines=28> */
.L_x_10917:
        /* <DEDUP_REMOVED lines=20> */
.L_x_10922:
[----:B------:R-:W-:Y:S05]  /*10940*/  BSYNC B4 ;  /* 0x0000000000047941 */ /* 0x000fea0003800000 */
.L_x_10921:
        /* <DEDUP_REMOVED lines=18> */
.L_x_10924:
[----:B------:R-:W-:Y:S02]  /*10a70*/  ISETP.GE.AND P0, PT, R22, RZ, PT ;  /* 0x000000ff1600720c */ /* 0x000fe40003f06270 */
[----:B------:R-:W-:-:S11]  /*10a80*/  MOV R3, 0x3fd774eb ;  /* 0x3fd774eb00037802 */ /* 0x000fd60000000f00 */
[----:B------:R-:W-:-:S04]  /*10a90*/  @P0 FFMA.FTZ R0, R3, 0.93318945169448852539, -R0 ;  /* 0x3f6ee58103000823 */ /* 0x000fc80000010800 */
[----:B------:R-:W-:-:S07]  /*10aa0*/  @!P0 FFMA.FTZ R0, R3, 0.93318945169448852539, R0 ;  /* 0x3f6ee58103008823 */ /* 0x000fce0000010000 */
.L_x_10925:
[----:B------:R-:W-:Y:S05]  /*10ab0*/  BSYNC B0 ;  /* 0x0000000000007941 */ /* 0x000fea0003800000 */
.L_x_10923:
        /* <DEDUP_REMOVED lines=11> */
.L_x_10920:
        /* <DEDUP_REMOVED lines=17> */
.L_x_10927:
[----:B------:R-:W-:Y:S05]  /*10c80*/  BSYNC B4 ;  /* 0x0000000000047941 */ /* 0x000fea0003800000 */
.L_x_10926:
        /* <DEDUP_REMOVED lines=18> */
.L_x_10929:
[----:B------:R-:W-:Y:S02]  /*10db0*/  ISETP.GE.AND P0, PT, R22, RZ, PT ;  /* 0x000000ff1600720c */ /* 0x000fe40003f06270 */
[----:B------:R-:W-:-:S11]  /*10dc0*/  MOV R3, 0x3fd774eb ;  /* 0x3fd774eb00037802 */ /* 0x000fd60000000f00 */
[----:B------:R-:W-:-:S04]  /*10dd0*/  @P0 FFMA.FTZ R0, R3, 0.93318945169448852539, -R0 ;  /* 0x3f6ee58103000823 */ /* 0x000fc80000010800 */
[----:B------:R-:W-:-:S07]  /*10de0*/  @!P0 FFMA.FTZ R0, R3, 0.93318945169448852539, R0 ;  /* 0x3f6ee58103008823 */ /* 0x000fce0000010000 */
.L_x_10930:
[----:B------:R-:W-:Y:S05]  /*10df0*/  BSYNC B0 ;  /* 0x0000000000007941 */ /* 0x000fea0003800000 */
.L_x_10928:
        /* <DEDUP_REMOVED lines=10> */
.L_x_10919:
[----:B------:R-:W-:Y:S05]  /*10ea0*/  BSYNC B3 ;  /* 0x0000000000037941 */ /* 0x000fea0003800000 */
.L_x_10916:
[----:B------:R-:W-:-:S13]  /*10eb0*/  ISETP.NE.AND P0, PT, R21, RZ, PT ;  /* 0x000000ff1500720c */ /* 0x000fda0003f05270 */
[----:B-1----:R-:W-:Y:S01]  /*10ec0*/  @!P0 FADD.FTZ R20, -R20, -RZ ;  /* 0x800000ff14148221 */ /* 0x002fe20000010100 */
[----:B------:R-:W-:Y:S06]  /*10ed0*/  BRA `(.L_x_10931) ;  /* 0x0000000c006c7947 */ /* 0x000fec0003800000 */
.L_x_10894:
[----:B------:R-:W-:Y:S01]  /*10ee0*/  FADD.FTZ R0, -R16, 6.1232342629258392722e-17 ;  /* 0x248d313210007421 */ /* 0x000fe20000010100 */
[----:B------:R-:W-:-:S03]  /*10ef0*/  FADD.FTZ R20, -R17, -RZ ;  /* 0x800000ff11147221 */ /* 0x000fc60000010100 */
[----:B------:R-:W-:Y:S01]  /*10f00*/  FADD.FTZ R0, R0, 1.5707963705062866211 ;  /* 0x3fc90fdb00007421 */ /* 0x000fe20000010000 */
[----:B------:R-:W-:Y:S06]  /*10f10*/  BRA `(.L_x_10931) ;  /* 0x0000000c005c7947 */ /* 0x000fec0003800000 */
.L_x_10893:
[----:B------:R-:W-:Y:S01]  /*10f20*/  MOV R0, RZ ;  /* 0x000000ff00007202 */ /* 0x000fe20000000f00 */
[----:B------:R-:W-:Y:S01]  /*10f30*/  FADD.FTZ R20, -R17, -RZ ;  /* 0x800000ff11147221 */ /* 0x000fe20000010100 */
[----:B------:R-:W-:Y:S06]  /*10f40*/  BRA `(.L_x_10931) ;  /* 0x0000000c00507947 */ /* 0x000fec0003800000 */
.L_x_10892:
        /* <DEDUP_REMOVED lines=24> */
.L_x_10936:
[----:B------:R-:W-:Y:S05]  /*110d0*/  BSYNC B4 ;  /* 0x0000000000047941 */ /* 0x000fea0003800000 */
.L_x_10935:
        /* <DEDUP_REMOVED lines=18> */
.L_x_10938:
[----:B------:R-:W-:Y:S02]  /*11200*/  ISETP.GE.AND P0, PT, R16, RZ, PT ;  /* 0x000000ff1000720c */ /* 0x000fe40003f06270 */
[----:B------:R-:W-:-:S11]  /*11210*/  MOV R3, 0x3fd774eb ;  /* 0x3fd774eb00037802 */ /* 0x000fd60000000f00 */
[----:B------:R-:W-:-:S04]  /*11220*/  @P0 FFMA.FTZ R0, R3, 0.93318945169448852539, -R0 ;  /* 0x3f6ee58103000823 */ /* 0x000fc80000010800 */
[----:B------:R-:W-:-:S07]  /*11230*/  @!P0 FFMA.FTZ R0, R3, 0.93318945169448852539, R0 ;  /* 0x3f6ee58103008823 */ /* 0x000fce0000010000 */
.L_x_10939:
[----:B------:R-:W-:Y:S05]  /*11240*/  BSYNC B0 ;  /* 0x0000000000007941 */ /* 0x000fea0003800000 */
.L_x_10937:
        /* <DEDUP_REMOVED lines=13> */
.L_x_10934:
        /* <DEDUP_REMOVED lines=12> */
.L_x_10942:
[----:B------:R-:W-:Y:S05]  /*113e0*/  BSYNC B4 ;  /* 0x0000000000047941 */ /* 0x000fea0003800000 */
.L_x_10941:
        /* <DEDUP_REMOVED lines=18> */
.L_x_10944:
[----:B------:R-:W-:Y:S02]  /*11510*/  ISETP.GE.AND P0, PT, R16, RZ, PT ;  /* 0x000000ff1000720c */ /* 0x000fe40003f06270 */
[----:B------:R-:W-:-:S11]  /*11520*/  MOV R3, 0x3fd774eb ;  /* 0x3fd774eb00037802 */ /* 0x000fd60000000f00 */
[----:B------:R-:W-:-:S04]  /*11530*/  @P0 FFMA.FTZ R0, R3, 0.93318945169448852539, -R0 ;  /* 0x3f6ee58103000823 */ /* 0x000fc80000010800 */
[----:B------:R-:W-:-:S07]  /*11540*/  @!P0 FFMA.FTZ R0, R3, 0.93318945169448852539, R0 ;  /* 0x3f6ee58103008823 */ /* 0x000fce0000010000 */
.L_x_10945:
[----:B------:R-:W-:Y:S05]  /*11550*/  BSYNC B0 ;  /* 0x0000000000007941 */ /* 0x000fea0003800000 */
.L_x_10943:
        /* <DEDUP_REMOVED lines=27> */
.L_x_10933:
        /* <DEDUP_REMOVED lines=33> */
.L_x_10947:
[----:B------:R-:W-:Y:S05]  /*11920*/  BSYNC B4 ;  /* 0x0000000000047941 */ /* 0x000fea0003800000 */
.L_x_10946:
        /* <DEDUP_REMOVED lines=18> */
.L_x_10949:
[----:B------:R-:W-:Y:S02]  /*11a50*/  ISETP.GE.AND P0, PT, R16, RZ, PT ;  /* 0x000000ff1000720c */ /* 0x000fe40003f06270 */
[----:B------:R-:W-:-:S11]  /*11a60*/  MOV R3, 0x3fd774eb ;  /* 0x3fd774eb00037802 */ /* 0x000fd60000000f00 */
[----:B------:R-:W-:-:S04]  /*11a70*/  @P0 FFMA.FTZ R0, R3, 0.93318945169448852539, -R0 ;  /* 0x3f6ee58103000823 */ /* 0x000fc80000010800 */
[----:B------:R-:W-:-:S07]  /*11a80*/  @!P0 FFMA.FTZ R0, R3, 0.93318945169448852539, R0 ;  /* 0x3f6ee58103008823 */ /* 0x000fce0000010000 */
.L_x_10950:
[----:B------:R-:W-:Y:S05]  /*11a90*/  BSYNC B0 ;  /* 0x0000000000007941 */ /* 0x000fea0003800000 */
.L_x_10948:
        /* <DEDUP_REMOVED lines=10> */
.L_x_10940:
[----:B------:R-:W-:Y:S05]  /*11b40*/  BSYNC B3 ;  /* 0x0000000000037941 */ /* 0x000fea0003800000 */
.L_x_10932:
[----:B------:R-:W-:Y:S01]  /*11b50*/  ISETP.NE.AND P0, PT, R21, RZ, PT ;  /* 0x000000ff1500720c */ /* 0x000fe20003f05270 */
[----:B------:R-:W-:Y:S01]  /*11b60*/  FADD.FTZ R20, R32, 0.69314718246459960938 ;  /* 0x3f31721820147421 */ /* 0x000fe20000010000 */
[----:B------:R-:W-:-:S11]  /*11b70*/  FADD.FTZ R0, |R0|, -RZ ;  /* 0x800000ff00007221 */ /* 0x000fd60000010200 */
[----:B------:R-:W-:Y:S01]  /*11b80*/  @!P0 FADD.FTZ R20, -R20, -RZ ;  /* 0x800000ff14148221 */ /* 0x000fe20000010100 */
[----:B------:R-:W-:Y:S06]  /*11b90*/  BRA `(.L_x_10931) ;  /* 0x00000000003c7947 */ /* 0x000fec0003800000 */
.L_x_10891:
        /* <DEDUP_REMOVED lines=15> */
.L_x_10931:
[----:B------:R-:W-:Y:S05]  /*11c90*/  BSYNC B2 ;  /* 0x0000000000027941 */ /* 0x000fea0003800000 */
.L_x_10890:
        /* <DEDUP_REMOVED lines=10> */
.L_x_10952:
[----:B------:R-:W-:Y:S02]  /*11d40*/  FSETP.GTU.FTZ.AND P0, PT, R3, +INF , PT ;  /* 0x7f8000000300780b */ /* 0x000fe40003f1c000 */
[----:B------:R-:W-:-:S11]  /*11d50*/  MOV R21, R0 ;  /* 0x0000000000157202 */ /* 0x000fd60000000f00 */
[----:B------:R-:W-:-:S07]  /*11d60*/  @!P0 MOV R20, R3 ;  /* 0x0000000300148202 */ /* 0x000fce0000000f00 */
.L_x_10953:
[----:B------:R-:W-:Y:S05]  /*11d70*/  BSYNC B0 ;  /* 0x0000000000007941 */ /* 0x000fea0003800000 */
.L_x_10951:
        /* <DEDUP_REMOVED lines=108> */
.L_x_10962:
        /* <DEDUP_REMOVED lines=10> */
.L_x_10964:
[----:B------:R-:W-:-:S04]  /*124e0*/  FADD.FTZ R4, -R0, R5 ;  /* 0x0000000500047221 */ /* 0x000fc80000010100 */
[----:B------:R-:W-:-:S07]  /*124f0*/  FMUL.FTZ R4, R4, 0.5 ;  /* 0x3f00000004047820 */ /* 0x000fce0000410000 */
.L_x_10965:
[----:B------:R-:W-:Y:S05]  /*12500*/  BSYNC B1 ;  /* 0x0000000000017941 */ /* 0x000fea0003800000 */
.L_x_10963:
        /* <DEDUP_REMOVED lines=11> */
.L_x_10967:
[----:B------:R-:W-:-:S04]  /*125c0*/  FADD.FTZ R7, R6, -R7 ;  /* 0x8000000706077221 */ /* 0x000fc80000010000 */
[----:B------:R-:W-:-:S07]  /*125d0*/  FMUL.FTZ R7, R7, 0.5 ;  /* 0x3f00000007077820 */ /* 0x000fce0000410000 */
.L_x_10968:
[----:B------:R-:W-:Y:S05]  /*125e0*/  BSYNC B1 ;  /* 0x0000000000017941 */ /* 0x000fea0003800000 */
.L_x_10966:
        /* <DEDUP_REMOVED lines=35> */
.L_x_10961:
[----:B------:R0:W1:Y:S02]  /*12820*/  MUFU.SQRT R16, R33 ;  /* 0x0000002100107308 */ /* 0x0000640000002000 */
.L_x_10960:
[----:B------:R-:W-:Y:S05]  /*12830*/  BSYNC B0 ;  /* 0x0000000000007941 */ /* 0x000fea0003800000 */
.L_x_10959:
        /* <DEDUP_REMOVED lines=24> */
.L_x_10975:
[----:B------:R-:W-:-:S04]  /*129c0*/  FADD.FTZ R0, -R0, R5 ;  /* 0x0000000500007221 */ /* 0x000fc80000010100 */
[----:B------:R-:W-:-:S07]  /*129d0*/  FMUL.FTZ R0, R0, 0.5 ;  /* 0x3f00000000007820 */ /* 0x000fce0000410000 */
.L_x_10976:
[----:B------:R-:W-:Y:S05]  /*129e0*/  BSYNC B1 ;  /* 0x0000000000017941 */ /* 0x000fea0003800000 */
.L_x_10974:
        /* <DEDUP_REMOVED lines=10> */
.L_x_10978:
[----:B------:R-:W-:-:S04]  /*12a90*/  FADD.FTZ R3, -R3, R6 ;  /* 0x0000000603037221 */ /* 0x000fc80000010100 */
[----:B------:R-:W-:-:S07]  /*12aa0*/  FMUL.FTZ R3, R3, 0.5 ;  /* 0x3f00000003037820 */ /* 0x000fce0000410000 */
.L_x_10979:
[----:B------:R-:W-:Y:S05]  /*12ab0*/  BSYNC B1 ;  /* 0x0000000000017941 */ /* 0x000fea0003800000 */
.L_x_10977:
[----:B------:R-:W-:Y:S01]  /*12ac0*/  FADD.FTZ R0, R3, R0 ;  /* 0x0000000003007221 */ /* 0x000fe20000010000 */
[----:B------:R-:W-:Y:S01]  /*12ad0*/  FADD.FTZ R23, R22, R23 ;  /* 0x0000001716177221 */ /* 0x000fe20000010000 */
[----:B------:R-:W-:-:S03]  /*12ae0*/  PLOP3.LUT P0, PT, PT, PT, PT, 0x80, 0x0 ;  /* 0x000000000000781c */ /* 0x000fc60003f0f070 */
[----:B------:R-:W-:-:S06]  /*12af0*/  FMUL.FTZ R23, R23, R0 ;  /* 0x0000000017177220 */ /* 0x000fcc0000410000 */
[----:B------:R-:W2:Y:S01]  /*12b00*/  MUFU.SQRT R23, R23 ;  /* 0x0000001700177308 */ /* 0x000ea20000002000 */
[----:B------:R-:W-:Y:S05]  /*12b10*/  BRA `(.L_x_10971) ;  /* 0x0000000000687947 */ /* 0x000fea0003800000 */
.L_x_10973:
        /* <DEDUP_REMOVED lines=15> */
.L_x_10972:
        /* <DEDUP_REMOVED lines=8> */
.L_x_10970:
[----:B------:R-:W-:Y:S01]  /*12c90*/  PLOP3.LUT P0, PT, PT, PT, PT, 0x80, 0x0 ;  /* 0x000000000000781c */ /* 0x000fe20003f0f070 */
[----:B------:R-:W-:Y:S01]  /*12ca0*/  FMUL.FTZ R23, R23, 16777216 ;  /* 0x4b80000017177820 */ /* 0x000fe20000410000 */
[----:B------:R-:W-:-:S11]  /*12cb0*/  FMUL.FTZ R22, R22, 16777216 ;  /* 0x4b80000016167820 */ /* 0x000fd60000410000 */
.L_x_10971:
[----:B------:R-:W-:Y:S05]  /*12cc0*/  BSYNC B0 ;  /* 0x0000000000007941 */ /* 0x000fea0003800000 */
.L_x_10969:
        /* <DEDUP_REMOVED lines=33> */
.L_x_10982:
        /* <DEDUP_REMOVED lines=28> */
.L_x_10981:
        /* <DEDUP_REMOVED lines=19> */
[----:B01-3--:R-:W-:Y:S05]  /*131d0*/  CALL.REL.NOINC `($__internal_19_$__cuda_sm3x_div_rn_ftz_f32_slowpath) ;  /* 0x00000164004c7944 */ /* 0x00bfea0003c00000 */
.L_x_10986:
[----:B------:R-:W-:Y:S05]  /*131e0*/  BSYNC B4 ;  /* 0x0000000000047941 */ /* 0x000fea0003800000 */
.L_x_10985:
        /* <DEDUP_REMOVED lines=18> */
.L_x_10988:
[----:B------:R-:W-:Y:S02]  /*13310*/  ISETP.GE.AND P0, PT, R22, RZ, PT ;  /* 0x000000ff1600720c */ /* 0x000fe40003f06270 */
[----:B------:R-:W-:-:S11]  /*13320*/  MOV R3, 0x3fd774eb ;  /* 0x3fd774eb00037802 */ /* 0x000fd60000000f00 */
[----:B------:R-:W-:-:S04]  /*13330*/  @P0 FFMA.FTZ R0, R3, 0.93318945169448852539, -R0 ;  /* 0x3f6ee58103000823 */ /* 0x000fc80000010800 */
[----:B------:R-:W-:-:S07]  /*13340*/  @!P0 FFMA.FTZ R0, R3, 0.93318945169448852539, R0 ;  /* 0x3f6ee58103008823 */ /* 0x000fce0000010000 */
.L_x_10989:
[----:B------:R-:W-:Y:S05]  /*13350*/  BSYNC B0 ;  /* 0x0000000000007941 */ /* 0x000fea0003800000 */
.L_x_10987:
        /* <DEDUP_REMOVED lines=11> */
.L_x_10984:
        /* <DEDUP_REMOVED lines=17> */
.L_x_10991:
[----:B------:R-:W-:Y:S05]  /*13520*/  BSYNC B4 ;  /* 0x0000000000047941 */ /* 0x000fea0003800000 */
.L_x_10990:
        /* <DEDUP_REMOVED lines=18> */
.L_x_10993:
[----:B------:R-:W-:Y:S02]  /*13650*/  ISETP.GE.AND P0, PT, R22, RZ, PT ;  /* 0x000000ff1600720c */ /* 0x000fe40003f06270 */
[----:B------:R-:W-:-:S11]  /*13660*/  MOV R3, 0x3fd774eb ;  /* 0x3fd774eb00037802 */ /* 0x000fd60000000f00 */
[----:B------:R-:W-:-:S04]  /*13670*/  @P0 FFMA.FTZ R0, R3, 0.93318945169448852539, -R0 ;  /* 0x3f6ee58103000823 */ /* 0x000fc80000010800 */
[----:B------:R-:W-:-:S07]  /*13680*/  @!P0 FFMA.FTZ R0, R3, 0.93318945169448852539, R0 ;  /* 0x3f6ee58103008823 */ /* 0x000fce0000010000 */
.L_x_10994:
[----:B------:R-:W-:Y:S05]  /*13690*/  BSYNC B0 ;  /* 0x0000000000007941 */ /* 0x000fea0003800000 */
.L_x_10992:
        /* <DEDUP_REMOVED lines=10> */
.L_x_10983:
[----:B------:R-:W-:Y:S05]  /*13740*/  BSYNC B3 ;  /* 0x0000000000037941 */ /* 0x000fea0003800000 */
.L_x_10980:
[----:B------:R-:W-:-:S13]  /*13750*/  ISETP.NE.AND P0, PT, R17, RZ, PT ;  /* 0x000000ff1100720c */ /* 0x000fda0003f05270 */
[----:B-1----:R-:W-:-:S05]  /*13760*/  @!P0 FADD.FTZ R16, -R16, -RZ ;  /* 0x800000ff10108221 */ /* 0x002fca0000010100 */
[----:B------:R-:W-:Y:S01]  /*13770*/  MOV R22, R16 ;  /* 0x0000001000167202 */ /* 0x000fe20000000f00 */
[----:B------:R-:W-:Y:S06]  /*13780*/  BRA `(.L_x_10995) ;  /* 0x0000000c006c7947 */ /* 0x000fec0003800000 */
.L_x_10958:
[----:B------:R-:W-:Y:S01]  /*13790*/  FADD.FTZ R0, -R18, 6.1232342629258392722e-17 ;  /* 0x248d313212007421 */ /* 0x000fe20000010100 */
[----:B------:R-:W-:-:S03]  /*137a0*/  FADD.FTZ R22, -R19, -RZ ;  /* 0x800000ff13167221 */ /* 0x000fc60000010100 */
[----:B------:R-:W-:Y:S01]  /*137b0*/  FADD.FTZ R0, R0, 1.5707963705062866211 ;  /* 0x3fc90fdb00007421 */ /* 0x000fe20000010000 */
[----:B------:R-:W-:Y:S06]  /*137c0*/  BRA `(.L_x_10995) ;  /* 0x0000000c005c7947 */ /* 0x000fec0003800000 */
.L_x_10957:
[----:B------:R-:W-:Y:S01]  /*137d0*/  HFMA2.MMA R0, -RZ, RZ, 0, 0 ;  /* 0x00000000ff007435 */ /* 0x000fe200000001ff */
[----:B------:R-:W-:Y:S01]  /*137e0*/  FADD.FTZ R22, -R19, -RZ ;  /* 0x800000ff13167221 */ /* 0x000fe20000010100 */
[----:B------:R-:W-:Y:S09]  /*137f0*/  BRA `(.L_x_10995) ;  /* 0x0000000c00507947 */ /* 0x000ff20003800000 */
.L_x_10956:
        /* <DEDUP_REMOVED lines=24> */
.L_x_11000:
[----:B------:R-:W-:Y:S05]  /*13980*/  BSYNC B4 ;  /* 0x0000000000047941 */ /* 0x000fea0003800000 */
.L_x_10999:
        /* <DEDUP_REMOVED lines=18> */
.L_x_11002:
[----:B------:R-:W-:Y:S02]  /*13ab0*/  ISETP.GE.AND P0, PT, R18, RZ, PT ;  /* 0x000000ff1200720c */ /* 0x000fe40003f06270 */
[----:B------:R-:W-:-:S11]  /*13ac0*/  MOV R3, 0x3fd774eb ;  /* 0x3fd774eb00037802 */ /* 0x000fd60000000f00 */
[----:B------:R-:W-:-:S04]  /*13ad0*/  @P0 FFMA.FTZ R0, R3, 0.93318945169448852539, -R0 ;  /* 0x3f6ee58103000823 */ /* 0x000fc80000010800 */
[----:B------:R-:W-:-:S07]  /*13ae0*/  @!P0 FFMA.FTZ R0, R3, 0.93318945169448852539, R0 ;  /* 0x3f6ee58103008823 */ /* 0x000fce0000010000 */
.L_x_11003:
[----:B------:R-:W-:Y:S05]  /*13af0*/  BSYNC B0 ;  /* 0x0000000000007941 */ /* 0x000fea0003800000 */
.L_x_11001:
        /* <DEDUP_REMOVED lines=13> */
.L_x_10998:
        /* <DEDUP_REMOVED lines=12> */
.L_x_11006:
[----:B------:R-:W-:Y:S05]  /*13c90*/  BSYNC B4 ;  /* 0x0000000000047941 */ /* 0x000fea0003800000 */
.L_x_11005:
        /* <DEDUP_REMOVED lines=18> */
.L_x_11008:
[----:B------:R-:W-:Y:S02]  /*13dc0*/  ISETP.GE.AND P0, PT, R18, RZ, PT ;  /* 0x000000ff1200720c */ /* 0x000fe40003f06270 */
[----:B------:R-:W-:-:S11]  /*13dd0*/  MOV R3, 0x3fd774eb ;  /* 0x3fd774eb00037802 */ /* 0x000fd60000000f00 */
[----:B------:R-:W-:-:S04]  /*13de0*/  @P0 FFMA.FTZ R0, R3, 0.93318945169448852539, -R0 ;  /* 0x3f6ee58103000823 */ /* 0x000fc80000010800 */
[----:B------:R-:W-:-:S07]  /*13df0*/  @!P0 FFMA.FTZ R0, R3, 0.93318945169448852539, R0 ;  /* 0x3f6ee58103008823 */ /* 0x000fce0000010000 */
.L_x_11009:
[----:B------:R-:W-:Y:S05]  /*13e00*/  BSYNC B0 ;  /* 0x0000000000007941 */ /* 0x000fea0003800000 */
.L_x_11007:
        /* <DEDUP_REMOVED lines=27> */
.L_x_10997:
        /* <DEDUP_REMOVED lines=33> */
.L_x_11011:
[----:B------:R-:W-:Y:S05]  /*141d0*/  BSYNC B4 ;  /* 0x0000000000047941 */ /* 0x000fea0003800000 */
.L_x_11010:
        /* <DEDUP_REMOVED lines=18> */
.L_x_11013:
[----:B------:R-:W-:Y:S02]  /*14300*/  ISETP.GE.AND P0, PT, R18, RZ, PT ;  /* 0x000000ff1200720c */ /* 0x000fe40003f06270 */
[----:B------:R-:W-:-:S11]  /*14310*/  MOV R3, 0x3fd774eb ;  /* 0x3fd774eb00037802 */ /* 0x000fd60000000f00 */
[----:B------:R-:W-:-:S04]  /*14320*/  @P0 FFMA.FTZ R0, R3, 0.93318945169448852539, -R0 ;  /* 0x3f6ee58103000823 */ /* 0x000fc80000010800 */
[----:B------:R-:W-:-:S07]  /*14330*/  @!P0 FFMA.FTZ R0, R3, 0.93318945169448852539, R0 ;  /* 0x3f6ee58103008823 */ /* 0x000fce0000010000 */
.L_x_11014:
[----:B------:R-:W-:Y:S05]  /*14340*/  BSYNC B0 ;  /* 0x0000000000007941 */ /* 0x000fea0003800000 */
.L_x_11012:
        /* <DEDUP_REMOVED lines=10> */
.L_x_11004:
[----:B------:R-:W-:Y:S05]  /*143f0*/  BSYNC B3 ;  /* 0x0000000000037941 */ /* 0x000fea0003800000 */
.L_x_10996:
[----:B------:R-:W-:Y:S01]  /*14400*/  ISETP.NE.AND P0, PT, R17, RZ, PT ;  /* 0x000000ff1100720c */ /* 0x000fe20003f05270 */
[----:B------:R-:W-:Y:S01]  /*14410*/  FADD.FTZ R22, R32, 0.69314718246459960938 ;  /* 0x3f31721820167421 */ /* 0x000fe20000010000 */
[----:B------:R-:W-:-:S11]  /*14420*/  FADD.FTZ R0, |R0|, -RZ ;  /* 0x800000ff00007221 */ /* 0x000fd60000010200 */
[----:B------:R-:W-:Y:S01]  /*14430*/  @!P0 FADD.FTZ R22, -R22, -RZ ;  /* 0x800000ff16168221 */ /* 0x000fe20000010100 */
[----:B------:R-:W-:Y:S06]  /*14440*/  BRA `(.L_x_10995) ;  /* 0x00000000003c7947 */ /* 0x000fec0003800000 */
.L_x_10955:
        /* <DEDUP_REMOVED lines=15> */
.L_x_10995:
[----:B------:R-:W-:Y:S05]  /*14540*/  BSYNC B2 ;  /* 0x0000000000027941 */ /* 0x000fea0003800000 */
.L_x_10954:
        /* <DEDUP_REMOVED lines=10> */
.L_x_11016:
[----:B------:R-:W-:Y:S02]  /*145f0*/  FSETP.GTU.FTZ.AND P0, PT, R3, +INF , PT ;  /* 0x7f8000000300780b */ /* 0x000fe40003f1c000 */
[----:B--234-:R-:W-:-:S11]  /*14600*/  MOV R23, R0 ;  /* 0x0000000000177202 */ /* 0x01cfd60000000f00 */
[----:B------:R-:W-:-:S07]  /*14610*/  @!P0 MOV R22, R3 ;  /* 0x0000000300168202 */ /* 0x000fce0000000f00 */
.L_x_11017:
[----:B------:R-:W-:Y:S05]  /*14620*/  BSYNC B0 ;  /* 0x0000000000007941 */ /* 0x000fea0003800000 */
.L_x_11015:
        /* <DEDUP_REMOVED lines=8> */
.L_x_10505:
        /* <DEDUP_REMOVED lines=166> */
.L_x_11028:
        /* <DEDUP_REMOVED lines=10> */
.L_x_11030:
[----:B------:R-:W-:-:S04]  /*151b0*/  FADD.FTZ R6, -R0, R5 ;  /* 0x0000000500067221 */ /* 0x000fc80000010100 */
[----:B------:R-:W-:-:S07]  /*151c0*/  FMUL.FTZ R6, R6, 0.5 ;  /* 0x3f00000006067820 */ /* 0x000fce0000410000 */
.L_x_11031:
[----:B------:R-:W-:Y:S05]  /*151d0*/  BSYNC B1 ;  /* 0x0000000000017941 */ /* 0x000fea0003800000 */
.L_x_11029:
        /* <DEDUP_REMOVED lines=11> */
.L_x_11033:
[----:B------:R-:W-:-:S04]  /*15290*/  FADD.FTZ R13, R4, -R13 ;  /* 0x8000000d040d7221 */ /* 0x000fc80000010000 */
[----:B------:R-:W-:-:S07]  /*152a0*/  FMUL.FTZ R13, R13, 0.5 ;  /* 0x3f0000000d0d7820 */ /* 0x000fce0000410000 */
.L_x_11034:
[----:B------:R-:W-:Y:S05]  /*152b0*/  BSYNC B1 ;  /* 0x0000000000017941 */ /* 0x000fea0003800000 */
.L_x_11032:
        /* <DEDUP_REMOVED lines=35> */
.L_x_11027:
[----:B------:R0:W1:Y:S02]  /*154f0*/  MUFU.SQRT R13, R29 ;  /* 0x0000001d000d7308 */ /* 0x0000640000002000 */
.L_x_11026:
[----:B------:R-:W-:Y:S05]  /*15500*/  BSYNC B0 ;  /* 0x0000000000007941 */ /* 0x000fea0003800000 */
.L_x_11025:
        /* <DEDUP_REMOVED lines=24> */
.L_x_11041:
[----:B------:R-:W-:-:S04]  /*15690*/  FADD.FTZ R0, -R0, R5 ;  /* 0x0000000500007221 */ /* 0x000fc80000010100 */
[----:B------:R-:W-:-:S07]  /*156a0*/  FMUL.FTZ R0, R0, 0.5 ;  /* 0x3f00000000007820 */ /* 0x000fce0000410000 */
.L_x_11042:
[----:B------:R-:W-:Y:S05]  /*156b0*/  BSYNC B1 ;  /* 0x0000000000017941 */ /* 0x000fea0003800000 */
.L_x_11040:
        /* <DEDUP_REMOVED lines=10> */
.L_x_11044:
[----:B------:R-:W-:-:S04]  /*15760*/  FADD.FTZ R3, -R3, R4 ;  /* 0x0000000403037221 */ /* 0x000fc80000010100 */
[----:B------:R-:W-:-:S07]  /*15770*/  FMUL.FTZ R3, R3, 0.5 ;  /* 0x3f00000003037820 */ /* 0x000fce0000410000 */
.L_x_11045:
[----:B------:R-:W-:Y:S05]  /*15780*/  BSYNC B1 ;  /* 0x0000000000017941 */ /* 0x000fea0003800000 */
.L_x_11043:
[----:B------:R-:W-:Y:S01]  /*15790*/  FADD.FTZ R0, R3, R0 ;  /* 0x0000000003007221 */ /* 0x000fe20000010000 */
[----:B------:R-:W-:Y:S01]  /*157a0*/  FADD.FTZ R7, R7, |R14| ;  /* 0x4000000e07077221 */ /* 0x000fe20000010000 */
[----:B------:R-:W-:-:S03]  /*157b0*/  PLOP3.LUT P0, PT, PT, PT, PT, 0x80, 0x0 ;  /* 0x000000000000781c */ /* 0x000fc60003f0f070 */
[----:B------:R-:W-:-:S04]  /*157c0*/  FMUL.FTZ R0, R7, R0 ;  /* 0x0000000007007220 */ /* 0x000fc80000410000 */
[----:B------:R4:W2:Y:S01]  /*157d0*/  MUFU.SQRT R26, R0 ;  /* 0x00000000001a7308 */ /* 0x0008a20000002000 */
[----:B------:R-:W-:Y:S05]  /*157e0*/  BRA `(.L_x_11037) ;  /* 0x0000000000687947 */ /* 0x000fea0003800000 */
.L_x_11039:
        /* <DEDUP_REMOVED lines=15> */
.L_x_11038:
        /* <DEDUP_REMOVED lines=8> */
.L_x_11036:
[----:B------:R-:W-:Y:S01]  /*15960*/  PLOP3.LUT P0, PT, PT, PT, PT, 0x80, 0x0 ;  /* 0x000000000000781c */ /* 0x000fe20003f0f070 */
[----:B------:R-:W-:Y:S01]  /*15970*/  FMUL.FTZ R26, R7, 16777216 ;  /* 0x4b800000071a7820 */ /* 0x000fe20000410000 */
[----:B------:R-:W-:-:S11]  /*15980*/  FMUL.FTZ R12, |R14|, 16777216 ;  /* 0x4b8000000e0c7820 */ /* 0x000fd60000410200 */
.L_x_11037:
[----:B------:R-:W-:Y:S05]  /*15990*/  BSYNC B0 ;  /* 0x0000000000007941 */ /* 0x000fea0003800000 */
.L_x_11035:
        /* <DEDUP_REMOVED lines=33> */
.L_x_11048:
        /* <DEDUP_REMOVED lines=28> */
.L_x_11047:
        /* <DEDUP_REMOVED lines=19> */
[----:B-1----:R-:W-:Y:S05]  /*15ea0*/  CALL.REL.NOINC `($__internal_19_$__cuda_sm3x_div_rn_ftz_f32_slowpath) ;  /* 0x0000013800187944 */ /* 0x002fea0003c00000 */
.L_x_11052:
[----:B------:R-:W-:Y:S05]  /*15eb0*/  BSYNC B5 ;  /* 0x0000000000057941 */ /* 0x000fea0003800000 */
.L_x_11051:
        /* <DEDUP_REMOVED lines=19> */
.L_x_11054:
[----:B------:R-:W-:Y:S01]  /*15ff0*/  FADD.FTZ R3, -R12, -RZ ;  /* 0x800000ff0c037221 */ /* 0x000fe20000010100 */
[----:B------:R-:W-:-:S04]  /*16000*/  MOV R5, 0x3fd774eb ;  /* 0x3fd774eb00057802 */ /* 0x000fc80000000f00 */
[----:B------:R-:W-:-:S13]  /*16010*/  ISETP.GE.AND P0, PT, R3, RZ, PT ;  /* 0x000000ff0300720c */ /* 0x000fda0003f06270 */
[----:B------:R-:W-:-:S04]  /*16020*/  @P0 FFMA.FTZ R0, R5, 0.93318945169448852539, -R0 ;  /* 0x3f6ee58105000823 */ /* 0x000fc80000010800 */
[----:B------:R-:W-:-:S07]  /*16030*/  @!P0 FFMA.FTZ R0, R5, 0.93318945169448852539, R0 ;  /* 0x3f6ee58105008823 */ /* 0x000fce0000010000 */
.L_x_11055:
[----:B------:R-:W-:Y:S05]  /*16040*/  BSYNC B0 ;  /* 0x0000000000007941 */ /* 0x000fea0003800000 */
.L_x_11053:
        /* <DEDUP_REMOVED lines=14> */
.L_x_11050:
        /* <DEDUP_REMOVED lines=17> */
.L_x_11057:
[----:B------:R-:W-:Y:S05]  /*16240*/  BSYNC B5 ;  /* 0x0000000000057941 */ /* 0x000fea0003800000 */
.L_x_11056:
        /* <DEDUP_REMOVED lines=18> */
.L_x_11059:
[----:B------:R-:W-:Y:S02]  /*16370*/  ISETP.GE.AND P0, PT, R12, RZ, PT ;  /* 0x000000ff0c00720c */ /* 0x000fe40003f06270 */
[----:B------:R-:W-:-:S11]  /*16380*/  MOV R3, 0x3fd774eb ;  /* 0x3fd774eb00037802 */ /* 0x000fd60000000f00 */
[----:B------:R-:W-:-:S04]  /*16390*/  @P0 FFMA.FTZ R0, R3, 0.93318945169448852539, -R0 ;  /* 0x3f6ee58103000823 */ /* 0x000fc80000010800 */
[----:B------:R-:W-:-:S07]  /*163a0*/  @!P0 FFMA.FTZ R0, R3, 0.93318945169448852539, R0 ;  /* 0x3f6ee58103008823 */ /* 0x000fce0000010000 */
.L_x_11060:
[----:B------:R-:W-:Y:S05]  /*163b0*/  BSYNC B0 ;  /* 0x0000000000007941 */ /* 0x000fea0003800000 */
.L_x_11058:
        /* <DEDUP_REMOVED lines=13> */
.L_x_11049:
[----:B------:R-:W-:Y:S05]  /*16490*/  BSYNC B4 ;  /* 0x0000000000047941 */ /* 0x000fea0003800000 */
.L_x_11046:
[----:B------:R-:W-:-:S04]  /*164a0*/  SHF.R.U32.HI R3, RZ, 0x1f, R15 ;  /* 0x0000001fff037819 */ /* 0x000fc8000001160f */
[----:B------:R-:W-:-:S13]  /*164b0*/  ISETP.NE.AND P0, PT, R3, RZ, PT ;  /* 0x000000ff0300720c */ /* 0x000fda0003f05270 */
[----:B-1----:R-:W-:-:S05]  /*164c0*/  @!P0 FADD.FTZ R13, -R13, -RZ ;  /* 0x800000ff0d0d8221 */ /* 0x002fca0000010100 */
[----:B------:R-:W-:Y:S01]  /*164d0*/  MOV R12, R13 ;  /* 0x0000000d000c7202 */ /* 0x000fe20000000f00 */
[----:B------:R-:W-:Y:S06]  /*164e0*/  BRA `(.L_x_11061) ;  /* 0x0000000c00747947 */ /* 0x000fec0003800000 */
.L_x_11024:
[----:B------:R-:W-:Y:S01]  /*164f0*/  FADD.FTZ R0, -R14, 6.1232342629258392722e-17 ;  /* 0x248d31320e007421 */ /* 0x000fe20000010100 */
[----:B------:R-:W-:-:S03]  /*16500*/  FADD.FTZ R12, -R15, -RZ ;  /* 0x800000ff0f0c7221 */ /* 0x000fc60000010100 */
[----:B------:R-:W-:Y:S01]  /*16510*/  FADD.FTZ R0, R0, 1.5707963705062866211 ;  /* 0x3fc90fdb00007421 */ /* 0x000fe20000010000 */
[----:B------:R-:W-:Y:S06]  /*16520*/  BRA `(.L_x_11061) ;  /* 0x0000000c00647947 */ /* 0x000fec0003800000 */
.L_x_11023:
[----:B------:R-:W-:Y:S01]  /*16530*/  HFMA2.MMA R0, -RZ, RZ, 0, 0 ;  /* 0x00000000ff007435 */ /* 0x000fe200000001ff */
[----:B------:R-:W-:Y:S01]  /*16540*/  FADD.FTZ R12, -R15, -RZ ;  /* 0x800000ff0f0c7221 */ /* 0x000fe20000010100 */
[----:B------:R-:W-:Y:S09]  /*16550*/  BRA `(.L_x_11061) ;  /* 0x0000000c00587947 */ /* 0x000ff20003800000 */
.L_x_11022:
        /* <DEDUP_REMOVED lines=23> */
[----:B------:R-:W-:Y:S05]  /*166d0*/  CALL.REL.NOINC `($__internal_19_$__cuda_sm3x_div_rn_ftz_f32_slowpath) ;  /* 0x00000130000c7944 */ /* 0x000fea0003c00000 */
.L_x_11066:
[----:B------:R-:W-:Y:S05]  /*166e0*/  BSYNC B5 ;  /* 0x0000000000057941 */ /* 0x000fea0003800000 */
.L_x_11065:
        /* <DEDUP_REMOVED lines=18> */
.L_x_11068:
[----:B------:R-:W-:Y:S02]  /*16810*/  ISETP.GE.AND P0, PT, R14, RZ, PT ;  /* 0x000000ff0e00720c */ /* 0x000fe40003f06270 */
[----:B------:R-:W-:-:S11]  /*16820*/  MOV R3, 0x3fd774eb ;  /* 0x3fd774eb00037802 */ /* 0x000fd60000000f00 */
[----:B------:R-:W-:-:S04]  /*16830*/  @P0 FFMA.FTZ R0, R3, 0.93318945169448852539, -R0 ;  /* 0x3f6ee58103000823 */ /* 0x000fc80000010800 */
[----:B------:R-:W-:-:S07]  /*16840*/  @!P0 FFMA.FTZ R0, R3, 0.93318945169448852539, R0 ;  /* 0x3f6ee58103008823 */ /* 0x000fce0000010000 */
.L_x_11069:
[----:B------:R-:W-:Y:S05]  /*16850*/  BSYNC B0 ;  /* 0x0000000000007941 */ /* 0x000fea0003800000 */
.L_x_11067:
        /* <DEDUP_REMOVED lines=13> */
.L_x_11064:
        /* <DEDUP_REMOVED lines=12> */
.L_x_11072:
[----:B------:R-:W-:Y:S05]  /*169f0*/  BSYNC B5 ;  /* 0x0000000000057941 */ /* 0x000fea0003800000 */
.L_x_11071:
        /* <DEDUP_REMOVED lines=18> */
.L_x_11074:
[----:B------:R-:W-:Y:S02]  /*16b20*/  ISETP.GE.AND P0, PT, R14, RZ, PT ;  /* 0x000000ff0e00720c */ /* 0x000fe40003f06270 */
[----:B------:R-:W-:-:S11]  /*16b30*/  MOV R3, 0x3fd774eb ;  /* 0x3fd774eb00037802 */ /* 0x000fd60000000f00 */
[----:B------:R-:W-:-:S04]  /*16b40*/  @P0 FFMA.FTZ R0, R3, 0.93318945169448852539, -R0 ;  /* 0x3f6ee58103000823 */ /* 0x000fc80000010800 */
[----:B------:R-:W-:-:S07]  /*16b50*/  @!P0 FFMA.FTZ R0, R3, 0.93318945169448852539, R0 ;  /* 0x3f6ee58103008823 */ /* 0x000fce0000010000 */
.L_x_11075:
[----:B------:R-:W-:Y:S05]  /*16b60*/  BSYNC B0 ;  /* 0x0000000000007941 */ /* 0x000fea0003800000 */
.L_x_11073:
        /* <DEDUP_REMOVED lines=28> */
.L_x_11063:
        /* <DEDUP_REMOVED lines=33> */
.L_x_11077:
[----:B------:R-:W-:Y:S05]  /*16f40*/  BSYNC B5 ;  /* 0x0000000000057941 */ /* 0x000fea0003800000 */
.L_x_11076:
        /* <DEDUP_REMOVED lines=18> */
.L_x_11079:
[----:B------:R-:W-:Y:S02]  /*17070*/  ISETP.GE.AND P0, PT, R14, RZ, PT ;  /* 0x000000ff0e00720c */ /* 0x000fe40003f06270 */
[----:B------:R-:W-:-:S11]  /*17080*/  MOV R3, 0x3fd774eb ;  /* 0x3fd774eb00037802 */ /* 0x000fd60000000f00 */
[----:B------:R-:W-:-:S04]  /*17090*/  @P0 FFMA.FTZ R0, R3, 0.93318945169448852539, -R0 ;  /* 0x3f6ee58103000823 */ /* 0x000fc80000010800 */
[----:B------:R-:W-:-:S07]  /*170a0*/  @!P0 FFMA.FTZ R0, R3, 0.93318945169448852539, R0 ;  /* 0x3f6ee58103008823 */ /* 0x000fce0000010000 */
.L_x_11080:
[----:B------:R-:W-:Y:S05]  /*170b0*/  BSYNC B0 ;  /* 0x0000000000007941 */ /* 0x000fea0003800000 */
.L_x_11078:
        /* <DEDUP_REMOVED lines=10> */
.L_x_11070:
[----:B------:R-:W-:Y:S05]  /*17160*/  BSYNC B4 ;  /* 0x0000000000047941 */ /* 0x000fea0003800000 */
.L_x_11062:
[----:B------:R-:W-:Y:S01]  /*17170*/  SHF.R.U32.HI R3, RZ, 0x1f, R15 ;  /* 0x0000001fff037819 */ /* 0x000fe2000001160f */
[----:B------:R-:W-:Y:S01]  /*17180*/  FADD.FTZ R12, R26, 0.69314718246459960938 ;  /* 0x3f3172181a0c7421 */ /* 0x000fe20000010000 */
[----:B------:R-:W-:Y:S02]  /*17190*/  FADD.FTZ R0, |R0|, -RZ ;  /* 0x800000ff00007221 */ /* 0x000fe40000010200 */
[----:B------:R-:W-:-:S13]  /*171a0*/  ISETP.NE.AND P0, PT, R3, RZ, PT ;  /* 0x000000ff0300720c */ /* 0x000fda0003f05270 */
[----:B------:R-:W-:Y:S01]  /*171b0*/  @!P0 FADD.FTZ R12, -R12, -RZ ;  /* 0x800000ff0c0c8221 */ /* 0x000fe20000010100 */
[----:B------:R-:W-:Y:S06]  /*171c0*/  BRA `(.L_x_11061) ;  /* 0x00000000003c7947 */ /* 0x000fec0003800000 */
.L_x_11021:
        /* <DEDUP_REMOVED lines=15> */
.L_x_11061:
[----:B------:R-:W-:Y:S05]  /*172c0*/  BSYNC B2 ;  /* 0x0000000000027941 */ /* 0x000fea0003800000 */
.L_x_11020:
        /* <DEDUP_REMOVED lines=9> */
.L_x_11081:
[----:B------:R-:W-:Y:S02]  /*17360*/  FSETP.GTU.FTZ.AND P0, PT, R3, +INF , PT ;  /* 0x7f8000000300780b */ /* 0x000fe40003f1c000 */
[----:B------:R-:W-:-:S11]  /*17370*/  MOV R13, R0 ;  /* 0x00000000000d7202 */ /* 0x000fd60000000f00 */
[----:B------:R-:W-:-:S07]  /*17380*/  @!P0 MOV R12, R3 ;  /* 0x00000003000c8202 */ /* 0x000fce0000000f00 */
.L_x_11019:
[----:B------:R-:W-:Y:S05]  /*17390*/  BSYNC B3 ;  /* 0x0000000000037941 */ /* 0x000fea0003800000 */
.L_x_11018:
        /* <DEDUP_REMOVED lines=113> */
.L_x_11092:
        /* <DEDUP_REMOVED lines=10> */
.L_x_11094:
[----:B------:R-:W-:-:S04]  /*17b50*/  FADD.FTZ R4, -R0, R5 ;  /* 0x0000000500047221 */ /* 0x000fc80000010100 */
[----:B------:R-:W-:-:S07]  /*17b60*/  FMUL.FTZ R4, R4, 0.5 ;  /* 0x3f00000004047820 */ /* 0x000fce0000410000 */
.L_x_11095:
[----:B------:R-:W-:Y:S05]  /*17b70*/  BSYNC B1 ;  /* 0x0000000000017941 */ /* 0x000fea0003800000 */
.L_x_11093:
        /* <DEDUP_REMOVED lines=11> */
.L_x_11097:
[----:B------:R-:W-:-:S04]  /*17c30*/  FADD.FTZ R26, R6, -R27 ;  /* 0x8000001b061a7221 */ /* 0x000fc80000010000 */
[----:B------:R-:W-:-:S07]  /*17c40*/  FMUL.FTZ R27, R26, 0.5 ;  /* 0x3f0000001a1b7820 */ /* 0x000fce0000410000 */
.L_x_11098:
[----:B------:R-:W-:Y:S05]  /*17c50*/  BSYNC B1 ;  /* 0x0000000000017941 */ /* 0x000fea0003800000 */
.L_x_11096:
        /* <DEDUP_REMOVED lines=35> */
.L_x_11091:
[----:B------:R0:W1:Y:S02]  /*17e90*/  MUFU.SQRT R26, R14 ;  /* 0x0000000e001a7308 */ /* 0x0000640000002000 */
.L_x_11090:
[----:B------:R-:W-:Y:S05]  /*17ea0*/  BSYNC B0 ;  /* 0x0000000000007941 */ /* 0x000fea0003800000 */
.L_x_11089:
        /* <DEDUP_REMOVED lines=24> */
.L_x_11105:
[----:B------:R-:W-:-:S04]  /*18030*/  FADD.FTZ R0, -R0, R5 ;  /* 0x0000000500007221 */ /* 0x000fc80000010100 */
[----:B------:R-:W-:-:S07]  /*18040*/  FMUL.FTZ R0, R0, 0.5 ;  /* 0x3f00000000007820 */ /* 0x000fce0000410000 */
.L_x_11106:
[----:B------:R-:W-:Y:S05]  /*18050*/  BSYNC B1 ;  /* 0x0000000000017941 */ /* 0x000fea0003800000 */
.L_x_11104:
        /* <DEDUP_REMOVED lines=10> */
.L_x_11108:
[----:B------:R-:W-:-:S04]  /*18100*/  FADD.FTZ R3, -R3, R6 ;  /* 0x0000000603037221 */ /* 0x000fc80000010100 */
[----:B------:R-:W-:-:S07]  /*18110*/  FMUL.FTZ R3, R3, 0.5 ;  /* 0x3f00000003037820 */ /* 0x000fce0000410000 */
.L_x_11109:
[----:B------:R-:W-:Y:S05]  /*18120*/  BSYNC B1 ;  /* 0x0000000000017941 */ /* 0x000fea0003800000 */
.L_x_11107:
[----:B------:R-:W-:Y:S01]  /*18130*/  FADD.FTZ R0, R3, R0 ;  /* 0x0000000003007221 */ /* 0x000fe20000010000 */
[----:B------:R-:W-:Y:S01]  /*18140*/  FADD.FTZ R7, R7, |R16| ;  /* 0x4000001007077221 */ /* 0x000fe20000010000 */
[----:B------:R-:W-:-:S03]  /*18150*/  PLOP3.LUT P0, PT, PT, PT, PT, 0x80, 0x0 ;  /* 0x000000000000781c */ /* 0x000fc60003f0f070 */
[----:B------:R-:W-:-:S04]  /*18160*/  FMUL.FTZ R0, R7, R0 ;  /* 0x0000000007007220 */ /* 0x000fc80000410000 */
[----:B------:R2:W3:Y:S01]  /*18170*/  MUFU.SQRT R32, R0 ;  /* 0x0000000000207308 */ /* 0x0004e20000002000 */
[----:B------:R-:W-:Y:S05]  /*18180*/  BRA `(.L_x_11101) ;  /* 0x0000000000687947 */ /* 0x000fea0003800000 */
.L_x_11103:
        /* <DEDUP_REMOVED lines=15> */
.L_x_11102:
        /* <DEDUP_REMOVED lines=8> */
.L_x_11100:
[----:B------:R-:W-:Y:S01]  /*18300*/  PLOP3.LUT P0, PT, PT, PT, PT, 0x80, 0x0 ;  /* 0x000000000000781c */ /* 0x000fe20003f0f070 */
[----:B------:R-:W-:Y:S01]  /*18310*/  FMUL.FTZ R32, R7, 16777216 ;  /* 0x4b80000007207820 */ /* 0x000fe20000410000 */
[----:B------:R-:W-:-:S11]  /*18320*/  FMUL.FTZ R15, |R16|, 16777216 ;  /* 0x4b800000100f7820 */ /* 0x000fd60000410200 */
.L_x_11101:
[----:B------:R-:W-:Y:S05]  /*18330*/  BSYNC B0 ;  /* 0x0000000000007941 */ /* 0x000fea0003800000 */
.L_x_11099:
        /* <DEDUP_REMOVED lines=33> */
.L_x_11112:
        /* <DEDUP_REMOVED lines=28> */
.L_x_11111:
        /* <DEDUP_REMOVED lines=19> */
[----:B-1--4-:R-:W-:Y:S05]  /*18840*/  CALL.REL.NOINC `($__internal_19_$__cuda_sm3x_div_rn_ftz_f32_slowpath) ;  /* 0x0000010c00b07944 */ /* 0x012fea0003c00000 */
.L_x_11116:
[----:B------:R-:W-:Y:S05]  /*18850*/  BSYNC B5 ;  /* 0x0000000000057941 */ /* 0x000fea0003800000 */
.L_x_11115:
        /* <DEDUP_REMOVED lines=19> */
.L_x_11118:
[----:B------:R-:W-:Y:S01]  /*18990*/  FADD.FTZ R15, -R15, -RZ ;  /* 0x800000ff0f0f7221 */ /* 0x000fe20000010100 */
[----:B------:R-:W-:-:S04]  /*189a0*/  MOV R3, 0x3fd774eb ;  /* 0x3fd774eb00037802 */ /* 0x000fc80000000f00 */
[----:B------:R-:W-:-:S13]  /*189b0*/  ISETP.GE.AND P0, PT, R15, RZ, PT ;  /* 0x000000ff0f00720c */ /* 0x000fda0003f06270 */
[----:B------:R-:W-:-:S04]  /*189c0*/  @P0 FFMA.FTZ R0, R3, 0.93318945169448852539, -R0 ;  /* 0x3f6ee58103000823 */ /* 0x000fc80000010800 */
[----:B------:R-:W-:-:S07]  /*189d0*/  @!P0 FFMA.FTZ R0, R3, 0.93318945169448852539, R0 ;  /* 0x3f6ee58103008823 */ /* 0x000fce0000010000 */
.L_x_11119:
[----:B------:R-:W-:Y:S05]  /*189e0*/  BSYNC B0 ;  /* 0x0000000000007941 */ /* 0x000fea0003800000 */
.L_x_11117:
        /* <DEDUP_REMOVED lines=14> */
.L_x_11114:
        /* <DEDUP_REMOVED lines=17> */
.L_x_11121:
[----:B------:R-:W-:Y:S05]  /*18be0*/  BSYNC B5 ;  /* 0x0000000000057941 */ /* 0x000fea0003800000 */
.L_x_11120:
        /* <DEDUP_REMOVED lines=18> */
.L_x_11123:
[----:B------:R-:W-:Y:S02]  /*18d10*/  ISETP.GE.AND P0, PT, R15, RZ, PT ;  /* 0x000000ff0f00720c */ /* 0x000fe40003f06270 */
[----:B------:R-:W-:-:S11]  /*18d20*/  MOV R3, 0x3fd774eb ;  /* 0x3fd774eb00037802 */ /* 0x000fd60000000f00 */
[----:B------:R-:W-:-:S04]  /*18d30*/  @P0 FFMA.FTZ R0, R3, 0.93318945169448852539, -R0 ;  /* 0x3f6ee58103000823 */ /* 0x000fc80000010800 */
[----:B------:R-:W-:-:S07]  /*18d40*/  @!P0 FFMA.FTZ R0, R3, 0.93318945169448852539, R0 ;  /* 0x3f6ee58103008823 */ /* 0x000fce0000010000 */
.L_x_11124:
[----:B------:R-:W-:Y:S05]  /*18d50*/  BSYNC B0 ;  /* 0x0000000000007941 */ /* 0x000fea0003800000 */
.L_x_11122:
        /* <DEDUP_REMOVED lines=13> */
.L_x_11113:
[----:B------:R-:W-:Y:S05]  /*18e30*/  BSYNC B4 ;  /* 0x0000000000047941 */ /* 0x000fea0003800000 */
.L_x_11110:
[----:B------:R-:W-:-:S04]  /*18e40*/  SHF.R.U32.HI R3, RZ, 0x1f, R17 ;  /* 0x0000001fff037819 */ /* 0x000fc80000011611 */
[----:B------:R-:W-:-:S13]  /*18e50*/  ISETP.NE.AND P0, PT, R3, RZ, PT ;  /* 0x000000ff0300720c */ /* 0x000fda0003f05270 */
[----:B-1----:R-:W-:-:S05]  /*18e60*/  @!P0 FADD.FTZ R26, -R26, -RZ ;  /* 0x800000ff1a1a8221 */ /* 0x002fca0000010100 */
[----:B0-----:R-:W-:Y:S01]  /*18e70*/  MOV R14, R26 ;  /* 0x0000001a000e7202 */ /* 0x001fe20000000f00 */
[----:B------:R-:W-:Y:S06]  /*18e80*/  BRA `(.L_x_11125) ;  /* 0x0000000c00707947 */ /* 0x000fec0003800000 */
.L_x_11088:
[----:B------:R-:W-:Y:S01]  /*18e90*/  FADD.FTZ R0, -R16, 6.1232342629258392722e-17 ;  /* 0x248d313210007421 */ /* 0x000fe20000010100 */
[----:B------:R-:W-:-:S03]  /*18ea0*/  FADD.FTZ R14, -R17, -RZ ;  /* 0x800000ff110e7221 */ /* 0x000fc60000010100 */
[----:B------:R-:W-:Y:S01]  /*18eb0*/  FADD.FTZ R0, R0, 1.5707963705062866211 ;  /* 0x3fc90fdb00007421 */ /* 0x000fe20000010000 */
[----:B------:R-:W-:Y:S06]  /*18ec0*/  BRA `(.L_x_11125) ;  /* 0x0000000c00607947 */ /* 0x000fec0003800000 */
.L_x_11087:
[----:B------:R-:W-:Y:S01]  /*18ed0*/  HFMA2.MMA R0, -RZ, RZ, 0, 0 ;  /* 0x00000000ff007435 */ /* 0x000fe200000001ff */
[----:B------:R-:W-:Y:S01]  /*18ee0*/  FADD.FTZ R14, -R17, -RZ ;  /* 0x800000ff110e7221 */ /* 0x000fe20000010100 */
[----:B------:R-:W-:Y:S09]  /*18ef0*/  BRA `(.L_x_11125) ;  /* 0x0000000c00547947 */ /* 0x000ff20003800000 */
.L_x_11086:
        /* <DEDUP_REMOVED lines=23> */
[----:B------:R-:W-:Y:S05]  /*19070*/  CALL.REL.NOINC `($__internal_19_$__cuda_sm3x_div_rn_ftz_f32_slowpath) ;  /* 0x0000010400a47944 */ /* 0x000fea0003c00000 */
.L_x_11130:
[----:B------:R-:W-:Y:S05]  /*19080*/  BSYNC B5 ;  /* 0x0000000000057941 */ /* 0x000fea0003800000 */
.L_x_11129:
        /* <DEDUP_REMOVED lines=18> */
.L_x_11132:
[----:B------:R-:W-:Y:S02]  /*191b0*/  ISETP.GE.AND P0, PT, R16, RZ, PT ;  /* 0x000000ff1000720c */ /* 0x000fe40003f06270 */
[----:B------:R-:W-:-:S11]  /*191c0*/  MOV R3, 0x3fd774eb ;  /* 0x3fd774eb00037802 */ /* 0x000fd60000000f00 */
[----:B------:R-:W-:-:S04]  /*191d0*/  @P0 FFMA.FTZ R0, R3, 0.93318945169448852539, -R0 ;  /* 0x3f6ee58103000823 */ /* 0x000fc80000010800 */
[----:B------:R-:W-:-:S07]  /*191e0*/  @!P0 FFMA.FTZ R0, R3, 0.93318945169448852539, R0 ;  /* 0x3f6ee58103008823 */ /* 0x000fce0000010000 */
.L_x_11133:
[----:B------:R-:W-:Y:S05]  /*191f0*/  BSYNC B0 ;  /* 0x0000000000007941 */ /* 0x000fea0003800000 */
.L_x_11131:
        /* <DEDUP_REMOVED lines=13> */
.L_x_11128:
        /* <DEDUP_REMOVED lines=12> */
.L_x_11136:
[----:B------:R-:W-:Y:S05]  /*19390*/  BSYNC B5 ;  /* 0x0000000000057941 */ /* 0x000fea0003800000 */
.L_x_11135:
        /* <DEDUP_REMOVED lines=18> */
.L_x_11138:
[----:B------:R-:W-:Y:S02]  /*194c0*/  ISETP.GE.AND P0, PT, R16, RZ, PT ;  /* 0x000000ff1000720c */ /* 0x000fe40003f06270 */
[----:B------:R-:W-:-:S11]  /*194d0*/  MOV R3, 0x3fd774eb ;  /* 0x3fd774eb00037802 */ /* 0x000fd60000000f00 */
[----:B------:R-:W-:-:S04]  /*194e0*/  @P0 FFMA.FTZ R0, R3, 0.93318945169448852539, -R0 ;  /* 0x3f6ee58103000823 */ /* 0x000fc80000010800 */
[----:B------:R-:W-:-:S07]  /*194f0*/  @!P0 FFMA.FTZ R0, R3, 0.93318945169448852539, R0 ;  /* 0x3f6ee58103008823 */ /* 0x000fce0000010000 */
.L_x_11139:
[----:B------:R-:W-:Y:S05]  /*19500*/  BSYNC B0 ;  /* 0x0000000000007941 */ /* 0x000fea0003800000 */
.L_x_11137:
        /* <DEDUP_REMOVED lines=27> */
.L_x_11127:
        /* <DEDUP_REMOVED lines=32> */
[----:B------:R-:W-:Y:S05]  /*198c0*/  CALL.REL.NOINC `($__internal_19_$__cuda_sm3x_div_rn_ftz_f32_slowpath) ;  /* 0x000000fc00907944 */ /* 0x000fea0003c00000 */
.L_x_11141:
[----:B------:R-:W-:Y:S05]  /*198d0*/  BSYNC B5 ;  /* 0x0000000000057941 */ /* 0x000fea0003800000 */
.L_x_11140:
        /* <DEDUP_REMOVED lines=18> */
.L_x_11143:
[----:B------:R-:W-:Y:S02]  /*19a00*/  ISETP.GE.AND P0, PT, R16, RZ, PT ;  /* 0x000000ff1000720c */ /* 0x000fe40003f06270 */
[----:B------:R-:W-:-:S11]  /*19a10*/  MOV R3, 0x3fd774eb ;  /* 0x3fd774eb00037802 */ /* 0x000fd60000000f00 */
[----:B------:R-:W-:-:S04]  /*19a20*/  @P0 FFMA.FTZ R0, R3, 0.93318945169448852539, -R0 ;  /* 0x3f6ee58103000823 */ /* 0x000fc80000010800 */
[----:B------:R-:W-:-:S07]  /*19a30*/  @!P0 FFMA.FTZ R0, R3, 0.93318945169448852539, R0 ;  /* 0x3f6ee58103008823 */ /* 0x000fce0000010000 */
.L_x_11144:
[----:B------:R-:W-:Y:S05]  /*19a40*/  BSYNC B0 ;  /* 0x0000000000007941 */ /* 0x000fea0003800000 */
.L_x_11142:
        /* <DEDUP_REMOVED lines=10> */
.L_x_11134:
[----:B------:R-:W-:Y:S05]  /*19af0*/  BSYNC B4 ;  /* 0x0000000000047941 */ /* 0x000fea0003800000 */
.L_x_11126:
[----:B------:R-:W-:Y:S01]  /*19b00*/  SHF.R.U32.HI R3, RZ, 0x1f, R17 ;  /* 0x0000001fff037819 */ /* 0x000fe20000011611 */
[----:B------:R-:W-:Y:S01]  /*19b10*/  FADD.FTZ R14, R15, 0.69314718246459960938 ;  /* 0x3f3172180f0e7421 */ /* 0x000fe20000010000 */
[----:B------:R-:W-:Y:S02]  /*19b20*/  FADD.FTZ R0, |R0|, -RZ ;  /* 0x800000ff00007221 */ /* 0x000fe40000010200 */
[----:B------:R-:W-:-:S13]  /*19b30*/  ISETP.NE.AND P0, PT, R3, RZ, PT ;  /* 0x000000ff0300720c */ /* 0x000fda0003f05270 */
[----:B------:R-:W-:Y:S01]  /*19b40*/  @!P0 FADD.FTZ R14, -R14, -RZ ;  /* 0x800000ff0e0e8221 */ /* 0x000fe20000010100 */
[----:B------:R-:W-:Y:S06]  /*19b50*/  BRA `(.L_x_11125) ;  /* 0x00000000003c7947 */ /* 0x000fec0003800000 */
.L_x_11085:
        /* <DEDUP_REMOVED lines=15> */
.L_x_11125:
[----:B------:R-:W-:Y:S05]  /*19c50*/  BSYNC B2 ;  /* 0x0000000000027941 */ /* 0x000fea0003800000 */
.L_x_11084:
        /* <DEDUP_REMOVED lines=9> */
.L_x_11145:
[----:B------:R-:W-:Y:S02]  /*19cf0*/  FSETP.GTU.FTZ.AND P0, PT, R3, +INF , PT ;  /* 0x7f8000000300780b */ /* 0x000fe40003f1c000 */
[----:B------:R-:W-:-:S11]  /*19d00*/  MOV R15, R0 ;  /* 0x00000000000f7202 */ /* 0x000fd60000000f00 */
[----:B------:R-:W-:-:S07]  /*19d10*/  @!P0 MOV R14, R3 ;  /* 0x00000003000e8202 */ /* 0x000fce0000000f00 */
.L_x_11083:
[----:B------:R-:W-:Y:S05]  /*19d20*/  BSYNC B3 ;  /* 0x0000000000037941 */ /* 0x000fea0003800000 */
.L_x_11082:
        /* <DEDUP_REMOVED lines=114> */
.L_x_11156:
        /* <DEDUP_REMOVED lines=10> */
.L_x_11158:
[----:B------:R-:W-:-:S04]  /*1a4f0*/  FADD.FTZ R4, -R0, R5 ;  /* 0x0000000500047221 */ /* 0x000fc80000010100 */
[----:B------:R-:W-:-:S07]  /*1a500*/  FMUL.FTZ R4, R4, 0.5 ;  /* 0x3f00000004047820 */ /* 0x000fce0000410000 */
.L_x_11159:
[----:B------:R-:W-:Y:S05]  /*1a510*/  BSYNC B1 ;  /* 0x0000000000017941 */ /* 0x000fea0003800000 */
.L_x_11157:
        /* <DEDUP_REMOVED lines=11> */
.L_x_11161:
[----:B------:R-:W-:-:S04]  /*1a5d0*/  FADD.FTZ R26, R6, -R27 ;  /* 0x8000001b061a7221 */ /* 0x000fc80000010000 */
[----:B------:R-:W-:-:S07]  /*1a5e0*/  FMUL.FTZ R27, R26, 0.5 ;  /* 0x3f0000001a1b7820 */ /* 0x000fce0000410000 */
.L_x_11162:
[----:B------:R-:W-:Y:S05]  /*1a5f0*/  BSYNC B1 ;  /* 0x0000000000017941 */ /* 0x000fea0003800000 */
.L_x_11160:
        /* <DEDUP_REMOVED lines=35> */
.L_x_11155:
[----:B------:R0:W1:Y:S02]  /*1a830*/  MUFU.SQRT R26, R16 ;  /* 0x00000010001a7308 */ /* 0x0000640000002000 */
.L_x_11154:
[----:B------:R-:W-:Y:S05]  /*1a840*/  BSYNC B0 ;  /* 0x0000000000007941 */ /* 0x000fea0003800000 */
.L_x_11153:
        /* <DEDUP_REMOVED lines=24> */
.L_x_11169:
[----:B------:R-:W-:-:S04]  /*1a9d0*/  FADD.FTZ R0, -R0, R5 ;  /* 0x0000000500007221 */ /* 0x000fc80000010100 */
[----:B------:R-:W-:-:S07]  /*1a9e0*/  FMUL.FTZ R0, R0, 0.5 ;  /* 0x3f00000000007820 */ /* 0x000fce0000410000 */
.L_x_11170:
[----:B------:R-:W-:Y:S05]  /*1a9f0*/  BSYNC B1 ;  /* 0x0000000000017941 */ /* 0x000fea0003800000 */
.L_x_11168:
        /* <DEDUP_REMOVED lines=10> */
.L_x_11172:
[----:B------:R-:W-:-:S04]  /*1aaa0*/  FADD.FTZ R3, -R3, R6 ;  /* 0x0000000603037221 */ /* 0x000fc80000010100 */
[----:B------:R-:W-:-:S07]  /*1aab0*/  FMUL.FTZ R3, R3, 0.5 ;  /* 0x3f00000003037820 */ /* 0x000fce0000410000 */
.L_x_11173:
[----:B------:R-:W-:Y:S05]  /*1aac0*/  BSYNC B1 ;  /* 0x0000000000017941 */ /* 0x000fea0003800000 */
.L_x_11171:
[----:B------:R-:W-:Y:S01]  /*1aad0*/  FADD.FTZ R0, R3, R0 ;  /* 0x0000000003007221 */ /* 0x000fe20000010000 */
[----:B------:R-:W-:Y:S01]  /*1aae0*/  FADD.FTZ R7, R7, |R18| ;  /* 0x4000001207077221 */ /* 0x000fe20000010000 */
[----:B------:R-:W-:-:S03]  /*1aaf0*/  PLOP3.LUT P0, PT, PT, PT, PT, 0x80, 0x0 ;  /* 0x000000000000781c */ /* 0x000fc60003f0f070 */
[----:B------:R-:W-:-:S04]  /*1ab00*/  FMUL.FTZ R0, R7, R0 ;  /* 0x0000000007007220 */ /* 0x000fc80000410000 */
[----:B------:R2:W3:Y:S01]  /*1ab10*/  MUFU.SQRT R32, R0 ;  /* 0x0000000000207308 */ /* 0x0004e20000002000 */
[----:B------:R-:W-:Y:S05]  /*1ab20*/  BRA `(.L_x_11165) ;  /* 0x0000000000687947 */ /* 0x000fea0003800000 */
.L_x_11167:
        /* <DEDUP_REMOVED lines=15> */
.L_x_11166:
        /* <DEDUP_REMOVED lines=8> */
.L_x_11164:
[----:B------:R-:W-:Y:S01]  /*1aca0*/  PLOP3.LUT P0, PT, PT, PT, PT, 0x80, 0x0 ;  /* 0x000000000000781c */ /* 0x000fe20003f0f070 */
[----:B------:R-:W-:Y:S01]  /*1acb0*/  FMUL.FTZ R32, R7, 16777216 ;  /* 0x4b80000007207820 */ /* 0x000fe20000410000 */
[----:B------:R-:W-:-:S11]  /*1acc0*/  FMUL.FTZ R17, |R18|, 16777216 ;  /* 0x4b80000012117820 */ /* 0x000fd60000410200 */
.L_x_11165:
[----:B------:R-:W-:Y:S05]  /*1acd0*/  BSYNC B0 ;  /* 0x0000000000007941 */ /* 0x000fea0003800000 */
.L_x_11163:
        /* <DEDUP_REMOVED lines=33> */
.L_x_11176:
        /* <DEDUP_REMOVED lines=28> */
.L_x_11175:
        /* <DEDUP_REMOVED lines=20> */
.L_x_11180:
[----:B------:R-:W-:Y:S05]  /*1b1f0*/  BSYNC B5 ;  /* 0x0000000000057941 */ /* 0x000fea0003800000 */
.L_x_11179:
        /* <DEDUP_REMOVED lines=18> */
.L_x_11182:
[----:B------:R-:W-:Y:S02]  /*1b320*/  ISETP.GE.AND P0, PT, R17, RZ, PT ;  /* 0x000000ff1100720c */ /* 0x000fe40003f06270 */
[----:B------:R-:W-:-:S11]  /*1b330*/  MOV R3, 0x3fd774eb ;  /* 0x3fd774eb00037802 */ /* 0x000fd60000000f00 */
[----:B------:R-:W-:-:S04]  /*1b340*/  @P0 FFMA.FTZ R0, R3, 0.93318945169448852539, -R0 ;  /* 0x3f6ee58103000823 */ /* 0x000fc80000010800 */
[----:B------:R-:W-:-:S07]  /*1b350*/  @!P0 FFMA.FTZ R0, R3, 0.93318945169448852539, R0 ;  /* 0x3f6ee58103008823 */ /* 0x000fce0000010000 */
.L_x_11183:
[----:B------:R-:W-:Y:S05]  /*1b360*/  BSYNC B0 ;  /* 0x0000000000007941 */ /* 0x000fea0003800000 */
.L_x_11181:
        /* <DEDUP_REMOVED lines=11> */
.L_x_11178:
        /* <DEDUP_REMOVED lines=16> */
[----:B-1--4-:R-:W-:Y:S05]  /*1b520*/  CALL.REL.NOINC `($__internal_19_$__cuda_sm3x_div_rn_ftz_f32_slowpath) ;  /* 0x000000e000787944 */ /* 0x012fea0003c00000 */
.L_x_11185:
[----:B------:R-:W-:Y:S05]  /*1b530*/  BSYNC B5 ;  /* 0x0000000000057941 */ /* 0x000fea0003800000 */
.L_x_11184:
        /* <DEDUP_REMOVED lines=18> */
.L_x_11187:
[----:B------:R-:W-:Y:S02]  /*1b660*/  ISETP.GE.AND P0, PT, R17, RZ, PT ;  /* 0x000000ff1100720c */ /* 0x000fe40003f06270 */
[----:B------:R-:W-:-:S11]  /*1b670*/  MOV R3, 0x3fd774eb ;  /* 0x3fd774eb00037802 */ /* 0x000fd60000000f00 */
[----:B------:R-:W-:-:S04]  /*1b680*/  @P0 FFMA.FTZ R0, R3, 0.93318945169448852539, -R0 ;  /* 0x3f6ee58103000823 */ /* 0x000fc80000010800 */
[----:B------:R-:W-:-:S07]  /*1b690*/  @!P0 FFMA.FTZ R0, R3, 0.93318945169448852539, R0 ;  /* 0x3f6ee58103008823 */ /* 0x000fce0000010000 */
.L_x_11188:
[----:B------:R-:W-:Y:S05]  /*1b6a0*/  BSYNC B0 ;  /* 0x0000000000007941 */ /* 0x000fea0003800000 */
.L_x_11186:
        /* <DEDUP_REMOVED lines=10> */
.L_x_11177:
[----:B------:R-:W-:Y:S05]  /*1b750*/  BSYNC B4 ;  /* 0x0000000000047941 */ /* 0x000fea0003800000 */
.L_x_11174:
[----:B------:R-:W-:-:S04]  /*1b760*/  SHF.R.U32.HI R3, RZ, 0x1f, R19 ;  /* 0x0000001fff037819 */ /* 0x000fc80000011613 */
[----:B------:R-:W-:-:S13]  /*1b770*/  ISETP.NE.AND P0, PT, R3, RZ, PT ;  /* 0x000000ff0300720c */ /* 0x000fda0003f05270 */
[----:B-1----:R-:W-:-:S05]  /*1b780*/  @!P0 FADD.FTZ R26, -R26, -RZ ;  /* 0x800000ff1a1a8221 */ /* 0x002fca0000010100 */
[----:B0-----:R-:W-:Y:S01]  /*1b790*/  MOV R16, R26 ;  /* 0x0000001a00107202 */ /* 0x001fe20000000f00 */
[----:B------:R-:W-:Y:S06]  /*1b7a0*/  BRA `(.L_x_11189) ;  /* 0x0000000c006c7947 */ /* 0x000fec0003800000 */
.L_x_11152:
[----:B------:R-:W-:Y:S01]  /*1b7b0*/  FADD.FTZ R0, -R18, 6.1232342629258392722e-17 ;  /* 0x248d313212007421 */ /* 0x000fe20000010100 */
[----:B------:R-:W-:-:S03]  /*1b7c0*/  FADD.FTZ R16, -R19, -RZ ;  /* 0x800000ff13107221 */ /* 0x000fc60000010100 */
[----:B------:R-:W-:Y:S01]  /*1b7d0*/  FADD.FTZ R0, R0, 1.5707963705062866211 ;  /* 0x3fc90fdb00007421 */ /* 0x000fe20000010000 */
[----:B------:R-:W-:Y:S06]  /*1b7e0*/  BRA `(.L_x_11189) ;  /* 0x0000000c005c7947 */ /* 0x000fec0003800000 */
.L_x_11151:
[----:B------:R-:W-:Y:S01]  /*1b7f0*/  HFMA2.MMA R0, -RZ, RZ, 0, 0 ;  /* 0x00000000ff007435 */ /* 0x000fe200000001ff */
[----:B------:R-:W-:Y:S01]  /*1b800*/  FADD.FTZ R16, -R19, -RZ ;  /* 0x800000ff13107221 */ /* 0x000fe20000010100 */
[----:B------:R-:W-:Y:S09]  /*1b810*/  BRA `(.L_x_11189) ;  /* 0x0000000c00507947 */ /* 0x000ff20003800000 */
.L_x_11150:
        /* <DEDUP_REMOVED lines=23> */
[----:B----4-:R-:W-:Y:S05]  /*1b990*/  CALL.REL.NOINC `($__internal_19_$__cuda_sm3x_div_rn_ftz_f32_slowpath) ;  /* 0x000000dc005c7944 */ /* 0x010fea0003c00000 */
.L_x_11194:
[----:B------:R-:W-:Y:S05]  /*1b9a0*/  BSYNC B5 ;  /* 0x0000000000057941 */ /* 0x000fea0003800000 */
.L_x_11193:
        /* <DEDUP_REMOVED lines=18> */
.L_x_11196:
[----:B------:R-:W-:Y:S02]  /*1bad0*/  ISETP.GE.AND P0, PT, R18, RZ, PT ;  /* 0x000000ff1200720c */ /* 0x000fe40003f06270 */
[----:B------:R-:W-:-:S11]  /*1bae0*/  MOV R3, 0x3fd774eb ;  /* 0x3fd774eb00037802 */ /* 0x000fd60000000f00 */
[----:B------:R-:W-:-:S04]  /*1baf0*/  @P0 FFMA.FTZ R0, R3, 0.93318945169448852539, -R0 ;  /* 0x3f6ee58103000823 */ /* 0x000fc80000010800 */
[----:B------:R-:W-:-:S07]  /*1bb00*/  @!P0 FFMA.FTZ R0, R3, 0.93318945169448852539, R0 ;  /* 0x3f6ee58103008823 */ /* 0x000fce0000010000 */
.L_x_11197:
[----:B------:R-:W-:Y:S05]  /*1bb10*/  BSYNC B0 ;  /* 0x0000000000007941 */ /* 0x000fea0003800000 */
.L_x_11195:
        /* <DEDUP_REMOVED lines=13> */
.L_x_11192:
        /* <DEDUP_REMOVED lines=12> */
.L_x_11200:
[----:B------:R-:W-:Y:S05]  /*1bcb0*/  BSYNC B5 ;  /* 0x0000000000057941 */ /* 0x000fea0003800000 */
.L_x_11199:
        /* <DEDUP_REMOVED lines=18> */
.L_x_11202:
[----:B------:R-:W-:Y:S02]  /*1bde0*/  ISETP.GE.AND P0, PT, R18, RZ, PT ;  /* 0x000000ff1200720c */ /* 0x000fe40003f06270 */
[----:B------:R-:W-:-:S11]  /*1bdf0*/  MOV R3, 0x3fd774eb ;  /* 0x3fd774eb00037802 */ /* 0x000fd60000000f00 */
[----:B------:R-:W-:-:S04]  /*1be00*/  @P0 FFMA.FTZ R0, R3, 0.93318945169448852539, -R0 ;  /* 0x3f6ee58103000823 */ /* 0x000fc80000010800 */
[----:B------:R-:W-:-:S07]  /*1be10*/  @!P0 FFMA.FTZ R0, R3, 0.93318945169448852539, R0 ;  /* 0x3f6ee58103008823 */ /* 0x000fce0000010000 */
.L_x_11203:
[----:B------:R-:W-:Y:S05]  /*1be20*/  BSYNC B0 ;  /* 0x0000000000007941 */ /* 0x000fea0003800000 */
.L_x_11201:
        /* <DEDUP_REMOVED lines=27> */
.L_x_11191:
        /* <DEDUP_REMOVED lines=33> */
.L_x_11205:
[----:B------:R-:W-:Y:S05]  /*1c1f0*/  BSYNC B5 ;  /* 0x0000000000057941 */ /* 0x000fea0003800000 */
.L_x_11204:
        /* <DEDUP_REMOVED lines=18> */
.L_x_11207:
[----:B------:R-:W-:Y:S02]  /*1c320*/  ISETP.GE.AND P0, PT, R18, RZ, PT ;  /* 0x000000ff1200720c */ /* 0x000fe40003f06270 */
[----:B------:R-:W-:-:S11]  /*1c330*/  MOV R3, 0x3fd774eb ;  /* 0x3fd774eb00037802 */ /* 0x000fd60000000f00 */
[----:B------:R-:W-:-:S04]  /*1c340*/  @P0 FFMA.FTZ R0, R3, 0.93318945169448852539, -R0 ;  /* 0x3f6ee58103000823 */ /* 0x000fc80000010800 */
[----:B------:R-:W-:-:S07]  /*1c350*/  @!P0 FFMA.FTZ R0, R3, 0.93318945169448852539, R0 ;  /* 0x3f6ee58103008823 */ /* 0x000fce0000010000 */
.L_x_11208:
[----:B------:R-:W-:Y:S05]  /*1c360*/  BSYNC B0 ;  /* 0x0000000000007941 */ /* 0x000fea0003800000 */
.L_x_11206:
        /* <DEDUP_REMOVED lines=10> */
.L_x_11198:
[----:B------:R-:W-:Y:S05]  /*1c410*/  BSYNC B4 ;  /* 0x0000000000047941 */ /* 0x000fea0003800000 */
.L_x_11190:
[----:B------:R-:W-:Y:S01]  /*1c420*/  ISETP.NE.AND P0, PT, R26, RZ, PT ;  /* 0x000000ff1a00720c */ /* 0x000fe20003f05270 */
[----:B------:R-:W-:Y:S01]  /*1c430*/  FADD.FTZ R16, R17, 0.69314718246459960938 ;  /* 0x3f31721811107421 */ /* 0x000fe20000010000 */
[----:B------:R-:W-:-:S11]  /*1c440*/  FADD.FTZ R0, |R0|, -RZ ;  /* 0x800000ff00007221 */ /* 0x000fd60000010200 */
[----:B------:R-:W-:Y:S01]  /*1c450*/  @!P0 FADD.FTZ R16, -R16, -RZ ;  /* 0x800000ff10108221 */ /* 0x000fe20000010100 */
[----:B------:R-:W-:Y:S06]  /*1c460*/  BRA `(.L_x_11189) ;  /* 0x00000000003c7947 */ /* 0x000fec0003800000 */
.L_x_11149:
        /* <DEDUP_REMOVED lines=15> */
.L_x_11189:
[----:B------:R-:W-:Y:S05]  /*1c560*/  BSYNC B2 ;  /* 0x0000000000027941 */ /* 0x000fea0003800000 */
.L_x_11148:
        /* <DEDUP_REMOVED lines=9> */
.L_x_11209:
[----:B------:R-:W-:Y:S02]  /*1c600*/  FSETP.GTU.FTZ.AND P0, PT, R3, +INF , PT ;  /* 0x7f8000000300780b */ /* 0x000fe40003f1c000 */
[----:B------:R-:W-:-:S11]  /*1c610*/  MOV R17, R0 ;  /* 0x0000000000117202 */ /* 0x000fd60000000f00 */
[----:B------:R-:W-:-:S07]  /*1c620*/  @!P0 MOV R16, R3 ;  /* 0x0000000300108202 */ /* 0x000fce0000000f00 */
.L_x_11147:
[----:B------:R-:W-:Y:S05]  /*1c630*/  BSYNC B3 ;  /* 0x0000000000037941 */ /* 0x000fea0003800000 */
.L_x_11146:
        /* <DEDUP_REMOVED lines=114> */
.L_x_11220:
        /* <DEDUP_REMOVED lines=10> */
.L_x_11222:
[----:B------:R-:W-:-:S04]  /*1ce00*/  FADD.FTZ R4, -R0, R5 ;  /* 0x0000000500047221 */ /* 0x000fc80000010100 */
[----:B------:R-:W-:-:S07]  /*1ce10*/  FMUL.FTZ R4, R4, 0.5 ;  /* 0x3f00000004047820 */ /* 0x000fce0000410000 */
.L_x_11223:
[----:B------:R-:W-:Y:S05]  /*1ce20*/  BSYNC B1 ;  /* 0x0000000000017941 */ /* 0x000fea0003800000 */
.L_x_11221:
        /* <DEDUP_REMOVED lines=11> */
.L_x_11225:
[----:B------:R-:W-:-:S04]  /*1cee0*/  FADD.FTZ R7, R6, -R7 ;  /* 0x8000000706077221 */ /* 0x000fc80000010000 */
[----:B------:R-:W-:-:S07]  /*1cef0*/  FMUL.FTZ R7, R7, 0.5 ;  /* 0x3f00000007077820 */ /* 0x000fce0000410000 */
.L_x_11226:
[----:B------:R-:W-:Y:S05]  /*1cf00*/  BSYNC B1 ;  /* 0x0000000000017941 */ /* 0x000fea0003800000 */
.L_x_11224:
        /* <DEDUP_REMOVED lines=35> */
.L_x_11219:
[----:B------:R0:W1:Y:S02]  /*1d140*/  MUFU.SQRT R18, R33 ;  /* 0x0000002100127308 */ /* 0x0000640000002000 */
.L_x_11218:
[----:B------:R-:W-:Y:S05]  /*1d150*/  BSYNC B0 ;  /* 0x0000000000007941 */ /* 0x000fea0003800000 */
.L_x_11217:
        /* <DEDUP_REMOVED lines=24> */
.L_x_11233:
[----:B------:R-:W-:-:S04]  /*1d2e0*/  FADD.FTZ R0, -R0, R5 ;  /* 0x0000000500007221 */ /* 0x000fc80000010100 */
[----:B------:R-:W-:-:S07]  /*1d2f0*/  FMUL.FTZ R0, R0, 0.5 ;  /* 0x3f00000000007820 */ /* 0x000fce0000410000 */
.L_x_11234:
[----:B------:R-:W-:Y:S05]  /*1d300*/  BSYNC B1 ;  /* 0x0000000000017941 */ /* 0x000fea0003800000 */
.L_x_11232:
        /* <DEDUP_REMOVED lines=10> */
.L_x_11236:
[----:B------:R-:W-:-:S04]  /*1d3b0*/  FADD.FTZ R3, -R3, R6 ;  /* 0x0000000603037221 */ /* 0x000fc80000010100 */
[----:B------:R-:W-:-:S07]  /*1d3c0*/  FMUL.FTZ R3, R3, 0.5 ;  /* 0x3f00000003037820 */ /* 0x000fce0000410000 */
.L_x_11237:
[----:B------:R-:W-:Y:S05]  /*1d3d0*/  BSYNC B1 ;  /* 0x0000000000017941 */ /* 0x000fea0003800000 */
.L_x_11235:
[----:B------:R-:W-:Y:S01]  /*1d3e0*/  FADD.FTZ R0, R3, R0 ;  /* 0x0000000003007221 */ /* 0x000fe20000010000 */
[----:B------:R-:W-:Y:S01]  /*1d3f0*/  FADD.FTZ R19, R26, R19 ;  /* 0x000000131a137221 */ /* 0x000fe20000010000 */
[----:B------:R-:W-:-:S03]  /*1d400*/  PLOP3.LUT P0, PT, PT, PT, PT, 0x80, 0x0 ;  /* 0x000000000000781c */ /* 0x000fc60003f0f070 */
[----:B------:R-:W-:-:S06]  /*1d410*/  FMUL.FTZ R19, R19, R0 ;  /* 0x0000000013137220 */ /* 0x000fcc0000410000 */
[----:B------:R-:W2:Y:S01]  /*1d420*/  MUFU.SQRT R19, R19 ;  /* 0x0000001300137308 */ /* 0x000ea20000002000 */
[----:B------:R-:W-:Y:S05]  /*1d430*/  BRA `(.L_x_11229) ;  /* 0x0000000000687947 */ /* 0x000fea0003800000 */
.L_x_11231:
        /* <DEDUP_REMOVED lines=15> */
.L_x_11230:
        /* <DEDUP_REMOVED lines=8> */
.L_x_11228:
[----:B------:R-:W-:Y:S01]  /*1d5b0*/  PLOP3.LUT P0, PT, PT, PT, PT, 0x80, 0x0 ;  /* 0x000000000000781c */ /* 0x000fe20003f0f070 */
[----:B------:R-:W-:Y:S01]  /*1d5c0*/  FMUL.FTZ R19, R19, 16777216 ;  /* 0x4b80000013137820 */ /* 0x000fe20000410000 */
[----:B------:R-:W-:-:S11]  /*1d5d0*/  FMUL.FTZ R26, R26, 16777216 ;  /* 0x4b8000001a1a7820 */ /* 0x000fd60000410000 */
.L_x_11229:
[----:B------:R-:W-:Y:S05]  /*1d5e0*/  BSYNC B0 ;  /* 0x0000000000007941 */ /* 0x000fea0003800000 */
.L_x_11227:
        /* <DEDUP_REMOVED lines=33> */
.L_x_11240:
        /* <DEDUP_REMOVED lines=28> */
.L_x_11239:
        /* <DEDUP_REMOVED lines=20> */
.L_x_11244:
[----:B------:R-:W-:Y:S05]  /*1db00*/  BSYNC B5 ;  /* 0x0000000000057941 */ /* 0x000fea0003800000 */
.L_x_11243:
        /* <DEDUP_REMOVED lines=18> */
.L_x_11246:
[----:B------:R-:W-:Y:S02]  /*1dc30*/  ISETP.GE.AND P0, PT, R26, RZ, PT ;  /* 0x000000ff1a00720c */ /* 0x000fe40003f06270 */
[----:B------:R-:W-:-:S11]  /*1dc40*/  MOV R3, 0x3fd774eb ;  /* 0x3fd774eb00037802 */ /* 0x000fd60000000f00 */
[----:B------:R-:W-:-:S04]  /*1dc50*/  @P0 FFMA.FTZ R0, R3, 0.93318945169448852539, -R0 ;  /* 0x3f6ee58103000823 */ /* 0x000fc80000010800 */
[----:B------:R-:W-:-:S07]  /*1dc60*/  @!P0 FFMA.FTZ R0, R3, 0.93318945169448852539, R0 ;  /* 0x3f6ee58103008823 */ /* 0x000fce0000010000 */
.L_x_11247:
[----:B------:R-:W-:Y:S05]  /*1dc70*/  BSYNC B0 ;  /* 0x0000000000007941 */ /* 0x000fea0003800000 */
.L_x_11245:
        /* <DEDUP_REMOVED lines=11> */
.L_x_11242:
        /* <DEDUP_REMOVED lines=17> */
.L_x_11249:
[----:B------:R-:W-:Y:S05]  /*1de40*/  BSYNC B5 ;  /* 0x0000000000057941 */ /* 0x000fea0003800000 */
.L_x_11248:
        /* <DEDUP_REMOVED lines=18> */
.L_x_11251:
[----:B------:R-:W-:Y:S02]  /*1df70*/  ISETP.GE.AND P0, PT, R26, RZ, PT ;  /* 0x000000ff1a00720c */ /* 0x000fe40003f06270 */
[----:B------:R-:W-:-:S11]  /*1df80*/  MOV R3, 0x3fd774eb ;  /* 0x3fd774eb00037802 */ /* 0x000fd60000000f00 */
[----:B------:R-:W-:-:S04]  /*1df90*/  @P0 FFMA.FTZ R0, R3, 0.93318945169448852539, -R0 ;  /* 0x3f6ee58103000823 */ /* 0x000fc80000010800 */
[----:B------:R-:W-:-:S07]  /*1dfa0*/  @!P0 FFMA.FTZ R0, R3, 0.93318945169448852539, R0 ;  /* 0x3f6ee58103008823 */ /* 0x000fce0000010000 */
.L_x_11252:
[----:B------:R-:W-:Y:S05]  /*1dfb0*/  BSYNC B0 ;  /* 0x0000000000007941 */ /* 0x000fea0003800000 */
.L_x_11250:
        /* <DEDUP_REMOVED lines=10> */
.L_x_11241:
[----:B------:R-:W-:Y:S05]  /*1e060*/  BSYNC B4 ;  /* 0x0000000000047941 */ /* 0x000fea0003800000 */
.L_x_11238:
[----:B------:R-:W-:-:S04]  /*1e070*/  SHF.R.U32.HI R3, RZ, 0x1f, R21 ;  /* 0x0000001fff037819 */ /* 0x000fc80000011615 */
[----:B------:R-:W-:-:S13]  /*1e080*/  ISETP.NE.AND P0, PT, R3, RZ, PT ;  /* 0x000000ff0300720c */ /* 0x000fda0003f05270 */
[----:B-1----:R-:W-:Y:S01]  /*1e090*/  @!P0 FADD.FTZ R18, -R18, -RZ ;  /* 0x800000ff12128221 */ /* 0x002fe20000010100 */
[----:B------:R-:W-:Y:S06]  /*1e0a0*/  BRA `(.L_x_11253) ;  /* 0x0000000c006c7947 */ /* 0x000fec0003800000 */
.L_x_11216:
[----:B------:R-:W-:Y:S01]  /*1e0b0*/  FADD.FTZ R0, -R20, 6.1232342629258392722e-17 ;  /* 0x248d313214007421 */ /* 0x000fe20000010100 */
[----:B------:R-:W-:-:S03]  /*1e0c0*/  FADD.FTZ R18, -R21, -RZ ;  /* 0x800000ff15127221 */ /* 0x000fc60000010100 */
[----:B------:R-:W-:Y:S01]  /*1e0d0*/  FADD.FTZ R0, R0, 1.5707963705062866211 ;  /* 0x3fc90fdb00007421 */ /* 0x000fe20000010000 */
[----:B------:R-:W-:Y:S06]  /*1e0e0*/  BRA `(.L_x_11253) ;  /* 0x0000000c005c7947 */ /* 0x000fec0003800000 */
.L_x_11215:
[----:B------:R-:W-:Y:S01]  /*1e0f0*/  MOV R0, RZ ;  /* 0x000000ff00007202 */ /* 0x000fe20000000f00 */
[----:B------:R-:W-:Y:S01]  /*1e100*/  FADD.FTZ R18, -R21, -RZ ;  /* 0x800000ff15127221 */ /* 0x000fe20000010100 */
[----:B------:R-:W-:Y:S06]  /*1e110*/  BRA `(.L_x_11253) ;  /* 0x0000000c00507947 */ /* 0x000fec0003800000 */
.L_x_11214:
        /* <DEDUP_REMOVED lines=24> */
.L_x_11258:
[----:B------:R-:W-:Y:S05]  /*1e2a0*/  BSYNC B5 ;  /* 0x0000000000057941 */ /* 0x000fea0003800000 */
.L_x_11257:
        /* <DEDUP_REMOVED lines=18> */
.L_x_11260:
[----:B------:R-:W-:Y:S02]  /*1e3d0*/  ISETP.GE.AND P0, PT, R20, RZ, PT ;  /* 0x000000ff1400720c */ /* 0x000fe40003f06270 */
[----:B------:R-:W-:-:S11]  /*1e3e0*/  MOV R3, 0x3fd774eb ;  /* 0x3fd774eb00037802 */ /* 0x000fd60000000f00 */
[----:B------:R-:W-:-:S04]  /*1e3f0*/  @P0 FFMA.FTZ R0, R3, 0.93318945169448852539, -R0 ;  /* 0x3f6ee58103000823 */ /* 0x000fc80000010800 */
[----:B------:R-:W-:-:S07]  /*1e400*/  @!P0 FFMA.FTZ R0, R3, 0.93318945169448852539, R0 ;  /* 0x3f6ee58103008823 */ /* 0x000fce0000010000 */
.L_x_11261:
[----:B------:R-:W-:Y:S05]  /*1e410*/  BSYNC B0 ;  /* 0x0000000000007941 */ /* 0x000fea0003800000 */
.L_x_11259:
        /* <DEDUP_REMOVED lines=13> */
.L_x_11256:
        /* <DEDUP_REMOVED lines=12> */
.L_x_11264:
[----:B------:R-:W-:Y:S05]  /*1e5b0*/  BSYNC B5 ;  /* 0x0000000000057941 */ /* 0x000fea0003800000 */
.L_x_11263:
        /* <DEDUP_REMOVED lines=18> */
.L_x_11266:
[----:B------:R-:W-:Y:S02]  /*1e6e0*/  ISETP.GE.AND P0, PT, R20, RZ, PT ;  /* 0x000000ff1400720c */ /* 0x000fe40003f06270 */
[----:B------:R-:W-:-:S11]  /*1e6f0*/  MOV R3, 0x3fd774eb ;  /* 0x3fd774eb00037802 */ /* 0x000fd60000000f00 */
[----:B------:R-:W-:-:S04]  /*1e700*/  @P0 FFMA.FTZ R0, R3, 0.93318945169448852539, -R0 ;  /* 0x3f6ee58103000823 */ /* 0x000fc80000010800 */
[----:B------:R-:W-:-:S07]  /*1e710*/  @!P0 FFMA.FTZ R0, R3, 0.93318945169448852539, R0 ;  /* 0x3f6ee58103008823 */ /* 0x000fce0000010000 */
.L_x_11267:
[----:B------:R-:W-:Y:S05]  /*1e720*/  BSYNC B0 ;  /* 0x0000000000007941 */ /* 0x000fea0003800000 */
.L_x_11265:
        /* <DEDUP_REMOVED lines=27> */
.L_x_11255:
        /* <DEDUP_REMOVED lines=33> */
.L_x_11269:
[----:B------:R-:W-:Y:S05]  /*1eaf0*/  BSYNC B5 ;  /* 0x0000000000057941 */ /* 0x000fea0003800000 */
.L_x_11268:
        /* <DEDUP_REMOVED lines=18> */
.L_x_11271:
[----:B------:R-:W-:Y:S02]  /*1ec20*/  ISETP.GE.AND P0, PT, R20, RZ, PT ;  /* 0x000000ff1400720c */ /* 0x000fe40003f06270 */
[----:B------:R-:W-:-:S11]  /*1ec30*/  MOV R3, 0x3fd774eb ;  /* 0x3fd774eb00037802 */ /* 0x000fd60000000f00 */
[----:B------:R-:W-:-:S04]  /*1ec40*/  @P0 FFMA.FTZ R0, R3, 0.93318945169448852539, -R0 ;  /* 0x3f6ee58103000823 */ /* 0x000fc80000010800 */
[----:B------:R-:W-:-:S07]  /*1ec50*/  @!P0 FFMA.FTZ R0, R3, 0.93318945169448852539, R0 ;  /* 0x3f6ee58103008823 */ /* 0x000fce0000010000 */
.L_x_11272:
[----:B------:R-:W-:Y:S05]  /*1ec60*/  BSYNC B0 ;  /* 0x0000000000007941 */ /* 0x000fea0003800000 */
.L_x_11270:
        /* <DEDUP_REMOVED lines=10> */
.L_x_11262:
[----:B------:R-:W-:Y:S05]  /*1ed10*/  BSYNC B4 ;  /* 0x0000000000047941 */ /* 0x000fea0003800000 */
.L_x_11254:
[----:B------:R-:W-:Y:S01]  /*1ed20*/  ISETP.NE.AND P0, PT, R19, RZ, PT ;  /* 0x000000ff1300720c */ /* 0x000fe20003f05270 */
[----:B------:R-:W-:Y:S01]  /*1ed30*/  FADD.FTZ R18, R32, 0.69314718246459960938 ;  /* 0x3f31721820127421 */ /* 0x000fe20000010000 */
[----:B------:R-:W-:-:S11]  /*1ed40*/  FADD.FTZ R0, |R0|, -RZ ;  /* 0x800000ff00007221 */ /* 0x000fd60000010200 */
[----:B------:R-:W-:Y:S01]  /*1ed50*/  @!P0 FADD.FTZ R18, -R18, -RZ ;  /* 0x800000ff12128221 */ /* 0x000fe20000010100 */
[----:B------:R-:W-:Y:S06]  /*1ed60*/  BRA `(.L_x_11253) ;  /* 0x00000000003c7947 */ /* 0x000fec0003800000 */
.L_x_11213:
        /* <DEDUP_REMOVED lines=15> */
.L_x_11253:
[----:B------:R-:W-:Y:S05]  /*1ee60*/  BSYNC B2 ;  /* 0x0000000000027941 */ /* 0x000fea0003800000 */
.L_x_11212:
        /* <DEDUP_REMOVED lines=9> */
.L_x_11273:
[----:B------:R-:W-:Y:S02]  /*1ef00*/  FSETP.GTU.FTZ.AND P0, PT, R3, +INF , PT ;  /* 0x7f8000000300780b */ /* 0x000fe40003f1c000 */
[----:B--2-4-:R-:W-:-:S11]  /*1ef10*/  MOV R19, R0 ;  /* 0x0000000000137202 */ /* 0x014fd60000000f00 */
[----:B------:R-:W-:-:S07]  /*1ef20*/  @!P0 MOV R18, R3 ;  /* 0x0000000300128202 */ /* 0x000fce0000000f00 */
.L_x_11211:
[----:B------:R-:W-:Y:S05]  /*1ef30*/  BSYNC B3 ;  /* 0x0000000000037941 */ /* 0x000fea0003800000 */
.L_x_11210:
        /* <DEDUP_REMOVED lines=114> */
.L_x_11284:
        /* <DEDUP_REMOVED lines=10> */
.L_x_11286:
[----:B------:R-:W-:-:S04]  /*1f700*/  FADD.FTZ R4, -R0, R5 ;  /* 0x0000000500047221 */ /* 0x000fc80000010100 */
[----:B------:R-:W-:-:S07]  /*1f710*/  FMUL.FTZ R4, R4, 0.5 ;  /* 0x3f00000004047820 */ /* 0x000fce0000410000 */
.L_x_11287:
[----:B------:R-:W-:Y:S05]  /*1f720*/  BSYNC B1 ;  /* 0x0000000000017941 */ /* 0x000fea0003800000 */
.L_x_11285:
        /* <DEDUP_REMOVED lines=11> */
.L_x_11289:
[----:B------:R-:W-:-:S04]  /*1f7e0*/  FADD.FTZ R7, R6, -R7 ;  /* 0x8000000706077221 */ /* 0x000fc80000010000 */
[----:B------:R-:W-:-:S07]  /*1f7f0*/  FMUL.FTZ R7, R7, 0.5 ;  /* 0x3f00000007077820 */ /* 0x000fce0000410000 */
.L_x_11290:
[----:B------:R-:W-:Y:S05]  /*1f800*/  BSYNC B1 ;  /* 0x0000000000017941 */ /* 0x000fea0003800000 */
.L_x_11288:
        /* <DEDUP_REMOVED lines=35> */
.L_x_11283:
[----:B------:R0:W1:Y:S02]  /*1fa40*/  MUFU.SQRT R20, R33 ;  /* 0x0000002100147308 */ /* 0x0000640000002000 */
.L_x_11282:
[----:B------:R-:W-:Y:S05]  /*1fa50*/  BSYNC B0 ;  /* 0x0000000000007941 */ /* 0x000fea0003800000 */
.L_x_11281:
        /* <DEDUP_REMOVED lines=24> */
.L_x_11297:
[----:B------:R-:W-:-:S04]  /*1fbe0*/  FADD.FTZ R0, -R0, R5 ;  /* 0x0000000500007221 */ /* 0x000fc80000010100 */
[----:B------:R-:W-:-:S07]  /*1fbf0*/  FMUL.FTZ R0, R0, 0.5 ;  /* 0x3f00000000007820 */ /* 0x000fce0000410000 */
.L_x_11298:
[----:B------:R-:W-:Y:S05]  /*1fc00*/  BSYNC B1 ;  /* 0x0000000000017941 */ /* 0x000fea0003800000 */
.L_x_11296:
        /* <DEDUP_REMOVED lines=10> */
.L_x_11300:
[----:B------:R-:W-:-:S04]  /*1fcb0*/  FADD.FTZ R3, -R3, R6 ;  /* 0x0000000603037221 */ /* 0x000fc80000010100 */
[----:B------:R-:W-:-:S07]  /*1fcc0*/  FMUL.FTZ R3, R3, 0.5 ;  /* 0x3f00000003037820 */ /* 0x000fce0000410000 */
.L_x_11301:
[----:B------:R-:W-:Y:S05]  /*1fcd0*/  BSYNC B1 ;  /* 0x0000000000017941 */ /* 0x000fea0003800000 */
.L_x_11299:
[----:B------:R-:W-:Y:S01]  /*1fce0*/  FADD.FTZ R0, R3, R0 ;  /* 0x0000000003007221 */ /* 0x000fe20000010000 */
[----:B------:R-:W-:Y:S01]  /*1fcf0*/  FADD.FTZ R21, R26, R21 ;  /* 0x000000151a157221 */ /* 0x000fe20000010000 */
[----:B------:R-:W-:-:S03]  /*1fd00*/  PLOP3.LUT P0, PT, PT, PT, PT, 0x80, 0x0 ;  /* 0x000000000000781c */ /* 0x000fc60003f0f070 */
[----:B------:R-:W-:-:S06]  /*1fd10*/  FMUL.FTZ R21, R21, R0 ;  /* 0x0000000015157220 */ /* 0x000fcc0000410000 */
[----:B------:R-:W2:Y:S01]  /*1fd20*/  MUFU.SQRT R21, R21 ;  /* 0x0000001500157308 */ /* 0x000ea20000002000 */
[----:B------:R-:W-:Y:S05]  /*1fd30*/  BRA `(.L_x_11293) ;  /* 0x0000000000687947 */ /* 0x000fea0003800000 */
.L_x_11295:
        /* <DEDUP_REMOVED lines=15> */
.L_x_11294:
        /* <DEDUP_REMOVED lines=8> */
.L_x_11292:
[----:B------:R-:W-:Y:S01]  /*1feb0*/  PLOP3.LUT P0, PT, PT, PT, PT, 0x80, 0x0 ;  /* 0x000000000000781c */ /* 0x000fe20003f0f070 */
[----:B------:R-:W-:Y:S01]  /*1fec0*/  FMUL.FTZ R21, R21, 16777216 ;  /* 0x4b80000015157820 */ /* 0x000fe20000410000 */
[----:B------:R-:W-:-:S11]  /*1fed0*/  FMUL.FTZ R26, R26, 16777216 ;  /* 0x4b8000001a1a7820 */ /* 0x000fd60000410000 */
.L_x_11293:
[----:B------:R-:W-:Y:S05]  /*1fee0*/  BSYNC B0 ;  /* 0x0000000000007941 */ /* 0x000fea0003800000 */
.L_x_11291:
        /* <DEDUP_REMOVED lines=33> */
.L_x_11304:
        /* <DEDUP_REMOVED lines=28> */
.L_x_11303:
        /* <DEDUP_REMOVED lines=20> */
.L_x_11308:
[----:B------:R-:W-:Y:S05]  /*20400*/  BSYNC B5 ;  /* 0x0000000000057941 */ /* 0x000fea0003800000 */
.L_x_11307:
        /* <DEDUP_REMOVED lines=18> */
.L_x_11310:
[----:B------:R-:W-:Y:S02]  /*20530*/  ISETP.GE.AND P0, PT, R26, RZ, PT ;  /* 0x000000ff1a00720c */ /* 0x000fe40003f06270 */
[----:B------:R-:W-:-:S11]  /*20540*/  MOV R3, 0x3fd774eb ;  /* 0x3fd774eb00037802 */ /* 0x000fd60000000f00 */
[----:B------:R-:W-:-:S04]  /*20550*/  @P0 FFMA.FTZ R0, R3, 0.93318945169448852539, -R0 ;  /* 0x3f6ee58103000823 */ /* 0x000fc80000010800 */
[----:B------:R-:W-:-:S07]  /*20560*/  @!P0 FFMA.FTZ R0, R3, 0.93318945169448852539, R0 ;  /* 0x3f6ee58103008823 */ /* 0x000fce0000010000 */
.L_x_11311:
[----:B------:R-:W-:Y:S05]  /*20570*/  BSYNC B0 ;  /* 0x0000000000007941 */ /* 0x000fea0003800000 */
.L_x_11309:
        /* <DEDUP_REMOVED lines=11> */
.L_x_11306:
        /* <DEDUP_REMOVED lines=17> */
.L_x_11313:
[----:B------:R-:W-:Y:S05]  /*20740*/  BSYNC B5 ;  /* 0x0000000000057941 */ /* 0x000fea0003800000 */
.L_x_11312:
        /* <DEDUP_REMOVED lines=18> */
.L_x_11315:
[----:B------:R-:W-:Y:S02]  /*20870*/  ISETP.GE.AND P0, PT, R26, RZ, PT ;  /* 0x000000ff1a00720c */ /* 0x000fe40003f06270 */
[----:B------:R-:W-:-:S11]  /*20880*/  MOV R3, 0x3fd774eb ;  /* 0x3fd774eb00037802 */ /* 0x000fd60000000f00 */
[----:B------:R-:W-:-:S04]  /*20890*/  @P0 FFMA.FTZ R0, R3, 0.93318945169448852539, -R0 ;  /* 0x3f6ee58103000823 */ /* 0x000fc80000010800 */
[----:B------:R-:W-:-:S07]  /*208a0*/  @!P0 FFMA.FTZ R0, R3, 0.93318945169448852539, R0 ;  /* 0x3f6ee58103008823 */ /* 0x000fce0000010000 */
.L_x_11316:
[----:B------:R-:W-:Y:S05]  /*208b0*/  BSYNC B0 ;  /* 0x0000000000007941 */ /* 0x000fea0003800000 */
.L_x_11314:
        /* <DEDUP_REMOVED lines=10> */
.L_x_11305:
[----:B------:R-:W-:Y:S05]  /*20960*/  BSYNC B4 ;  /* 0x0000000000047941 */ /* 0x000fea0003800000 */
.L_x_11302:
[----:B------:R-:W-:-:S04]  /*20970*/  SHF.R.U32.HI R3, RZ, 0x1f, R23 ;  /* 0x0000001fff037819 */ /* 0x000fc80000011617 */
[----:B------:R-:W-:-:S13]  /*20980*/  ISETP.NE.AND P0, PT, R3, RZ, PT ;  /* 0x000000ff0300720c */ /* 0x000fda0003f05270 */
[----:B-1----:R-:W-:Y:S01]  /*20990*/  @!P0 FADD.FTZ R20, -R20, -RZ ;  /* 0x800000ff14148221 */ /* 0x002fe20000010100 */
[----:B------:R-:W-:Y:S06]  /*209a0*/  BRA `(.L_x_11317) ;  /* 0x0000000c006c7947 */ /* 0x000fec0003800000 */
.L_x_11280:
[----:B------:R-:W-:Y:S01]  /*209b0*/  FADD.FTZ R0, -R22, 6.1232342629258392722e-17 ;  /* 0x248d313216007421 */ /* 0x000fe20000010100 */
[----:B------:R-:W-:-:S03]  /*209c0*/  FADD.FTZ R20, -R23, -RZ ;  /* 0x800000ff17147221 */ /* 0x000fc60000010100 */
[----:B------:R-:W-:Y:S01]  /*209d0*/  FADD.FTZ R0, R0, 1.5707963705062866211 ;  /* 0x3fc90fdb00007421 */ /* 0x000fe20000010000 */
[----:B------:R-:W-:Y:S06]  /*209e0*/  BRA `(.L_x_11317) ;  /* 0x0000000c005c7947 */ /* 0x000fec0003800000 */
.L_x_11279:
[----:B------:R-:W-:Y:S01]  /*209f0*/  MOV R0, RZ ;  /* 0x000000ff00007202 */ /* 0x000fe20000000f00 */
[----:B------:R-:W-:Y:S01]  /*20a00*/  FADD.FTZ R20, -R23, -RZ ;  /* 0x800000ff17147221 */ /* 0x000fe20000010100 */
[----:B------:R-:W-:Y:S06]  /*20a10*/  BRA `(.L_x_11317) ;  /* 0x0000000c00507947 */ /* 0x000fec0003800000 */
.L_x_11278:
        /* <DEDUP_REMOVED lines=24> */
.L_x_11322:
[----:B------:R-:W-:Y:S05]  /*20ba0*/  BSYNC B5 ;  /* 0x0000000000057941 */ /* 0x000fea0003800000 */
.L_x_11321:
        /* <DEDUP_REMOVED lines=18> */
.L_x_11324:
[----:B------:R-:W-:Y:S02]  /*20cd0*/  ISETP.GE.AND P0, PT, R22, RZ, PT ;  /* 0x000000ff1600720c */ /* 0x000fe40003f06270 */
[----:B------:R-:W-:-:S11]  /*20ce0*/  MOV R3, 0x3fd774eb ;  /* 0x3fd774eb00037802 */ /* 0x000fd60000000f00 */
[----:B------:R-:W-:-:S04]  /*20cf0*/  @P0 FFMA.FTZ R0, R3, 0.93318945169448852539, -R0 ;  /* 0x3f6ee58103000823 */ /* 0x000fc80000010800 */
[----:B------:R-:W-:-:S07]  /*20d00*/  @!P0 FFMA.FTZ R0, R3, 0.93318945169448852539, R0 ;  /* 0x3f6ee58103008823 */ /* 0x000fce0000010000 */
.L_x_11325:
[----:B------:R-:W-:Y:S05]  /*20d10*/  BSYNC B0 ;  /* 0x0000000000007941 */ /* 0x000fea0003800000 */
.L_x_11323:
        /* <DEDUP_REMOVED lines=13> */
.L_x_11320:
        /* <DEDUP_REMOVED lines=12> */
.L_x_11328:
[----:B------:R-:W-:Y:S05]  /*20eb0*/  BSYNC B5 ;  /* 0x0000000000057941 */ /* 0x000fea0003800000 */
.L_x_11327:
        /* <DEDUP_REMOVED lines=18> */
.L_x_11330:
[----:B------:R-:W-:Y:S02]  /*20fe0*/  ISETP.GE.AND P0, PT, R22, RZ, PT ;  /* 0x000000ff1600720c */ /* 0x000fe40003f06270 */
[----:B------:R-:W-:-:S11]  /*20ff0*/  MOV R3, 0x3fd774eb ;  /* 0x3fd774eb00037802 */ /* 0x000fd60000000f00 */
[----:B------:R-:W-:-:S04]  /*21000*/  @P0 FFMA.FTZ R0, R3, 0.93318945169448852539, -R0 ;  /* 0x3f6ee58103000823 */ /* 0x000fc80000010800 */
[----:B------:R-:W-:-:S07]  /*21010*/  @!P0 FFMA.FTZ R0, R3, 0.93318945169448852539, R0 ;  /* 0x3f6ee58103008823 */ /* 0x000fce0000010000 */
.L_x_11331:
[----:B------:R-:W-:Y:S05]  /*21020*/  BSYNC B0 ;  /* 0x0000000000007941 */ /* 0x000fea0003800000 */
.L_x_11329:
        /* <DEDUP_REMOVED lines=27> */
.L_x_11319:
        /* <DEDUP_REMOVED lines=33> */
.L_x_11333:
[----:B------:R-:W-:Y:S05]  /*213f0*/  BSYNC B5 ;  /* 0x0000000000057941 */ /* 0x000fea0003800000 */
.L_x_11332:
        /* <DEDUP_REMOVED lines=18> */
.L_x_11335:
[----:B------:R-:W-:Y:S02]  /*21520*/  ISETP.GE.AND P0, PT, R22, RZ, PT ;  /* 0x000000ff1600720c */ /* 0x000fe40003f06270 */
[----:B------:R-:W-:-:S11]  /*21530*/  MOV R3, 0x3fd774eb ;  /* 0x3fd774eb00037802 */ /* 0x000fd60000000f00 */
[----:B------:R-:W-:-:S04]  /*21540*/  @P0 FFMA.FTZ R0, R3, 0.93318945169448852539, -R0 ;  /* 0x3f6ee58103000823 */ /* 0x000fc80000010800 */
[----:B------:R-:W-:-:S07]  /*21550*/  @!P0 FFMA.FTZ R0, R3, 0.93318945169448852539, R0 ;  /* 0x3f6ee58103008823 */ /* 0x000fce0000010000 */
.L_x_11336:
[----:B------:R-:W-:Y:S05]  /*21560*/  BSYNC B0 ;  /* 0x0000000000007941 */ /* 0x000fea0003800000 */
.L_x_11334:
        /* <DEDUP_REMOVED lines=10> */
.L_x_11326:
[----:B------:R-:W-:Y:S05]  /*21610*/  BSYNC B4 ;  /* 0x0000000000047941 */ /* 0x000fea0003800000 */
.L_x_11318:
[----:B------:R-:W-:Y:S01]  /*21620*/  ISETP.NE.AND P0, PT, R21, RZ, PT ;  /* 0x000000ff1500720c */ /* 0x000fe20003f05270 */
[----:B------:R-:W-:Y:S01]  /*21630*/  FADD.FTZ R20, R32, 0.69314718246459960938 ;  /* 0x3f31721820147421 */ /* 0x000fe20000010000 */
[----:B------:R-:W-:-:S11]  /*21640*/  FADD.FTZ R0, |R0|, -RZ ;  /* 0x800000ff00007221 */ /* 0x000fd60000010200 */
[----:B------:R-:W-:Y:S01]  /*21650*/  @!P0 FADD.FTZ R20, -R20, -RZ ;  /* 0x800000ff14148221 */ /* 0x000fe20000010100 */
[----:B------:R-:W-:Y:S06]  /*21660*/  BRA `(.L_x_11317) ;  /* 0x00000000003c7947 */ /* 0x000fec0003800000 */
.L_x_11277:
        /* <DEDUP_REMOVED lines=15> */
.L_x_11317:
[----:B------:R-:W-:Y:S05]  /*21760*/  BSYNC B2 ;  /* 0x0000000000027941 */ /* 0x000fea0003800000 */
.L_x_11276:
        /* <DEDUP_REMOVED lines=9> */
.L_x_11337:
[----:B------:R-:W-:Y:S02]  /*21800*/  FSETP.GTU.FTZ.AND P0, PT, R3, +INF , PT ;  /* 0x7f8000000300780b */ /* 0x000fe40003f1c000 */
[----:B--2-4-:R-:W-:-:S11]  /*21810*/  MOV R21, R0 ;  /* 0x0000000000157202 */ /* 0x014fd60000000f00 */
[----:B------:R-:W-:-:S07]  /*21820*/  @!P0 MOV R20, R3 ;  /* 0x0000000300148202 */ /* 0x000fce0000000f00 */
.L_x_11275:
[----:B------:R-:W-:Y:S05]  /*21830*/  BSYNC B3 ;  /* 0x0000000000037941 */ /* 0x000fea0003800000 */
.L_x_11274:
        /* <DEDUP_REMOVED lines=114> */
.L_x_11348:
        /* <DEDUP_REMOVED lines=10> */
.L_x_11350:
[----:B------:R-:W-:-:S04]  /*22000*/  FADD.FTZ R4, -R0, R5 ;  /* 0x0000000500047221 */ /* 0x000fc80000010100 */
[----:B------:R-:W-:-:S07]  /*22010*/  FMUL.FTZ R4, R4, 0.5 ;  /* 0x3f00000004047820 */ /* 0x000fce0000410000 */
.L_x_11351:
[----:B------:R-:W-:Y:S05]  /*22020*/  BSYNC B1 ;  /* 0x0000000000017941 */ /* 0x000fea0003800000 */
.L_x_11349:
        /* <DEDUP_REMOVED lines=11> */
.L_x_11353:
[----:B------:R-:W-:-:S04]  /*220e0*/  FADD.FTZ R7, R6, -R7 ;  /* 0x8000000706077221 */ /* 0x000fc80000010000 */
[----:B------:R-:W-:-:S07]  /*220f0*/  FMUL.FTZ R7, R7, 0.5 ;  /* 0x3f00000007077820 */ /* 0x000fce0000410000 */
.L_x_11354:
[----:B------:R-:W-:Y:S05]  /*22100*/  BSYNC B1 ;  /* 0x0000000000017941 */ /* 0x000fea0003800000 */
.L_x_11352:
        /* <DEDUP_REMOVED lines=35> */
.L_x_11347:
[----:B------:R0:W1:Y:S02]  /*22340*/  MUFU.SQRT R22, R33 ;  /* 0x0000002100167308 */ /* 0x0000640000002000 */
.L_x_11346:
[----:B------:R-:W-:Y:S05]  /*22350*/  BSYNC B0 ;  /* 0x0000000000007941 */ /* 0x000fea0003800000 */
.L_x_11345:
        /* <DEDUP_REMOVED lines=24> */
.L_x_11361:
[----:B------:R-:W-:-:S04]  /*224e0*/  FADD.FTZ R0, -R0, R5 ;  /* 0x0000000500007221 */ /* 0x000fc80000010100 */
[----:B------:R-:W-:-:S07]  /*224f0*/  FMUL.FTZ R0, R0, 0.5 ;  /* 0x3f00000000007820 */ /* 0x000fce0000410000 */
.L_x_11362:
[----:B------:R-:W-:Y:S05]  /*22500*/  BSYNC B1 ;  /* 0x0000000000017941 */ /* 0x000fea0003800000 */
.L_x_11360:
        /* <DEDUP_REMOVED lines=10> */
.L_x_11364:
[----:B------:R-:W-:-:S04]  /*225b0*/  FADD.FTZ R3, -R3, R6 ;  /* 0x0000000603037221 */ /* 0x000fc80000010100 */
[----:B------:R-:W-:-:S07]  /*225c0*/  FMUL.FTZ R3, R3, 0.5 ;  /* 0x3f00000003037820 */ /* 0x000fce0000410000 */
.L_x_11365:
[----:B------:R-:W-:Y:S05]  /*225d0*/  BSYNC B1 ;  /* 0x0000000000017941 */ /* 0x000fea0003800000 */
.L_x_11363:
[----:B------:R-:W-:Y:S01]  /*225e0*/  FADD.FTZ R0, R3, R0 ;  /* 0x0000000003007221 */ /* 0x000fe20000010000 */
[----:B------:R-:W-:Y:S01]  /*225f0*/  FADD.FTZ R27, R26, R27 ;  /* 0x0000001b1a1b7221 */ /* 0x000fe20000010000 */
[----:B------:R-:W-:-:S03]  /*22600*/  PLOP3.LUT P0, PT, PT, PT, PT, 0x80, 0x0 ;  /* 0x000000000000781c */ /* 0x000fc60003f0f070 */
[----:B------:R-:W-:-:S06]  /*22610*/  FMUL.FTZ R27, R27, R0 ;  /* 0x000000001b1b7220 */ /* 0x000fcc0000410000 */
[----:B------:R-:W4:Y:S01]  /*22620*/  MUFU.SQRT R27, R27 ;  /* 0x0000001b001b7308 */ /* 0x000f220000002000 */
[----:B------:R-:W-:Y:S05]  /*22630*/  BRA `(.L_x_11357) ;  /* 0x0000000000687947 */ /* 0x000fea0003800000 */
.L_x_11359:
        /* <DEDUP_REMOVED lines=15> */
.L_x_11358:
        /* <DEDUP_REMOVED lines=8> */
.L_x_11356:
[----:B------:R-:W-:Y:S01]  /*227b0*/  PLOP3.LUT P0, PT, PT, PT, PT, 0x80, 0x0 ;  /* 0x000000000000781c */ /* 0x000fe20003f0f070 */
[----:B------:R-:W-:Y:S01]  /*227c0*/  FMUL.FTZ R27, R27, 16777216 ;  /* 0x4b8000001b1b7820 */ /* 0x000fe20000410000 */
[----:B------:R-:W-:-:S11]  /*227d0*/  FMUL.FTZ R26, R26, 16777216 ;  /* 0x4b8000001a1a7820 */ /* 0x000fd60000410000 */
.L_x_11357:
[----:B------:R-:W-:Y:S05]  /*227e0*/  BSYNC B0 ;  /* 0x0000000000007941 */ /* 0x000fea0003800000 */
.L_x_11355:
        /* <DEDUP_REMOVED lines=33> */
.L_x_11368:
        /* <DEDUP_REMOVED lines=28> */
.L_x_11367:
        /* <DEDUP_REMOVED lines=20> */
.L_x_11372:
[----:B------:R-:W-:Y:S05]  /*22d00*/  BSYNC B5 ;  /* 0x0000000000057941 */ /* 0x000fea0003800000 */
.L_x_11371:
        /* <DEDUP_REMOVED lines=18> */
.L_x_11374:
[----:B------:R-:W-:Y:S02]  /*22e30*/  ISETP.GE.AND P0, PT, R26, RZ, PT ;  /* 0x000000ff1a00720c */ /* 0x000fe40003f06270 */
[----:B------:R-:W-:-:S11]  /*22e40*/  MOV R3, 0x3fd774eb ;  /* 0x3fd774eb00037802 */ /* 0x000fd60000000f00 */
[----:B------:R-:W-:-:S04]  /*22e50*/  @P0 FFMA.FTZ R0, R3, 0.93318945169448852539, -R0 ;  /* 0x3f6ee58103000823 */ /* 0x000fc80000010800 */
[----:B------:R-:W-:-:S07]  /*22e60*/  @!P0 FFMA.FTZ R0, R3, 0.93318945169448852539, R0 ;  /* 0x3f6ee58103008823 */ /* 0x000fce0000010000 */
.L_x_11375:
[----:B------:R-:W-:Y:S05]  /*22e70*/  BSYNC B0 ;  /* 0x0000000000007941 */ /* 0x000fea0003800000 */
.L_x_11373:
        /* <DEDUP_REMOVED lines=11> */
.L_x_11370:
        /* <DEDUP_REMOVED lines=17> */
.L_x_11377:
[----:B------:R-:W-:Y:S05]  /*23040*/  BSYNC B5 ;  /* 0x0000000000057941 */ /* 0x000fea0003800000 */
.L_x_11376:
        /* <DEDUP_REMOVED lines=18> */
.L_x_11379:
[----:B------:R-:W-:Y:S02]  /*23170*/  ISETP.GE.AND P0, PT, R26, RZ, PT ;  /* 0x000000ff1a00720c */ /* 0x000fe40003f06270 */
[----:B------:R-:W-:-:S11]  /*23180*/  MOV R3, 0x3fd774eb ;  /* 0x3fd774eb00037802 */ /* 0x000fd60000000f00 */
[----:B------:R-:W-:-:S04]  /*23190*/  @P0 FFMA.FTZ R0, R3, 0.93318945169448852539, -R0 ;  /* 0x3f6ee58103000823 */ /* 0x000fc80000010800 */
[----:B------:R-:W-:-:S07]  /*231a0*/  @!P0 FFMA.FTZ R0, R3, 0.93318945169448852539, R0 ;  /* 0x3f6ee58103008823 */ /* 0x000fce0000010000 */
.L_x_11380:
[----:B------:R-:W-:Y:S05]  /*231b0*/  BSYNC B0 ;  /* 0x0000000000007941 */ /* 0x000fea0003800000 */
.L_x_11378:
        /* <DEDUP_REMOVED lines=10> */
.L_x_11369:
[----:B------:R-:W-:Y:S05]  /*23260*/  BSYNC B4 ;  /* 0x0000000000047941 */ /* 0x000fea0003800000 */
.L_x_11366:
[----:B------:R-:W-:-:S13]  /*23270*/  ISETP.NE.AND P0, PT, R23, RZ, PT ;  /* 0x000000ff1700720c */ /* 0x000fda0003f05270 */
[----:B-1----:R-:W-:Y:S01]  /*23280*/  @!P0 FADD.FTZ R22, -R22, -RZ ;  /* 0x800000ff16168221 */ /* 0x002fe20000010100 */
[----:B------:R-:W-:Y:S06]  /*23290*/  BRA `(.L_x_11381) ;  /* 0x0000000c006c7947 */ /* 0x000fec0003800000 */
.L_x_11344:
[----:B------:R-:W-:Y:S01]  /*232a0*/  FADD.FTZ R0, -R24, 6.1232342629258392722e-17 ;  /* 0x248d313218007421 */ /* 0x000fe20000010100 */
[----:B------:R-:W-:-:S03]  /*232b0*/  FADD.FTZ R22, -R25, -RZ ;  /* 0x800000ff19167221 */ /* 0x000fc60000010100 */
[----:B------:R-:W-:Y:S01]  /*232c0*/  FADD.FTZ R0, R0, 1.5707963705062866211 ;  /* 0x3fc90fdb00007421 */ /* 0x000fe20000010000 */
[----:B------:R-:W-:Y:S06]  /*232d0*/  BRA `(.L_x_11381) ;  /* 0x0000000c005c7947 */ /* 0x000fec0003800000 */
.L_x_11343:
[----:B------:R-:W-:Y:S01]  /*232e0*/  MOV R0, RZ ;  /* 0x000000ff00007202 */ /* 0x000fe20000000f00 */
[----:B------:R-:W-:Y:S01]  /*232f0*/  FADD.FTZ R22, -R25, -RZ ;  /* 0x800000ff19167221 */ /* 0x000fe20000010100 */
[----:B------:R-:W-:Y:S06]  /*23300*/  BRA `(.L_x_11381) ;  /* 0x0000000c00507947 */ /* 0x000fec0003800000 */
.L_x_11342:
        /* <DEDUP_REMOVED lines=24> */
.L_x_11386:
[----:B------:R-:W-:Y:S05]  /*23490*/  BSYNC B5 ;  /* 0x0000000000057941 */ /* 0x000fea0003800000 */
.L_x_11385:
        /* <DEDUP_REMOVED lines=18> */
.L_x_11388:
[----:B------:R-:W-:Y:S02]  /*235c0*/  ISETP.GE.AND P0, PT, R24, RZ, PT ;  /* 0x000000ff1800720c */ /* 0x000fe40003f06270 */
[----:B------:R-:W-:-:S11]  /*235d0*/  MOV R3, 0x3fd774eb ;  /* 0x3fd774eb00037802 */ /* 0x000fd60000000f00 */
[----:B------:R-:W-:-:S04]  /*235e0*/  @P0 FFMA.FTZ R0, R3, 0.93318945169448852539, -R0 ;  /* 0x3f6ee58103000823 */ /* 0x000fc80000010800 */
[----:B------:R-:W-:-:S07]  /*235f0*/  @!P0 FFMA.FTZ R0, R3, 0.93318945169448852539, R0 ;  /* 0x3f6ee58103008823 */ /* 0x000fce0000010000 */
.L_x_11389:
[----:B------:R-:W-:Y:S05]  /*23600*/  BSYNC B0 ;  /* 0x0000000000007941 */ /* 0x000fea0003800000 */
.L_x_11387:
        /* <DEDUP_REMOVED lines=13> */
.L_x_11384:
        /* <DEDUP_REMOVED lines=12> */
.L_x_11392:
[----:B------:R-:W-:Y:S05]  /*237a0*/  BSYNC B5 ;  /* 0x0000000000057941 */ /* 0x000fea0003800000 */
.L_x_11391:
        /* <DEDUP_REMOVED lines=18> */
.L_x_11394:
[----:B------:R-:W-:Y:S02]  /*238d0*/  ISETP.GE.AND P0, PT, R24, RZ, PT ;  /* 0x000000ff1800720c */ /* 0x000fe40003f06270 */
[----:B------:R-:W-:-:S11]  /*238e0*/  MOV R3, 0x3fd774eb ;  /* 0x3fd774eb00037802 */ /* 0x000fd60000000f00 */
[----:B------:R-:W-:-:S04]  /*238f0*/  @P0 FFMA.FTZ R0, R3, 0.93318945169448852539, -R0 ;  /* 0x3f6ee58103000823 */ /* 0x000fc80000010800 */
[----:B------:R-:W-:-:S07]  /*23900*/  @!P0 FFMA.FTZ R0, R3, 0.93318945169448852539, R0 ;  /* 0x3f6ee58103008823 */ /* 0x000fce0000010000 */
.L_x_11395:
[----:B------:R-:W-:Y:S05]  /*23910*/  BSYNC B0 ;  /* 0x0000000000007941 */ /* 0x000fea0003800000 */
.L_x_11393:
        /* <DEDUP_REMOVED lines=27> */
.L_x_11383:
        /* <DEDUP_REMOVED lines=33> */
.L_x_11397:
[----:B------:R-:W-:Y:S05]  /*23ce0*/  BSYNC B5 ;  /* 0x0000000000057941 */ /* 0x000fea0003800000 */
.L_x_11396:
        /* <DEDUP_REMOVED lines=18> */
.L_x_11399:
[----:B------:R-:W-:Y:S02]  /*23e10*/  ISETP.GE.AND P0, PT, R24, RZ, PT ;  /* 0x000000ff1800720c */ /* 0x000fe40003f06270 */
[----:B------:R-:W-:-:S11]  /*23e20*/  MOV R3, 0x3fd774eb ;  /* 0x3fd774eb00037802 */ /* 0x000fd60000000f00 */
[----:B------:R-:W-:-:S04]  /*23e30*/  @P0 FFMA.FTZ R0, R3, 0.93318945169448852539, -R0 ;  /* 0x3f6ee58103000823 */ /* 0x000fc80000010800 */
[----:B------:R-:W-:-:S07]  /*23e40*/  @!P0 FFMA.FTZ R0, R3, 0.93318945169448852539, R0 ;  /* 0x3f6ee58103008823 */ /* 0x000fce0000010000 */
.L_x_11400:
[----:B------:R-:W-:Y:S05]  /*23e50*/  BSYNC B0 ;  /* 0x0000000000007941 */ /* 0x000fea0003800000 */
.L_x_11398:
        /* <DEDUP_REMOVED lines=10> */
.L_x_11390:
[----:B------:R-:W-:Y:S05]  /*23f00*/  BSYNC B4 ;  /* 0x0000000000047941 */ /* 0x000fea0003800000 */
.L_x_11382:
[----:B------:R-:W-:Y:S01]  /*23f10*/  ISETP.NE.AND P0, PT, R23, RZ, PT ;  /* 0x000000ff1700720c */ /* 0x000fe20003f05270 */
[----:B------:R-:W-:Y:S01]  /*23f20*/  FADD.FTZ R22, R32, 0.69314718246459960938 ;  /* 0x3f31721820167421 */ /* 0x000fe20000010000 */
[----:B------:R-:W-:-:S11]  /*23f30*/  FADD.FTZ R0, |R0|, -RZ ;  /* 0x800000ff00007221 */ /* 0x000fd60000010200 */
[----:B------:R-:W-:Y:S01]  /*23f40*/  @!P0 FADD.FTZ R22, -R22, -RZ ;  /* 0x800000ff16168221 */ /* 0x000fe20000010100 */
[----:B------:R-:W-:Y:S06]  /*23f50*/  BRA `(.L_x_11381) ;  /* 0x00000000003c7947 */ /* 0x000fec0003800000 */
.L_x_11341:
        /* <DEDUP_REMOVED lines=15> */
.L_x_11381:
[----:B------:R-:W-:Y:S05]  /*24050*/  BSYNC B2 ;  /* 0x0000000000027941 */ /* 0x000fea0003800000 */
.L_x_11340:
        /* <DEDUP_REMOVED lines=9> */
.L_x_11401:
[----:B------:R-:W-:Y:S02]  /*240f0*/  FSETP.GTU.FTZ.AND P0, PT, R3, +INF , PT ;  /* 0x7f8000000300780b */ /* 0x000fe40003f1c000 */
[----:B------:R-:W-:-:S11]  /*24100*/  MOV R23, R0 ;  /* 0x0000000000177202 */ /* 0x000fd60000000f00 */
[----:B------:R-:W-:-:S07]  /*24110*/  @!P0 MOV R22, R3 ;  /* 0x0000000300168202 */ /* 0x000fce0000000f00 */
.L_x_11339:
[----:B------:R-:W-:Y:S05]  /*24120*/  BSYNC B3 ;  /* 0x0000000000037941 */ /* 0x000fea0003800000 */
.L_x_11338:
        /* <DEDUP_REMOVED lines=115> */
.L_x_11412:
        /* <DEDUP_REMOVED lines=10> */
.L_x_11414:
[----:B------:R-:W-:-:S04]  /*24900*/  FADD.FTZ R4, -R0, R5 ;  /* 0x0000000500047221 */ /* 0x000fc80000010100 */
[----:B------:R-:W-:-:S07]  /*24910*/  FMUL.FTZ R4, R4, 0.5 ;  /* 0x3f00000004047820 */ /* 0x000fce0000410000 */
.L_x_11415:
[----:B------:R-:W-:Y:S05]  /*24920*/  BSYNC B1 ;  /* 0x0000000000017941 */ /* 0x000fea0003800000 */
.L_x_11413:
        /* <DEDUP_REMOVED lines=11> */
.L_x_11417:
[----:B------:R-:W-:-:S04]  /*249e0*/  FADD.FTZ R7, R6, -R7 ;  /* 0x8000000706077221 */ /* 0x000fc80000010000 */
[----:B------:R-:W-:-:S07]  /*249f0*/  FMUL.FTZ R7, R7, 0.5 ;  /* 0x3f00000007077820 */ /* 0x000fce0000410000 */
.L_x_11418:
[----:B------:R-:W-:Y:S05]  /*24a00*/  BSYNC B1 ;  /* 0x0000000000017941 */ /* 0x000fea0003800000 */
.L_x_11416:
        /* <DEDUP_REMOVED lines=35> */
.L_x_11411:
[----:B------:R0:W1:Y:S02]  /*24c40*/  MUFU.SQRT R24, R33 ;  /* 0x0000002100187308 */ /* 0x0000640000002000 */
.L_x_11410:
[----:B------:R-:W-:Y:S05]  /*24c50*/  BSYNC B0 ;  /* 0x0000000000007941 */ /* 0x000fea0003800000 */
.L_x_11409:
        /* <DEDUP_REMOVED lines=24> */
.L_x_11425:
[----:B------:R-:W-:-:S04]  /*24de0*/  FADD.FTZ R0, -R0, R5 ;  /* 0x0000000500007221 */ /* 0x000fc80000010100 */
[----:B------:R-:W-:-:S07]  /*24df0*/  FMUL.FTZ R0, R0, 0.5 ;  /* 0x3f00000000007820 */ /* 0x000fce0000410000 */
.L_x_11426:
[----:B------:R-:W-:Y:S05]  /*24e00*/  BSYNC B1 ;  /* 0x0000000000017941 */ /* 0x000fea0003800000 */
.L_x_11424:
        /* <DEDUP_REMOVED lines=10> */
.L_x_11428:
[----:B------:R-:W-:-:S04]  /*24eb0*/  FADD.FTZ R3, -R3, R6 ;  /* 0x0000000603037221 */ /* 0x000fc80000010100 */
[----:B------:R-:W-:-:S07]  /*24ec0*/  FMUL.FTZ R3, R3, 0.5 ;  /* 0x3f00000003037820 */ /* 0x000fce0000410000 */
.L_x_11429:
[----:B------:R-:W-:Y:S05]  /*24ed0*/  BSYNC B1 ;  /* 0x0000000000017941 */ /* 0x000fea0003800000 */
.L_x_11427:
[----:B------:R-:W-:Y:S01]  /*24ee0*/  FADD.FTZ R0, R3, R0 ;  /* 0x0000000003007221 */ /* 0x000fe20000010000 */
[----:B------:R-:W-:Y:S01]  /*24ef0*/  FADD.FTZ R27, R32, R27 ;  /* 0x0000001b201b7221 */ /* 0x000fe20000010000 */
[----:B------:R-:W-:-:S03]  /*24f00*/  PLOP3.LUT P0, PT, PT, PT, PT, 0x80, 0x0 ;  /* 0x000000000000781c */ /* 0x000fc60003f0f070 */
[----:B------:R-:W-:-:S06]  /*24f10*/  FMUL.FTZ R27, R27, R0 ;  /* 0x000000001b1b7220 */ /* 0x000fcc0000410000 */
[----:B------:R-:W4:Y:S01]  /*24f20*/  MUFU.SQRT R27, R27 ;  /* 0x0000001b001b7308 */ /* 0x000f220000002000 */
[----:B------:R-:W-:Y:S05]  /*24f30*/  BRA `(.L_x_11421) ;  /* 0x0000000000687947 */ /* 0x000fea0003800000 */
.L_x_11423:
        /* <DEDUP_REMOVED lines=15> */
.L_x_11422:
        /* <DEDUP_REMOVED lines=8> */
.L_x_11420:
[----:B------:R-:W-:Y:S01]  /*250b0*/  PLOP3.LUT P0, PT, PT, PT, PT, 0x80, 0x0 ;  /* 0x000000000000781c */ /* 0x000fe20003f0f070 */
[----:B------:R-:W-:Y:S01]  /*250c0*/  FMUL.FTZ R27, R27, 16777216 ;  /* 0x4b8000001b1b7820 */ /* 0x000fe20000410000 */
[----:B------:R-:W-:-:S11]  /*250d0*/  FMUL.FTZ R32, R32, 16777216 ;  /* 0x4b80000020207820 */ /* 0x000fd60000410000 */
.L_x_11421:
[----:B------:R-:W-:Y:S05]  /*250e0*/  BSYNC B0 ;  /* 0x0000000000007941 */ /* 0x000fea0003800000 */
.L_x_11419:
        /* <DEDUP_REMOVED lines=33> */
.L_x_11432:
        /* <DEDUP_REMOVED lines=28> */
.L_x_11431:
        /* <DEDUP_REMOVED lines=20> */
.L_x_11436:
[----:B------:R-:W-:Y:S05]  /*25600*/  BSYNC B5 ;  /* 0x0000000000057941 */ /* 0x000fea0003800000 */
.L_x_11435:
        /* <DEDUP_REMOVED lines=18> */
.L_x_11438:
[----:B------:R-:W-:Y:S02]  /*25730*/  ISETP.GE.AND P0, PT, R32, RZ, PT ;  /* 0x000000ff2000720c */ /* 0x000fe40003f06270 */
[----:B------:R-:W-:-:S11]  /*25740*/  MOV R3, 0x3fd774eb ;  /* 0x3fd774eb00037802 */ /* 0x000fd60000000f00 */
[----:B------:R-:W-:-:S04]  /*25750*/  @P0 FFMA.FTZ R0, R3, 0.93318945169448852539, -R0 ;  /* 0x3f6ee58103000823 */ /* 0x000fc80000010800 */
[----:B------:R-:W-:-:S07]  /*25760*/  @!P0 FFMA.FTZ R0, R3, 0.93318945169448852539, R0 ;  /* 0x3f6ee58103008823 */ /* 0x000fce0000010000 */
.L_x_11439:
[----:B------:R-:W-:Y:S05]  /*25770*/  BSYNC B0 ;  /* 0x0000000000007941 */ /* 0x000fea0003800000 */
.L_x_11437:
        /* <DEDUP_REMOVED lines=11> */
.L_x_11434:
        /* <DEDUP_REMOVED lines=17> */
.L_x_11441:
[----:B------:R-:W-:Y:S05]  /*25940*/  BSYNC B5 ;  /* 0x0000000000057941 */ /* 0x000fea0003800000 */
.L_x_11440:
        /* <DEDUP_REMOVED lines=18> */
.L_x_11443:
[----:B------:R-:W-:Y:S02]  /*25a70*/  ISETP.GE.AND P0, PT, R32, RZ, PT ;  /* 0x000000ff2000720c */ /* 0x000fe40003f06270 */
[----:B------:R-:W-:-:S11]  /*25a80*/  MOV R3, 0x3fd774eb ;  /* 0x3fd774eb00037802 */ /* 0x000fd60000000f00 */
[----:B------:R-:W-:-:S04]  /*25a90*/  @P0 FFMA.FTZ R0, R3, 0.93318945169448852539, -R0 ;  /* 0x3f6ee58103000823 */ /* 0x000fc80000010800 */
[----:B------:R-:W-:-:S07]  /*25aa0*/  @!P0 FFMA.FTZ R0, R3, 0.93318945169448852539, R0 ;  /* 0x3f6ee58103008823 */ /* 0x000fce0000010000 */
.L_x_11444:
[----:B------:R-:W-:Y:S05]  /*25ab0*/  BSYNC B0 ;  /* 0x0000000000007941 */ /* 0x000fea0003800000 */
.L_x_11442:
        /* <DEDUP_REMOVED lines=10> */
.L_x_11433:
[----:B------:R-:W-:Y:S05]  /*25b60*/  BSYNC B4 ;  /* 0x0000000000047941 */ /* 0x000fea0003800000 */
.L_x_11430:
[----:B------:R-:W-:-:S13]  /*25b70*/  ISETP.NE.AND P0, PT, R26, RZ, PT ;  /* 0x000000ff1a00720c */ /* 0x000fda0003f05270 */
[----:B-1----:R-:W-:-:S05]  /*25b80*/  @!P0 FADD.FTZ R24, -R24, -RZ ;  /* 0x800000ff18188221 */ /* 0x002fca0000010100 */
[----:B------:R-:W-:Y:S01]  /*25b90*/  MOV R26, R24 ;  /* 0x00000018001a7202 */ /* 0x000fe20000000f00 */
[----:B------:R-:W-:Y:S06]  /*25ba0*/  BRA `(.L_x_11445) ;  /* 0x0000000c006c7947 */ /* 0x000fec0003800000 */
.L_x_11408:
[----:B------:R-:W-:Y:S01]  /*25bb0*/  FADD.FTZ R0, -R8, 6.1232342629258392722e-17 ;  /* 0x248d313208007421 */ /* 0x000fe20000010100 */
[----:B------:R-:W-:-:S03]  /*25bc0*/  FADD.FTZ R26, -R9, -RZ ;  /* 0x800000ff091a7221 */ /* 0x000fc60000010100 */
[----:B------:R-:W-:Y:S01]  /*25bd0*/  FADD.FTZ R0, R0, 1.5707963705062866211 ;  /* 0x3fc90fdb00007421 */ /* 0x000fe20000010000 */
[----:B------:R-:W-:Y:S06]  /*25be0*/  BRA `(.L_x_11445) ;  /* 0x0000000c005c7947 */ /* 0x000fec0003800000 */
.L_x_11407:
[----:B------:R-:W-:Y:S01]  /*25bf0*/  HFMA2.MMA R0, -RZ, RZ, 0, 0 ;  /* 0x00000000ff007435 */ /* 0x000fe200000001ff */
[----:B------:R-:W-:Y:S01]  /*25c00*/  FADD.FTZ R26, -R9, -RZ ;  /* 0x800000ff091a7221 */ /* 0x000fe20000010100 */
[----:B------:R-:W-:Y:S09]  /*25c10*/  BRA `(.L_x_11445) ;  /* 0x0000000c00507947 */ /* 0x000ff20003800000 */
.L_x_11406:
        /* <DEDUP_REMOVED lines=24> */
.L_x_11450:
[----:B------:R-:W-:Y:S05]  /*25da0*/  BSYNC B5 ;  /* 0x0000000000057941 */ /* 0x000fea0003800000 */
.L_x_11449:
        /* <DEDUP_REMOVED lines=18> */
.L_x_11452:
[----:B------:R-:W-:Y:S02]  /*25ed0*/  ISETP.GE.AND P0, PT, R8, RZ, PT ;  /* 0x000000ff0800720c */ /* 0x000fe40003f06270 */
[----:B------:R-:W-:-:S11]  /*25ee0*/  MOV R3, 0x3fd774eb ;  /* 0x3fd774eb00037802 */ /* 0x000fd60000000f00 */
[----:B------:R-:W-:-:S04]  /*25ef0*/  @P0 FFMA.FTZ R0, R3, 0.93318945169448852539, -R0 ;  /* 0x3f6ee58103000823 */ /* 0x000fc80000010800 */
[----:B------:R-:W-:-:S07]  /*25f00*/  @!P0 FFMA.FTZ R0, R3, 0.93318945169448852539, R0 ;  /* 0x3f6ee58103008823 */ /* 0x000fce0000010000 */
.L_x_11453:
[----:B------:R-:W-:Y:S05]  /*25f10*/  BSYNC B0 ;  /* 0x0000000000007941 */ /* 0x000fea0003800000 */
.L_x_11451:
        /* <DEDUP_REMOVED lines=13> */
.L_x_11448:
        /* <DEDUP_REMOVED lines=12> */
.L_x_11456:
[----:B------:R-:W-:Y:S05]  /*260b0*/  BSYNC B5 ;  /* 0x0000000000057941 */ /* 0x000fea0003800000 */
.L_x_11455:
        /* <DEDUP_REMOVED lines=18> */
.L_x_11458:
[----:B------:R-:W-:Y:S02]  /*261e0*/  ISETP.GE.AND P0, PT, R8, RZ, PT ;  /* 0x000000ff0800720c */ /* 0x000fe40003f06270 */
[----:B------:R-:W-:-:S11]  /*261f0*/  MOV R3, 0x3fd774eb ;  /* 0x3fd774eb00037802 */ /* 0x000fd60000000f00 */
[----:B------:R-:W-:-:S04]  /*26200*/  @P0 FFMA.FTZ R0, R3, 0.93318945169448852539, -R0 ;  /* 0x3f6ee58103000823 */ /* 0x000fc80000010800 */
[----:B------:R-:W-:-:S07]  /*26210*/  @!P0 FFMA.FTZ R0, R3, 0.93318945169448852539, R0 ;  /* 0x3f6ee58103008823 */ /* 0x000fce0000010000 */
.L_x_11459:
[----:B------:R-:W-:Y:S05]  /*26220*/  BSYNC B0 ;  /* 0x0000000000007941 */ /* 0x000fea0003800000 */
.L_x_11457:
        /* <DEDUP_REMOVED lines=27> */
.L_x_11447:
        /* <DEDUP_REMOVED lines=33> */
.L_x_11461:
[----:B------:R-:W-:Y:S05]  /*265f0*/  BSYNC B5 ;  /* 0x0000000000057941 */ /* 0x000fea0003800000 */
.L_x_11460:
        /* <DEDUP_REMOVED lines=18> */
.L_x_11463:
[----:B------:R-:W-:Y:S02]  /*26720*/  ISETP.GE.AND P0, PT, R8, RZ, PT ;  /* 0x000000ff0800720c */ /* 0x000fe40003f06270 */
[----:B------:R-:W-:-:S11]  /*26730*/  MOV R3, 0x3fd774eb ;  /* 0x3fd774eb00037802 */ /* 0x000fd60000000f00 */
[----:B------:R-:W-:-:S04]  /*26740*/  @P0 FFMA.FTZ R0, R3, 0.93318945169448852539, -R0 ;  /* 0x3f6ee58103000823 */ /* 0x000fc80000010800 */
[----:B------:R-:W-:-:S07]  /*26750*/  @!P0 FFMA.FTZ R0, R3, 0.93318945169448852539, R0 ;  /* 0x3f6ee58103008823 */ /* 0x000fce0000010000 */
.L_x_11464:
[----:B------:R-:W-:Y:S05]  /*26760*/  BSYNC B0 ;  /* 0x0000000000007941 */ /* 0x000fea0003800000 */
.L_x_11462:
        /* <DEDUP_REMOVED lines=10> */
.L_x_11454:
[----:B------:R-:W-:Y:S05]  /*26810*/  BSYNC B4 ;  /* 0x0000000000047941 */ /* 0x000fea0003800000 */
.L_x_11446:
[----:B------:R-:W-:Y:S01]  /*26820*/  ISETP.NE.AND P0, PT, R26, RZ, PT ;  /* 0x000000ff1a00720c */ /* 0x000fe20003f05270 */
[----:B------:R-:W-:Y:S01]  /*26830*/  FADD.FTZ R26, R33, 0.69314718246459960938 ;  /* 0x3f317218211a7421 */ /* 0x000fe20000010000 */
[----:B------:R-:W-:-:S11]  /*26840*/  FADD.FTZ R0, |R0|, -RZ ;  /* 0x800000ff00007221 */ /* 0x000fd60000010200 */
[----:B------:R-:W-:Y:S01]  /*26850*/  @!P0 FADD.FTZ R26, -R26, -RZ ;  /* 0x800000ff1a1a8221 */ /* 0x000fe20000010100 */
[----:B------:R-:W-:Y:S06]  /*26860*/  BRA `(.L_x_11445) ;  /* 0x00000000003c7947 */ /* 0x000fec0003800000 */
.L_x_11405:
        /* <DEDUP_REMOVED lines=15> */
.L_x_11445:
[----:B------:R-:W-:Y:S05]  /*26960*/  BSYNC B2 ;  /* 0x0000000000027941 */ /* 0x000fea0003800000 */
.L_x_11404:
        /* <DEDUP_REMOVED lines=9> */
.L_x_11465:
[----:B------:R-:W-:Y:S02]  /*26a00*/  FSETP.GTU.FTZ.AND P0, PT, R3, +INF , PT ;  /* 0x7f8000000300780b */ /* 0x000fe40003f1c000 */
[----:B---34-:R-:W-:-:S11]  /*26a10*/  MOV R27, R0 ;  /* 0x00000000001b7202 */ /* 0x018fd60000000f00 */
[----:B------:R-:W-:-:S07]  /*26a20*/  @!P0 MOV R26, R3 ;  /* 0x00000003001a8202 */ /* 0x000fce0000000f00 */
.L_x_11403:
[----:B------:R-:W-:Y:S05]  /*26a30*/  BSYNC B3 ;  /* 0x0000000000037941 */ /* 0x000fea0003800000 */
.L_x_11402:
        /* <DEDUP_REMOVED lines=114> */
.L_x_11476:
        /* <DEDUP_REMOVED lines=10> */
.L_x_11478:
[----:B------:R-:W-:-:S04]  /*27200*/  FADD.FTZ R4, -R0, R5 ;  /* 0x0000000500047221 */ /* 0x000fc80000010100 */
[----:B------:R-:W-:-:S07]  /*27210*/  FMUL.FTZ R4, R4, 0.5 ;  /* 0x3f00000004047820 */ /* 0x000fce0000410000 */
.L_x_11479:
[----:B------:R-:W-:Y:S05]  /*27220*/  BSYNC B1 ;  /* 0x0000000000017941 */ /* 0x000fea0003800000 */
.L_x_11477:
        /* <DEDUP_REMOVED lines=11> */
.L_x_11481:
[----:B------:R-:W-:-:S04]  /*272e0*/  FADD.FTZ R7, R6, -R7 ;  /* 0x8000000706077221 */ /* 0x000fc80000010000 */
[----:B------:R-:W-:-:S07]  /*272f0*/  FMUL.FTZ R7, R7, 0.5 ;  /* 0x3f00000007077820 */ /* 0x000fce0000410000 */
.L_x_11482:
[----:B------:R-:W-:Y:S05]  /*27300*/  BSYNC B1 ;  /* 0x0000000000017941 */ /* 0x000fea0003800000 */
.L_x_11480:
        /* <DEDUP_REMOVED lines=35> */
.L_x_11475:
[----:B------:R0:W1:Y:S02]  /*27540*/  MUFU.SQRT R8, R33 ;  /* 0x0000002100087308 */ /* 0x0000640000002000 */
.L_x_11474:
[----:B------:R-:W-:Y:S05]  /*27550*/  BSYNC B0 ;  /* 0x0000000000007941 */ /* 0x000fea0003800000 */
.L_x_11473:
        /* <DEDUP_REMOVED lines=24> */
.L_x_11489:
[----:B------:R-:W-:-:S04]  /*276e0*/  FADD.FTZ R0, -R0, R5 ;  /* 0x0000000500007221 */ /* 0x000fc80000010100 */
[----:B------:R-:W-:-:S07]  /*276f0*/  FMUL.FTZ R0, R0, 0.5 ;  /* 0x3f00000000007820 */ /* 0x000fce0000410000 */
.L_x_11490:
[----:B------:R-:W-:Y:S05]  /*27700*/  BSYNC B1 ;  /* 0x0000000000017941 */ /* 0x000fea0003800000 */
.L_x_11488:
        /* <DEDUP_REMOVED lines=10> */
.L_x_11492:
[----:B------:R-:W-:-:S04]  /*277b0*/  FADD.FTZ R3, -R3, R6 ;  /* 0x0000000603037221 */ /* 0x000fc80000010100 */
[----:B------:R-:W-:-:S07]  /*277c0*/  FMUL.FTZ R3, R3, 0.5 ;  /* 0x3f00000003037820 */ /* 0x000fce0000410000 */
.L_x_11493:
[----:B------:R-:W-:Y:S05]  /*277d0*/  BSYNC B1 ;  /* 0x0000000000017941 */ /* 0x000fea0003800000 */
.L_x_11491:
[----:B------:R-:W-:Y:S01]  /*277e0*/  FADD.FTZ R0, R3, R0 ;  /* 0x0000000003007221 */ /* 0x000fe20000010000 */
[----:B------:R-:W-:Y:S01]  /*277f0*/  FADD.FTZ R25, R24, R25 ;  /* 0x0000001918197221 */ /* 0x000fe20000010000 */
[----:B------:R-:W-:-:S03]  /*27800*/  PLOP3.LUT P0, PT, PT, PT, PT, 0x80, 0x0 ;  /* 0x000000000000781c */ /* 0x000fc60003f0f070 */
[----:B------:R-:W-:-:S06]  /*27810*/  FMUL.FTZ R25, R25, R0 ;  /* 0x0000000019197220 */ /* 0x000fcc0000410000 */
[----:B------:R-:W2:Y:S01]  /*27820*/  MUFU.SQRT R25, R25 ;  /* 0x0000001900197308 */ /* 0x000ea20000002000 */
[----:B------:R-:W-:Y:S05]  /*27830*/  BRA `(.L_x_11485) ;  /* 0x0000000000687947 */ /* 0x000fea0003800000 */
.L_x_11487:
        /* <DEDUP_REMOVED lines=15> */
.L_x_11486:
        /* <DEDUP_REMOVED lines=8> */
.L_x_11484:
[----:B------:R-:W-:Y:S01]  /*279b0*/  PLOP3.LUT P0, PT, PT, PT, PT, 0x80, 0x0 ;  /* 0x000000000000781c */ /* 0x000fe20003f0f070 */
[----:B------:R-:W-:Y:S01]  /*279c0*/  FMUL.FTZ R25, R25, 16777216 ;  /* 0x4b80000019197820 */ /* 0x000fe20000410000 */
[----:B------:R-:W-:-:S11]  /*279d0*/  FMUL.FTZ R24, R24, 16777216 ;  /* 0x4b80000018187820 */ /* 0x000fd60000410000 */
.L_x_11485:
[----:B------:R-:W-:Y:S05]  /*279e0*/  BSYNC B0 ;  /* 0x0000000000007941 */ /* 0x000fea0003800000 */
.L_x_11483:
        /* <DEDUP_REMOVED lines=33> */
.L_x_11496:
        /* <DEDUP_REMOVED lines=28> */
.L_x_11495:
        /* <DEDUP_REMOVED lines=20> */
.L_x_11500:
[----:B------:R-:W-:Y:S05]  /*27f00*/  BSYNC B5 ;  /* 0x0000000000057941 */ /* 0x000fea0003800000 */
.L_x_11499:
        /* <DEDUP_REMOVED lines=18> */
.L_x_11502:
[----:B------:R-:W-:Y:S02]  /*28030*/  ISETP.GE.AND P0, PT, R24, RZ, PT ;  /* 0x000000ff1800720c */ /* 0x000fe40003f06270 */
[----:B------:R-:W-:-:S11]  /*28040*/  MOV R3, 0x3fd774eb ;  /* 0x3fd774eb00037802 */ /* 0x000fd60000000f00 */
[----:B------:R-:W-:-:S04]  /*28050*/  @P0 FFMA.FTZ R0, R3, 0.93318945169448852539, -R0 ;  /* 0x3f6ee58103000823 */ /* 0x000fc80000010800 */
[----:B------:R-:W-:-:S07]  /*28060*/  @!P0 FFMA.FTZ R0, R3, 0.93318945169448852539, R0 ;  /* 0x3f6ee58103008823 */ /* 0x000fce0000010000 */
.L_x_11503:
[----:B------:R-:W-:Y:S05]  /*28070*/  BSYNC B0 ;  /* 0x0000000000007941 */ /* 0x000fea0003800000 */
.L_x_11501:
        /* <DEDUP_REMOVED lines=11> */
.L_x_11498:
        /* <DEDUP_REMOVED lines=17> */
.L_x_11505:
[----:B------:R-:W-:Y:S05]  /*28240*/  BSYNC B5 ;  /* 0x0000000000057941 */ /* 0x000fea0003800000 */
.L_x_11504:
        /* <DEDUP_REMOVED lines=18> */
.L_x_11507:
[----:B------:R-:W-:Y:S02]  /*28370*/  ISETP.GE.AND P0, PT, R24, RZ, PT ;  /* 0x000000ff1800720c */ /* 0x000fe40003f06270 */
[----:B------:R-:W-:-:S11]  /*28380*/  MOV R3, 0x3fd774eb ;  /* 0x3fd774eb00037802 */ /* 0x000fd60000000f00 */
[----:B------:R-:W-:-:S04]  /*28390*/  @P0 FFMA.FTZ R0, R3, 0.93318945169448852539, -R0 ;  /* 0x3f6ee58103000823 */ /* 0x000fc80000010800 */
[----:B------:R-:W-:-:S07]  /*283a0*/  @!P0 FFMA.FTZ R0, R3, 0.93318945169448852539, R0 ;  /* 0x3f6ee58103008823 */ /* 0x000fce0000010000 */
.L_x_11508:
[----:B------:R-:W-:Y:S05]  /*283b0*/  BSYNC B0 ;  /* 0x0000000000007941 */ /* 0x000fea0003800000 */
.L_x_11506:
        /* <DEDUP_REMOVED lines=10> */
.L_x_11497:
[----:B------:R-:W-:Y:S05]  /*28460*/  BSYNC B4 ;  /* 0x0000000000047941 */ /* 0x000fea0003800000 */
.L_x_11494:
[----:B------:R-:W-:-:S13]  /*28470*/  ISETP.NE.AND P0, PT, R9, RZ, PT ;  /* 0x000000ff0900720c */ /* 0x000fda0003f05270 */
[----:B-1----:R-:W-:-:S05]  /*28480*/  @!P0 FADD.FTZ R8, -R8, -RZ ;  /* 0x800000ff08088221 */ /* 0x002fca0000010100 */
[----:B------:R-:W-:Y:S01]  /*28490*/  MOV R24, R8 ;  /* 0x0000000800187202 */ /* 0x000fe20000000f00 */
[----:B------:R-:W-:Y:S06]  /*284a0*/  BRA `(.L_x_11509) ;  /* 0x0000000c006c7947 */ /* 0x000fec0003800000 */
.L_x_11472:
[----:B------:R-:W-:Y:S01]  /*284b0*/  FADD.FTZ R0, -R10, 6.1232342629258392722e-17 ;  /* 0x248d31320a007421 */ /* 0x000fe20000010100 */
[----:B------:R-:W-:-:S03]  /*284c0*/  FADD.FTZ R24, -R11, -RZ ;  /* 0x800000ff0b187221 */ /* 0x000fc60000010100 */
[----:B------:R-:W-:Y:S01]  /*284d0*/  FADD.FTZ R0, R0, 1.5707963705062866211 ;  /* 0x3fc90fdb00007421 */ /* 0x000fe20000010000 */
[----:B------:R-:W-:Y:S06]  /*284e0*/  BRA `(.L_x_11509) ;  /* 0x0000000c005c7947 */ /* 0x000fec0003800000 */
.L_x_11471:
[----:B------:R-:W-:Y:S01]  /*284f0*/  HFMA2.MMA R0, -RZ, RZ, 0, 0 ;  /* 0x00000000ff007435 */ /* 0x000fe200000001ff */
[----:B------:R-:W-:Y:S01]  /*28500*/  FADD.FTZ R24, -R11, -RZ ;  /* 0x800000ff0b187221 */ /* 0x000fe20000010100 */
[----:B------:R-:W-:Y:S09]  /*28510*/  BRA `(.L_x_11509) ;  /* 0x0000000c00507947 */ /* 0x000ff20003800000 */
.L_x_11470:
        /* <DEDUP_REMOVED lines=24> */
.L_x_11514:
[----:B------:R-:W-:Y:S05]  /*286a0*/  BSYNC B5 ;  /* 0x0000000000057941 */ /* 0x000fea0003800000 */
.L_x_11513:
        /* <DEDUP_REMOVED lines=18> */
.L_x_11516:
[----:B------:R-:W-:Y:S02]  /*287d0*/  ISETP.GE.AND P0, PT, R10, RZ, PT ;  /* 0x000000ff0a00720c */ /* 0x000fe40003f06270 */
[----:B------:R-:W-:-:S11]  /*287e0*/  MOV R3, 0x3fd774eb ;  /* 0x3fd774eb00037802 */ /* 0x000fd60000000f00 */
[----:B------:R-:W-:-:S04]  /*287f0*/  @P0 FFMA.FTZ R0, R3, 0.93318945169448852539, -R0 ;  /* 0x3f6ee58103000823 */ /* 0x000fc80000010800 */
[----:B------:R-:W-:-:S07]  /*28800*/  @!P0 FFMA.FTZ R0, R3, 0.93318945169448852539, R0 ;  /* 0x3f6ee58103008823 */ /* 0x000fce0000010000 */
.L_x_11517:
[----:B------:R-:W-:Y:S05]  /*28810*/  BSYNC B0 ;  /* 0x0000000000007941 */ /* 0x000fea0003800000 */
.L_x_11515:
        /* <DEDUP_REMOVED lines=13> */
.L_x_11512:
        /* <DEDUP_REMOVED lines=12> */
.L_x_11520:
[----:B------:R-:W-:Y:S05]  /*289b0*/  BSYNC B5 ;  /* 0x0000000000057941 */ /* 0x000fea0003800000 */
.L_x_11519:
        /* <DEDUP_REMOVED lines=18> */
.L_x_11522:
[----:B------:R-:W-:Y:S02]  /*28ae0*/  ISETP.GE.AND P0, PT, R10, RZ, PT ;  /* 0x000000ff0a00720c */ /* 0x000fe40003f06270 */
[----:B------:R-:W-:-:S11]  /*28af0*/  MOV R3, 0x3fd774eb ;  /* 0x3fd774eb00037802 */ /* 0x000fd60000000f00 */
[----:B------:R-:W-:-:S04]  /*28b00*/  @P0 FFMA.FTZ R0, R3, 0.93318945169448852539, -R0 ;  /* 0x3f6ee58103000823 */ /* 0x000fc80000010800 */
[----:B------:R-:W-:-:S07]  /*28b10*/  @!P0 FFMA.FTZ R0, R3, 0.93318945169448852539, R0 ;  /* 0x3f6ee58103008823 */ /* 0x000fce0000010000 */
.L_x_11523:
[----:B------:R-:W-:Y:S05]  /*28b20*/  BSYNC B0 ;  /* 0x0000000000007941 */ /* 0x000fea0003800000 */
.L_x_11521:
        /* <DEDUP_REMOVED lines=27> */
.L_x_11511:
        /* <DEDUP_REMOVED lines=33> */
.L_x_11525:
[----:B------:R-:W-:Y:S05]  /*28ef0*/  BSYNC B5 ;  /* 0x0000000000057941 */ /* 0x000fea0003800000 */
.L_x_11524:
        /* <DEDUP_REMOVED lines=18> */
.L_x_11527:
[----:B------:R-:W-:Y:S02]  /*29020*/  ISETP.GE.AND P0, PT, R10, RZ, PT ;  /* 0x000000ff0a00720c */ /* 0x000fe40003f06270 */
[----:B------:R-:W-:-:S11]  /*29030*/  MOV R3, 0x3fd774eb ;  /* 0x3fd774eb00037802 */ /* 0x000fd60000000f00 */
[----:B------:R-:W-:-:S04]  /*29040*/  @P0 FFMA.FTZ R0, R3, 0.93318945169448852539, -R0 ;  /* 0x3f6ee58103000823 */ /* 0x000fc80000010800 */
[----:B------:R-:W-:-:S07]  /*29050*/  @!P0 FFMA.FTZ R0, R3, 0.93318945169448852539, R0 ;  /* 0x3f6ee58103008823 */ /* 0x000fce0000010000 */
.L_x_11528:
[----:B------:R-:W-:Y:S05]  /*29060*/  BSYNC B0 ;  /* 0x0000000000007941 */ /* 0x000fea0003800000 */
.L_x_11526:
        /* <DEDUP_REMOVED lines=10> */
.L_x_11518:
[----:B------:R-:W-:Y:S05]  /*29110*/  BSYNC B4 ;  /* 0x0000000000047941 */ /* 0x000fea0003800000 */
.L_x_11510:
[----:B------:R-:W-:Y:S01]  /*29120*/  ISETP.NE.AND P0, PT, R9, RZ, PT ;  /* 0x000000ff0900720c */ /* 0x000fe20003f05270 */
[----:B------:R-:W-:Y:S01]  /*29130*/  FADD.FTZ R24, R32, 0.69314718246459960938 ;  /* 0x3f31721820187421 */ /* 0x000fe20000010000 */
[----:B------:R-:W-:-:S11]  /*29140*/  FADD.FTZ R0, |R0|, -RZ ;  /* 0x800000ff00007221 */ /* 0x000fd60000010200 */
[----:B------:R-:W-:Y:S01]  /*29150*/  @!P0 FADD.FTZ R24, -R24, -RZ ;  /* 0x800000ff18188221 */ /* 0x000fe20000010100 */
[----:B------:R-:W-:Y:S06]  /*29160*/  BRA `(.L_x_11509) ;  /* 0x00000000003c7947 */ /* 0x000fec0003800000 */
.L_x_11469:
        /* <DEDUP_REMOVED lines=15> */
.L_x_11509:
[----:B------:R-:W-:Y:S05]  /*29260*/  BSYNC B2 ;  /* 0x0000000000027941 */ /* 0x000fea0003800000 */
.L_x_11468:
        /* <DEDUP_REMOVED lines=9> */
.L_x_11529:
[----:B------:R-:W-:Y:S02]  /*29300*/  FSETP.GTU.FTZ.AND P0, PT, R3, +INF , PT ;  /* 0x7f8000000300780b */ /* 0x000fe40003f1c000 */
[----:B--2-4-:R-:W-:-:S11]  /*29310*/  MOV R25, R0 ;  /* 0x0000000000197202 */ /* 0x014fd60000000f00 */
[----:B------:R-:W-:-:S07]  /*29320*/  @!P0 MOV R24, R3 ;  /* 0x0000000300188202 */ /* 0x000fce0000000f00 */
.L_x_11467:
[----:B------:R-:W-:Y:S05]  /*29330*/  BSYNC B3 ;  /* 0x0000000000037941 */ /* 0x000fea0003800000 */
.L_x_11466:
        /* <DEDUP_REMOVED lines=23> */
.L_x_11532:
[----:B------:R-:W-:-:S13]  /*294b0*/  ISETP.GE.AND P0, PT, R0, R31, PT ;  /* 0x0000001f0000720c */ /* 0x000fda0003f06270 */
[----:B------:R-:W-:Y:S05]  /*294c0*/  @P0 BRA `(.L_x_11534) ;  /* 0x0000000000300947 */ /* 0x000fea0003800000 */
[----:B-1----:R-:W1:Y:S01]  /*294d0*/  LDC.64 R4, c[0x0][0x218] ;  /* 0x00008600ff047b82 */ /* 0x002e620000000a00 */
[----:B------:R-:W-:Y:S02]  /*294e0*/  IADD3 R3, R2, R0, RZ ;  /* 0x0000000002037210 */ /* 0x000fe40007ffe0ff */
[----:B------:R-:W-:-:S03]  /*294f0*/  IADD3 R0, R0, 0x80, RZ ;  /* 0x0000008000007810 */ /* 0x000fc60007ffe0ff */
[----:B-1----:R-:W-:-:S05]  /*29500*/  IMAD.WIDE.U32 R4, R3, 0x8, R4 ;  /* 0x0000000803047825 */ /* 0x002fca00078e0004 */
[----:B------:R2:W-:Y:S02]  /*29510*/  STG.E.64 desc[UR4][R4.64], R18 ;  /* 0x0000001204007986 */ /* 0x0005e4000c101b04 */
.L_x_11533:
[----:B------:R-:W-:-:S13]  /*29520*/  ISETP.GE.AND P0, PT, R0, R31, PT ;  /* 0x0000001f0000720c */ /* 0x000fda0003f06270 */
[----:B------:R-:W-:Y:S05]  /*29530*/  @P0 BRA `(.L_x_11535) ;  /* 0x0000000000340947 */ /* 0x000fea0003800000 */
[----:B-12---:R-:W1:Y:S01]  /*29540*/  LDC.64 R4, c[0x0][0x218] ;  /* 0x00008600ff047b82 */ /* 0x006e620000000a00 */
[----:B------:R-:W-:Y:S02]  /*29550*/  IADD3 R3, R2, R0, RZ ;  /* 0x0000000002037210 */ /* 0x000fe40007ffe0ff */
[----:B------:R-:W-:-:S03]  /*29560*/  IADD3 R0, R0, 0x80, RZ ;  /* 0x0000008000007810 */ /* 0x000fc60007ffe0ff */
[----:B-1----:R-:W-:-:S05]  /*29570*/  IMAD.WIDE.U32 R4, R3, 0x8, R4 ;  /* 0x0000000803047825 */ /* 0x002fca00078e0004 */
[----:B------:R2:W-:Y:S02]  /*29580*/  STG.E.64 desc[UR4][R4.64], R20 ;  /* 0x0000001404007986 */ /* 0x0005e4000c101b04 */
.L_x_11534:
        /* <DEDUP_REMOVED lines=8> */
.L_x_11535:
[----:B------:R-:W-:Y:S05]  /*29610*/  BSYNC B1 ;  /* 0x0000000000017941 */ /* 0x000fea0003800000 */
.L_x_11531:
[----:B------:R-:W-:-:S13]  /*29620*/  ISETP.GE.AND P0, PT, R0, R31, PT ;  /* 0x0000001f0000720c */ /* 0x000fda0003f06270 */
[----:B-123--:R-:W1:Y:S01]  /*29630*/  @!P0 LDC.64 R4, c[0x0][0x218] ;  /* 0x00008600ff048b82 */ /* 0x00ee620000000a00 */
[----:B------:R-:W-:Y:S02]  /*29640*/  @!P0 IADD3 R3, R2, R0, RZ ;  /* 0x0000000002038210 */ /* 0x000fe40007ffe0ff */
[----:B------:R-:W-:-:S03]  /*29650*/  @!P0 IADD3 R0, R0, 0x80, RZ ;  /* 0x0000008000008810 */ /* 0x000fc60007ffe0ff */
[----:B-1----:R-:W-:-:S05]  /*29660*/  @!P0 IMAD.WIDE.U32 R4, R3, 0x8, R4 ;  /* 0x0000000803048825 */ /* 0x002fca00078e0004 */
[----:B------:R3:W-:Y:S02]  /*29670*/  @!P0 STG.E.64 desc[UR4][R4.64], R26 ;  /* 0x0000001a04008986 */ /* 0x0007e4000c101b04 */
.L_x_11536:
[----:B------:R-:W-:Y:S05]  /*29680*/  BSYNC B0 ;  /* 0x0000000000007941 */ /* 0x000fea0003800000 */
.L_x_11530:
        /* <DEDUP_REMOVED lines=8> */
        .weak           $__internal_19_$__cuda_sm3x_div_rn_ftz_f32_slowpath
        .type           $__internal_19_$__cuda_sm3x_div_rn_ftz_f32_slowpath,@function
        .size           $__internal_19_$__cuda_sm3x_div_rn_ftz_f32_slowpath,(.L_x_21024 - $__internal_19_$__cuda_sm3x_div_rn_ftz_f32_slowpath)
$__internal_19_$__cuda_sm3x_div_rn_ftz_f32_slowpath:
        /* <DEDUP_REMOVED lines=32> */
.L_x_11539:
[----:B------:R-:W-:Y:S05]  /*29910*/  BSYNC B1 ;  /* 0x0000000000017941 */ /* 0x000fea0003800000 */
.L_x_11538:
        /* <DEDUP_REMOVED lines=27> */
.L_x_11545:
[----:B------:R-:W-:-:S07]  /*29ad0*/  LEA R0, R3, R0, 0x17 ;  /* 0x0000000003007211 */ /* 0x000fce00078eb8ff */
.L_x_11546:
[----:B------:R-:W-:Y:S05]  /*29ae0*/  BSYNC B1 ;  /* 0x0000000000017941 */ /* 0x000fea0003800000 */
.L_x_11544:
[----:B------:R-:W-:Y:S05]  /*29af0*/  BRA `(.L_x_11547) ;  /* 0x0000000000207947 */ /* 0x000fea0003800000 */
.L_x_11543:
[----:B------:R-:W-:-:S04]  /*29b00*/  LOP3.LUT R29, R0, 0x80000000, R29, 0x48, !PT ;  /* 0x80000000001d7812 */ /* 0x000fc800078e481d */
[----:B------:R-:W-:Y:S01]  /*29b10*/  LOP3.LUT R0, R29, 0x7f800000, RZ, 0xfc, !PT ;  /* 0x7f8000001d007812 */ /* 0x000fe200078efcff */
[----:B------:R-:W-:Y:S06]  /*29b20*/  BRA `(.L_x_11547) ;  /* 0x0000000000147947 */ /* 0x000fec0003800000 */
.L_x_11542:
[----:B------:R-:W-:Y:S01]  /*29b30*/  LOP3.LUT R0, R0, 0x80000000, R29, 0x48, !PT ;  /* 0x8000000000007812 */ /* 0x000fe200078e481d */
[----:B------:R-:W-:Y:S06]  /*29b40*/  BRA `(.L_x_11547) ;  /* 0x00000000000c7947 */ /* 0x000fec0003800000 */
.L_x_11541:
[----:B------:R-:W0:Y:S01]  /*29b50*/  MUFU.RSQ R0, -QNAN ;  /* 0xffc0000000007908 */ /* 0x000e220000001400 */
[----:B------:R-:W-:Y:S05]  /*29b60*/  BRA `(.L_x_11547) ;  /* 0x0000000000047947 */ /* 0x000fea0003800000 */
.L_x_11540:
[----:B------:R-:W-:-:S07]  /*29b70*/  FADD.FTZ R0, R29, R0 ;  /* 0x000000001d007221 */ /* 0x000fce0000010000 */
.L_x_11547:
[----:B------:R-:W-:Y:S05]  /*29b80*/  BSYNC B0 ;  /* 0x0000000000007941 */ /* 0x000fea0003800000 */
.L_x_11537:
[----:B------:R-:W-:Y:S01]  /*29b90*/  HFMA2.MMA R7, -RZ, RZ, 0, 0 ;  /* 0x00000000ff077435 */ /* 0x000fe200000001ff */
[----:B------:R-:W-:-:S05]  /*29ba0*/  MOV R6, R4 ;  /* 0x0000000400067202 */ /* 0x000fca0000000f00 */
[----:B0-----:R-:W-:Y:S05]  /*29bb0*/  RET.REL.NODEC R6 `(_ZN2at6native29vectorized_elementwise_kernelILi4EZZZNS0_17acosh_kernel_cudaERNS_18TensorIteratorBaseEENKUlvE_clEvENKUlvE0_clEvEUlN3c107complexIfEEE_St5arrayIPcLm2EEEEviT0_T1_) ;  /* 0xfffffd6406107950 */ /* 0x001fea0003c3ffff */
.L_x_11548:
        /* <DEDUP_REMOVED lines=12> */
.L_x_21024:


//--------------------- .text._ZN2at6native29vectorized_elementwise_kernelILi8EZZZNS0_17acosh_kernel_cudaERNS_18TensorIteratorBaseEENKUlvE_clEvENKUlvE0_clEvEUlN3c107complexIfEEE_St5arrayIPcLm2EEEEviT0_T1_ --------------------------
	.section	.text._ZN2at6native29vectorized_elementwise_kernelILi8EZZZNS0_17acosh_kernel_cudaERNS_18TensorIteratorBaseEENKUlvE_clEvENKUlvE0_clEvEUlN3c107complexIfEEE_St5arrayIPcLm2EEEEviT0_T1_,"ax",@progbits
	.align	128
        .global         _ZN2at6native29vectorized_elementwise_kernelILi8EZZZNS0_17acosh_kernel_cudaERNS_18TensorIteratorBaseEENKUlvE_clEvENKUlvE0_clEvEUlN3c107complexIfEEE_St5arrayIPcLm2EEEEviT0_T1_
        .type           _ZN2at6native29vectorized_elementwise_kernelILi8EZZZNS0_17acosh_kernel_cudaERNS_18TensorIteratorBaseEENKUlvE_clEvENKUlvE0_clEvEUlN3c107complexIfEEE_St5arrayIPcLm2EEEEviT0_T1_,@function
        .size           _ZN2at6native29vectorized_elementwise_kernelILi8EZZZNS0_17acosh_kernel_cudaERNS_18TensorIteratorBaseEENKUlvE_clEvENKUlvE0_clEvEUlN3c107complexIfEEE_St5arrayIPcLm2EEEEviT0_T1_,(.L_x_21025 - _ZN2at6native29vectorized_elementwise_kernelILi8EZZZNS0_17acosh_kernel_cudaERNS_18TensorIteratorBaseEENKUlvE_clEvENKUlvE0_clEvEUlN3c107complexIfEEE_St5arrayIPcLm2EEEEviT0_T1_)
        .other          _ZN2at6native29vectorized_elementwise_kernelILi8EZZZNS0_17acosh_kernel_cudaERNS_18TensorIteratorBaseEENKUlvE_clEvENKUlvE0_clEvEUlN3c107complexIfEEE_St5arrayIPcLm2EEEEviT0_T1_,@"STO_CUDA_ENTRY STV_DEFAULT"
_ZN2at6native29vectorized_elementwise_kernelILi8EZZZNS0_17acosh_kernel_cudaERNS_18TensorIteratorBaseEENKUlvE_clEvENKUlvE0_clEvEUlN3c107complexIfEEE_St5arrayIPcLm2EEEEviT0_T1_:
.text._ZN2at6native29vectorized_elementwise_kernelILi8EZZZNS0_17acosh_kernel_cudaERNS_18TensorIteratorBaseEENKUlvE_clEvENKUlvE0_clEvEUlN3c107complexIfEEE_St5arrayIPcLm2EEEEviT0_T1_:
        /* <DEDUP_REMOVED lines=124> */
.L_x_11558:
        /* <DEDUP_REMOVED lines=10> */
.L_x_11560:
[----:B------:R-:W-:-:S04]  /*0860*/  FADD.FTZ R6, -R0, R5 ;  /* 0x0000000500067221 */ /* 0x000fc80000010100 */
[----:B------:R-:W-:-:S07]  /*0870*/  FMUL.FTZ R6, R6, 0.5 ;  /* 0x3f00000006067820 */ /* 0x000fce0000410000 */
.L_x_11561:
[----:B------:R-:W-:Y:S05]  /*0880*/  BSYNC B1 ;  /* 0x0000000000017941 */ /* 0x000fea0003800000 */
.L_x_11559:
        /* <DEDUP_REMOVED lines=11> */
.L_x_11563:
[----:B------:R-:W-:-:S04]  /*0940*/  FADD.FTZ R7, R4, -R7 ;  /* 0x8000000704077221 */ /* 0x000fc80000010000 */
[----:B------:R-:W-:-:S07]  /*0950*/  FMUL.FTZ R7, R7, 0.5 ;  /* 0x3f00000007077820 */ /* 0x000fce0000410000 */
.L_x_11564:
[----:B------:R-:W-:Y:S05]  /*0960*/  BSYNC B1 ;  /* 0x0000000000017941 */ /* 0x000fea0003800000 */
.L_x_11562:
        /* <DEDUP_REMOVED lines=35> */
.L_x_11557:
[----:B------:R0:W1:Y:S02]  /*0ba0*/  MUFU.SQRT R12, R33 ;  /* 0x00000021000c7308 */ /* 0x0000640000002000 */
.L_x_11556:
[----:B------:R-:W-:Y:S05]  /*0bb0*/  BSYNC B0 ;  /* 0x0000000000007941 */ /* 0x000fea0003800000 */
.L_x_11555:
        /* <DEDUP_REMOVED lines=24> */
.L_x_11571:
[----:B------:R-:W-:-:S04]  /*0d40*/  FADD.FTZ R0, -R0, R5 ;  /* 0x0000000500007221 */ /* 0x000fc80000010100 */
[----:B------:R-:W-:-:S07]  /*0d50*/  FMUL.FTZ R0, R0, 0.5 ;  /* 0x3f00000000007820 */ /* 0x000fce0000410000 */
.L_x_11572:
[----:B------:R-:W-:Y:S05]  /*0d60*/  BSYNC B1 ;  /* 0x0000000000017941 */ /* 0x000fea0003800000 */
.L_x_11570:
        /* <DEDUP_REMOVED lines=10> */
.L_x_11574:
[----:B------:R-:W-:-:S04]  /*0e10*/  FADD.FTZ R3, -R3, R4 ;  /* 0x0000000403037221 */ /* 0x000fc80000010100 */
[----:B------:R-:W-:-:S07]  /*0e20*/  FMUL.FTZ R3, R3, 0.5 ;  /* 0x3f00000003037820 */ /* 0x000fce0000410000 */
.L_x_11575:
[----:B------:R-:W-:Y:S05]  /*0e30*/  BSYNC B1 ;  /* 0x0000000000017941 */ /* 0x000fea0003800000 */
.L_x_11573:
[----:B------:R-:W-:Y:S01]  /*0e40*/  FADD.FTZ R0, R3, R0 ;  /* 0x0000000003007221 */ /* 0x000fe20000010000 */
[----:B------:R-:W-:Y:S01]  /*0e50*/  FADD.FTZ R15, R14, R15 ;  /* 0x0000000f0e0f7221 */ /* 0x000fe20000010000 */
[----:B------:R-:W-:-:S03]  /*0e60*/  PLOP3.LUT P0, PT, PT, PT, PT, 0x80, 0x0 ;  /* 0x000000000000781c */ /* 0x000fc60003f0f070 */
[----:B------:R-:W-:-:S06]  /*0e70*/  FMUL.FTZ R15, R15, R0 ;  /* 0x000000000f0f7220 */ /* 0x000fcc0000410000 */
[----:B------:R-:W2:Y:S01]  /*0e80*/  MUFU.SQRT R15, R15 ;  /* 0x0000000f000f7308 */ /* 0x000ea20000002000 */
[----:B------:R-:W-:Y:S05]  /*0e90*/  BRA `(.L_x_11567) ;  /* 0x0000000000687947 */ /* 0x000fea0003800000 */
.L_x_11569:
        /* <DEDUP_REMOVED lines=15> */
.L_x_11568:
        /* <DEDUP_REMOVED lines=8> */
.L_x_11566:
[----:B------:R-:W-:Y:S01]  /*1010*/  PLOP3.LUT P0, PT, PT, PT, PT, 0x80, 0x0 ;  /* 0x000000000000781c */ /* 0x000fe20003f0f070 */
[----:B------:R-:W-:Y:S01]  /*1020*/  FMUL.FTZ R15, R15, 16777216 ;  /* 0x4b8000000f0f7820 */ /* 0x000fe20000410000 */
[----:B------:R-:W-:-:S11]  /*1030*/  FMUL.FTZ R14, R14, 16777216 ;  /* 0x4b8000000e0e7820 */ /* 0x000fd60000410000 */
.L_x_11567:
[----:B------:R-:W-:Y:S05]  /*1040*/  BSYNC B0 ;  /* 0x0000000000007941 */ /* 0x000fea0003800000 */
.L_x_11565:
        /* <DEDUP_REMOVED lines=33> */
.L_x_11578:
        /* <DEDUP_REMOVED lines=28> */
.L_x_11577:
        /* <DEDUP_REMOVED lines=19> */
[----:B01-3-5:R-:W-:Y:S05]  /*1550*/  CALL.REL.NOINC `($__internal_20_$__cuda_sm3x_div_rn_ftz_f32_slowpath) ;  /* 0x00000280006c7944 */ /* 0x02bfea0003c00000 */
.L_x_11582:
[----:B------:R-:W-:Y:S05]  /*1560*/  BSYNC B4 ;  /* 0x0000000000047941 */ /* 0x000fea0003800000 */
.L_x_11581:
        /* <DEDUP_REMOVED lines=18> */
.L_x_11584:
[----:B------:R-:W-:Y:S02]  /*1690*/  ISETP.GE.AND P0, PT, R14, RZ, PT ;  /* 0x000000ff0e00720c */ /* 0x000fe40003f06270 */
[----:B------:R-:W-:-:S11]  /*16a0*/  MOV R3, 0x3fd774eb ;  /* 0x3fd774eb00037802 */ /* 0x000fd60000000f00 */
[----:B------:R-:W-:-:S04]  /*16b0*/  @P0 FFMA.FTZ R0, R3, 0.93318945169448852539, -R0 ;  /* 0x3f6ee58103000823 */ /* 0x000fc80000010800 */
[----:B------:R-:W-:-:S07]  /*16c0*/  @!P0 FFMA.FTZ R0, R3, 0.93318945169448852539, R0 ;  /* 0x3f6ee58103008823 */ /* 0x000fce0000010000 */
.L_x_11585:
[----:B------:R-:W-:Y:S05]  /*16d0*/  BSYNC B0 ;  /* 0x0000000000007941 */ /* 0x000fea0003800000 */
.L_x_11583:
        /* <DEDUP_REMOVED lines=11> */
.L_x_11580:
        /* <DEDUP_REMOVED lines=17> */
.L_x_11587:
[----:B------:R-:W-:Y:S05]  /*18a0*/  BSYNC B4 ;  /* 0x0000000000047941 */ /* 0x000fea0003800000 */
.L_x_11586:
        /* <DEDUP_REMOVED lines=18> */
.L_x_11589:
[----:B------:R-:W-:Y:S02]  /*19d0*/  ISETP.GE.AND P0, PT, R14, RZ, PT ;  /* 0x000000ff0e00720c */ /* 0x000fe40003f06270 */
[----:B------:R-:W-:-:S11]  /*19e0*/  MOV R3, 0x3fd774eb ;  /* 0x3fd774eb00037802 */ /* 0x000fd60000000f00 */
[----:B------:R-:W-:-:S04]  /*19f0*/  @P0 FFMA.FTZ R0, R3, 0.93318945169448852539, -R0 ;  /* 0x3f6ee58103000823 */ /* 0x000fc80000010800 */
[----:B------:R-:W-:-:S07]  /*1a00*/  @!P0 FFMA.FTZ R0, R3, 0.93318945169448852539, R0 ;  /* 0x3f6ee58103008823 */ /* 0x000fce0000010000 */
.L_x_11590:
[----:B------:R-:W-:Y:S05]  /*1a10*/  BSYNC B0 ;  /* 0x0000000000007941 */ /* 0x000fea0003800000 */
.L_x_11588:
        /* <DEDUP_REMOVED lines=10> */
.L_x_11579:
[----:B------:R-:W-:Y:S05]  /*1ac0*/  BSYNC B3 ;  /* 0x0000000000037941 */ /* 0x000fea0003800000 */
.L_x_11576:
[----:B------:R-:W-:-:S13]  /*1ad0*/  ISETP.NE.AND P0, PT, R13, RZ, PT ;  /* 0x000000ff0d00720c */ /* 0x000fda0003f05270 */
[----:B-1----:R-:W-:Y:S01]  /*1ae0*/  @!P0 FADD.FTZ R12, -R12, -RZ ;  /* 0x800000ff0c0c8221 */ /* 0x002fe20000010100 */
[----:B------:R-:W-:Y:S06]  /*1af0*/  BRA `(.L_x_11591) ;  /* 0x0000000c006c7947 */ /* 0x000fec0003800000 */
.L_x_11554:
[----:B------:R-:W-:Y:S01]  /*1b00*/  FADD.FTZ R0, -R8, 6.1232342629258392722e-17 ;  /* 0x248d313208007421 */ /* 0x000fe20000010100 */
[----:B------:R-:W-:-:S03]  /*1b10*/  FADD.FTZ R12, -R9, -RZ ;  /* 0x800000ff090c7221 */ /* 0x000fc60000010100 */
[----:B------:R-:W-:Y:S01]  /*1b20*/  FADD.FTZ R0, R0, 1.5707963705062866211 ;  /* 0x3fc90fdb00007421 */ /* 0x000fe20000010000 */
[----:B------:R-:W-:Y:S06]  /*1b30*/  BRA `(.L_x_11591) ;  /* 0x0000000c005c7947 */ /* 0x000fec0003800000 */
.L_x_11553:
[----:B------:R-:W-:Y:S01]  /*1b40*/  MOV R0, RZ ;  /* 0x000000ff00007202 */ /* 0x000fe20000000f00 */
[----:B------:R-:W-:Y:S01]  /*1b50*/  FADD.FTZ R12, -R9, -RZ ;  /* 0x800000ff090c7221 */ /* 0x000fe20000010100 */
[----:B------:R-:W-:Y:S06]  /*1b60*/  BRA `(.L_x_11591) ;  /* 0x0000000c00507947 */ /* 0x000fec0003800000 */
.L_x_11552:
        /* <DEDUP_REMOVED lines=23> */
[----:B-----5:R-:W-:Y:S05]  /*1ce0*/  CALL.REL.NOINC `($__internal_20_$__cuda_sm3x_div_rn_ftz_f32_slowpath) ;  /* 0x0000027800887944 */ /* 0x020fea0003c00000 */
.L_x_11596:
[----:B------:R-:W-:Y:S05]  /*1cf0*/  BSYNC B4 ;  /* 0x0000000000047941 */ /* 0x000fea0003800000 */
.L_x_11595:
        /* <DEDUP_REMOVED lines=18> */
.L_x_11598:
[----:B------:R-:W-:Y:S02]  /*1e20*/  ISETP.GE.AND P0, PT, R8, RZ, PT ;  /* 0x000000ff0800720c */ /* 0x000fe40003f06270 */
[----:B------:R-:W-:-:S11]  /*1e30*/  MOV R3, 0x3fd774eb ;  /* 0x3fd774eb00037802 */ /* 0x000fd60000000f00 */
[----:B------:R-:W-:-:S04]  /*1e40*/  @P0 FFMA.FTZ R0, R3, 0.93318945169448852539, -R0 ;  /* 0x3f6ee58103000823 */ /* 0x000fc80000010800 */
[----:B------:R-:W-:-:S07]  /*1e50*/  @!P0 FFMA.FTZ R0, R3, 0.93318945169448852539, R0 ;  /* 0x3f6ee58103008823 */ /* 0x000fce0000010000 */
.L_x_11599:
[----:B------:R-:W-:Y:S05]  /*1e60*/  BSYNC B0 ;  /* 0x0000000000007941 */ /* 0x000fea0003800000 */
.L_x_11597:
        /* <DEDUP_REMOVED lines=13> */
.L_x_11594:
        /* <DEDUP_REMOVED lines=12> */
.L_x_11602:
[----:B------:R-:W-:Y:S05]  /*2000*/  BSYNC B4 ;  /* 0x0000000000047941 */ /* 0x000fea0003800000 */
.L_x_11601:
        /* <DEDUP_REMOVED lines=18> */
.L_x_11604:
[----:B------:R-:W-:Y:S02]  /*2130*/  ISETP.GE.AND P0, PT, R8, RZ, PT ;  /* 0x000000ff0800720c */ /* 0x000fe40003f06270 */
[----:B------:R-:W-:-:S11]  /*2140*/  MOV R3, 0x3fd774eb ;  /* 0x3fd774eb00037802 */ /* 0x000fd60000000f00 */
[----:B------:R-:W-:-:S04]  /*2150*/  @P0 FFMA.FTZ R0, R3, 0.93318945169448852539, -R0 ;  /* 0x3f6ee58103000823 */ /* 0x000fc80000010800 */
[----:B------:R-:W-:-:S07]  /*2160*/  @!P0 FFMA.FTZ R0, R3, 0.93318945169448852539, R0 ;  /* 0x3f6ee58103008823 */ /* 0x000fce0000010000 */
.L_x_11605:
[----:B------:R-:W-:Y:S05]  /*2170*/  BSYNC B0 ;  /* 0x0000000000007941 */ /* 0x000fea0003800000 */
.L_x_11603:
        /* <DEDUP_REMOVED lines=27> */
.L_x_11593:
        /* <DEDUP_REMOVED lines=32> */
[----:B-----5:R-:W-:Y:S05]  /*2530*/  CALL.REL.NOINC `($__internal_20_$__cuda_sm3x_div_rn_ftz_f32_slowpath) ;  /* 0x0000027000747944 */ /* 0x020fea0003c00000 */
.L_x_11607:
[----:B------:R-:W-:Y:S05]  /*2540*/  BSYNC B4 ;  /* 0x0000000000047941 */ /* 0x000fea0003800000 */
.L_x_11606:
        /* <DEDUP_REMOVED lines=18> */
.L_x_11609:
[----:B------:R-:W-:Y:S02]  /*2670*/  ISETP.GE.AND P0, PT, R8, RZ, PT ;  /* 0x000000ff0800720c */ /* 0x000fe40003f06270 */
[----:B------:R-:W-:-:S11]  /*2680*/  MOV R3, 0x3fd774eb ;  /* 0x3fd774eb00037802 */ /* 0x000fd60000000f00 */
[----:B------:R-:W-:-:S04]  /*2690*/  @P0 FFMA.FTZ R0, R3, 0.93318945169448852539, -R0 ;  /* 0x3f6ee58103000823 */ /* 0x000fc80000010800 */
[----:B------:R-:W-:-:S07]  /*26a0*/  @!P0 FFMA.FTZ R0, R3, 0.93318945169448852539, R0 ;  /* 0x3f6ee58103008823 */ /* 0x000fce0000010000 */
.L_x_11610:
[----:B------:R-:W-:Y:S05]  /*26b0*/  BSYNC B0 ;  /* 0x0000000000007941 */ /* 0x000fea0003800000 */
.L_x_11608:
        /* <DEDUP_REMOVED lines=10> */
.L_x_11600:
[----:B------:R-:W-:Y:S05]  /*2760*/  BSYNC B3 ;  /* 0x0000000000037941 */ /* 0x000fea0003800000 */
.L_x_11592:
[----:B------:R-:W-:Y:S01]  /*2770*/  ISETP.NE.AND P0, PT, R13, RZ, PT ;  /* 0x000000ff0d00720c */ /* 0x000fe20003f05270 */
[----:B------:R-:W-:Y:S01]  /*2780*/  FADD.FTZ R12, R32, 0.69314718246459960938 ;  /* 0x3f317218200c7421 */ /* 0x000fe20000010000 */
[----:B------:R-:W-:-:S11]  /*2790*/  FADD.FTZ R0, |R0|, -RZ ;  /* 0x800000ff00007221 */ /* 0x000fd60000010200 */
[----:B------:R-:W-:Y:S01]  /*27a0*/  @!P0 FADD.FTZ R12, -R12, -RZ ;  /* 0x800000ff0c0c8221 */ /* 0x000fe20000010100 */
[----:B------:R-:W-:Y:S06]  /*27b0*/  BRA `(.L_x_11591) ;  /* 0x00000000003c7947 */ /* 0x000fec0003800000 */
.L_x_11551:
        /* <DEDUP_REMOVED lines=15> */
.L_x_11591:
[----:B------:R-:W-:Y:S05]  /*28b0*/  BSYNC B2 ;  /* 0x0000000000027941 */ /* 0x000fea0003800000 */
.L_x_11550:
        /* <DEDUP_REMOVED lines=10> */
.L_x_11612:
[----:B------:R-:W-:Y:S02]  /*2960*/  FSETP.GTU.FTZ.AND P0, PT, R3, +INF , PT ;  /* 0x7f8000000300780b */ /* 0x000fe40003f1c000 */
[----:B------:R-:W-:-:S11]  /*2970*/  MOV R13, R0 ;  /* 0x00000000000d7202 */ /* 0x000fd60000000f00 */
[----:B------:R-:W-:-:S07]  /*2980*/  @!P0 MOV R12, R3 ;  /* 0x00000003000c8202 */ /* 0x000fce0000000f00 */
.L_x_11613:
[----:B------:R-:W-:Y:S05]  /*2990*/  BSYNC B0 ;  /* 0x0000000000007941 */ /* 0x000fea0003800000 */
.L_x_11611:
        /* <DEDUP_REMOVED lines=108> */
.L_x_11622:
        /* <DEDUP_REMOVED lines=10> */
.L_x_11624:
[----:B------:R-:W-:-:S04]  /*3100*/  FADD.FTZ R4, -R0, R5 ;  /* 0x0000000500047221 */ /* 0x000fc80000010100 */
[----:B------:R-:W-:-:S07]  /*3110*/  FMUL.FTZ R4, R4, 0.5 ;  /* 0x3f00000004047820 */ /* 0x000fce0000410000 */
.L_x_11625:
[----:B------:R-:W-:Y:S05]  /*3120*/  BSYNC B1 ;  /* 0x0000000000017941 */ /* 0x000fea0003800000 */
.L_x_11623:
        /* <DEDUP_REMOVED lines=11> */
.L_x_11627:
[----:B------:R-:W-:-:S04]  /*31e0*/  FADD.FTZ R7, R6, -R7 ;  /* 0x8000000706077221 */ /* 0x000fc80000010000 */
[----:B------:R-:W-:-:S07]  /*31f0*/  FMUL.FTZ R7, R7, 0.5 ;  /* 0x3f00000007077820 */ /* 0x000fce0000410000 */
.L_x_11628:
[----:B------:R-:W-:Y:S05]  /*3200*/  BSYNC B1 ;  /* 0x0000000000017941 */ /* 0x000fea0003800000 */
.L_x_11626:
        /* <DEDUP_REMOVED lines=35> */
.L_x_11621:
[----:B------:R0:W1:Y:S02]  /*3440*/  MUFU.SQRT R8, R33 ;  /* 0x0000002100087308 */ /* 0x0000640000002000 */
.L_x_11620:
[----:B------:R-:W-:Y:S05]  /*3450*/  BSYNC B0 ;  /* 0x0000000000007941 */ /* 0x000fea0003800000 */
.L_x_11619:
        /* <DEDUP_REMOVED lines=24> */
.L_x_11635:
[----:B------:R-:W-:-:S04]  /*35e0*/  FADD.FTZ R0, -R0, R5 ;  /* 0x0000000500007221 */ /* 0x000fc80000010100 */
[----:B------:R-:W-:-:S07]  /*35f0*/  FMUL.FTZ R0, R0, 0.5 ;  /* 0x3f00000000007820 */ /* 0x000fce0000410000 */
.L_x_11636:
[----:B------:R-:W-:Y:S05]  /*3600*/  BSYNC B1 ;  /* 0x0000000000017941 */ /* 0x000fea0003800000 */
.L_x_11634:
        /* <DEDUP_REMOVED lines=10> */
.L_x_11638:
[----:B------:R-:W-:-:S04]  /*36b0*/  FADD.FTZ R3, -R3, R6 ;  /* 0x0000000603037221 */ /* 0x000fc80000010100 */
[----:B------:R-:W-:-:S07]  /*36c0*/  FMUL.FTZ R3, R3, 0.5 ;  /* 0x3f00000003037820 */ /* 0x000fce0000410000 */
.L_x_11639:
[----:B------:R-:W-:Y:S05]  /*36d0*/  BSYNC B1 ;  /* 0x0000000000017941 */ /* 0x000fea0003800000 */
.L_x_11637:
[----:B------:R-:W-:Y:S01]  /*36e0*/  FADD.FTZ R0, R3, R0 ;  /* 0x0000000003007221 */ /* 0x000fe20000010000 */
[----:B------:R-:W-:Y:S01]  /*36f0*/  FADD.FTZ R15, R14, R15 ;  /* 0x0000000f0e0f7221 */ /* 0x000fe20000010000 */
[----:B------:R-:W-:-:S03]  /*3700*/  PLOP3.LUT P0, PT, PT, PT, PT, 0x80, 0x0 ;  /* 0x000000000000781c */ /* 0x000fc60003f0f070 */
[----:B------:R-:W-:-:S06]  /*3710*/  FMUL.FTZ R15, R15, R0 ;  /* 0x000000000f0f7220 */ /* 0x000fcc0000410000 */
[----:B------:R-:W2:Y:S01]  /*3720*/  MUFU.SQRT R15, R15 ;  /* 0x0000000f000f7308 */ /* 0x000ea20000002000 */
[----:B------:R-:W-:Y:S05]  /*3730*/  BRA `(.L_x_11631) ;  /* 0x0000000000687947 */ /* 0x000fea0003800000 */
.L_x_11633:
        /* <DEDUP_REMOVED lines=15> */
.L_x_11632:
        /* <DEDUP_REMOVED lines=8> */
.L_x_11630:
[----:B------:R-:W-:Y:S01]  /*38b0*/  PLOP3.LUT P0, PT, PT, PT, PT, 0x80, 0x0 ;  /* 0x000000000000781c */ /* 0x000fe20003f0f070 */
[----:B------:R-:W-:Y:S01]  /*38c0*/  FMUL.FTZ R15, R15, 16777216 ;  /* 0x4b8000000f0f7820 */ /* 0x000fe20000410000 */
[----:B------:R-:W-:-:S11]  /*38d0*/  FMUL.FTZ R14, R14, 16777216 ;  /* 0x4b8000000e0e7820 */ /* 0x000fd60000410000 */
.L_x_11631:
[----:B------:R-:W-:Y:S05]  /*38e0*/  BSYNC B0 ;  /* 0x0000000000007941 */ /* 0x000fea0003800000 */
.L_x_11629:
        /* <DEDUP_REMOVED lines=33> */
.L_x_11642:
        /* <DEDUP_REMOVED lines=28> */
.L_x_11641:
        /* <DEDUP_REMOVED lines=20> */
.L_x_11646:
[----:B------:R-:W-:Y:S05]  /*3e00*/  BSYNC B4 ;  /* 0x0000000000047941 */ /* 0x000fea0003800000 */
.L_x_11645:
        /* <DEDUP_REMOVED lines=18> */
.L_x_11648:
[----:B------:R-:W-:Y:S02]  /*3f30*/  ISETP.GE.AND P0, PT, R14, RZ, PT ;  /* 0x000000ff0e00720c */ /* 0x000fe40003f06270 */
[----:B------:R-:W-:-:S11]  /*3f40*/  MOV R3, 0x3fd774eb ;  /* 0x3fd774eb00037802 */ /* 0x000fd60000000f00 */
[----:B------:R-:W-:-:S04]  /*3f50*/  @P0 FFMA.FTZ R0, R3, 0.93318945169448852539, -R0 ;  /* 0x3f6ee58103000823 */ /* 0x000fc80000010800 */
[----:B------:R-:W-:-:S07]  /*3f60*/  @!P0 FFMA.FTZ R0, R3, 0.93318945169448852539, R0 ;  /* 0x3f6ee58103008823 */ /* 0x000fce0000010000 */
.L_x_11649:
[----:B------:R-:W-:Y:S05]  /*3f70*/  BSYNC B0 ;  /* 0x0000000000007941 */ /* 0x000fea0003800000 */
.L_x_11647:
        /* <DEDUP_REMOVED lines=11> */
.L_x_11644:
        /* <DEDUP_REMOVED lines=17> */
.L_x_11651:
[----:B------:R-:W-:Y:S05]  /*4140*/  BSYNC B4 ;  /* 0x0000000000047941 */ /* 0x000fea0003800000 */
.L_x_11650:
        /* <DEDUP_REMOVED lines=18> */
.L_x_11653:
[----:B------:R-:W-:Y:S02]  /*4270*/  ISETP.GE.AND P0, PT, R14, RZ, PT ;  /* 0x000000ff0e00720c */ /* 0x000fe40003f06270 */
[----:B------:R-:W-:-:S11]  /*4280*/  MOV R3, 0x3fd774eb ;  /* 0x3fd774eb00037802 */ /* 0x000fd60000000f00 */
[----:B------:R-:W-:-:S04]  /*4290*/  @P0 FFMA.FTZ R0, R3, 0.93318945169448852539, -R0 ;  /* 0x3f6ee58103000823 */ /* 0x000fc80000010800 */
[----:B------:R-:W-:-:S07]  /*42a0*/  @!P0 FFMA.FTZ R0, R3, 0.93318945169448852539, R0 ;  /* 0x3f6ee58103008823 */ /* 0x000fce0000010000 */
.L_x_11654:
[----:B------:R-:W-:Y:S05]  /*42b0*/  BSYNC B0 ;  /* 0x0000000000007941 */ /* 0x000fea0003800000 */
.L_x_11652:
        /* <DEDUP_REMOVED lines=10> */
.L_x_11643:
[----:B------:R-:W-:Y:S05]  /*4360*/  BSYNC B3 ;  /* 0x0000000000037941 */ /* 0x000fea0003800000 */
.L_x_11640:
[----:B------:R-:W-:-:S13]  /*4370*/  ISETP.NE.AND P0, PT, R9, RZ, PT ;  /* 0x000000ff0900720c */ /* 0x000fda0003f05270 */
[----:B-1----:R-:W-:-:S05]  /*4380*/  @!P0 FADD.FTZ R8, -R8, -RZ ;  /* 0x800000ff08088221 */ /* 0x002fca0000010100 */
[----:B------:R-:W-:Y:S01]  /*4390*/  MOV R14, R8 ;  /* 0x00000008000e7202 */ /* 0x000fe20000000f00 */
[----:B------:R-:W-:Y:S06]  /*43a0*/  BRA `(.L_x_11655) ;  /* 0x0000000c006c7947 */ /* 0x000fec0003800000 */
.L_x_11618:
[----:B------:R-:W-:Y:S01]  /*43b0*/  FADD.FTZ R0, -R10, 6.1232342629258392722e-17 ;  /* 0x248d31320a007421 */ /* 0x000fe20000010100 */
[----:B------:R-:W-:-:S03]  /*43c0*/  FADD.FTZ R14, -R11, -RZ ;  /* 0x800000ff0b0e7221 */ /* 0x000fc60000010100 */
[----:B------:R-:W-:Y:S01]  /*43d0*/  FADD.FTZ R0, R0, 1.5707963705062866211 ;  /* 0x3fc90fdb00007421 */ /* 0x000fe20000010000 */
[----:B------:R-:W-:Y:S06]  /*43e0*/  BRA `(.L_x_11655) ;  /* 0x0000000c005c7947 */ /* 0x000fec0003800000 */
.L_x_11617:
[----:B------:R-:W-:Y:S01]  /*43f0*/  HFMA2.MMA R0, -RZ, RZ, 0, 0 ;  /* 0x00000000ff007435 */ /* 0x000fe200000001ff */
[----:B------:R-:W-:Y:S01]  /*4400*/  FADD.FTZ R14, -R11, -RZ ;  /* 0x800000ff0b0e7221 */ /* 0x000fe20000010100 */
[----:B------:R-:W-:Y:S09]  /*4410*/  BRA `(.L_x_11655) ;  /* 0x0000000c00507947 */ /* 0x000ff20003800000 */
.L_x_11616:
        /* <DEDUP_REMOVED lines=23> */
[----:B---3-5:R-:W-:Y:S05]  /*4590*/  CALL.REL.NOINC `($__internal_20_$__cuda_sm3x_div_rn_ftz_f32_slowpath) ;  /* 0x00000250005c7944 */ /* 0x028fea0003c00000 */
.L_x_11660:
[----:B------:R-:W-:Y:S05]  /*45a0*/  BSYNC B4 ;  /* 0x0000000000047941 */ /* 0x000fea0003800000 */
.L_x_11659:
        /* <DEDUP_REMOVED lines=18> */
.L_x_11662:
[----:B------:R-:W-:Y:S02]  /*46d0*/  ISETP.GE.AND P0, PT, R10, RZ, PT ;  /* 0x000000ff0a00720c */ /* 0x000fe40003f06270 */
[----:B------:R-:W-:-:S11]  /*46e0*/  MOV R3, 0x3fd774eb ;  /* 0x3fd774eb00037802 */ /* 0x000fd60000000f00 */
[----:B------:R-:W-:-:S04]  /*46f0*/  @P0 FFMA.FTZ R0, R3, 0.93318945169448852539, -R0 ;  /* 0x3f6ee58103000823 */ /* 0x000fc80000010800 */
[----:B------:R-:W-:-:S07]  /*4700*/  @!P0 FFMA.FTZ R0, R3, 0.93318945169448852539, R0 ;  /* 0x3f6ee58103008823 */ /* 0x000fce0000010000 */
.L_x_11663:
[----:B------:R-:W-:Y:S05]  /*4710*/  BSYNC B0 ;  /* 0x0000000000007941 */ /* 0x000fea0003800000 */
.L_x_11661:
        /* <DEDUP_REMOVED lines=13> */
.L_x_11658:
        /* <DEDUP_REMOVED lines=12> */
.L_x_11666:
[----:B------:R-:W-:Y:S05]  /*48b0*/  BSYNC B4 ;  /* 0x0000000000047941 */ /* 0x000fea0003800000 */
.L_x_11665:
        /* <DEDUP_REMOVED lines=18> */
.L_x_11668:
[----:B------:R-:W-:Y:S02]  /*49e0*/  ISETP.GE.AND P0, PT, R10, RZ, PT ;  /* 0x000000ff0a00720c */ /* 0x000fe40003f06270 */
[----:B------:R-:W-:-:S11]  /*49f0*/  MOV R3, 0x3fd774eb ;  /* 0x3fd774eb00037802 */ /* 0x000fd60000000f00 */
[----:B------:R-:W-:-:S04]  /*4a00*/  @P0 FFMA.FTZ R0, R3, 0.93318945169448852539, -R0 ;  /* 0x3f6ee58103000823 */ /* 0x000fc80000010800 */
[----:B------:R-:W-:-:S07]  /*4a10*/  @!P0 FFMA.FTZ R0, R3, 0.93318945169448852539, R0 ;  /* 0x3f6ee58103008823 */ /* 0x000fce0000010000 */
.L_x_11669:
[----:B------:R-:W-:Y:S05]  /*4a20*/  BSYNC B0 ;  /* 0x0000000000007941 */ /* 0x000fea0003800000 */
.L_x_11667:
        /* <DEDUP_REMOVED lines=27> */
.L_x_11657:
        /* <DEDUP_REMOVED lines=33> */
.L_x_11671:
[----:B------:R-:W-:Y:S05]  /*4df0*/  BSYNC B4 ;  /* 0x0000000000047941 */ /* 0x000fea0003800000 */
.L_x_11670:
        /* <DEDUP_REMOVED lines=18> */
.L_x_11673:
[----:B------:R-:W-:Y:S02]  /*4f20*/  ISETP.GE.AND P0, PT, R10, RZ, PT ;  /* 0x000000ff0a00720c */ /* 0x000fe40003f06270 */
[----:B------:R-:W-:-:S11]  /*4f30*/  MOV R3, 0x3fd774eb ;  /* 0x3fd774eb00037802 */ /* 0x000fd60000000f00 */
[----:B------:R-:W-:-:S04]  /*4f40*/  @P0 FFMA.FTZ R0, R3, 0.93318945169448852539, -R0 ;  /* 0x3f6ee58103000823 */ /* 0x000fc80000010800 */
[----:B------:R-:W-:-:S07]  /*4f50*/  @!P0 FFMA.FTZ R0, R3, 0.93318945169448852539, R0 ;  /* 0x3f6ee58103008823 */ /* 0x000fce0000010000 */
.L_x_11674:
[----:B------:R-:W-:Y:S05]  /*4f60*/  BSYNC B0 ;  /* 0x0000000000007941 */ /* 0x000fea0003800000 */
.L_x_11672:
        /* <DEDUP_REMOVED lines=10> */
.L_x_11664:
[----:B------:R-:W-:Y:S05]  /*5010*/  BSYNC B3 ;  /* 0x0000000000037941 */ /* 0x000fea0003800000 */
.L_x_11656:
[----:B------:R-:W-:Y:S01]  /*5020*/  ISETP.NE.AND P0, PT, R9, RZ, PT ;  /* 0x000000ff0900720c */ /* 0x000fe20003f05270 */
[----:B------:R-:W-:Y:S01]  /*5030*/  FADD.FTZ R14, R32, 0.69314718246459960938 ;  /* 0x3f317218200e7421 */ /* 0x000fe20000010000 */
[----:B------:R-:W-:-:S11]  /*5040*/  FADD.FTZ R0, |R0|, -RZ ;  /* 0x800000ff00007221 */ /* 0x000fd60000010200 */
[----:B------:R-:W-:Y:S01]  /*5050*/  @!P0 FADD.FTZ R14, -R14, -RZ ;  /* 0x800000ff0e0e8221 */ /* 0x000fe20000010100 */
[----:B------:R-:W-:Y:S06]  /*5060*/  BRA `(.L_x_11655) ;  /* 0x00000000003c7947 */ /* 0x000fec0003800000 */
.L_x_11615:
        /* <DEDUP_REMOVED lines=15> */
.L_x_11655:
[----:B------:R-:W-:Y:S05]  /*5160*/  BSYNC B2 ;  /* 0x0000000000027941 */ /* 0x000fea0003800000 */
.L_x_11614:
        /* <DEDUP_REMOVED lines=10> */
.L_x_11676:
[----:B------:R-:W-:Y:S02]  /*5210*/  FSETP.GTU.FTZ.AND P0, PT, R3, +INF , PT ;  /* 0x7f8000000300780b */ /* 0x000fe40003f1c000 */
[----:B--2-4-:R-:W-:-:S11]  /*5220*/  MOV R15, R0 ;  /* 0x00000000000f7202 */ /* 0x014fd60000000f00 */
[----:B------:R-:W-:-:S07]  /*5230*/  @!P0 MOV R14, R3 ;  /* 0x00000003000e8202 */ /* 0x000fce0000000f00 */
.L_x_11677:
[----:B------:R-:W-:Y:S05]  /*5240*/  BSYNC B0 ;  /* 0x0000000000007941 */ /* 0x000fea0003800000 */
.L_x_11675:
        /* <DEDUP_REMOVED lines=108> */
.L_x_11686:
        /* <DEDUP_REMOVED lines=10> */
.L_x_11688:
[----:B------:R-:W-:-:S04]  /*59b0*/  FADD.FTZ R4, -R0, R5 ;  /* 0x0000000500047221 */ /* 0x000fc80000010100 */
[----:B------:R-:W-:-:S07]  /*59c0*/  FMUL.FTZ R4, R4, 0.5 ;  /* 0x3f00000004047820 */ /* 0x000fce0000410000 */
.L_x_11689:
[----:B------:R-:W-:Y:S05]  /*59d0*/  BSYNC B1 ;  /* 0x0000000000017941 */ /* 0x000fea0003800000 */
.L_x_11687:
        /* <DEDUP_REMOVED lines=11> */
.L_x_11691:
[----:B------:R-:W-:-:S04]  /*5a90*/  FADD.FTZ R7, R6, -R7 ;  /* 0x8000000706077221 */ /* 0x000fc80000010000 */
[----:B------:R-:W-:-:S07]  /*5aa0*/  FMUL.FTZ R7, R7, 0.5 ;  /* 0x3f00000007077820 */ /* 0x000fce0000410000 */
.L_x_11692:
[----:B------:R-:W-:Y:S05]  /*5ab0*/  BSYNC B1 ;  /* 0x0000000000017941 */ /* 0x000fea0003800000 */
.L_x_11690:
        /* <DEDUP_REMOVED lines=35> */
.L_x_11685:
[----:B------:R0:W1:Y:S02]  /*5cf0*/  MUFU.SQRT R8, R33 ;  /* 0x0000002100087308 */ /* 0x0000640000002000 */
.L_x_11684:
[----:B------:R-:W-:Y:S05]  /*5d00*/  BSYNC B0 ;  /* 0x0000000000007941 */ /* 0x000fea0003800000 */
.L_x_11683:
        /* <DEDUP_REMOVED lines=24> */
.L_x_11699:
[----:B------:R-:W-:-:S04]  /*5e90*/  FADD.FTZ R0, -R0, R5 ;  /* 0x0000000500007221 */ /* 0x000fc80000010100 */
[----:B------:R-:W-:-:S07]  /*5ea0*/  FMUL.FTZ R0, R0, 0.5 ;  /* 0x3f00000000007820 */ /* 0x000fce0000410000 */
.L_x_11700:
[----:B------:R-:W-:Y:S05]  /*5eb0*/  BSYNC B1 ;  /* 0x0000000000017941 */ /* 0x000fea0003800000 */
.L_x_11698:
        /* <DEDUP_REMOVED lines=10> */
.L_x_11702:
[----:B------:R-:W-:-:S04]  /*5f60*/  FADD.FTZ R3, -R3, R6 ;  /* 0x0000000603037221 */ /* 0x000fc80000010100 */
[----:B------:R-:W-:-:S07]  /*5f70*/  FMUL.FTZ R3, R3, 0.5 ;  /* 0x3f00000003037820 */ /* 0x000fce0000410000 */
.L_x_11703:
[----:B------:R-:W-:Y:S05]  /*5f80*/  BSYNC B1 ;  /* 0x0000000000017941 */ /* 0x000fea0003800000 */
.L_x_11701:
[----:B------:R-:W-:Y:S01]  /*5f90*/  FADD.FTZ R0, R3, R0 ;  /* 0x0000000003007221 */ /* 0x000fe20000010000 */
[----:B------:R-:W-:Y:S01]  /*5fa0*/  FADD.FTZ R11, R10, R11 ;  /* 0x0000000b0a0b7221 */ /* 0x000fe20000010000 */
[----:B------:R-:W-:-:S03]  /*5fb0*/  PLOP3.LUT P0, PT, PT, PT, PT, 0x80, 0x0 ;  /* 0x000000000000781c */ /* 0x000fc60003f0f070 */
[----:B------:R-:W-:-:S06]  /*5fc0*/  FMUL.FTZ R11, R11, R0 ;  /* 0x000000000b0b7220 */ /* 0x000fcc0000410000 */
[----:B------:R-:W4:Y:S01]  /*5fd0*/  MUFU.SQRT R11, R11 ;  /* 0x0000000b000b7308 */ /* 0x000f220000002000 */
[----:B------:R-:W-:Y:S05]  /*5fe0*/  BRA `(.L_x_11695) ;  /* 0x0000000000687947 */ /* 0x000fea0003800000 */
.L_x_11697:
        /* <DEDUP_REMOVED lines=15> */
.L_x_11696:
        /* <DEDUP_REMOVED lines=8> */
.L_x_11694:
[----:B------:R-:W-:Y:S01]  /*6160*/  PLOP3.LUT P0, PT, PT, PT, PT, 0x80, 0x0 ;  /* 0x000000000000781c */ /* 0x000fe20003f0f070 */
[----:B------:R-:W-:Y:S01]  /*6170*/  FMUL.FTZ R11, R11, 16777216 ;  /* 0x4b8000000b0b7820 */ /* 0x000fe20000410000 */
[----:B------:R-:W-:-:S11]  /*6180*/  FMUL.FTZ R10, R10, 16777216 ;  /* 0x4b8000000a0a7820 */ /* 0x000fd60000410000 */
.L_x_11695:
[----:B------:R-:W-:Y:S05]  /*6190*/  BSYNC B0 ;  /* 0x0000000000007941 */ /* 0x000fea0003800000 */
.L_x_11693:
        /* <DEDUP_REMOVED lines=33> */
.L_x_11706:
        /* <DEDUP_REMOVED lines=28> */
.L_x_11705:
        /* <DEDUP_REMOVED lines=19> */
[----:B012---:R-:W-:Y:S05]  /*66a0*/  CALL.REL.NOINC `($__internal_20_$__cuda_sm3x_div_rn_ftz_f32_slowpath) ;  /* 0x0000023000187944 */ /* 0x007fea0003c00000 */
.L_x_11710:
[----:B------:R-:W-:Y:S05]  /*66b0*/  BSYNC B4 ;  /* 0x0000000000047941 */ /* 0x000fea0003800000 */
.L_x_11709:
        /* <DEDUP_REMOVED lines=18> */
.L_x_11712:
[----:B------:R-:W-:Y:S02]  /*67e0*/  ISETP.GE.AND P0, PT, R10, RZ, PT ;  /* 0x000000ff0a00720c */ /* 0x000fe40003f06270 */
[----:B------:R-:W-:-:S11]  /*67f0*/  MOV R3, 0x3fd774eb ;  /* 0x3fd774eb00037802 */ /* 0x000fd60000000f00 */
[----:B------:R-:W-:-:S04]  /*6800*/  @P0 FFMA.FTZ R0, R3, 0.93318945169448852539, -R0 ;  /* 0x3f6ee58103000823 */ /* 0x000fc80000010800 */
[----:B------:R-:W-:-:S07]  /*6810*/  @!P0 FFMA.FTZ R0, R3, 0.93318945169448852539, R0 ;  /* 0x3f6ee58103008823 */ /* 0x000fce0000010000 */
.L_x_11713:
[----:B------:R-:W-:Y:S05]  /*6820*/  BSYNC B0 ;  /* 0x0000000000007941 */ /* 0x000fea0003800000 */
.L_x_11711:
        /* <DEDUP_REMOVED lines=11> */
.L_x_11708:
        /* <DEDUP_REMOVED lines=17> */
.L_x_11715:
[----:B------:R-:W-:Y:S05]  /*69f0*/  BSYNC B4 ;  /* 0x0000000000047941 */ /* 0x000fea0003800000 */
.L_x_11714:
        /* <DEDUP_REMOVED lines=18> */
.L_x_11717:
[----:B------:R-:W-:Y:S02]  /*6b20*/  ISETP.GE.AND P0, PT, R10, RZ, PT ;  /* 0x000000ff0a00720c */ /* 0x000fe40003f06270 */
[----:B------:R-:W-:-:S11]  /*6b30*/  MOV R3, 0x3fd774eb ;  /* 0x3fd774eb00037802 */ /* 0x000fd60000000f00 */
[----:B------:R-:W-:-:S04]  /*6b40*/  @P0 FFMA.FTZ R0, R3, 0.93318945169448852539, -R0 ;  /* 0x3f6ee58103000823 */ /* 0x000fc80000010800 */
[----:B------:R-:W-:-:S07]  /*6b50*/  @!P0 FFMA.FTZ R0, R3, 0.93318945169448852539, R0 ;  /* 0x3f6ee58103008823 */ /* 0x000fce0000010000 */
.L_x_11718:
[----:B------:R-:W-:Y:S05]  /*6b60*/  BSYNC B0 ;  /* 0x0000000000007941 */ /* 0x000fea0003800000 */
.L_x_11716:
        /* <DEDUP_REMOVED lines=10> */
.L_x_11707:
[----:B------:R-:W-:Y:S05]  /*6c10*/  BSYNC B3 ;  /* 0x0000000000037941 */ /* 0x000fea0003800000 */
.L_x_11704:
[----:B------:R-:W-:-:S13]  /*6c20*/  ISETP.NE.AND P0, PT, R9, RZ, PT ;  /* 0x000000ff0900720c */ /* 0x000fda0003f05270 */
[----:B-1----:R-:W-:Y:S01]  /*6c30*/  @!P0 FADD.FTZ R8, -R8, -RZ ;  /* 0x800000ff08088221 */ /* 0x002fe20000010100 */
[----:B------:R-:W-:Y:S06]  /*6c40*/  BRA `(.L_x_11719) ;  /* 0x0000000c006c7947 */ /* 0x000fec0003800000 */
.L_x_11682:
[----:B------:R-:W-:Y:S01]  /*6c50*/  FADD.FTZ R0, -R24, 6.1232342629258392722e-17 ;  /* 0x248d313218007421 */ /* 0x000fe20000010100 */
[----:B------:R-:W-:-:S03]  /*6c60*/  FADD.FTZ R8, -R25, -RZ ;  /* 0x800000ff19087221 */ /* 0x000fc60000010100 */
[----:B------:R-:W-:Y:S01]  /*6c70*/  FADD.FTZ R0, R0, 1.5707963705062866211 ;  /* 0x3fc90fdb00007421 */ /* 0x000fe20000010000 */
[----:B------:R-:W-:Y:S06]  /*6c80*/  BRA `(.L_x_11719) ;  /* 0x0000000c005c7947 */ /* 0x000fec0003800000 */
.L_x_11681:
[----:B------:R-:W-:Y:S01]  /*6c90*/  MOV R0, RZ ;  /* 0x000000ff00007202 */ /* 0x000fe20000000f00 */
[----:B------:R-:W-:Y:S01]  /*6ca0*/  FADD.FTZ R8, -R25, -RZ ;  /* 0x800000ff19087221 */ /* 0x000fe20000010100 */
[----:B------:R-:W-:Y:S06]  /*6cb0*/  BRA `(.L_x_11719) ;  /* 0x0000000c00507947 */ /* 0x000fec0003800000 */
.L_x_11680:
        /* <DEDUP_REMOVED lines=23> */
[----:B---3--:R-:W-:Y:S05]  /*6e30*/  CALL.REL.NOINC `($__internal_20_$__cuda_sm3x_div_rn_ftz_f32_slowpath) ;  /* 0x0000022800347944 */ /* 0x008fea0003c00000 */
.L_x_11724:
[----:B------:R-:W-:Y:S05]  /*6e40*/  BSYNC B4 ;  /* 0x0000000000047941 */ /* 0x000fea0003800000 */
.L_x_11723:
        /* <DEDUP_REMOVED lines=18> */
.L_x_11726:
[----:B------:R-:W-:Y:S02]  /*6f70*/  ISETP.GE.AND P0, PT, R24, RZ, PT ;  /* 0x000000ff1800720c */ /* 0x000fe40003f06270 */
[----:B------:R-:W-:-:S11]  /*6f80*/  MOV R3, 0x3fd774eb ;  /* 0x3fd774eb00037802 */ /* 0x000fd60000000f00 */
[----:B------:R-:W-:-:S04]  /*6f90*/  @P0 FFMA.FTZ R0, R3, 0.93318945169448852539, -R0 ;  /* 0x3f6ee58103000823 */ /* 0x000fc80000010800 */
[----:B------:R-:W-:-:S07]  /*6fa0*/  @!P0 FFMA.FTZ R0, R3, 0.93318945169448852539, R0 ;  /* 0x3f6ee58103008823 */ /* 0x000fce0000010000 */
.L_x_11727:
[----:B------:R-:W-:Y:S05]  /*6fb0*/  BSYNC B0 ;  /* 0x0000000000007941 */ /* 0x000fea0003800000 */
.L_x_11725:
        /* <DEDUP_REMOVED lines=13> */
.L_x_11722:
        /* <DEDUP_REMOVED lines=12> */
.L_x_11730:
[----:B------:R-:W-:Y:S05]  /*7150*/  BSYNC B4 ;  /* 0x0000000000047941 */ /* 0x000fea0003800000 */
.L_x_11729:
        /* <DEDUP_REMOVED lines=18> */
.L_x_11732:
[----:B------:R-:W-:Y:S02]  /*7280*/  ISETP.GE.AND P0, PT, R24, RZ, PT ;  /* 0x000000ff1800720c */ /* 0x000fe40003f06270 */
[----:B------:R-:W-:-:S11]  /*7290*/  MOV R3, 0x3fd774eb ;  /* 0x3fd774eb00037802 */ /* 0x000fd60000000f00 */
[----:B------:R-:W-:-:S04]  /*72a0*/  @P0 FFMA.FTZ R0, R3, 0.93318945169448852539, -R0 ;  /* 0x3f6ee58103000823 */ /* 0x000fc80000010800 */
[----:B------:R-:W-:-:S07]  /*72b0*/  @!P0 FFMA.FTZ R0, R3, 0.93318945169448852539, R0 ;  /* 0x3f6ee58103008823 */ /* 0x000fce0000010000 */
.L_x_11733:
[----:B------:R-:W-:Y:S05]  /*72c0*/  BSYNC B0 ;  /* 0x0000000000007941 */ /* 0x000fea0003800000 */
.L_x_11731:
        /* <DEDUP_REMOVED lines=27> */
.L_x_11721:
        /* <DEDUP_REMOVED lines=32> */
[----:B------:R-:W-:Y:S05]  /*7680*/  CALL.REL.NOINC `($__internal_20_$__cuda_sm3x_div_rn_ftz_f32_slowpath) ;  /* 0x0000022000207944 */ /* 0x000fea0003c00000 */
.L_x_11735:
[----:B------:R-:W-:Y:S05]  /*7690*/  BSYNC B4 ;  /* 0x0000000000047941 */ /* 0x000fea0003800000 */
.L_x_11734:
        /* <DEDUP_REMOVED lines=18> */
.L_x_11737:
[----:B------:R-:W-:Y:S02]  /*77c0*/  ISETP.GE.AND P0, PT, R24, RZ, PT ;  /* 0x000000ff1800720c */ /* 0x000fe40003f06270 */
[----:B------:R-:W-:-:S11]  /*77d0*/  MOV R3, 0x3fd774eb ;  /* 0x3fd774eb00037802 */ /* 0x000fd60000000f00 */
[----:B------:R-:W-:-:S04]  /*77e0*/  @P0 FFMA.FTZ R0, R3, 0.93318945169448852539, -R0 ;  /* 0x3f6ee58103000823 */ /* 0x000fc80000010800 */
[----:B------:R-:W-:-:S07]  /*77f0*/  @!P0 FFMA.FTZ R0, R3, 0.93318945169448852539, R0 ;  /* 0x3f6ee58103008823 */ /* 0x000fce0000010000 */
.L_x_11738:
[----:B------:R-:W-:Y:S05]  /*7800*/  BSYNC B0 ;  /* 0x0000000000007941 */ /* 0x000fea0003800000 */
.L_x_11736:
        /* <DEDUP_REMOVED lines=10> */
.L_x_11728:
[----:B------:R-:W-:Y:S05]  /*78b0*/  BSYNC B3 ;  /* 0x0000000000037941 */ /* 0x000fea0003800000 */
.L_x_11720:
[----:B------:R-:W-:Y:S01]  /*78c0*/  ISETP.NE.AND P0, PT, R9, RZ, PT ;  /* 0x000000ff0900720c */ /* 0x000fe20003f05270 */
[----:B------:R-:W-:Y:S01]  /*78d0*/  FADD.FTZ R8, R32, 0.69314718246459960938 ;  /* 0x3f31721820087421 */ /* 0x000fe20000010000 */
[----:B------:R-:W-:-:S11]  /*78e0*/  FADD.FTZ R0, |R0|, -RZ ;  /* 0x800000ff00007221 */ /* 0x000fd60000010200 */
[----:B------:R-:W-:Y:S01]  /*78f0*/  @!P0 FADD.FTZ R8, -R8, -RZ ;  /* 0x800000ff08088221 */ /* 0x000fe20000010100 */
[----:B------:R-:W-:Y:S06]  /*7900*/  BRA `(.L_x_11719) ;  /* 0x00000000003c7947 */ /* 0x000fec0003800000 */
.L_x_11679:
        /* <DEDUP_REMOVED lines=15> */
.L_x_11719:
[----:B------:R-:W-:Y:S05]  /*7a00*/  BSYNC B2 ;  /* 0x0000000000027941 */ /* 0x000fea0003800000 */
.L_x_11678:
        /* <DEDUP_REMOVED lines=10> */
.L_x_11740:
[----:B------:R-:W-:Y:S02]  /*7ab0*/  FSETP.GTU.FTZ.AND P0, PT, R3, +INF , PT ;  /* 0x7f8000000300780b */ /* 0x000fe40003f1c000 */
[----:B------:R-:W-:-:S11]  /*7ac0*/  MOV R9, R0 ;  /* 0x0000000000097202 */ /* 0x000fd60000000f00 */
[----:B------:R-:W-:-:S07]  /*7ad0*/  @!P0 MOV R8, R3 ;  /* 0x0000000300088202 */ /* 0x000fce0000000f00 */
.L_x_11741:
[----:B------:R-:W-:Y:S05]  /*7ae0*/  BSYNC B0 ;  /* 0x0000000000007941 */ /* 0x000fea0003800000 */
.L_x_11739:
        /* <DEDUP_REMOVED lines=108> */
.L_x_11750:
        /* <DEDUP_REMOVED lines=10> */
.L_x_11752:
[----:B------:R-:W-:-:S04]  /*8250*/  FADD.FTZ R4, -R0, R5 ;  /* 0x0000000500047221 */ /* 0x000fc80000010100 */
[----:B------:R-:W-:-:S07]  /*8260*/  FMUL.FTZ R4, R4, 0.5 ;  /* 0x3f00000004047820 */ /* 0x000fce0000410000 */
.L_x_11753:
[----:B------:R-:W-:Y:S05]  /*8270*/  BSYNC B1 ;  /* 0x0000000000017941 */ /* 0x000fea0003800000 */
.L_x_11751:
        /* <DEDUP_REMOVED lines=11> */
.L_x_11755:
[----:B------:R-:W-:-:S04]  /*8330*/  FADD.FTZ R7, R6, -R7 ;  /* 0x8000000706077221 */ /* 0x000fc80000010000 */
[----:B------:R-:W-:-:S07]  /*8340*/  FMUL.FTZ R7, R7, 0.5 ;  /* 0x3f00000007077820 */ /* 0x000fce0000410000 */
.L_x_11756:
[----:B------:R-:W-:Y:S05]  /*8350*/  BSYNC B1 ;  /* 0x0000000000017941 */ /* 0x000fea0003800000 */
.L_x_11754:
        /* <DEDUP_REMOVED lines=35> */
.L_x_11749:
[----:B------:R0:W1:Y:S02]  /*8590*/  MUFU.SQRT R10, R33 ;  /* 0x00000021000a7308 */ /* 0x0000640000002000 */
.L_x_11748:
[----:B------:R-:W-:Y:S05]  /*85a0*/  BSYNC B0 ;  /* 0x0000000000007941 */ /* 0x000fea0003800000 */
.L_x_11747:
        /* <DEDUP_REMOVED lines=24> */
.L_x_11763:
[----:B------:R-:W-:-:S04]  /*8730*/  FADD.FTZ R0, -R0, R5 ;  /* 0x0000000500007221 */ /* 0x000fc80000010100 */
[----:B------:R-:W-:-:S07]  /*8740*/  FMUL.FTZ R0, R0, 0.5 ;  /* 0x3f00000000007820 */ /* 0x000fce0000410000 */
.L_x_11764:
[----:B------:R-:W-:Y:S05]  /*8750*/  BSYNC B1 ;  /* 0x0000000000017941 */ /* 0x000fea0003800000 */
.L_x_11762:
        /* <DEDUP_REMOVED lines=10> */
.L_x_11766:
[----:B------:R-:W-:-:S04]  /*8800*/  FADD.FTZ R3, -R3, R6 ;  /* 0x0000000603037221 */ /* 0x000fc80000010100 */
[----:B------:R-:W-:-:S07]  /*8810*/  FMUL.FTZ R3, R3, 0.5 ;  /* 0x3f00000003037820 */ /* 0x000fce0000410000 */
.L_x_11767:
[----:B------:R-:W-:Y:S05]  /*8820*/  BSYNC B1 ;  /* 0x0000000000017941 */ /* 0x000fea0003800000 */
.L_x_11765:
[----:B------:R-:W-:Y:S01]  /*8830*/  FADD.FTZ R0, R3, R0 ;  /* 0x0000000003007221 */ /* 0x000fe20000010000 */
[----:B------:R-:W-:Y:S01]  /*8840*/  FADD.FTZ R25, R24, R25 ;  /* 0x0000001918197221 */ /* 0x000fe20000010000 */
[----:B------:R-:W-:-:S03]  /*8850*/  PLOP3.LUT P0, PT, PT, PT, PT, 0x80, 0x0 ;  /* 0x000000000000781c */ /* 0x000fc60003f0f070 */
[----:B------:R-:W-:-:S06]  /*8860*/  FMUL.FTZ R25, R25, R0 ;  /* 0x0000000019197220 */ /* 0x000fcc0000410000 */
[----:B------:R-:W4:Y:S01]  /*8870*/  MUFU.SQRT R25, R25 ;  /* 0x0000001900197308 */ /* 0x000f220000002000 */
[----:B------:R-:W-:Y:S05]  /*8880*/  BRA `(.L_x_11759) ;  /* 0x0000000000687947 */ /* 0x000fea0003800000 */
.L_x_11761:
        /* <DEDUP_REMOVED lines=15> */
.L_x_11760:
        /* <DEDUP_REMOVED lines=8> */
.L_x_11758:
[----:B------:R-:W-:Y:S01]  /*8a00*/  PLOP3.LUT P0, PT, PT, PT, PT, 0x80, 0x0 ;  /* 0x000000000000781c */ /* 0x000fe20003f0f070 */
[----:B------:R-:W-:Y:S01]  /*8a10*/  FMUL.FTZ R25, R25, 16777216 ;  /* 0x4b80000019197820 */ /* 0x000fe20000410000 */
[----:B------:R-:W-:-:S11]  /*8a20*/  FMUL.FTZ R24, R24, 16777216 ;  /* 0x4b80000018187820 */ /* 0x000fd60000410000 */
.L_x_11759:
[----:B------:R-:W-:Y:S05]  /*8a30*/  BSYNC B0 ;  /* 0x0000000000007941 */ /* 0x000fea0003800000 */
.L_x_11757:
        /* <DEDUP_REMOVED lines=33> */
.L_x_11770:
        /* <DEDUP_REMOVED lines=28> */
.L_x_11769:
        /* <DEDUP_REMOVED lines=20> */
.L_x_11774:
[----:B------:R-:W-:Y:S05]  /*8f50*/  BSYNC B4 ;  /* 0x0000000000047941 */ /* 0x000fea0003800000 */
.L_x_11773:
        /* <DEDUP_REMOVED lines=18> */
.L_x_11776:
[----:B------:R-:W-:Y:S02]  /*9080*/  ISETP.GE.AND P0, PT, R24, RZ, PT ;  /* 0x000000ff1800720c */ /* 0x000fe40003f06270 */
[----:B------:R-:W-:-:S11]  /*9090*/  MOV R3, 0x3fd774eb ;  /* 0x3fd774eb00037802 */ /* 0x000fd60000000f00 */
[----:B------:R-:W-:-:S04]  /*90a0*/  @P0 FFMA.FTZ R0, R3, 0.93318945169448852539, -R0 ;  /* 0x3f6ee58103000823 */ /* 0x000fc80000010800 */
[----:B------:R-:W-:-:S07]  /*90b0*/  @!P0 FFMA.FTZ R0, R3, 0.93318945169448852539, R0 ;  /* 0x3f6ee58103008823 */ /* 0x000fce0000010000 */
.L_x_11777:
[----:B------:R-:W-:Y:S05]  /*90c0*/  BSYNC B0 ;  /* 0x0000000000007941 */ /* 0x000fea0003800000 */
.L_x_11775:
        /* <DEDUP_REMOVED lines=11> */
.L_x_11772:
        /* <DEDUP_REMOVED lines=17> */
.L_x_11779:
[----:B------:R-:W-:Y:S05]  /*9290*/  BSYNC B4 ;  /* 0x0000000000047941 */ /* 0x000fea0003800000 */
.L_x_11778:
        /* <DEDUP_REMOVED lines=18> */
.L_x_11781:
[----:B------:R-:W-:Y:S02]  /*93c0*/  ISETP.GE.AND P0, PT, R24, RZ, PT ;  /* 0x000000ff1800720c */ /* 0x000fe40003f06270 */
[----:B------:R-:W-:-:S11]  /*93d0*/  MOV R3, 0x3fd774eb ;  /* 0x3fd774eb00037802 */ /* 0x000fd60000000f00 */
[----:B------:R-:W-:-:S04]  /*93e0*/  @P0 FFMA.FTZ R0, R3, 0.93318945169448852539, -R0 ;  /* 0x3f6ee58103000823 */ /* 0x000fc80000010800 */
[----:B------:R-:W-:-:S07]  /*93f0*/  @!P0 FFMA.FTZ R0, R3, 0.93318945169448852539, R0 ;  /* 0x3f6ee58103008823 */ /* 0x000fce0000010000 */
.L_x_11782:
[----:B------:R-:W-:Y:S05]  /*9400*/  BSYNC B0 ;  /* 0x0000000000007941 */ /* 0x000fea0003800000 */
.L_x_11780:
        /* <DEDUP_REMOVED lines=10> */
.L_x_11771:
[----:B------:R-:W-:Y:S05]  /*94b0*/  BSYNC B3 ;  /* 0x0000000000037941 */ /* 0x000fea0003800000 */
.L_x_11768:
[----:B------:R-:W-:-:S13]  /*94c0*/  ISETP.NE.AND P0, PT, R11, RZ, PT ;  /* 0x000000ff0b00720c */ /* 0x000fda0003f05270 */
[----:B-1----:R-:W-:Y:S01]  /*94d0*/  @!P0 FADD.FTZ R10, -R10, -RZ ;  /* 0x800000ff0a0a8221 */ /* 0x002fe20000010100 */
[----:B------:R-:W-:Y:S06]  /*94e0*/  BRA `(.L_x_11783) ;  /* 0x0000000c006c7947 */ /* 0x000fec0003800000 */
.L_x_11746:
[----:B------:R-:W-:Y:S01]  /*94f0*/  FADD.FTZ R0, -R26, 6.1232342629258392722e-17 ;  /* 0x248d31321a007421 */ /* 0x000fe20000010100 */
[----:B------:R-:W-:-:S03]  /*9500*/  FADD.FTZ R10, -R27, -RZ ;  /* 0x800000ff1b0a7221 */ /* 0x000fc60000010100 */
[----:B------:R-:W-:Y:S01]  /*9510*/  FADD.FTZ R0, R0, 1.5707963705062866211 ;  /* 0x3fc90fdb00007421 */ /* 0x000fe20000010000 */
[----:B------:R-:W-:Y:S06]  /*9520*/  BRA `(.L_x_11783) ;  /* 0x0000000c005c7947 */ /* 0x000fec0003800000 */
.L_x_11745:
[----:B------:R-:W-:Y:S01]  /*9530*/  MOV R0, RZ ;  /* 0x000000ff00007202 */ /* 0x000fe20000000f00 */
[----:B------:R-:W-:Y:S01]  /*9540*/  FADD.FTZ R10, -R27, -RZ ;  /* 0x800000ff1b0a7221 */ /* 0x000fe20000010100 */
[----:B------:R-:W-:Y:S06]  /*9550*/  BRA `(.L_x_11783) ;  /* 0x0000000c00507947 */ /* 0x000fec0003800000 */
.L_x_11744:
        /* <DEDUP_REMOVED lines=23> */
[----:B--2---:R-:W-:Y:S05]  /*96d0*/  CALL.REL.NOINC `($__internal_20_$__cuda_sm3x_div_rn_ftz_f32_slowpath) ;  /* 0x00000200000c7944 */ /* 0x004fea0003c00000 */
.L_x_11788:
[----:B------:R-:W-:Y:S05]  /*96e0*/  BSYNC B4 ;  /* 0x0000000000047941 */ /* 0x000fea0003800000 */
.L_x_11787:
        /* <DEDUP_REMOVED lines=18> */
.L_x_11790:
[----:B------:R-:W-:Y:S02]  /*9810*/  ISETP.GE.AND P0, PT, R26, RZ, PT ;  /* 0x000000ff1a00720c */ /* 0x000fe40003f06270 */
[----:B------:R-:W-:-:S11]  /*9820*/  MOV R3, 0x3fd774eb ;  /* 0x3fd774eb00037802 */ /* 0x000fd60000000f00 */
[----:B------:R-:W-:-:S04]  /*9830*/  @P0 FFMA.FTZ R0, R3, 0.93318945169448852539, -R0 ;  /* 0x3f6ee58103000823 */ /* 0x000fc80000010800 */
[----:B------:R-:W-:-:S07]  /*9840*/  @!P0 FFMA.FTZ R0, R3, 0.93318945169448852539, R0 ;  /* 0x3f6ee58103008823 */ /* 0x000fce0000010000 */
.L_x_11791:
[----:B------:R-:W-:Y:S05]  /*9850*/  BSYNC B0 ;  /* 0x0000000000007941 */ /* 0x000fea0003800000 */
.L_x_11789:
        /* <DEDUP_REMOVED lines=13> */
.L_x_11786:
        /* <DEDUP_REMOVED lines=12> */
.L_x_11794:
[----:B------:R-:W-:Y:S05]  /*99f0*/  BSYNC B4 ;  /* 0x0000000000047941 */ /* 0x000fea0003800000 */
.L_x_11793:
        /* <DEDUP_REMOVED lines=18> */
.L_x_11796:
[----:B------:R-:W-:Y:S02]  /*9b20*/  ISETP.GE.AND P0, PT, R26, RZ, PT ;  /* 0x000000ff1a00720c */ /* 0x000fe40003f06270 */
[----:B------:R-:W-:-:S11]  /*9b30*/  MOV R3, 0x3fd774eb ;  /* 0x3fd774eb00037802 */ /* 0x000fd60000000f00 */
[----:B------:R-:W-:-:S04]  /*9b40*/  @P0 FFMA.FTZ R0, R3, 0.93318945169448852539, -R0 ;  /* 0x3f6ee58103000823 */ /* 0x000fc80000010800 */
[----:B------:R-:W-:-:S07]  /*9b50*/  @!P0 FFMA.FTZ R0, R3, 0.93318945169448852539, R0 ;  /* 0x3f6ee58103008823 */ /* 0x000fce0000010000 */
.L_x_11797:
[----:B------:R-:W-:Y:S05]  /*9b60*/  BSYNC B0 ;  /* 0x0000000000007941 */ /* 0x000fea0003800000 */
.L_x_11795:
        /* <DEDUP_REMOVED lines=27> */
.L_x_11785:
        /* <DEDUP_REMOVED lines=33> */
.L_x_11799:
[----:B------:R-:W-:Y:S05]  /*9f30*/  BSYNC B4 ;  /* 0x0000000000047941 */ /* 0x000fea0003800000 */
.L_x_11798:
        /* <DEDUP_REMOVED lines=18> */
.L_x_11801:
[----:B------:R-:W-:Y:S02]  /*a060*/  ISETP.GE.AND P0, PT, R26, RZ, PT ;  /* 0x000000ff1a00720c */ /* 0x000fe40003f06270 */
[----:B------:R-:W-:-:S11]  /*a070*/  MOV R3, 0x3fd774eb ;  /* 0x3fd774eb00037802 */ /* 0x000fd60000000f00 */
[----:B------:R-:W-:-:S04]  /*a080*/  @P0 FFMA.FTZ R0, R3, 0.93318945169448852539, -R0 ;  /* 0x3f6ee58103000823 */ /* 0x000fc80000010800 */
[----:B------:R-:W-:-:S07]  /*a090*/  @!P0 FFMA.FTZ R0, R3, 0.93318945169448852539, R0 ;  /* 0x3f6ee58103008823 */ /* 0x000fce0000010000 */
.L_x_11802:
[----:B------:R-:W-:Y:S05]  /*a0a0*/  BSYNC B0 ;  /* 0x0000000000007941 */ /* 0x000fea0003800000 */
.L_x_11800:
        /* <DEDUP_REMOVED lines=10> */
.L_x_11792:
[----:B------:R-:W-:Y:S05]  /*a150*/  BSYNC B3 ;  /* 0x0000000000037941 */ /* 0x000fea0003800000 */
.L_x_11784:
[----:B------:R-:W-:Y:S01]  /*a160*/  ISETP.NE.AND P0, PT, R11, RZ, PT ;  /* 0x000000ff0b00720c */ /* 0x000fe20003f05270 */
[----:B------:R-:W-:Y:S01]  /*a170*/  FADD.FTZ R10, R32, 0.69314718246459960938 ;  /* 0x3f317218200a7421 */ /* 0x000fe20000010000 */
[----:B------:R-:W-:-:S11]  /*a180*/  FADD.FTZ R0, |R0|, -RZ ;  /* 0x800000ff00007221 */ /* 0x000fd60000010200 */
[----:B------:R-:W-:Y:S01]  /*a190*/  @!P0 FADD.FTZ R10, -R10, -RZ ;  /* 0x800000ff0a0a8221 */ /* 0x000fe20000010100 */
[----:B------:R-:W-:Y:S06]  /*a1a0*/  BRA `(.L_x_11783) ;  /* 0x00000000003c7947 */ /* 0x000fec0003800000 */
.L_x_11743:
        /* <DEDUP_REMOVED lines=15> */
.L_x_11783:
[----:B------:R-:W-:Y:S05]  /*a2a0*/  BSYNC B2 ;  /* 0x0000000000027941 */ /* 0x000fea0003800000 */
.L_x_11742:
        /* <DEDUP_REMOVED lines=10> */
.L_x_11804:
[----:B------:R-:W-:Y:S02]  /*a350*/  FSETP.GTU.FTZ.AND P0, PT, R3, +INF , PT ;  /* 0x7f8000000300780b */ /* 0x000fe40003f1c000 */
[----:B---34-:R-:W-:-:S11]  /*a360*/  MOV R11, R0 ;  /* 0x00000000000b7202 */ /* 0x018fd60000000f00 */
[----:B------:R-:W-:-:S07]  /*a370*/  @!P0 MOV R10, R3 ;  /* 0x00000003000a8202 */ /* 0x000fce0000000f00 */
.L_x_11805:
[----:B------:R-:W-:Y:S05]  /*a380*/  BSYNC B0 ;  /* 0x0000000000007941 */ /* 0x000fea0003800000 */
.L_x_11803:
        /* <DEDUP_REMOVED lines=108> */
.L_x_11814:
        /* <DEDUP_REMOVED lines=10> */
.L_x_11816:
[----:B------:R-:W-:-:S04]  /*aaf0*/  FADD.FTZ R4, -R0, R5 ;  /* 0x0000000500047221 */ /* 0x000fc80000010100 */
[----:B------:R-:W-:-:S07]  /*ab00*/  FMUL.FTZ R4, R4, 0.5 ;  /* 0x3f00000004047820 */ /* 0x000fce0000410000 */
.L_x_11817:
[----:B------:R-:W-:Y:S05]  /*ab10*/  BSYNC B1 ;  /* 0x0000000000017941 */ /* 0x000fea0003800000 */
.L_x_11815:
        /* <DEDUP_REMOVED lines=11> */
.L_x_11819:
[----:B------:R-:W-:-:S04]  /*abd0*/  FADD.FTZ R7, R6, -R7 ;  /* 0x8000000706077221 */ /* 0x000fc80000010000 */
[----:B------:R-:W-:-:S07]  /*abe0*/  FMUL.FTZ R7, R7, 0.5 ;  /* 0x3f00000007077820 */ /* 0x000fce0000410000 */
.L_x_11820:
[----:B------:R-:W-:Y:S05]  /*abf0*/  BSYNC B1 ;  /* 0x0000000000017941 */ /* 0x000fea0003800000 */
.L_x_11818:
        /* <DEDUP_REMOVED lines=35> */
.L_x_11813:
[----:B------:R0:W1:Y:S02]  /*ae30*/  MUFU.SQRT R24, R33 ;  /* 0x0000002100187308 */ /* 0x0000640000002000 */
.L_x_11812:
[----:B------:R-:W-:Y:S05]  /*ae40*/  BSYNC B0 ;  /* 0x0000000000007941 */ /* 0x000fea0003800000 */
.L_x_11811:
        /* <DEDUP_REMOVED lines=24> */
.L_x_11827:
[----:B------:R-:W-:-:S04]  /*afd0*/  FADD.FTZ R0, -R0, R5 ;  /* 0x0000000500007221 */ /* 0x000fc80000010100 */
[----:B------:R-:W-:-:S07]  /*afe0*/  FMUL.FTZ R0, R0, 0.5 ;  /* 0x3f00000000007820 */ /* 0x000fce0000410000 */
.L_x_11828:
[----:B------:R-:W-:Y:S05]  /*aff0*/  BSYNC B1 ;  /* 0x0000000000017941 */ /* 0x000fea0003800000 */
.L_x_11826:
        /* <DEDUP_REMOVED lines=10> */
.L_x_11830:
[----:B------:R-:W-:-:S04]  /*b0a0*/  FADD.FTZ R3, -R3, R6 ;  /* 0x0000000603037221 */ /* 0x000fc80000010100 */
[----:B------:R-:W-:-:S07]  /*b0b0*/  FMUL.FTZ R3, R3, 0.5 ;  /* 0x3f00000003037820 */ /* 0x000fce0000410000 */
.L_x_11831:
[----:B------:R-:W-:Y:S05]  /*b0c0*/  BSYNC B1 ;  /* 0x0000000000017941 */ /* 0x000fea0003800000 */
.L_x_11829:
[----:B------:R-:W-:Y:S01]  /*b0d0*/  FADD.FTZ R0, R3, R0 ;  /* 0x0000000003007221 */ /* 0x000fe20000010000 */
[----:B------:R-:W-:Y:S01]  /*b0e0*/  FADD.FTZ R27, R26, R27 ;  /* 0x0000001b1a1b7221 */ /* 0x000fe20000010000 */
[----:B------:R-:W-:-:S03]  /*b0f0*/  PLOP3.LUT P0, PT, PT, PT, PT, 0x80, 0x0 ;  /* 0x000000000000781c */ /* 0x000fc60003f0f070 */
[----:B------:R-:W-:-:S06]  /*b100*/  FMUL.FTZ R27, R27, R0 ;  /* 0x000000001b1b7220 */ /* 0x000fcc0000410000 */
[----:B------:R-:W4:Y:S01]  /*b110*/  MUFU.SQRT R27, R27 ;  /* 0x0000001b001b7308 */ /* 0x000f220000002000 */
[----:B------:R-:W-:Y:S05]  /*b120*/  BRA `(.L_x_11823) ;  /* 0x0000000000687947 */ /* 0x000fea0003800000 */
.L_x_11825:
        /* <DEDUP_REMOVED lines=15> */
.L_x_11824:
        /* <DEDUP_REMOVED lines=8> */
.L_x_11822:
[----:B------:R-:W-:Y:S01]  /*b2a0*/  PLOP3.LUT P0, PT, PT, PT, PT, 0x80, 0x0 ;  /* 0x000000000000781c */ /* 0x000fe20003f0f070 */
[----:B------:R-:W-:Y:S01]  /*b2b0*/  FMUL.FTZ R27, R27, 16777216 ;  /* 0x4b8000001b1b7820 */ /* 0x000fe20000410000 */
[----:B------:R-:W-:-:S11]  /*b2c0*/  FMUL.FTZ R26, R26, 16777216 ;  /* 0x4b8000001a1a7820 */ /* 0x000fd60000410000 */
.L_x_11823:
[----:B------:R-:W-:Y:S05]  /*b2d0*/  BSYNC B0 ;  /* 0x0000000000007941 */ /* 0x000fea0003800000 */
.L_x_11821:
        /* <DEDUP_REMOVED lines=33> */
.L_x_11834:
        /* <DEDUP_REMOVED lines=28> */
.L_x_11833:
        /* <DEDUP_REMOVED lines=20> */
.L_x_11838:
[----:B------:R-:W-:Y:S05]  /*b7f0*/  BSYNC B4 ;  /* 0x0000000000047941 */ /* 0x000fea0003800000 */
.L_x_11837:
        /* <DEDUP_REMOVED lines=18> */
.L_x_11840:
[----:B------:R-:W-:Y:S02]  /*b920*/  ISETP.GE.AND P0, PT, R26, RZ, PT ;  /* 0x000000ff1a00720c */ /* 0x000fe40003f06270 */
[----:B------:R-:W-:-:S11]  /*b930*/  MOV R3, 0x3fd774eb ;  /* 0x3fd774eb00037802 */ /* 0x000fd60000000f00 */
[----:B------:R-:W-:-:S04]  /*b940*/  @P0 FFMA.FTZ R0, R3, 0.93318945169448852539, -R0 ;  /* 0x3f6ee58103000823 */ /* 0x000fc80000010800 */
[----:B------:R-:W-:-:S07]  /*b950*/  @!P0 FFMA.FTZ R0, R3, 0.93318945169448852539, R0 ;  /* 0x3f6ee58103008823 */ /* 0x000fce0000010000 */
.L_x_11841:
[----:B------:R-:W-:Y:S05]  /*b960*/  BSYNC B0 ;  /* 0x0000000000007941 */ /* 0x000fea0003800000 */
.L_x_11839:
        /* <DEDUP_REMOVED lines=11> */
.L_x_11836:
        /* <DEDUP_REMOVED lines=17> */
.L_x_11843:
[----:B------:R-:W-:Y:S05]  /*bb30*/  BSYNC B4 ;  /* 0x0000000000047941 */ /* 0x000fea0003800000 */
.L_x_11842:
        /* <DEDUP_REMOVED lines=18> */
.L_x_11845:
[----:B------:R-:W-:Y:S02]  /*bc60*/  ISETP.GE.AND P0, PT, R26, RZ, PT ;  /* 0x000000ff1a00720c */ /* 0x000fe40003f06270 */
[----:B------:R-:W-:-:S11]  /*bc70*/  MOV R3, 0x3fd774eb ;  /* 0x3fd774eb00037802 */ /* 0x000fd60000000f00 */
[----:B------:R-:W-:-:S04]  /*bc80*/  @P0 FFMA.FTZ R0, R3, 0.93318945169448852539, -R0 ;  /* 0x3f6ee58103000823 */ /* 0x000fc80000010800 */
[----:B------:R-:W-:-:S07]  /*bc90*/  @!P0 FFMA.FTZ R0, R3, 0.93318945169448852539, R0 ;  /* 0x3f6ee58103008823 */ /* 0x000fce0000010000 */
.L_x_11846:
[----:B------:R-:W-:Y:S05]  /*bca0*/  BSYNC B0 ;  /* 0x0000000000007941 */ /* 0x000fea0003800000 */
.L_x_11844:
        /* <DEDUP_REMOVED lines=10> */
.L_x_11835:
[----:B------:R-:W-:Y:S05]  /*bd50*/  BSYNC B3 ;  /* 0x0000000000037941 */ /* 0x000fea0003800000 */
.L_x_11832:
[----:B------:R-:W-:-:S13]  /*bd60*/  ISETP.NE.AND P0, PT, R25, RZ, PT ;  /* 0x000000ff1900720c */ /* 0x000fda0003f05270 */
[----:B-1----:R-:W-:Y:S01]  /*bd70*/  @!P0 FADD.FTZ R24, -R24, -RZ ;  /* 0x800000ff18188221 */ /* 0x002fe20000010100 */
[----:B------:R-:W-:Y:S06]  /*bd80*/  BRA `(.L_x_11847) ;  /* 0x0000000c006c7947 */ /* 0x000fec0003800000 */
.L_x_11810:
[----:B------:R-:W-:Y:S01]  /*bd90*/  FADD.FTZ R0, -R20, 6.1232342629258392722e-17 ;  /* 0x248d313214007421 */ /* 0x000fe20000010100 */
[----:B------:R-:W-:-:S03]  /*bda0*/  FADD.FTZ R24, -R21, -RZ ;  /* 0x800000ff15187221 */ /* 0x000fc60000010100 */
[----:B------:R-:W-:Y:S01]  /*bdb0*/  FADD.FTZ R0, R0, 1.5707963705062866211 ;  /* 0x3fc90fdb00007421 */ /* 0x000fe20000010000 */
[----:B------:R-:W-:Y:S06]  /*bdc0*/  BRA `(.L_x_11847) ;  /* 0x0000000c005c7947 */ /* 0x000fec0003800000 */
.L_x_11809:
[----:B------:R-:W-:Y:S01]  /*bdd0*/  MOV R0, RZ ;  /* 0x000000ff00007202 */ /* 0x000fe20000000f00 */
[----:B------:R-:W-:Y:S01]  /*bde0*/  FADD.FTZ R24, -R21, -RZ ;  /* 0x800000ff15187221 */ /* 0x000fe20000010100 */
[----:B------:R-:W-:Y:S06]  /*bdf0*/  BRA `(.L_x_11847) ;  /* 0x0000000c00507947 */ /* 0x000fec0003800000 */
.L_x_11808:
        /* <DEDUP_REMOVED lines=24> */
.L_x_11852:
[----:B------:R-:W-:Y:S05]  /*bf80*/  BSYNC B4 ;  /* 0x0000000000047941 */ /* 0x000fea0003800000 */
.L_x_11851:
        /* <DEDUP_REMOVED lines=18> */
.L_x_11854:
[----:B------:R-:W-:Y:S02]  /*c0b0*/  ISETP.GE.AND P0, PT, R20, RZ, PT ;  /* 0x000000ff1400720c */ /* 0x000fe40003f06270 */
[----:B------:R-:W-:-:S11]  /*c0c0*/  MOV R3, 0x3fd774eb ;  /* 0x3fd774eb00037802 */ /* 0x000fd60000000f00 */
[----:B------:R-:W-:-:S04]  /*c0d0*/  @P0 FFMA.FTZ R0, R3, 0.93318945169448852539, -R0 ;  /* 0x3f6ee58103000823 */ /* 0x000fc80000010800 */
[----:B------:R-:W-:-:S07]  /*c0e0*/  @!P0 FFMA.FTZ R0, R3, 0.93318945169448852539, R0 ;  /* 0x3f6ee58103008823 */ /* 0x000fce0000010000 */
.L_x_11855:
[----:B------:R-:W-:Y:S05]  /*c0f0*/  BSYNC B0 ;  /* 0x0000000000007941 */ /* 0x000fea0003800000 */
.L_x_11853:
        /* <DEDUP_REMOVED lines=13> */
.L_x_11850:
        /* <DEDUP_REMOVED lines=12> */
.L_x_11858:
[----:B------:R-:W-:Y:S05]  /*c290*/  BSYNC B4 ;  /* 0x0000000000047941 */ /* 0x000fea0003800000 */
.L_x_11857:
        /* <DEDUP_REMOVED lines=18> */
.L_x_11860:
[----:B------:R-:W-:Y:S02]  /*c3c0*/  ISETP.GE.AND P0, PT, R20, RZ, PT ;  /* 0x000000ff1400720c */ /* 0x000fe40003f06270 */
[----:B------:R-:W-:-:S11]  /*c3d0*/  MOV R3, 0x3fd774eb ;  /* 0x3fd774eb00037802 */ /* 0x000fd60000000f00 */
[----:B------:R-:W-:-:S04]  /*c3e0*/  @P0 FFMA.FTZ R0, R3, 0.93318945169448852539, -R0 ;  /* 0x3f6ee58103000823 */ /* 0x000fc80000010800 */
[----:B------:R-:W-:-:S07]  /*c3f0*/  @!P0 FFMA.FTZ R0, R3, 0.93318945169448852539, R0 ;  /* 0x3f6ee58103008823 */ /* 0x000fce0000010000 */
.L_x_11861:
[----:B------:R-:W-:Y:S05]  /*c400*/  BSYNC B0 ;  /* 0x0000000000007941 */ /* 0x000fea0003800000 */
.L_x_11859:
        /* <DEDUP_REMOVED lines=27> */
.L_x_11849:
        /* <DEDUP_REMOVED lines=33> */
.L_x_11863:
[----:B------:R-:W-:Y:S05]  /*c7d0*/  BSYNC B4 ;  /* 0x0000000000047941 */ /* 0x000fea0003800000 */
.L_x_11862:
        /* <DEDUP_REMOVED lines=18> */
.L_x_11865:
[----:B------:R-:W-:Y:S02]  /*c900*/  ISETP.GE.AND P0, PT, R20, RZ, PT ;  /* 0x000000ff1400720c */ /* 0x000fe40003f06270 */
[----:B------:R-:W-:-:S11]  /*c910*/  MOV R3, 0x3fd774eb ;  /* 0x3fd774eb00037802 */ /* 0x000fd60000000f00 */
[----:B------:R-:W-:-:S04]  /*c920*/  @P0 FFMA.FTZ R0, R3, 0.93318945169448852539, -R0 ;  /* 0x3f6ee58103000823 */ /* 0x000fc80000010800 */
[----:B------:R-:W-:-:S07]  /*c930*/  @!P0 FFMA.FTZ R0, R3, 0.93318945169448852539, R0 ;  /* 0x3f6ee58103008823 */ /* 0x000fce0000010000 */
.L_x_11866:
[----:B------:R-:W-:Y:S05]  /*c940*/  BSYNC B0 ;  /* 0x0000000000007941 */ /* 0x000fea0003800000 */
.L_x_11864:
        /* <DEDUP_REMOVED lines=10> */
.L_x_11856:
[----:B------:R-:W-:Y:S05]  /*c9f0*/  BSYNC B3 ;  /* 0x0000000000037941 */ /* 0x000fea0003800000 */
.L_x_11848:
[----:B------:R-:W-:Y:S01]  /*ca00*/  ISETP.NE.AND P0, PT, R25, RZ, PT ;  /* 0x000000ff1900720c */ /* 0x000fe20003f05270 */
[----:B------:R-:W-:Y:S01]  /*ca10*/  FADD.FTZ R24, R32, 0.69314718246459960938 ;  /* 0x3f31721820187421 */ /* 0x000fe20000010000 */
[----:B------:R-:W-:-:S11]  /*ca20*/  FADD.FTZ R0, |R0|, -RZ ;  /* 0x800000ff00007221 */ /* 0x000fd60000010200 */
[----:B------:R-:W-:Y:S01]  /*ca30*/  @!P0 FADD.FTZ R24, -R24, -RZ ;  /* 0x800000ff18188221 */ /* 0x000fe20000010100 */
[----:B------:R-:W-:Y:S06]  /*ca40*/  BRA `(.L_x_11847) ;  /* 0x00000000003c7947 */ /* 0x000fec0003800000 */
.L_x_11807:
        /* <DEDUP_REMOVED lines=15> */
.L_x_11847:
[----:B------:R-:W-:Y:S05]  /*cb40*/  BSYNC B2 ;  /* 0x0000000000027941 */ /* 0x000fea0003800000 */
.L_x_11806:
        /* <DEDUP_REMOVED lines=10> */
.L_x_11868:
[----:B------:R-:W-:Y:S02]  /*cbf0*/  FSETP.GTU.FTZ.AND P0, PT, R3, +INF , PT ;  /* 0x7f8000000300780b */ /* 0x000fe40003f1c000 */
[----:B------:R-:W-:-:S11]  /*cc00*/  MOV R25, R0 ;  /* 0x0000000000197202 */ /* 0x000fd60000000f00 */
[----:B------:R-:W-:-:S07]  /*cc10*/  @!P0 MOV R24, R3 ;  /* 0x0000000300188202 */ /* 0x000fce0000000f00 */
.L_x_11869:
[----:B------:R-:W-:Y:S05]  /*cc20*/  BSYNC B0 ;  /* 0x0000000000007941 */ /* 0x000fea0003800000 */
.L_x_11867:
        /* <DEDUP_REMOVED lines=108> */
.L_x_11878:
        /* <DEDUP_REMOVED lines=10> */
.L_x_11880:
[----:B------:R-:W-:-:S04]  /*d390*/  FADD.FTZ R4, -R0, R5 ;  /* 0x0000000500047221 */ /* 0x000fc80000010100 */
[----:B------:R-:W-:-:S07]  /*d3a0*/  FMUL.FTZ R4, R4, 0.5 ;  /* 0x3f00000004047820 */ /* 0x000fce0000410000 */
.L_x_11881:
[----:B------:R-:W-:Y:S05]  /*d3b0*/  BSYNC B1 ;  /* 0x0000000000017941 */ /* 0x000fea0003800000 */
.L_x_11879:
        /* <DEDUP_REMOVED lines=11> */
.L_x_11883:
[----:B------:R-:W-:-:S04]  /*d470*/  FADD.FTZ R7, R6, -R7 ;  /* 0x8000000706077221 */ /* 0x000fc80000010000 */
[----:B------:R-:W-:-:S07]  /*d480*/  FMUL.FTZ R7, R7, 0.5 ;  /* 0x3f00000007077820 */ /* 0x000fce0000410000 */
.L_x_11884:
[----:B------:R-:W-:Y:S05]  /*d490*/  BSYNC B1 ;  /* 0x0000000000017941 */ /* 0x000fea0003800000 */
.L_x_11882:
        /* <DEDUP_REMOVED lines=35> */
.L_x_11877:
[----:B------:R0:W1:Y:S02]  /*d6d0*/  MUFU.SQRT R20, R33 ;  /* 0x0000002100147308 */ /* 0x0000640000002000 */
.L_x_11876:
[----:B------:R-:W-:Y:S05]  /*d6e0*/  BSYNC B0 ;  /* 0x0000000000007941 */ /* 0x000fea0003800000 */
.L_x_11875:
        /* <DEDUP_REMOVED lines=24> */
.L_x_11891:
[----:B------:R-:W-:-:S04]  /*d870*/  FADD.FTZ R0, -R0, R5 ;  /* 0x0000000500007221 */ /* 0x000fc80000010100 */
[----:B------:R-:W-:-:S07]  /*d880*/  FMUL.FTZ R0, R0, 0.5 ;  /* 0x3f00000000007820 */ /* 0x000fce0000410000 */
.L_x_11892:
[----:B------:R-:W-:Y:S05]  /*d890*/  BSYNC B1 ;  /* 0x0000000000017941 */ /* 0x000fea0003800000 */
.L_x_11890:
        /* <DEDUP_REMOVED lines=10> */
.L_x_11894:
[----:B------:R-:W-:-:S04]  /*d940*/  FADD.FTZ R3, -R3, R6 ;  /* 0x0000000603037221 */ /* 0x000fc80000010100 */
[----:B------:R-:W-:-:S07]  /*d950*/  FMUL.FTZ R3, R3, 0.5 ;  /* 0x3f00000003037820 */ /* 0x000fce0000410000 */
.L_x_11895:
[----:B------:R-:W-:Y:S05]  /*d960*/  BSYNC B1 ;  /* 0x0000000000017941 */ /* 0x000fea0003800000 */
.L_x_11893:
[----:B------:R-:W-:Y:S01]  /*d970*/  FADD.FTZ R0, R3, R0 ;  /* 0x0000000003007221 */ /* 0x000fe20000010000 */
[----:B------:R-:W-:Y:S01]  /*d980*/  FADD.FTZ R27, R26, R27 ;  /* 0x0000001b1a1b7221 */ /* 0x000fe20000010000 */
[----:B------:R-:W-:-:S03]  /*d990*/  PLOP3.LUT P0, PT, PT, PT, PT, 0x80, 0x0 ;  /* 0x000000000000781c */ /* 0x000fc60003f0f070 */
[----:B------:R-:W-:-:S06]  /*d9a0*/  FMUL.FTZ R27, R27, R0 ;  /* 0x000000001b1b7220 */ /* 0x000fcc0000410000 */
[----:B------:R-:W4:Y:S01]  /*d9b0*/  MUFU.SQRT R27, R27 ;  /* 0x0000001b001b7308 */ /* 0x000f220000002000 */
[----:B------:R-:W-:Y:S05]  /*d9c0*/  BRA `(.L_x_11887) ;  /* 0x0000000000687947 */ /* 0x000fea0003800000 */
.L_x_11889:
        /* <DEDUP_REMOVED lines=15> */
.L_x_11888:
        /* <DEDUP_REMOVED lines=8> */
.L_x_11886:
[----:B------:R-:W-:Y:S01]  /*db40*/  PLOP3.LUT P0, PT, PT, PT, PT, 0x80, 0x0 ;  /* 0x000000000000781c */ /* 0x000fe20003f0f070 */
[----:B------:R-:W-:Y:S01]  /*db50*/  FMUL.FTZ R27, R27, 16777216 ;  /* 0x4b8000001b1b7820 */ /* 0x000fe20000410000 */
[----:B------:R-:W-:-:S11]  /*db60*/  FMUL.FTZ R26, R26, 16777216 ;  /* 0x4b8000001a1a7820 */ /* 0x000fd60000410000 */
.L_x_11887:
[----:B------:R-:W-:Y:S05]  /*db70*/  BSYNC B0 ;  /* 0x0000000000007941 */ /* 0x000fea0003800000 */
.L_x_11885:
        /* <DEDUP_REMOVED lines=33> */
.L_x_11898:
        /* <DEDUP_REMOVED lines=28> */
.L_x_11897:
        /* <DEDUP_REMOVED lines=20> */
.L_x_11902:
[----:B------:R-:W-:Y:S05]  /*e090*/  BSYNC B4 ;  /* 0x0000000000047941 */ /* 0x000fea0003800000 */
.L_x_11901:
        /* <DEDUP_REMOVED lines=18> */
.L_x_11904:
[----:B------:R-:W-:Y:S02]  /*e1c0*/  ISETP.GE.AND P0, PT, R26, RZ, PT ;  /* 0x000000ff1a00720c */ /* 0x000fe40003f06270 */
[----:B------:R-:W-:-:S11]  /*e1d0*/  MOV R3, 0x3fd774eb ;  /* 0x3fd774eb00037802 */ /* 0x000fd60000000f00 */
[----:B------:R-:W-:-:S04]  /*e1e0*/  @P0 FFMA.FTZ R0, R3, 0.93318945169448852539, -R0 ;  /* 0x3f6ee58103000823 */ /* 0x000fc80000010800 */
[----:B------:R-:W-:-:S07]  /*e1f0*/  @!P0 FFMA.FTZ R0, R3, 0.93318945169448852539, R0 ;  /* 0x3f6ee58103008823 */ /* 0x000fce0000010000 */
.L_x_11905:
[----:B------:R-:W-:Y:S05]  /*e200*/  BSYNC B0 ;  /* 0x0000000000007941 */ /* 0x000fea0003800000 */
.L_x_11903:
        /* <DEDUP_REMOVED lines=11> */
.L_x_11900:
        /* <DEDUP_REMOVED lines=17> */
.L_x_11907:
[----:B------:R-:W-:Y:S05]  /*e3d0*/  BSYNC B4 ;  /* 0x0000000000047941 */ /* 0x000fea0003800000 */
.L_x_11906:
        /* <DEDUP_REMOVED lines=18> */
.L_x_11909:
[----:B------:R-:W-:Y:S02]  /*e500*/  ISETP.GE.AND P0, PT, R26, RZ, PT ;  /* 0x000000ff1a00720c */ /* 0x000fe40003f06270 */
[----:B------:R-:W-:-:S11]  /*e510*/  MOV R3, 0x3fd774eb ;  /* 0x3fd774eb00037802 */ /* 0x000fd60000000f00 */
[----:B------:R-:W-:-:S04]  /*e520*/  @P0 FFMA.FTZ R0, R3, 0.93318945169448852539, -R0 ;  /* 0x3f6ee58103000823 */ /* 0x000fc80000010800 */
[----:B------:R-:W-:-:S07]  /*e530*/  @!P0 FFMA.FTZ R0, R3, 0.93318945169448852539, R0 ;  /* 0x3f6ee58103008823 */ /* 0x000fce0000010000 */
.L_x_11910:
[----:B------:R-:W-:Y:S05]  /*e540*/  BSYNC B0 ;  /* 0x0000000000007941 */ /* 0x000fea0003800000 */
.L_x_11908:
        /* <DEDUP_REMOVED lines=10> */
.L_x_11899:
[----:B------:R-:W-:Y:S05]  /*e5f0*/  BSYNC B3 ;  /* 0x0000000000037941 */ /* 0x000fea0003800000 */
.L_x_11896:
[----:B------:R-:W-:-:S13]  /*e600*/  ISETP.NE.AND P0, PT, R21, RZ, PT ;  /* 0x000000ff1500720c */ /* 0x000fda0003f05270 */
[----:B-1----:R-:W-:-:S05]  /*e610*/  @!P0 FADD.FTZ R20, -R20, -RZ ;  /* 0x800000ff14148221 */ /* 0x002fca0000010100 */
[----:B------:R-:W-:Y:S01]  /*e620*/  MOV R26, R20 ;  /* 0x00000014001a7202 */ /* 0x000fe20000000f00 */
[----:B------:R-:W-:Y:S06]  /*e630*/  BRA `(.L_x_11911) ;  /* 0x0000000c006c7947 */ /* 0x000fec0003800000 */
.L_x_11874:
[----:B------:R-:W-:Y:S01]  /*e640*/  FADD.FTZ R0, -R22, 6.1232342629258392722e-17 ;  /* 0x248d313216007421 */ /* 0x000fe20000010100 */
[----:B------:R-:W-:-:S03]  /*e650*/  FADD.FTZ R26, -R23, -RZ ;  /* 0x800000ff171a7221 */ /* 0x000fc60000010100 */
[----:B------:R-:W-:Y:S01]  /*e660*/  FADD.FTZ R0, R0, 1.5707963705062866211 ;  /* 0x3fc90fdb00007421 */ /* 0x000fe20000010000 */
[----:B------:R-:W-:Y:S06]  /*e670*/  BRA `(.L_x_11911) ;  /* 0x0000000c005c7947 */ /* 0x000fec0003800000 */
.L_x_11873:
[----:B------:R-:W-:Y:S01]  /*e680*/  HFMA2.MMA R0, -RZ, RZ, 0, 0 ;  /* 0x00000000ff007435 */ /* 0x000fe200000001ff */
[----:B------:R-:W-:Y:S01]  /*e690*/  FADD.FTZ R26, -R23, -RZ ;  /* 0x800000ff171a7221 */ /* 0x000fe20000010100 */
[----:B------:R-:W-:Y:S09]  /*e6a0*/  BRA `(.L_x_11911) ;  /* 0x0000000c00507947 */ /* 0x000ff20003800000 */
.L_x_11872:
        /* <DEDUP_REMOVED lines=24> */
.L_x_11916:
[----:B------:R-:W-:Y:S05]  /*e830*/  BSYNC B4 ;  /* 0x0000000000047941 */ /* 0x000fea0003800000 */
.L_x_11915:
        /* <DEDUP_REMOVED lines=18> */
.L_x_11918:
[----:B------:R-:W-:Y:S02]  /*e960*/  ISETP.GE.AND P0, PT, R22, RZ, PT ;  /* 0x000000ff1600720c */ /* 0x000fe40003f06270 */
[----:B------:R-:W-:-:S11]  /*e970*/  MOV R3, 0x3fd774eb ;  /* 0x3fd774eb00037802 */ /* 0x000fd60000000f00 */
[----:B------:R-:W-:-:S04]  /*e980*/  @P0 FFMA.FTZ R0, R3, 0.93318945169448852539, -R0 ;  /* 0x3f6ee58103000823 */ /* 0x000fc80000010800 */
[----:B------:R-:W-:-:S07]  /*e990*/  @!P0 FFMA.FTZ R0, R3, 0.93318945169448852539, R0 ;  /* 0x3f6ee58103008823 */ /* 0x000fce0000010000 */
.L_x_11919:
[----:B------:R-:W-:Y:S05]  /*e9a0*/  BSYNC B0 ;  /* 0x0000000000007941 */ /* 0x000fea0003800000 */
.L_x_11917:
        /* <DEDUP_REMOVED lines=13> */
.L_x_11914:
        /* <DEDUP_REMOVED lines=12> */
.L_x_11922:
[----:B------:R-:W-:Y:S05]  /*eb40*/  BSYNC B4 ;  /* 0x0000000000047941 */ /* 0x000fea0003800000 */
.L_x_11921:
        /* <DEDUP_REMOVED lines=18> */
.L_x_11924:
[----:B------:R-:W-:Y:S02]  /*ec70*/  ISETP.GE.AND P0, PT, R22, RZ, PT ;  /* 0x000000ff1600720c */ /* 0x000fe40003f06270 */
[----:B------:R-:W-:-:S11]  /*ec80*/  MOV R3, 0x3fd774eb ;  /* 0x3fd774eb00037802 */ /* 0x000fd60000000f00 */
[----:B------:R-:W-:-:S04]  /*ec90*/  @P0 FFMA.FTZ R0, R3, 0.93318945169448852539, -R0 ;  /* 0x3f6ee58103000823 */ /* 0x000fc80000010800 */
[----:B------:R-:W-:-:S07]  /*eca0*/  @!P0 FFMA.FTZ R0, R3, 0.93318945169448852539, R0 ;  /* 0x3f6ee58103008823 */ /* 0x000fce0000010000 */
.L_x_11925:
[----:B------:R-:W-:Y:S05]  /*ecb0*/  BSYNC B0 ;  /* 0x0000000000007941 */ /* 0x000fea0003800000 */
.L_x_11923:
        /* <DEDUP_REMOVED lines=27> */
.L_x_11913:
        /* <DEDUP_REMOVED lines=33> */
.L_x_11927:
[----:B------:R-:W-:Y:S05]  /*f080*/  BSYNC B4 ;  /* 0x0000000000047941 */ /* 0x000fea0003800000 */
.L_x_11926:
        /* <DEDUP_REMOVED lines=18> */
.L_x_11929:
[----:B------:R-:W-:Y:S02]  /*f1b0*/  ISETP.GE.AND P0, PT, R22, RZ, PT ;  /* 0x000000ff1600720c */ /* 0x000fe40003f06270 */
[----:B------:R-:W-:-:S11]  /*f1c0*/  MOV R3, 0x3fd774eb ;  /* 0x3fd774eb00037802 */ /* 0x000fd60000000f00 */
[----:B------:R-:W-:-:S04]  /*f1d0*/  @P0 FFMA.FTZ R0, R3, 0.93318945169448852539, -R0 ;  /* 0x3f6ee58103000823 */ /* 0x000fc80000010800 */
[----:B------:R-:W-:-:S07]  /*f1e0*/  @!P0 FFMA.FTZ R0, R3, 0.93318945169448852539, R0 ;  /* 0x3f6ee58103008823 */ /* 0x000fce0000010000 */
.L_x_11930:
[----:B------:R-:W-:Y:S05]  /*f1f0*/  BSYNC B0 ;  /* 0x0000000000007941 */ /* 0x000fea0003800000 */
.L_x_11928:
        /* <DEDUP_REMOVED lines=10> */
.L_x_11920:
[----:B------:R-:W-:Y:S05]  /*f2a0*/  BSYNC B3 ;  /* 0x0000000000037941 */ /* 0x000fea0003800000 */
.L_x_11912:
[----:B------:R-:W-:Y:S01]  /*f2b0*/  ISETP.NE.AND P0, PT, R21, RZ, PT ;  /* 0x000000ff1500720c */ /* 0x000fe20003f05270 */
[----:B------:R-:W-:Y:S01]  /*f2c0*/  FADD.FTZ R26, R32, 0.69314718246459960938 ;  /* 0x3f317218201a7421 */ /* 0x000fe20000010000 */
[----:B------:R-:W-:-:S11]  /*f2d0*/  FADD.FTZ R0, |R0|, -RZ ;  /* 0x800000ff00007221 */ /* 0x000fd60000010200 */
[----:B------:R-:W-:Y:S01]  /*f2e0*/  @!P0 FADD.FTZ R26, -R26, -RZ ;  /* 0x800000ff1a1a8221 */ /* 0x000fe20000010100 */
[----:B------:R-:W-:Y:S06]  /*f2f0*/  BRA `(.L_x_11911) ;  /* 0x00000000003c7947 */ /* 0x000fec0003800000 */
.L_x_11871:
        /* <DEDUP_REMOVED lines=15> */
.L_x_11911:
[----:B------:R-:W-:Y:S05]  /*f3f0*/  BSYNC B2 ;  /* 0x0000000000027941 */ /* 0x000fea0003800000 */
.L_x_11870:
        /* <DEDUP_REMOVED lines=10> */
.L_x_11932:
[----:B------:R-:W-:Y:S02]  /*f4a0*/  FSETP.GTU.FTZ.AND P0, PT, R3, +INF , PT ;  /* 0x7f8000000300780b */ /* 0x000fe40003f1c000 */
[----:B---34-:R-:W-:-:S11]  /*f4b0*/  MOV R27, R0 ;  /* 0x00000000001b7202 */ /* 0x018fd60000000f00 */
[----:B------:R-:W-:-:S07]  /*f4c0*/  @!P0 MOV R26, R3 ;  /* 0x00000003001a8202 */ /* 0x000fce0000000f00 */
.L_x_11933:
[----:B------:R-:W-:Y:S05]  /*f4d0*/  BSYNC B0 ;  /* 0x0000000000007941 */ /* 0x000fea0003800000 */
.L_x_11931:
        /* <DEDUP_REMOVED lines=108> */
.L_x_11942:
        /* <DEDUP_REMOVED lines=10> */
.L_x_11944:
[----:B------:R-:W-:-:S04]  /*fc40*/  FADD.FTZ R4, -R0, R5 ;  /* 0x0000000500047221 */ /* 0x000fc80000010100 */
[----:B------:R-:W-:-:S07]  /*fc50*/  FMUL.FTZ R4, R4, 0.5 ;  /* 0x3f00000004047820 */ /* 0x000fce0000410000 */
.L_x_11945:
[----:B------:R-:W-:Y:S05]  /*fc60*/  BSYNC B1 ;  /* 0x0000000000017941 */ /* 0x000fea0003800000 */
.L_x_11943:
        /* <DEDUP_REMOVED lines=11> */
.L_x_11947:
[----:B------:R-:W-:-:S04]  /*fd20*/  FADD.FTZ R7, R6, -R7 ;  /* 0x8000000706077221 */ /* 0x000fc80000010000 */
[----:B------:R-:W-:-:S07]  /*fd30*/  FMUL.FTZ R7, R7, 0.5 ;  /* 0x3f00000007077820 */ /* 0x000fce0000410000 */
.L_x_11948:
[----:B------:R-:W-:Y:S05]  /*fd40*/  BSYNC B1 ;  /* 0x0000000000017941 */ /* 0x000fea0003800000 */
.L_x_11946:
        /* <DEDUP_REMOVED lines=35> */
.L_x_11941:
[----:B------:R0:W1:Y:S02]  /*ff80*/  MUFU.SQRT R20, R33 ;  /* 0x0000002100147308 */ /* 0x0000640000002000 */
.L_x_11940:
[----:B------:R-:W-:Y:S05]  /*ff90*/  BSYNC B0 ;  /* 0x0000000000007941 */ /* 0x000fea0003800000 */
.L_x_11939:
        /* <DEDUP_REMOVED lines=24> */
.L_x_11955:
[----:B------:R-:W-:-:S04]  /*10120*/  FADD.FTZ R0, -R0, R5 ;  /* 0x0000000500007221 */ /* 0x000fc80000010100 */
[----:B------:R-:W-:-:S07]  /*10130*/  FMUL.FTZ R0, R0, 0.5 ;  /* 0x3f00000000007820 */ /* 0x000fce0000410000 */
.L_x_11956:
[----:B------:R-:W-:Y:S05]  /*10140*/  BSYNC B1 ;  /* 0x0000000000017941 */ /* 0x000fea0003800000 */
.L_x_11954:
        /* <DEDUP_REMOVED lines=10> */
.L_x_11958:
[----:B------:R-:W-:-:S04]  /*101f0*/  FADD.FTZ R3, -R3, R6 ;  /* 0x0000000603037221 */ /* 0x000fc80000010100 */
[----:B------:R-:W-:-:S07]  /*10200*/  FMUL.FTZ R3, R3, 0.5 ;  /* 0x3f00000003037820 */ /* 0x000fce0000410000 */
.L_x_11959:
[----:B------:R-:W-:Y:S05]  /*10210*/  BSYNC B1 ;  /* 0x0000000000017941 */ /* 0x000fea0003800000 */
.L_x_11957:
[----:B------:R-:W-:Y:S01]  /*10220*/  FADD.FTZ R0, R3, R0 ;  /* 0x0000000003007221 */ /* 0x000fe20000010000 */
[----:B------:R-:W-:Y:S01]  /*10230*/  FADD.FTZ R23, R22, R23 ;  /* 0x0000001716177221 */ /* 0x000fe20000010000 */
[----:B------:R-:W-:-:S03]  /*10240*/  PLOP3.LUT P0, PT, PT, PT, PT, 0x80, 0x0 ;  /* 0x000000000000781c */ /* 0x000fc60003f0f070 */
[----:B------:R-:W-:-:S06]  /*10250*/  FMUL.FTZ R23, R23, R0 ;  /* 0x0000000017177220 */ /* 0x000fcc0000410000 */
[----:B------:R-:W4:Y:S01]  /*10260*/  MUFU.SQRT R23, R23 ;  /* 0x0000001700177308 */ /* 0x000f220000002000 */
[----:B------:R-:W-:Y:S05]  /*10270*/  BRA `(.L_x_11951) ;  /* 0x0000000000687947 */ /* 0x000fea0003800000 */
.L_x_11953:
        /* <DEDUP_REMOVED lines=15> */
.L_x_11952:
        /* <DEDUP_REMOVED lines=8> */
.L_x_11950:
[----:B------:R-:W-:Y:S01]  /*103f0*/  PLOP3.LUT P0, PT, PT, PT, PT, 0x80, 0x0 ;  /* 0x000000000000781c */ /* 0x000fe20003f0f070 */
[----:B------:R-:W-:Y:S01]  /*10400*/  FMUL.FTZ R23, R23, 16777216 ;  /* 0x4b80000017177820 */ /* 0x000fe20000410000 */
[----:B------:R-:W-:-:S11]  /*10410*/  FMUL.FTZ R22, R22, 16777216 ;  /* 0x4b80000016167820 */ /* 0x000fd60000410000 */
.L_x_11951:
[----:B------:R-:W-:Y:S05]  /*10420*/  BSYNC B0 ;  /* 0x0000000000007941 */ /* 0x000fea0003800000 */
.L_x_11949:
        /* <DEDUP_REMOVED lines=33> */
.L_x_11962:
        /* <DEDUP_REMOVED lines=28> */
.L_x_11961:
        /* <DEDUP_REMOVED lines=20> */
.L_x_11966:
[----:B------:R-:W-:Y:S05]  /*10940*/  BSYNC B4 ;  /* 0x0000000000047941 */ /* 0x000fea0003800000 */
.L_x_11965:
        /* <DEDUP_REMOVED lines=18> */
.L_x_11968:
[----:B------:R-:W-:Y:S02]  /*10a70*/  ISETP.GE.AND P0, PT, R22, RZ, PT ;  /* 0x000000ff1600720c */ /* 0x000fe40003f06270 */
[----:B------:R-:W-:-:S11]  /*10a80*/  MOV R3, 0x3fd774eb ;  /* 0x3fd774eb00037802 */ /* 0x000fd60000000f00 */
[----:B------:R-:W-:-:S04]  /*10a90*/  @P0 FFMA.FTZ R0, R3, 0.93318945169448852539, -R0 ;  /* 0x3f6ee58103000823 */ /* 0x000fc80000010800 */
[----:B------:R-:W-:-:S07]  /*10aa0*/  @!P0 FFMA.FTZ R0, R3, 0.93318945169448852539, R0 ;  /* 0x3f6ee58103008823 */ /* 0x000fce0000010000 */
.L_x_11969:
[----:B------:R-:W-:Y:S05]  /*10ab0*/  BSYNC B0 ;  /* 0x0000000000007941 */ /* 0x000fea0003800000 */
.L_x_11967:
        /* <DEDUP_REMOVED lines=11> */
.L_x_11964:
        /* <DEDUP_REMOVED lines=17> */
.L_x_11971:
[----:B------:R-:W-:Y:S05]  /*10c80*/  BSYNC B4 ;  /* 0x0000000000047941 */ /* 0x000fea0003800000 */
.L_x_11970:
        /* <DEDUP_REMOVED lines=18> */
.L_x_11973:
[----:B------:R-:W-:Y:S02]  /*10db0*/  ISETP.GE.AND P0, PT, R22, RZ, PT ;  /* 0x000000ff1600720c */ /* 0x000fe40003f06270 */
[----:B------:R-:W-:-:S11]  /*10dc0*/  MOV R3, 0x3fd774eb ;  /* 0x3fd774eb00037802 */ /* 0x000fd60000000f00 */
[----:B------:R-:W-:-:S04]  /*10dd0*/  @P0 FFMA.FTZ R0, R3, 0.93318945169448852539, -R0 ;  /* 0x3f6ee58103000823 */ /* 0x000fc80000010800 */
[----:B------:R-:W-:-:S07]  /*10de0*/  @!P0 FFMA.FTZ R0, R3, 0.93318945169448852539, R0 ;  /* 0x3f6ee58103008823 */ /* 0x000fce0000010000 */
.L_x_11974:
[----:B------:R-:W-:Y:S05]  /*10df0*/  BSYNC B0 ;  /* 0x0000000000007941 */ /* 0x000fea0003800000 */
.L_x_11972:
        /* <DEDUP_REMOVED lines=10> */
.L_x_11963:
[----:B------:R-:W-:Y:S05]  /*10ea0*/  BSYNC B3 ;  /* 0x0000000000037941 */ /* 0x000fea0003800000 */
.L_x_11960:
[----:B------:R-:W-:-:S13]  /*10eb0*/  ISETP.NE.AND P0, PT, R21, RZ, PT ;  /* 0x000000ff1500720c */ /* 0x000fda0003f05270 */
[----:B-1----:R-:W-:Y:S01]  /*10ec0*/  @!P0 FADD.FTZ R20, -R20, -RZ ;  /* 0x800000ff14148221 */ /* 0x002fe20000010100 */
[----:B------:R-:W-:Y:S06]  /*10ed0*/  BRA `(.L_x_11975) ;  /* 0x0000000c006c7947 */ /* 0x000fec0003800000 */
.L_x_11938:
[----:B------:R-:W-:Y:S01]  /*10ee0*/  FADD.FTZ R0, -R16, 6.1232342629258392722e-17 ;  /* 0x248d313210007421 */ /* 0x000fe20000010100 */
[----:B------:R-:W-:-:S03]  /*10ef0*/  FADD.FTZ R20, -R17, -RZ ;  /* 0x800000ff11147221 */ /* 0x000fc60000010100 */
[----:B------:R-:W-:Y:S01]  /*10f00*/  FADD.FTZ R0, R0, 1.5707963705062866211 ;  /* 0x3fc90fdb00007421 */ /* 0x000fe20000010000 */
[----:B------:R-:W-:Y:S06]  /*10f10*/  BRA `(.L_x_11975) ;  /* 0x0000000c005c7947 */ /* 0x000fec0003800000 */
.L_x_11937:
[----:B------:R-:W-:Y:S01]  /*10f20*/  MOV R0, RZ ;  /* 0x000000ff00007202 */ /* 0x000fe20000000f00 */
[----:B------:R-:W-:Y:S01]  /*10f30*/  FADD.FTZ R20, -R17, -RZ ;  /* 0x800000ff11147221 */ /* 0x000fe20000010100 */
[----:B------:R-:W-:Y:S06]  /*10f40*/  BRA `(.L_x_11975) ;  /* 0x0000000c00507947 */ /* 0x000fec0003800000 */
.L_x_11936:
        /* <DEDUP_REMOVED lines=24> */
.L_x_11980:
[----:B------:R-:W-:Y:S05]  /*110d0*/  BSYNC B4 ;  /* 0x0000000000047941 */ /* 0x000fea0003800000 */
.L_x_11979:
        /* <DEDUP_REMOVED lines=18> */
.L_x_11982:
[----:B------:R-:W-:Y:S02]  /*11200*/  ISETP.GE.AND P0, PT, R16, RZ, PT ;  /* 0x000000ff1000720c */ /* 0x000fe40003f06270 */
[----:B------:R-:W-:-:S11]  /*11210*/  MOV R3, 0x3fd774eb ;  /* 0x3fd774eb00037802 */ /* 0x000fd60000000f00 */
[----:B------:R-:W-:-:S04]  /*11220*/  @P0 FFMA.FTZ R0, R3, 0.93318945169448852539, -R0 ;  /* 0x3f6ee58103000823 */ /* 0x000fc80000010800 */
[----:B------:R-:W-:-:S07]  /*11230*/  @!P0 FFMA.FTZ R0, R3, 0.93318945169448852539, R0 ;  /* 0x3f6ee58103008823 */ /* 0x000fce0000010000 */
.L_x_11983:
[----:B------:R-:W-:Y:S05]  /*11240*/  BSYNC B0 ;  /* 0x0000000000007941 */ /* 0x000fea0003800000 */
.L_x_11981:
        /* <DEDUP_REMOVED lines=13> */
.L_x_11978:
        /* <DEDUP_REMOVED lines=12> */
.L_x_11986:
[----:B------:R-:W-:Y:S05]  /*113e0*/  BSYNC B4 ;  /* 0x0000000000047941 */ /* 0x000fea0003800000 */
.L_x_11985:
        /* <DEDUP_REMOVED lines=18> */
.L_x_11988:
[----:B------:R-:W-:Y:S02]  /*11510*/  ISETP.GE.AND P0, PT, R16, RZ, PT ;  /* 0x000000ff1000720c */ /* 0x000fe40003f06270 */
[----:B------:R-:W-:-:S11]  /*11520*/  MOV R3, 0x3fd774eb ;  /* 0x3fd774eb00037802 */ /* 0x000fd60000000f00 */
[----:B------:R-:W-:-:S04]  /*11530*/  @P0 FFMA.FTZ R0, R3, 0.93318945169448852539, -R0 ;  /* 0x3f6ee58103000823 */ /* 0x000fc80000010800 */
[----:B------:R-:W-:-:S07]  /*11540*/  @!P0 FFMA.FTZ R0, R3, 0.93318945169448852539, R0 ;  /* 0x3f6ee58103008823 */ /* 0x000fce0000010000 */
.L_x_11989:
[----:B------:R-:W-:Y:S05]  /*11550*/  BSYNC B0 ;  /* 0x0000000000007941 */ /* 0x000fea0003800000 */
.L_x_11987:
        /* <DEDUP_REMOVED lines=27> */
.L_x_11977:
        /* <DEDUP_REMOVED lines=33> */
.L_x_11991:
[----:B------:R-:W-:Y:S05]  /*11920*/  BSYNC B4 ;  /* 0x0000000000047941 */ /* 0x000fea0003800000 */
.L_x_11990:
        /* <DEDUP_REMOVED lines=18> */
.L_x_11993:
[----:B------:R-:W-:Y:S02]  /*11a50*/  ISETP.GE.AND P0, PT, R16, RZ, PT ;  /* 0x000000ff1000720c */ /* 0x000fe40003f06270 */
[----:B------:R-:W-:-:S11]  /*11a60*/  MOV R3, 0x3fd774eb ;  /* 0x3fd774eb00037802 */ /* 0x000fd60000000f00 */
[----:B------:R-:W-:-:S04]  /*11a70*/  @P0 FFMA.FTZ R0, R3, 0.93318945169448852539, -R0 ;  /* 0x3f6ee58103000823 */ /* 0x000fc80000010800 */
[----:B------:R-:W-:-:S07]  /*11a80*/  @!P0 FFMA.FTZ R0, R3, 0.93318945169448852539, R0 ;  /* 0x3f6ee58103008823 */ /* 0x000fce0000010000 */
.L_x_11994:
[----:B------:R-:W-:Y:S05]  /*11a90*/  BSYNC B0 ;  /* 0x0000000000007941 */ /* 0x000fea0003800000 */
.L_x_11992:
        /* <DEDUP_REMOVED lines=10> */
.L_x_11984:
[----:B------:R-:W-:Y:S05]  /*11b40*/  BSYNC B3 ;  /* 0x0000000000037941 */ /* 0x000fea0003800000 */
.L_x_11976:
[----:B------:R-:W-:Y:S01]  /*11b50*/  ISETP.NE.AND P0, PT, R21, RZ, PT ;  /* 0x000000ff1500720c */ /* 0x000fe20003f05270 */
[----:B------:R-:W-:Y:S01]  /*11b60*/  FADD.FTZ R20, R32, 0.69314718246459960938 ;  /* 0x3f31721820147421 */ /* 0x000fe20000010000 */
[----:B------:R-:W-:-:S11]  /*11b70*/  FADD.FTZ R0, |R0|, -RZ ;  /* 0x800000ff00007221 */ /* 0x000fd60000010200 */
[----:B------:R-:W-:Y:S01]  /*11b80*/  @!P0 FADD.FTZ R20, -R20, -RZ ;  /* 0x800000ff14148221 */ /* 0x000fe20000010100 */
[----:B------:R-:W-:Y:S06]  /*11b90*/  BRA `(.L_x_11975) ;  /* 0x00000000003c7947 */ /* 0x000fec0003800000 */
.L_x_11935:
        /* <DEDUP_REMOVED lines=15> */
.L_x_11975:
[----:B------:R-:W-:Y:S05]  /*11c90*/  BSYNC B2 ;  /* 0x0000000000027941 */ /* 0x000fea0003800000 */
.L_x_11934:
        /* <DEDUP_REMOVED lines=10> */
.L_x_11996:
[----:B------:R-:W-:Y:S02]  /*11d40*/  FSETP.GTU.FTZ.AND P0, PT, R3, +INF , PT ;  /* 0x7f8000000300780b */ /* 0x000fe40003f1c000 */
[----:B------:R-:W-:-:S11]  /*11d50*/  MOV R21, R0 ;  /* 0x0000000000157202 */ /* 0x000fd60000000f00 */
[----:B------:R-:W-:-:S07]  /*11d60*/  @!P0 MOV R20, R3 ;  /* 0x0000000300148202 */ /* 0x000fce0000000f00 */
.L_x_11997:
[----:B------:R-:W-:Y:S05]  /*11d70*/  BSYNC B0 ;  /* 0x0000000000007941 */ /* 0x000fea0003800000 */
.L_x_11995:
        /* <DEDUP_REMOVED lines=108> */
.L_x_12006:
        /* <DEDUP_REMOVED lines=10> */
.L_x_12008:
[----:B------:R-:W-:-:S04]  /*124e0*/  FADD.FTZ R4, -R0, R5 ;  /* 0x0000000500047221 */ /* 0x000fc80000010100 */
[----:B------:R-:W-:-:S07]  /*124f0*/  FMUL.FTZ R4, R4, 0.5 ;  /* 0x3f00000004047820 */ /* 0x000fce0000410000 */
.L_x_12009:
[----:B------:R-:W-:Y:S05]  /*12500*/  BSYNC B1 ;  /* 0x0000000000017941 */ /* 0x000fea0003800000 */
.L_x_12007:
        /* <DEDUP_REMOVED lines=11> */
.L_x_12011:
[----:B------:R-:W-:-:S04]  /*125c0*/  FADD.FTZ R7, R6, -R7 ;  /* 0x8000000706077221 */ /* 0x000fc80000010000 */
[----:B------:R-:W-:-:S07]  /*125d0*/  FMUL.FTZ R7, R7, 0.5 ;  /* 0x3f00000007077820 */ /* 0x000fce0000410000 */
.L_x_12012:
[----:B------:R-:W-:Y:S05]  /*125e0*/  BSYNC B1 ;  /* 0x0000000000017941 */ /* 0x000fea0003800000 */
.L_x_12010:
        /* <DEDUP_REMOVED lines=35> */
.L_x_12005:
[----:B------:R0:W1:Y:S02]  /*12820*/  MUFU.SQRT R16, R33 ;  /* 0x0000002100107308 */ /* 0x0000640000002000 */
.L_x_12004:
[----:B------:R-:W-:Y:S05]  /*12830*/  BSYNC B0 ;  /* 0x0000000000007941 */ /* 0x000fea0003800000 */
.L_x_12003:
        /* <DEDUP_REMOVED lines=24> */
.L_x_12019:
[----:B------:R-:W-:-:S04]  /*129c0*/  FADD.FTZ R0, -R0, R5 ;  /* 0x0000000500007221 */ /* 0x000fc80000010100 */
[----:B------:R-:W-:-:S07]  /*129d0*/  FMUL.FTZ R0, R0, 0.5 ;  /* 0x3f00000000007820 */ /* 0x000fce0000410000 */
.L_x_12020:
[----:B------:R-:W-:Y:S05]  /*129e0*/  BSYNC B1 ;  /* 0x0000000000017941 */ /* 0x000fea0003800000 */
.L_x_12018:
        /* <DEDUP_REMOVED lines=10> */
.L_x_12022:
[----:B------:R-:W-:-:S04]  /*12a90*/  FADD.FTZ R3, -R3, R6 ;  /* 0x0000000603037221 */ /* 0x000fc80000010100 */
[----:B------:R-:W-:-:S07]  /*12aa0*/  FMUL.FTZ R3, R3, 0.5 ;  /* 0x3f00000003037820 */ /* 0x000fce0000410000 */
.L_x_12023:
[----:B------:R-:W-:Y:S05]  /*12ab0*/  BSYNC B1 ;  /* 0x0000000000017941 */ /* 0x000fea0003800000 */
.L_x_12021:
[----:B------:R-:W-:Y:S01]  /*12ac0*/  FADD.FTZ R0, R3, R0 ;  /* 0x0000000003007221 */ /* 0x000fe20000010000 */
[----:B------:R-:W-:Y:S01]  /*12ad0*/  FADD.FTZ R23, R22, R23 ;  /* 0x0000001716177221 */ /* 0x000fe20000010000 */
[----:B------:R-:W-:-:S03]  /*12ae0*/  PLOP3.LUT P0, PT, PT, PT, PT, 0x80, 0x0 ;  /* 0x000000000000781c */ /* 0x000fc60003f0f070 */
[----:B------:R-:W-:-:S06]  /*12af0*/  FMUL.FTZ R23, R23, R0 ;  /* 0x0000000017177220 */ /* 0x000fcc0000410000 */
[----:B------:R-:W2:Y:S01]  /*12b00*/  MUFU.SQRT R23, R23 ;  /* 0x0000001700177308 */ /* 0x000ea20000002000 */
[----:B------:R-:W-:Y:S05]  /*12b10*/  BRA `(.L_x_12015) ;  /* 0x0000000000687947 */ /* 0x000fea0003800000 */
.L_x_12017:
        /* <DEDUP_REMOVED lines=15> */
.L_x_12016:
        /* <DEDUP_REMOVED lines=8> */
.L_x_12014:
[----:B------:R-:W-:Y:S01]  /*12c90*/  PLOP3.LUT P0, PT, PT, PT, PT, 0x80, 0x0 ;  /* 0x000000000000781c */ /* 0x000fe20003f0f070 */
[----:B------:R-:W-:Y:S01]  /*12ca0*/  FMUL.FTZ R23, R23, 16777216 ;  /* 0x4b80000017177820 */ /* 0x000fe20000410000 */
[----:B------:R-:W-:-:S11]  /*12cb0*/  FMUL.FTZ R22, R22, 16777216 ;  /* 0x4b80000016167820 */ /* 0x000fd60000410000 */
.L_x_12015:
[----:B------:R-:W-:Y:S05]  /*12cc0*/  BSYNC B0 ;  /* 0x0000000000007941 */ /* 0x000fea0003800000 */
.L_x_12013:
        /* <DEDUP_REMOVED lines=33> */
.L_x_12026:
        /* <DEDUP_REMOVED lines=28> */
.L_x_12025:
        /* <DEDUP_REMOVED lines=19> */
[----:B01-3--:R-:W-:Y:S05]  /*131d0*/  CALL.REL.NOINC `($__internal_20_$__cuda_sm3x_div_rn_ftz_f32_slowpath) ;  /* 0x00000164004c7944 */ /* 0x00bfea0003c00000 */
.L_x_12030:
[----:B------:R-:W-:Y:S05]  /*131e0*/  BSYNC B4 ;  /* 0x0000000000047941 */ /* 0x000fea0003800000 */
.L_x_12029:
        /* <DEDUP_REMOVED lines=18> */
.L_x_12032:
[----:B------:R-:W-:Y:S02]  /*13310*/  ISETP.GE.AND P0, PT, R22, RZ, PT ;  /* 0x000000ff1600720c */ /* 0x000fe40003f06270 */
[----:B------:R-:W-:-:S11]  /*13320*/  MOV R3, 0x3fd774eb ;  /* 0x3fd774eb00037802 */ /* 0x000fd60000000f00 */
[----:B------:R-:W-:-:S04]  /*13330*/  @P0 FFMA.FTZ R0, R3, 0.93318945169448852539, -R0 ;  /* 0x3f6ee58103000823 */ /* 0x000fc80000010800 */
[----:B------:R-:W-:-:S07]  /*13340*/  @!P0 FFMA.FTZ R0, R3, 0.93318945169448852539, R0 ;  /* 0x3f6ee58103008823 */ /* 0x000fce0000010000 */
.L_x_12033:
[----:B------:R-:W-:Y:S05]  /*13350*/  BSYNC B0 ;  /* 0x0000000000007941 */ /* 0x000fea0003800000 */
.L_x_12031:
        /* <DEDUP_REMOVED lines=11> */
.L_x_12028:
        /* <DEDUP_REMOVED lines=17> */
.L_x_12035:
[----:B------:R-:W-:Y:S05]  /*13520*/  BSYNC B4 ;  /* 0x0000000000047941 */ /* 0x000fea0003800000 */
.L_x_12034:
        /* <DEDUP_REMOVED lines=18> */
.L_x_12037:
[----:B------:R-:W-:Y:S02]  /*13650*/  ISETP.GE.AND P0, PT, R22, RZ, PT ;  /* 0x000000ff1600720c */ /* 0x000fe40003f06270 */
[----:B------:R-:W-:-:S11]  /*13660*/  MOV R3, 0x3fd774eb ;  /* 0x3fd774eb00037802 */ /* 0x000fd60000000f00 */
[----:B------:R-:W-:-:S04]  /*13670*/  @P0 FFMA.FTZ R0, R3, 0.93318945169448852539, -R0 ;  /* 0x3f6ee58103000823 */ /* 0x000fc80000010800 */
[----:B------:R-:W-:-:S07]  /*13680*/  @!P0 FFMA.FTZ R0, R3, 0.93318945169448852539, R0 ;  /* 0x3f6ee58103008823 */ /* 0x000fce0000010000 */
.L_x_12038:
[----:B------:R-:W-:Y:S05]  /*13690*/  BSYNC B0 ;  /* 0x0000000000007941 */ /* 0x000fea0003800000 */
.L_x_12036:
        /* <DEDUP_REMOVED lines=10> */
.L_x_12027:
[----:B------:R-:W-:Y:S05]  /*13740*/  BSYNC B3 ;  /* 0x0000000000037941 */ /* 0x000fea0003800000 */
.L_x_12024:
[----:B------:R-:W-:-:S13]  /*13750*/  ISETP.NE.AND P0, PT, R17, RZ, PT ;  /* 0x000000ff1100720c */ /* 0x000fda0003f05270 */
[----:B-1----:R-:W-:-:S05]  /*13760*/  @!P0 FADD.FTZ R16, -R16, -RZ ;  /* 0x800000ff10108221 */ /* 0x002fca0000010100 */
[----:B------:R-:W-:Y:S01]  /*13770*/  MOV R22, R16 ;  /* 0x0000001000167202 */ /* 0x000fe20000000f00 */
[----:B------:R-:W-:Y:S06]  /*13780*/  BRA `(.L_x_12039) ;  /* 0x0000000c006c7947 */ /* 0x000fec0003800000 */
.L_x_12002:
[----:B------:R-:W-:Y:S01]  /*13790*/  FADD.FTZ R0, -R18, 6.1232342629258392722e-17 ;  /* 0x248d313212007421 */ /* 0x000fe20000010100 */
[----:B------:R-:W-:-:S03]  /*137a0*/  FADD.FTZ R22, -R19, -RZ ;  /* 0x800000ff13167221 */ /* 0x000fc60000010100 */
[----:B------:R-:W-:Y:S01]  /*137b0*/  FADD.FTZ R0, R0, 1.5707963705062866211 ;  /* 0x3fc90fdb00007421 */ /* 0x000fe20000010000 */
[----:B------:R-:W-:Y:S06]  /*137c0*/  BRA `(.L_x_12039) ;  /* 0x0000000c005c7947 */ /* 0x000fec0003800000 */
.L_x_12001:
[----:B------:R-:W-:Y:S01]  /*137d0*/  HFMA2.MMA R0, -RZ, RZ, 0, 0 ;  /* 0x00000000ff007435 */ /* 0x000fe200000001ff */
[----:B------:R-:W-:Y:S01]  /*137e0*/  FADD.FTZ R22, -R19, -RZ ;  /* 0x800000ff13167221 */ /* 0x000fe20000010100 */
[----:B------:R-:W-:Y:S09]  /*137f0*/  BRA `(.L_x_12039) ;  /* 0x0000000c00507947 */ /* 0x000ff20003800000 */
.L_x_12000:
        /* <DEDUP_REMOVED lines=24> */
.L_x_12044:
[----:B------:R-:W-:Y:S05]  /*13980*/  BSYNC B4 ;  /* 0x0000000000047941 */ /* 0x000fea0003800000 */
.L_x_12043:
        /* <DEDUP_REMOVED lines=18> */
.L_x_12046:
[----:B------:R-:W-:Y:S02]  /*13ab0*/  ISETP.GE.AND P0, PT, R18, RZ, PT ;  /* 0x000000ff1200720c */ /* 0x000fe40003f06270 */
[----:B------:R-:W-:-:S11]  /*13ac0*/  MOV R3, 0x3fd774eb ;  /* 0x3fd774eb00037802 */ /* 0x000fd60000000f00 */
[----:B------:R-:W-:-:S04]  /*13ad0*/  @P0 FFMA.FTZ R0, R3, 0.93318945169448852539, -R0 ;  /* 0x3f6ee58103000823 */ /* 0x000fc80000010800 */
[----:B------:R-:W-:-:S07]  /*13ae0*/  @!P0 FFMA.FTZ R0, R3, 0.93318945169448852539, R0 ;  /* 0x3f6ee58103008823 */ /* 0x000fce0000010000 */
.L_x_12047:
[----:B------:R-:W-:Y:S05]  /*13af0*/  BSYNC B0 ;  /* 0x0000000000007941 */ /* 0x000fea0003800000 */
.L_x_12045:
        /* <DEDUP_REMOVED lines=13> */
.L_x_12042:
        /* <DEDUP_REMOVED lines=12> */
.L_x_12050:
[----:B------:R-:W-:Y:S05]  /*13c90*/  BSYNC B4 ;  /* 0x0000000000047941 */ /* 0x000fea0003800000 */
.L_x_12049:
        /* <DEDUP_REMOVED lines=18> */
.L_x_12052:
[----:B------:R-:W-:Y:S02]  /*13dc0*/  ISETP.GE.AND P0, PT, R18, RZ, PT ;  /* 0x000000ff1200720c */ /* 0x000fe40003f06270 */
[----:B------:R-:W-:-:S11]  /*13dd0*/  MOV R3, 0x3fd774eb ;  /* 0x3fd774eb00037802 */ /* 0x000fd60000000f00 */
[----:B------:R-:W-:-:S04]  /*13de0*/  @P0 FFMA.FTZ R0, R3, 0.93318945169448852539, -R0 ;  /* 0x3f6ee58103000823 */ /* 0x000fc80000010800 */
[----:B------:R-:W-:-:S07]  /*13df0*/  @!P0 FFMA.FTZ R0, R3, 0.93318945169448852539, R0 ;  /* 0x3f6ee58103008823 */ /* 0x000fce0000010000 */
.L_x_12053:
[----:B------:R-:W-:Y:S05]  /*13e00*/  BSYNC B0 ;  /* 0x0000000000007941 */ /* 0x000fea0003800000 */
.L_x_12051:
        /* <DEDUP_REMOVED lines=27> */
.L_x_12041:
        /* <DEDUP_REMOVED lines=33> */
.L_x_12055:
[----:B------:R-:W-:Y:S05]  /*141d0*/  BSYNC B4 ;  /* 0x0000000000047941 */ /* 0x000fea0003800000 */
.L_x_12054:
        /* <DEDUP_REMOVED lines=18> */
.L_x_12057:
[----:B------:R-:W-:Y:S02]  /*14300*/  ISETP.GE.AND P0, PT, R18, RZ, PT ;  /* 0x000000ff1200720c */ /* 0x000fe40003f06270 */
[----:B------:R-:W-:-:S11]  /*14310*/  MOV R3, 0x3fd774eb ;  /* 0x3fd774eb00037802 */ /* 0x000fd60000000f00 */
[----:B------:R-:W-:-:S04]  /*14320*/  @P0 FFMA.FTZ R0, R3, 0.93318945169448852539, -R0 ;  /* 0x3f6ee58103000823 */ /* 0x000fc80000010800 */
[----:B------:R-:W-:-:S07]  /*14330*/  @!P0 FFMA.FTZ R0, R3, 0.93318945169448852539, R0 ;  /* 0x3f6ee58103008823 */ /* 0x000fce0000010000 */
.L_x_12058:
[----:B------:R-:W-:Y:S05]  /*14340*/  BSYNC B0 ;  /* 0x0000000000007941 */ /* 0x000fea0003800000 */
.L_x_12056:
        /* <DEDUP_REMOVED lines=10> */
.L_x_12048:
[----:B------:R-:W-:Y:S05]  /*143f0*/  BSYNC B3 ;  /* 0x0000000000037941 */ /* 0x000fea0003800000 */
.L_x_12040:
[----:B------:R-:W-:Y:S01]  /*14400*/  ISETP.NE.AND P0, PT, R17, RZ, PT ;  /* 0x000000ff1100720c */ /* 0x000fe20003f05270 */
[----:B------:R-:W-:Y:S01]  /*14410*/  FADD.FTZ R22, R32, 0.69314718246459960938 ;  /* 0x3f31721820167421 */ /* 0x000fe20000010000 */
[----:B------:R-:W-:-:S11]  /*14420*/  FADD.FTZ R0, |R0|, -RZ ;  /* 0x800000ff00007221 */ /* 0x000fd60000010200 */
[----:B------:R-:W-:Y:S01]  /*14430*/  @!P0 FADD.FTZ R22, -R22, -RZ ;  /* 0x800000ff16168221 */ /* 0x000fe20000010100 */
[----:B------:R-:W-:Y:S06]  /*14440*/  BRA `(.L_x_12039) ;  /* 0x00000000003c7947 */ /* 0x000fec0003800000 */
.L_x_11999:
        /* <DEDUP_REMOVED lines=15> */
.L_x_12039:
[----:B------:R-:W-:Y:S05]  /*14540*/  BSYNC B2 ;  /* 0x0000000000027941 */ /* 0x000fea0003800000 */
.L_x_11998:
        /* <DEDUP_REMOVED lines=10> */
.L_x_12060:
[----:B------:R-:W-:Y:S02]  /*145f0*/  FSETP.GTU.FTZ.AND P0, PT, R3, +INF , PT ;  /* 0x7f8000000300780b */ /* 0x000fe40003f1c000 */
[----:B--234-:R-:W-:-:S11]  /*14600*/  MOV R23, R0 ;  /* 0x0000000000177202 */ /* 0x01cfd60000000f00 */
[----:B------:R-:W-:-:S07]  /*14610*/  @!P0 MOV R22, R3 ;  /* 0x0000000300168202 */ /* 0x000fce0000000f00 */
.L_x_12061:
[----:B------:R-:W-:Y:S05]  /*14620*/  BSYNC B0 ;  /* 0x0000000000007941 */ /* 0x000fea0003800000 */
.L_x_12059:
        /* <DEDUP_REMOVED lines=8> */
.L_x_11549:
        /* <DEDUP_REMOVED lines=166> */
.L_x_12072:
        /* <DEDUP_REMOVED lines=10> */
.L_x_12074:
[----:B------:R-:W-:-:S04]  /*151b0*/  FADD.FTZ R6, -R0, R5 ;  /* 0x0000000500067221 */ /* 0x000fc80000010100 */
[----:B------:R-:W-:-:S07]  /*151c0*/  FMUL.FTZ R6, R6, 0.5 ;  /* 0x3f00000006067820 */ /* 0x000fce0000410000 */
.L_x_12075:
[----:B------:R-:W-:Y:S05]  /*151d0*/  BSYNC B1 ;  /* 0x0000000000017941 */ /* 0x000fea0003800000 */
.L_x_12073:
        /* <DEDUP_REMOVED lines=11> */
.L_x_12077:
[----:B------:R-:W-:-:S04]  /*15290*/  FADD.FTZ R13, R4, -R13 ;  /* 0x8000000d040d7221 */ /* 0x000fc80000010000 */
[----:B------:R-:W-:-:S07]  /*152a0*/  FMUL.FTZ R13, R13, 0.5 ;  /* 0x3f0000000d0d7820 */ /* 0x000fce0000410000 */
.L_x_12078:
[----:B------:R-:W-:Y:S05]  /*152b0*/  BSYNC B1 ;  /* 0x0000000000017941 */ /* 0x000fea0003800000 */
.L_x_12076:
        /* <DEDUP_REMOVED lines=35> */
.L_x_12071:
[----:B------:R0:W1:Y:S02]  /*154f0*/  MUFU.SQRT R13, R29 ;  /* 0x0000001d000d7308 */ /* 0x0000640000002000 */
.L_x_12070:
[----:B------:R-:W-:Y:S05]  /*15500*/  BSYNC B0 ;  /* 0x0000000000007941 */ /* 0x000fea0003800000 */
.L_x_12069:
        /* <DEDUP_REMOVED lines=24> */
.L_x_12085:
[----:B------:R-:W-:-:S04]  /*15690*/  FADD.FTZ R0, -R0, R5 ;  /* 0x0000000500007221 */ /* 0x000fc80000010100 */
[----:B------:R-:W-:-:S07]  /*156a0*/  FMUL.FTZ R0, R0, 0.5 ;  /* 0x3f00000000007820 */ /* 0x000fce0000410000 */
.L_x_12086:
[----:B------:R-:W-:Y:S05]  /*156b0*/  BSYNC B1 ;  /* 0x0000000000017941 */ /* 0x000fea0003800000 */
.L_x_12084:
        /* <DEDUP_REMOVED lines=10> */
.L_x_12088:
[----:B------:R-:W-:-:S04]  /*15760*/  FADD.FTZ R3, -R3, R4 ;  /* 0x0000000403037221 */ /* 0x000fc80000010100 */
[----:B------:R-:W-:-:S07]  /*15770*/  FMUL.FTZ R3, R3, 0.5 ;  /* 0x3f00000003037820 */ /* 0x000fce0000410000 */
.L_x_12089:
[----:B------:R-:W-:Y:S05]  /*15780*/  BSYNC B1 ;  /* 0x0000000000017941 */ /* 0x000fea0003800000 */
.L_x_12087:
[----:B------:R-:W-:Y:S01]  /*15790*/  FADD.FTZ R0, R3, R0 ;  /* 0x0000000003007221 */ /* 0x000fe20000010000 */
[----:B------:R-:W-:Y:S01]  /*157a0*/  FADD.FTZ R7, R7, |R14| ;  /* 0x4000000e07077221 */ /* 0x000fe20000010000 */
[----:B------:R-:W-:-:S03]  /*157b0*/  PLOP3.LUT P0, PT, PT, PT, PT, 0x80, 0x0 ;  /* 0x000000000000781c */ /* 0x000fc60003f0f070 */
[----:B------:R-:W-:-:S04]  /*157c0*/  FMUL.FTZ R0, R7, R0 ;  /* 0x0000000007007220 */ /* 0x000fc80000410000 */
[----:B------:R4:W2:Y:S01]  /*157d0*/  MUFU.SQRT R26, R0 ;  /* 0x00000000001a7308 */ /* 0x0008a20000002000 */
[----:B------:R-:W-:Y:S05]  /*157e0*/  BRA `(.L_x_12081) ;  /* 0x0000000000687947 */ /* 0x000fea0003800000 */
.L_x_12083:
        /* <DEDUP_REMOVED lines=15> */
.L_x_12082:
        /* <DEDUP_REMOVED lines=8> */
.L_x_12080:
[----:B------:R-:W-:Y:S01]  /*15960*/  PLOP3.LUT P0, PT, PT, PT, PT, 0x80, 0x0 ;  /* 0x000000000000781c */ /* 0x000fe20003f0f070 */
[----:B------:R-:W-:Y:S01]  /*15970*/  FMUL.FTZ R26, R7, 16777216 ;  /* 0x4b800000071a7820 */ /* 0x000fe20000410000 */
[----:B------:R-:W-:-:S11]  /*15980*/  FMUL.FTZ R12, |R14|, 16777216 ;  /* 0x4b8000000e0c7820 */ /* 0x000fd60000410200 */
.L_x_12081:
[----:B------:R-:W-:Y:S05]  /*15990*/  BSYNC B0 ;  /* 0x0000000000007941 */ /* 0x000fea0003800000 */
.L_x_12079:
        /* <DEDUP_REMOVED lines=33> */
.L_x_12092:
        /* <DEDUP_REMOVED lines=28> */
.L_x_12091:
        /* <DEDUP_REMOVED lines=19> */
[----:B-1----:R-:W-:Y:S05]  /*15ea0*/  CALL.REL.NOINC `($__internal_20_$__cuda_sm3x_div_rn_ftz_f32_slowpath) ;  /* 0x0000013800187944 */ /* 0x002fea0003c00000 */
.L_x_12096:
[----:B------:R-:W-:Y:S05]  /*15eb0*/  BSYNC B5 ;  /* 0x0000000000057941 */ /* 0x000fea0003800000 */
.L_x_12095:
        /* <DEDUP_REMOVED lines=19> */
.L_x_12098:
[----:B------:R-:W-:Y:S01]  /*15ff0*/  FADD.FTZ R3, -R12, -RZ ;  /* 0x800000ff0c037221 */ /* 0x000fe20000010100 */
[----:B------:R-:W-:-:S04]  /*16000*/  MOV R5, 0x3fd774eb ;  /* 0x3fd774eb00057802 */ /* 0x000fc80000000f00 */
[----:B------:R-:W-:-:S13]  /*16010*/  ISETP.GE.AND P0, PT, R3, RZ, PT ;  /* 0x000000ff0300720c */ /* 0x000fda0003f06270 */
[----:B------:R-:W-:-:S04]  /*16020*/  @P0 FFMA.FTZ R0, R5, 0.93318945169448852539, -R0 ;  /* 0x3f6ee58105000823 */ /* 0x000fc80000010800 */
[----:B------:R-:W-:-:S07]  /*16030*/  @!P0 FFMA.FTZ R0, R5, 0.93318945169448852539, R0 ;  /* 0x3f6ee58105008823 */ /* 0x000fce0000010000 */
.L_x_12099:
[----:B------:R-:W-:Y:S05]  /*16040*/  BSYNC B0 ;  /* 0x0000000000007941 */ /* 0x000fea0003800000 */
.L_x_12097:
        /* <DEDUP_REMOVED lines=14> */
.L_x_12094:
        /* <DEDUP_REMOVED lines=17> */
.L_x_12101:
[----:B------:R-:W-:Y:S05]  /*16240*/  BSYNC B5 ;  /* 0x0000000000057941 */ /* 0x000fea0003800000 */
.L_x_12100:
        /* <DEDUP_REMOVED lines=18> */
.L_x_12103:
[----:B------:R-:W-:Y:S02]  /*16370*/  ISETP.GE.AND P0, PT, R12, RZ, PT ;  /* 0x000000ff0c00720c */ /* 0x000fe40003f06270 */
[----:B------:R-:W-:-:S11]  /*16380*/  MOV R3, 0x3fd774eb ;  /* 0x3fd774eb00037802 */ /* 0x000fd60000000f00 */
[----:B------:R-:W-:-:S04]  /*16390*/  @P0 FFMA.FTZ R0, R3, 0.93318945169448852539, -R0 ;  /* 0x3f6ee58103000823 */ /* 0x000fc80000010800 */
[----:B------:R-:W-:-:S07]  /*163a0*/  @!P0 FFMA.FTZ R0, R3, 0.93318945169448852539, R0 ;  /* 0x3f6ee58103008823 */ /* 0x000fce0000010000 */
.L_x_12104:
[----:B------:R-:W-:Y:S05]  /*163b0*/  BSYNC B0 ;  /* 0x0000000000007941 */ /* 0x000fea0003800000 */
.L_x_12102:
        /* <DEDUP_REMOVED lines=13> */
.L_x_12093:
[----:B------:R-:W-:Y:S05]  /*16490*/  BSYNC B4 ;  /* 0x0000000000047941 */ /* 0x000fea0003800000 */
.L_x_12090:
[----:B------:R-:W-:-:S04]  /*164a0*/  SHF.R.U32.HI R3, RZ, 0x1f, R15 ;  /* 0x0000001fff037819 */ /* 0x000fc8000001160f */
[----:B------:R-:W-:-:S13]  /*164b0*/  ISETP.NE.AND P0, PT, R3, RZ, PT ;  /* 0x000000ff0300720c */ /* 0x000fda0003f05270 */
[----:B-1----:R-:W-:-:S05]  /*164c0*/  @!P0 FADD.FTZ R13, -R13, -RZ ;  /* 0x800000ff0d0d8221 */ /* 0x002fca0000010100 */
[----:B------:R-:W-:Y:S01]  /*164d0*/  MOV R12, R13 ;  /* 0x0000000d000c7202 */ /* 0x000fe20000000f00 */
[----:B------:R-:W-:Y:S06]  /*164e0*/  BRA `(.L_x_12105) ;  /* 0x0000000c00747947 */ /* 0x000fec0003800000 */
.L_x_12068:
[----:B------:R-:W-:Y:S01]  /*164f0*/  FADD.FTZ R0, -R14, 6.1232342629258392722e-17 ;  /* 0x248d31320e007421 */ /* 0x000fe20000010100 */
[----:B------:R-:W-:-:S03]  /*16500*/  FADD.FTZ R12, -R15, -RZ ;  /* 0x800000ff0f0c7221 */ /* 0x000fc60000010100 */
[----:B------:R-:W-:Y:S01]  /*16510*/  FADD.FTZ R0, R0, 1.5707963705062866211 ;  /* 0x3fc90fdb00007421 */ /* 0x000fe20000010000 */
[----:B------:R-:W-:Y:S06]  /*16520*/  BRA `(.L_x_12105) ;  /* 0x0000000c00647947 */ /* 0x000fec0003800000 */
.L_x_12067:
[----:B------:R-:W-:Y:S01]  /*16530*/  HFMA2.MMA R0, -RZ, RZ, 0, 0 ;  /* 0x00000000ff007435 */ /* 0x000fe200000001ff */
[----:B------:R-:W-:Y:S01]  /*16540*/  FADD.FTZ R12, -R15, -RZ ;  /* 0x800000ff0f0c7221 */ /* 0x000fe20000010100 */
[----:B------:R-:W-:Y:S09]  /*16550*/  BRA `(.L_x_12105) ;  /* 0x0000000c00587947 */ /* 0x000ff20003800000 */
.L_x_12066:
        /* <DEDUP_REMOVED lines=23> */
[----:B------:R-:W-:Y:S05]  /*166d0*/  CALL.REL.NOINC `($__internal_20_$__cuda_sm3x_div_rn_ftz_f32_slowpath) ;  /* 0x00000130000c7944 */ /* 0x000fea0003c00000 */
.L_x_12110:
[----:B------:R-:W-:Y:S05]  /*166e0*/  BSYNC B5 ;  /* 0x0000000000057941 */ /* 0x000fea0003800000 */
.L_x_12109:
        /* <DEDUP_REMOVED lines=18> */
.L_x_12112:
[----:B------:R-:W-:Y:S02]  /*16810*/  ISETP.GE.AND P0, PT, R14, RZ, PT ;  /* 0x000000ff0e00720c */ /* 0x000fe40003f06270 */
[----:B------:R-:W-:-:S11]  /*16820*/  MOV R3, 0x3fd774eb ;  /* 0x3fd774eb00037802 */ /* 0x000fd60000000f00 */
[----:B------:R-:W-:-:S04]  /*16830*/  @P0 FFMA.FTZ R0, R3, 0.93318945169448852539, -R0 ;  /* 0x3f6ee58103000823 */ /* 0x000fc80000010800 */
[----:B------:R-:W-:-:S07]  /*16840*/  @!P0 FFMA.FTZ R0, R3, 0.93318945169448852539, R0 ;  /* 0x3f6ee58103008823 */ /* 0x000fce0000010000 */
.L_x_12113:
[----:B------:R-:W-:Y:S05]  /*16850*/  BSYNC B0 ;  /* 0x0000000000007941 */ /* 0x000fea0003800000 */
.L_x_12111:
        /* <DEDUP_REMOVED lines=13> */
.L_x_12108:
        /* <DEDUP_REMOVED lines=12> */
.L_x_12116:
[----:B------:R-:W-:Y:S05]  /*169f0*/  BSYNC B5 ;  /* 0x0000000000057941 */ /* 0x000fea0003800000 */
.L_x_12115:
        /* <DEDUP_REMOVED lines=18> */
.L_x_12118:
[----:B------:R-:W-:Y:S02]  /*16b20*/  ISETP.GE.AND P0, PT, R14, RZ, PT ;  /* 0x000000ff0e00720c */ /* 0x000fe40003f06270 */
[----:B------:R-:W-:-:S11]  /*16b30*/  MOV R3, 0x3fd774eb ;  /* 0x3fd774eb00037802 */ /* 0x000fd60000000f00 */
[----:B------:R-:W-:-:S04]  /*16b40*/  @P0 FFMA.FTZ R0, R3, 0.93318945169448852539, -R0 ;  /* 0x3f6ee58103000823 */ /* 0x000fc80000010800 */
[----:B------:R-:W-:-:S07]  /*16b50*/  @!P0 FFMA.FTZ R0, R3, 0.93318945169448852539, R0 ;  /* 0x3f6ee58103008823 */ /* 0x000fce0000010000 */
.L_x_12119:
[----:B------:R-:W-:Y:S05]  /*16b60*/  BSYNC B0 ;  /* 0x0000000000007941 */ /* 0x000fea0003800000 */
.L_x_12117:
        /* <DEDUP_REMOVED lines=28> */
.L_x_12107:
        /* <DEDUP_REMOVED lines=33> */
.L_x_12121:
[----:B------:R-:W-:Y:S05]  /*16f40*/  BSYNC B5 ;  /* 0x0000000000057941 */ /* 0x000fea0003800000 */
.L_x_12120:
        /* <DEDUP_REMOVED lines=18> */
.L_x_12123:
[----:B------:R-:W-:Y:S02]  /*17070*/  ISETP.GE.AND P0, PT, R14, RZ, PT ;  /* 0x000000ff0e00720c */ /* 0x000fe40003f06270 */
[----:B------:R-:W-:-:S11]  /*17080*/  MOV R3, 0x3fd774eb ;  /* 0x3fd774eb00037802 */ /* 0x000fd60000000f00 */
[----:B------:R-:W-:-:S04]  /*17090*/  @P0 FFMA.FTZ R0, R3, 0.93318945169448852539, -R0 ;  /* 0x3f6ee58103000823 */ /* 0x000fc80000010800 */
[----:B------:R-:W-:-:S07]  /*170a0*/  @!P0 FFMA.FTZ R0, R3, 0.93318945169448852539, R0 ;  /* 0x3f6ee58103008823 */ /* 0x000fce0000010000 */
.L_x_12124:
[----:B------:R-:W-:Y:S05]  /*170b0*/  BSYNC B0 ;  /* 0x0000000000007941 */ /* 0x000fea0003800000 */
.L_x_12122:
        /* <DEDUP_REMOVED lines=10> */
.L_x_12114:
[----:B------:R-:W-:Y:S05]  /*17160*/  BSYNC B4 ;  /* 0x0000000000047941 */ /* 0x000fea0003800000 */
.L_x_12106:
[----:B------:R-:W-:Y:S01]  /*17170*/  SHF.R.U32.HI R3, RZ, 0x1f, R15 ;  /* 0x0000001fff037819 */ /* 0x000fe2000001160f */
[----:B------:R-:W-:Y:S01]  /*17180*/  FADD.FTZ R12, R26, 0.69314718246459960938 ;  /* 0x3f3172181a0c7421 */ /* 0x000fe20000010000 */
[----:B------:R-:W-:Y:S02]  /*17190*/  FADD.FTZ R0, |R0|, -RZ ;  /* 0x800000ff00007221 */ /* 0x000fe40000010200 */
[----:B------:R-:W-:-:S13]  /*171a0*/  ISETP.NE.AND P0, PT, R3, RZ, PT ;  /* 0x000000ff0300720c */ /* 0x000fda0003f05270 */
[----:B------:R-:W-:Y:S01]  /*171b0*/  @!P0 FADD.FTZ R12, -R12, -RZ ;  /* 0x800000ff0c0c8221 */ /* 0x000fe20000010100 */
[----:B------:R-:W-:Y:S06]  /*171c0*/  BRA `(.L_x_12105) ;  /* 0x00000000003c7947 */ /* 0x000fec0003800000 */
.L_x_12065:
        /* <DEDUP_REMOVED lines=15> */
.L_x_12105:
[----:B------:R-:W-:Y:S05]  /*172c0*/  BSYNC B2 ;  /* 0x0000000000027941 */ /* 0x000fea0003800000 */
.L_x_12064:
        /* <DEDUP_REMOVED lines=9> */
.L_x_12125:
[----:B------:R-:W-:Y:S02]  /*17360*/  FSETP.GTU.FTZ.AND P0, PT, R3, +INF , PT ;  /* 0x7f8000000300780b */ /* 0x000fe40003f1c000 */
[----:B------:R-:W-:-:S11]  /*17370*/  MOV R13, R0 ;  /* 0x00000000000d7202 */ /* 0x000fd60000000f00 */
[----:B------:R-:W-:-:S07]  /*17380*/  @!P0 MOV R12, R3 ;  /* 0x00000003000c8202 */ /* 0x000fce0000000f00 */
.L_x_12063:
[----:B------:R-:W-:Y:S05]  /*17390*/  BSYNC B3 ;  /* 0x0000000000037941 */ /* 0x000fea0003800000 */
.L_x_12062:
        /* <DEDUP_REMOVED lines=113> */
.L_x_12136:
        /* <DEDUP_REMOVED lines=10> */
.L_x_12138:
[----:B------:R-:W-:-:S04]  /*17b50*/  FADD.FTZ R4, -R0, R5 ;  /* 0x0000000500047221 */ /* 0x000fc80000010100 */
[----:B------:R-:W-:-:S07]  /*17b60*/  FMUL.FTZ R4, R4, 0.5 ;  /* 0x3f00000004047820 */ /* 0x000fce0000410000 */
.L_x_12139:
[----:B------:R-:W-:Y:S05]  /*17b70*/  BSYNC B1 ;  /* 0x0000000000017941 */ /* 0x000fea0003800000 */
.L_x_12137:
        /* <DEDUP_REMOVED lines=11> */
.L_x_12141:
[----:B------:R-:W-:-:S04]  /*17c30*/  FADD.FTZ R26, R6, -R27 ;  /* 0x8000001b061a7221 */ /* 0x000fc80000010000 */
[----:B------:R-:W-:-:S07]  /*17c40*/  FMUL.FTZ R27, R26, 0.5 ;  /* 0x3f0000001a1b7820 */ /* 0x000fce0000410000 */
.L_x_12142:
[----:B------:R-:W-:Y:S05]  /*17c50*/  BSYNC B1 ;  /* 0x0000000000017941 */ /* 0x000fea0003800000 */
.L_x_12140:
        /* <DEDUP_REMOVED lines=35> */
.L_x_12135:
[----:B------:R0:W1:Y:S02]  /*17e90*/  MUFU.SQRT R26, R14 ;  /* 0x0000000e001a7308 */ /* 0x0000640000002000 */
.L_x_12134:
[----:B------:R-:W-:Y:S05]  /*17ea0*/  BSYNC B0 ;  /* 0x0000000000007941 */ /* 0x000fea0003800000 */
.L_x_12133:
        /* <DEDUP_REMOVED lines=24> */
.L_x_12149:
[----:B------:R-:W-:-:S04]  /*18030*/  FADD.FTZ R0, -R0, R5 ;  /* 0x0000000500007221 */ /* 0x000fc80000010100 */
[----:B------:R-:W-:-:S07]  /*18040*/  FMUL.FTZ R0, R0, 0.5 ;  /* 0x3f00000000007820 */ /* 0x000fce0000410000 */
.L_x_12150:
[----:B------:R-:W-:Y:S05]  /*18050*/  BSYNC B1 ;  /* 0x0000000000017941 */ /* 0x000fea0003800000 */
.L_x_12148:
        /* <DEDUP_REMOVED lines=10> */
.L_x_12152:
[----:B------:R-:W-:-:S04]  /*18100*/  FADD.FTZ R3, -R3, R6 ;  /* 0x0000000603037221 */ /* 0x000fc80000010100 */
[----:B------:R-:W-:-:S07]  /*18110*/  FMUL.FTZ R3, R3, 0.5 ;  /* 0x3f00000003037820 */ /* 0x000fce0000410000 */
.L_x_12153:
[----:B------:R-:W-:Y:S05]  /*18120*/  BSYNC B1 ;  /* 0x0000000000017941 */ /* 0x000fea0003800000 */
.L_x_12151:
[----:B------:R-:W-:Y:S01]  /*18130*/  FADD.FTZ R0, R3, R0 ;  /* 0x0000000003007221 */ /* 0x000fe20000010000 */
[----:B------:R-:W-:Y:S01]  /*18140*/  FADD.FTZ R7, R7, |R16| ;  /* 0x4000001007077221 */ /* 0x000fe20000010000 */
[----:B------:R-:W-:-:S03]  /*18150*/  PLOP3.LUT P0, PT, PT, PT, PT, 0x80, 0x0 ;  /* 0x000000000000781c */ /* 0x000fc60003f0f070 */
[----:B------:R-:W-:-:S04]  /*18160*/  FMUL.FTZ R0, R7, R0 ;  /* 0x0000000007007220 */ /* 0x000fc80000410000 */
[----:B------:R2:W3:Y:S01]  /*18170*/  MUFU.SQRT R32, R0 ;  /* 0x0000000000207308 */ /* 0x0004e20000002000 */
[----:B------:R-:W-:Y:S05]  /*18180*/  BRA `(.L_x_12145) ;  /* 0x0000000000687947 */ /* 0x000fea0003800000 */
.L_x_12147:
        /* <DEDUP_REMOVED lines=15> */
.L_x_12146:
        /* <DEDUP_REMOVED lines=8> */
.L_x_12144:
[----:B------:R-:W-:Y:S01]  /*18300*/  PLOP3.LUT P0, PT, PT, PT, PT, 0x80, 0x0 ;  /* 0x000000000000781c */ /* 0x000fe20003f0f070 */
[----:B------:R-:W-:Y:S01]  /*18310*/  FMUL.FTZ R32, R7, 16777216 ;  /* 0x4b80000007207820 */ /* 0x000fe20000410000 */
[----:B------:R-:W-:-:S11]  /*18320*/  FMUL.FTZ R15, |R16|, 16777216 ;  /* 0x4b800000100f7820 */ /* 0x000fd60000410200 */
.L_x_12145:
[----:B------:R-:W-:Y:S05]  /*18330*/  BSYNC B0 ;  /* 0x0000000000007941 */ /* 0x000fea0003800000 */
.L_x_12143:
        /* <DEDUP_REMOVED lines=33> */
.L_x_12156:
        /* <DEDUP_REMOVED lines=28> */
.L_x_12155:
        /* <DEDUP_REMOVED lines=19> */
[----:B-1--4-:R-:W-:Y:S05]  /*18840*/  CALL.REL.NOINC `($__internal_20_$__cuda_sm3x_div_rn_ftz_f32_slowpath) ;  /* 0x0000010c00b07944 */ /* 0x012fea0003c00000 */
.L_x_12160:
[----:B------:R-:W-:Y:S05]  /*18850*/  BSYNC B5 ;  /* 0x0000000000057941 */ /* 0x000fea0003800000 */
.L_x_12159:
        /* <DEDUP_REMOVED lines=19> */
.L_x_12162:
[----:B------:R-:W-:Y:S01]  /*18990*/  FADD.FTZ R15, -R15, -RZ ;  /* 0x800000ff0f0f7221 */ /* 0x000fe20000010100 */
[----:B------:R-:W-:-:S04]  /*189a0*/  MOV R3, 0x3fd774eb ;  /* 0x3fd774eb00037802 */ /* 0x000fc80000000f00 */
[----:B------:R-:W-:-:S13]  /*189b0*/  ISETP.GE.AND P0, PT, R15, RZ, PT ;  /* 0x000000ff0f00720c */ /* 0x000fda0003f06270 */
[----:B------:R-:W-:-:S04]  /*189c0*/  @P0 FFMA.FTZ R0, R3, 0.93318945169448852539, -R0 ;  /* 0x3f6ee58103000823 */ /* 0x000fc80000010800 */
[----:B------:R-:W-:-:S07]  /*189d0*/  @!P0 FFMA.FTZ R0, R3, 0.93318945169448852539, R0 ;  /* 0x3f6ee58103008823 */ /* 0x000fce0000010000 */
.L_x_12163:
[----:B------:R-:W-:Y:S05]  /*189e0*/  BSYNC B0 ;  /* 0x0000000000007941 */ /* 0x000fea0003800000 */
.L_x_12161:
        /* <DEDUP_REMOVED lines=14> */
.L_x_12158:
        /* <DEDUP_REMOVED lines=17> */
.L_x_12165:
[----:B------:R-:W-:Y:S05]  /*18be0*/  BSYNC B5 ;  /* 0x0000000000057941 */ /* 0x000fea0003800000 */
.L_x_12164:
        /* <DEDUP_REMOVED lines=18> */
.L_x_12167:
[----:B------:R-:W-:Y:S02]  /*18d10*/  ISETP.GE.AND P0, PT, R15, RZ, PT ;  /* 0x000000ff0f00720c */ /* 0x000fe40003f06270 */
[----:B------:R-:W-:-:S11]  /*18d20*/  MOV R3, 0x3fd774eb ;  /* 0x3fd774eb00037802 */ /* 0x000fd60000000f00 */
[----:B------:R-:W-:-:S04]  /*18d30*/  @P0 FFMA.FTZ R0, R3, 0.93318945169448852539, -R0 ;  /* 0x3f6ee58103000823 */ /* 0x000fc80000010800 */
[----:B------:R-:W-:-:S07]  /*18d40*/  @!P0 FFMA.FTZ R0, R3, 0.93318945169448852539, R0 ;  /* 0x3f6ee58103008823 */ /* 0x000fce0000010000 */
.L_x_12168:
[----:B------:R-:W-:Y:S05]  /*18d50*/  BSYNC B0 ;  /* 0x0000000000007941 */ /* 0x000fea0003800000 */
.L_x_12166:
        /* <DEDUP_REMOVED lines=13> */
.L_x_12157:
[----:B------:R-:W-:Y:S05]  /*18e30*/  BSYNC B4 ;  /* 0x0000000000047941 */ /* 0x000fea0003800000 */
.L_x_12154:
[----:B------:R-:W-:-:S04]  /*18e40*/  SHF.R.U32.HI R3, RZ, 0x1f, R17 ;  /* 0x0000001fff037819 */ /* 0x000fc80000011611 */
[----:B------:R-:W-:-:S13]  /*18e50*/  ISETP.NE.AND P0, PT, R3, RZ, PT ;  /* 0x000000ff0300720c */ /* 0x000fda0003f05270 */
[----:B-1----:R-:W-:-:S05]  /*18e60*/  @!P0 FADD.FTZ R26, -R26, -RZ ;  /* 0x800000ff1a1a8221 */ /* 0x002fca0000010100 */
[----:B0-----:R-:W-:Y:S01]  /*18e70*/  MOV R14, R26 ;  /* 0x0000001a000e7202 */ /* 0x001fe20000000f00 */
[----:B------:R-:W-:Y:S06]  /*18e80*/  BRA `(.L_x_12169) ;  /* 0x0000000c00707947 */ /* 0x000fec0003800000 */
.L_x_12132:
[----:B------:R-:W-:Y:S01]  /*18e90*/  FADD.FTZ R0, -R16, 6.1232342629258392722e-17 ;  /* 0x248d313210007421 */ /* 0x000fe20000010100 */
[----:B------:R-:W-:-:S03]  /*18ea0*/  FADD.FTZ R14, -R17, -RZ ;  /* 0x800000ff110e7221 */ /* 0x000fc60000010100 */
[----:B------:R-:W-:Y:S01]  /*18eb0*/  FADD.FTZ R0, R0, 1.5707963705062866211 ;  /* 0x3fc90fdb00007421 */ /* 0x000fe20000010000 */
[----:B------:R-:W-:Y:S06]  /*18ec0*/  BRA `(.L_x_12169) ;  /* 0x0000000c00607947 */ /* 0x000fec0003800000 */
.L_x_12131:
[----:B------:R-:W-:Y:S01]  /*18ed0*/  HFMA2.MMA R0, -RZ, RZ, 0, 0 ;  /* 0x00000000ff007435 */ /* 0x000fe200000001ff */
[----:B------:R-:W-:Y:S01]  /*18ee0*/  FADD.FTZ R14, -R17, -RZ ;  /* 0x800000ff110e7221 */ /* 0x000fe20000010100 */
[----:B------:R-:W-:Y:S09]  /*18ef0*/  BRA `(.L_x_12169) ;  /* 0x0000000c00547947 */ /* 0x000ff20003800000 */
.L_x_12130:
        /* <DEDUP_REMOVED lines=23> */
[----:B------:R-:W-:Y:S05]  /*19070*/  CALL.REL.NOINC `($__internal_20_$__cuda_sm3x_div_rn_ftz_f32_slowpath) ;  /* 0x0000010400a47944 */ /* 0x000fea0003c00000 */
.L_x_12174:
[----:B------:R-:W-:Y:S05]  /*19080*/  BSYNC B5 ;  /* 0x0000000000057941 */ /* 0x000fea0003800000 */
.L_x_12173:
        /* <DEDUP_REMOVED lines=18> */
.L_x_12176:
[----:B------:R-:W-:Y:S02]  /*191b0*/  ISETP.GE.AND P0, PT, R16, RZ, PT ;  /* 0x000000ff1000720c */ /* 0x000fe40003f06270 */
[----:B------:R-:W-:-:S11]  /*191c0*/  MOV R3, 0x3fd774eb ;  /* 0x3fd774eb00037802 */ /* 0x000fd60000000f00 */
[----:B------:R-:W-:-:S04]  /*191d0*/  @P0 FFMA.FTZ R0, R3, 0.93318945169448852539, -R0 ;  /* 0x3f6ee58103000823 */ /* 0x000fc80000010800 */
[----:B------:R-:W-:-:S07]  /*191e0*/  @!P0 FFMA.FTZ R0, R3, 0.93318945169448852539, R0 ;  /* 0x3f6ee58103008823 */ /* 0x000fce0000010000 */
.L_x_12177:
[----:B------:R-:W-:Y:S05]  /*191f0*/  BSYNC B0 ;  /* 0x0000000000007941 */ /* 0x000fea0003800000 */
.L_x_12175:
        /* <DEDUP_REMOVED lines=13> */
.L_x_12172:
        /* <DEDUP_REMOVED lines=12> */
.L_x_12180:
[----:B------:R-:W-:Y:S05]  /*19390*/  BSYNC B5 ;  /* 0x0000000000057941 */ /* 0x000fea0003800000 */
.L_x_12179:
        /* <DEDUP_REMOVED lines=18> */
.L_x_12182:
[----:B------:R-:W-:Y:S02]  /*194c0*/  ISETP.GE.AND P0, PT, R16, RZ, PT ;  /* 0x000000ff1000720c */ /* 0x000fe40003f06270 */
[----:B------:R-:W-:-:S11]  /*194d0*/  MOV R3, 0x3fd774eb ;  /* 0x3fd774eb00037802 */ /* 0x000fd60000000f00 */
[----:B------:R-:W-:-:S04]  /*194e0*/  @P0 FFMA.FTZ R0, R3, 0.93318945169448852539, -R0 ;  /* 0x3f6ee58103000823 */ /* 0x000fc80000010800 */
[----:B------:R-:W-:-:S07]  /*194f0*/  @!P0 FFMA.FTZ R0, R3, 0.93318945169448852539, R0 ;  /* 0x3f6ee58103008823 */ /* 0x000fce0000010000 */
.L_x_12183:
[----:B------:R-:W-:Y:S05]  /*19500*/  BSYNC B0 ;  /* 0x0000000000007941 */ /* 0x000fea0003800000 */
.L_x_12181:
        /* <DEDUP_REMOVED lines=27> */
.L_x_12171:
        /* <DEDUP_REMOVED lines=32> */
[----:B------:R-:W-:Y:S05]  /*198c0*/  CALL.REL.NOINC `($__internal_20_$__cuda_sm3x_div_rn_ftz_f32_slowpath) ;  /* 0x000000fc00907944 */ /* 0x000fea0003c00000 */
.L_x_12185:
[----:B------:R-:W-:Y:S05]  /*198d0*/  BSYNC B5 ;  /* 0x0000000000057941 */ /* 0x000fea0003800000 */
.L_x_12184:
        /* <DEDUP_REMOVED lines=18> */
.L_x_12187:
[----:B------:R-:W-:Y:S02]  /*19a00*/  ISETP.GE.AND P0, PT, R16, RZ, PT ;  /* 0x000000ff1000720c */ /* 0x000fe40003f06270 */
[----:B------:R-:W-:-:S11]  /*19a10*/  MOV R3, 0x3fd774eb ;  /* 0x3fd774eb00037802 */ /* 0x000fd60000000f00 */
[----:B------:R-:W-:-:S04]  /*19a20*/  @P0 FFMA.FTZ R0, R3, 0.93318945169448852539, -R0 ;  /* 0x3f6ee58103000823 */ /* 0x000fc80000010800 */
[----:B------:R-:W-:-:S07]  /*19a30*/  @!P0 FFMA.FTZ R0, R3, 0.93318945169448852539, R0 ;  /* 0x3f6ee58103008823 */ /* 0x000fce0000010000 */
.L_x_12188:
[----:B------:R-:W-:Y:S05]  /*19a40*/  BSYNC B0 ;  /* 0x0000000000007941 */ /* 0x000fea0003800000 */
.L_x_12186:
        /* <DEDUP_REMOVED lines=10> */
.L_x_12178:
[----:B------:R-:W-:Y:S05]  /*19af0*/  BSYNC B4 ;  /* 0x0000000000047941 */ /* 0x000fea0003800000 */
.L_x_12170:
[----:B------:R-:W-:Y:S01]  /*19b00*/  SHF.R.U32.HI R3, RZ, 0x1f, R17 ;  /* 0x0000001fff037819 */ /* 0x000fe20000011611 */
[----:B------:R-:W-:Y:S01]  /*19b10*/  FADD.FTZ R14, R15, 0.69314718246459960938 ;  /* 0x3f3172180f0e7421 */ /* 0x000fe20000010000 */
[----:B------:R-:W-:Y:S02]  /*19b20*/  FADD.FTZ R0, |R0|, -RZ ;  /* 0x800000ff00007221 */ /* 0x000fe40000010200 */
[----:B------:R-:W-:-:S13]  /*19b30*/  ISETP.NE.AND P0, PT, R3, RZ, PT ;  /* 0x000000ff0300720c */ /* 0x000fda0003f05270 */
[----:B------:R-:W-:Y:S01]  /*19b40*/  @!P0 FADD.FTZ R14, -R14, -RZ ;  /* 0x800000ff0e0e8221 */ /* 0x000fe20000010100 */
[----:B------:R-:W-:Y:S06]  /*19b50*/  BRA `(.L_x_12169) ;  /* 0x00000000003c7947 */ /* 0x000fec0003800000 */
.L_x_12129:
        /* <DEDUP_REMOVED lines=15> */
.L_x_12169:
[----:B------:R-:W-:Y:S05]  /*19c50*/  BSYNC B2 ;  /* 0x0000000000027941 */ /* 0x000fea0003800000 */
.L_x_12128:
        /* <DEDUP_REMOVED lines=9> */
.L_x_12189:
[----:B------:R-:W-:Y:S02]  /*19cf0*/  FSETP.GTU.FTZ.AND P0, PT, R3, +INF , PT ;  /* 0x7f8000000300780b */ /* 0x000fe40003f1c000 */
[----:B------:R-:W-:-:S11]  /*19d00*/  MOV R15, R0 ;  /* 0x00000000000f7202 */ /* 0x000fd60000000f00 */
[----:B------:R-:W-:-:S07]  /*19d10*/  @!P0 MOV R14, R3 ;  /* 0x00000003000e8202 */ /* 0x000fce0000000f00 */
.L_x_12127:
[----:B------:R-:W-:Y:S05]  /*19d20*/  BSYNC B3 ;  /* 0x0000000000037941 */ /* 0x000fea0003800000 */
.L_x_12126:
        /* <DEDUP_REMOVED lines=114> */
.L_x_12200:
        /* <DEDUP_REMOVED lines=10> */
.L_x_12202:
[----:B------:R-:W-:-:S04]  /*1a4f0*/  FADD.FTZ R4, -R0, R5 ;  /* 0x0000000500047221 */ /* 0x000fc80000010100 */
[----:B------:R-:W-:-:S07]  /*1a500*/  FMUL.FTZ R4, R4, 0.5 ;  /* 0x3f00000004047820 */ /* 0x000fce0000410000 */
.L_x_12203:
[----:B------:R-:W-:Y:S05]  /*1a510*/  BSYNC B1 ;  /* 0x0000000000017941 */ /* 0x000fea0003800000 */
.L_x_12201:
        /* <DEDUP_REMOVED lines=11> */
.L_x_12205:
[----:B------:R-:W-:-:S04]  /*1a5d0*/  FADD.FTZ R26, R6, -R27 ;  /* 0x8000001b061a7221 */ /* 0x000fc80000010000 */
[----:B------:R-:W-:-:S07]  /*1a5e0*/  FMUL.FTZ R27, R26, 0.5 ;  /* 0x3f0000001a1b7820 */ /* 0x000fce0000410000 */
.L_x_12206:
[----:B------:R-:W-:Y:S05]  /*1a5f0*/  BSYNC B1 ;  /* 0x0000000000017941 */ /* 0x000fea0003800000 */
.L_x_12204:
        /* <DEDUP_REMOVED lines=35> */
.L_x_12199:
[----:B------:R0:W1:Y:S02]  /*1a830*/  MUFU.SQRT R26, R16 ;  /* 0x00000010001a7308 */ /* 0x0000640000002000 */
.L_x_12198:
[----:B------:R-:W-:Y:S05]  /*1a840*/  BSYNC B0 ;  /* 0x0000000000007941 */ /* 0x000fea0003800000 */
.L_x_12197:
        /* <DEDUP_REMOVED lines=24> */
.L_x_12213:
[----:B------:R-:W-:-:S04]  /*1a9d0*/  FADD.FTZ R0, -R0, R5 ;  /* 0x0000000500007221 */ /* 0x000fc80000010100 */
[----:B------:R-:W-:-:S07]  /*1a9e0*/  FMUL.FTZ R0, R0, 0.5 ;  /* 0x3f00000000007820 */ /* 0x000fce0000410000 */
.L_x_12214:
[----:B------:R-:W-:Y:S05]  /*1a9f0*/  BSYNC B1 ;  /* 0x0000000000017941 */ /* 0x000fea0003800000 */
.L_x_12212:
        /* <DEDUP_REMOVED lines=10> */
.L_x_12216:
[----:B------:R-:W-:-:S04]  /*1aaa0*/  FADD.FTZ R3, -R3, R6 ;  /* 0x0000000603037221 */ /* 0x000fc80000010100 */
[----:B------:R-:W-:-:S07]  /*1aab0*/  FMUL.FTZ R3, R3, 0.5 ;  /* 0x3f00000003037820 */ /* 0x000fce0000410000 */
.L_x_12217:
[----:B------:R-:W-:Y:S05]  /*1aac0*/  BSYNC B1 ;  /* 0x0000000000017941 */ /* 0x000fea0003800000 */
.L_x_12215:
[----:B------:R-:W-:Y:S01]  /*1aad0*/  FADD.FTZ R0, R3, R0 ;  /* 0x0000000003007221 */ /* 0x000fe20000010000 */
[----:B------:R-:W-:Y:S01]  /*1aae0*/  FADD.FTZ R7, R7, |R18| ;  /* 0x4000001207077221 */ /* 0x000fe20000010000 */
[----:B------:R-:W-:-:S03]  /*1aaf0*/  PLOP3.LUT P0, PT, PT, PT, PT, 0x80, 0x0 ;  /* 0x000000000000781c */ /* 0x000fc60003f0f070 */
[----:B------:R-:W-:-:S04]  /*1ab00*/  FMUL.FTZ R0, R7, R0 ;  /* 0x0000000007007220 */ /* 0x000fc80000410000 */
[----:B------:R2:W3:Y:S01]  /*1ab10*/  MUFU.SQRT R32, R0 ;  /* 0x0000000000207308 */ /* 0x0004e20000002000 */
[----:B------:R-:W-:Y:S05]  /*1ab20*/  BRA `(.L_x_12209) ;  /* 0x0000000000687947 */ /* 0x000fea0003800000 */
.L_x_12211:
        /* <DEDUP_REMOVED lines=15> */
.L_x_12210:
        /* <DEDUP_REMOVED lines=8> */
.L_x_12208:
[----:B------:R-:W-:Y:S01]  /*1aca0*/  PLOP3.LUT P0, PT, PT, PT, PT, 0x80, 0x0 ;  /* 0x000000000000781c */ /* 0x000fe20003f0f070 */
[----:B------:R-:W-:Y:S01]  /*1acb0*/  FMUL.FTZ R32, R7, 16777216 ;  /* 0x4b80000007207820 */ /* 0x000fe20000410000 */
[----:B------:R-:W-:-:S11]  /*1acc0*/  FMUL.FTZ R17, |R18|, 16777216 ;  /* 0x4b80000012117820 */ /* 0x000fd60000410200 */
.L_x_12209:
[----:B------:R-:W-:Y:S05]  /*1acd0*/  BSYNC B0 ;  /* 0x0000000000007941 */ /* 0x000fea0003800000 */
.L_x_12207:
        /* <DEDUP_REMOVED lines=33> */
.L_x_12220:
        /* <DEDUP_REMOVED lines=28> */
.L_x_12219:
        /* <DEDUP_REMOVED lines=20> */
.L_x_12224:
[----:B------:R-:W-:Y:S05]  /*1b1f0*/  BSYNC B5 ;  /* 0x0000000000057941 */ /* 0x000fea0003800000 */
.L_x_12223:
        /* <DEDUP_REMOVED lines=18> */
.L_x_12226:
[----:B------:R-:W-:Y:S02]  /*1b320*/  ISETP.GE.AND P0, PT, R17, RZ, PT ;  /* 0x000000ff1100720c */ /* 0x000fe40003f06270 */
[----:B------:R-:W-:-:S11]  /*1b330*/  MOV R3, 0x3fd774eb ;  /* 0x3fd774eb00037802 */ /* 0x000fd60000000f00 */
[----:B------:R-:W-:-:S04]  /*1b340*/  @P0 FFMA.FTZ R0, R3, 0.93318945169448852539, -R0 ;  /* 0x3f6ee58103000823 */ /* 0x000fc80000010800 */
[----:B------:R-:W-:-:S07]  /*1b350*/  @!P0 FFMA.FTZ R0, R3, 0.93318945169448852539, R0 ;  /* 0x3f6ee58103008823 */ /* 0x000fce0000010000 */
.L_x_12227:
[----:B------:R-:W-:Y:S05]  /*1b360*/  BSYNC B0 ;  /* 0x0000000000007941 */ /* 0x000fea0003800000 */
.L_x_12225:
        /* <DEDUP_REMOVED lines=11> */
.L_x_12222:
        /* <DEDUP_REMOVED lines=16> */
[----:B-1--4-:R-:W-:Y:S05]  /*1b520*/  CALL.REL.NOINC `($__internal_20_$__cuda_sm3x_div_rn_ftz_f32_slowpath) ;  /* 0x000000e000787944 */ /* 0x012fea0003c00000 */
.L_x_12229:
[----:B------:R-:W-:Y:S05]  /*1b530*/  BSYNC B5 ;  /* 0x0000000000057941 */ /* 0x000fea0003800000 */
.L_x_12228:
        /* <DEDUP_REMOVED lines=18> */
.L_x_12231:
[----:B------:R-:W-:Y:S02]  /*1b660*/  ISETP.GE.AND P0, PT, R17, RZ, PT ;  /* 0x000000ff1100720c */ /* 0x000fe40003f06270 */
[----:B------:R-:W-:-:S11]  /*1b670*/  MOV R3, 0x3fd774eb ;  /* 0x3fd774eb00037802 */ /* 0x000fd60000000f00 */
[----:B------:R-:W-:-:S04]  /*1b680*/  @P0 FFMA.FTZ R0, R3, 0.93318945169448852539, -R0 ;  /* 0x3f6ee58103000823 */ /* 0x000fc80000010800 */
[----:B------:R-:W-:-:S07]  /*1b690*/  @!P0 FFMA.FTZ R0, R3, 0.93318945169448852539, R0 ;  /* 0x3f6ee58103008823 */ /* 0x000fce0000010000 */
.L_x_12232:
[----:B------:R-:W-:Y:S05]  /*1b6a0*/  BSYNC B0 ;  /* 0x0000000000007941 */ /* 0x000fea0003800000 */
.L_x_12230:
        /* <DEDUP_REMOVED lines=10> */
.L_x_12221:
[----:B------:R-:W-:Y:S05]  /*1b750*/  BSYNC B4 ;  /* 0x0000000000047941 */ /* 0x000fea0003800000 */
.L_x_12218:
[----:B------:R-:W-:-:S04]  /*1b760*/  SHF.R.U32.HI R3, RZ, 0x1f, R19 ;  /* 0x0000001fff037819 */ /* 0x000fc80000011613 */
[----:B------:R-:W-:-:S13]  /*1b770*/  ISETP.NE.AND P0, PT, R3, RZ, PT ;  /* 0x000000ff0300720c */ /* 0x000fda0003f05270 */
[----:B-1----:R-:W-:-:S05]  /*1b780*/  @!P0 FADD.FTZ R26, -R26, -RZ ;  /* 0x800000ff1a1a8221 */ /* 0x002fca0000010100 */
[----:B0-----:R-:W-:Y:S01]  /*1b790*/  MOV R16, R26 ;  /* 0x0000001a00107202 */ /* 0x001fe20000000f00 */
[----:B------:R-:W-:Y:S06]  /*1b7a0*/  BRA `(.L_x_12233) ;  /* 0x0000000c006c7947 */ /* 0x000fec0003800000 */
.L_x_12196:
[----:B------:R-:W-:Y:S01]  /*1b7b0*/  FADD.FTZ R0, -R18, 6.1232342629258392722e-17 ;  /* 0x248d313212007421 */ /* 0x000fe20000010100 */
[----:B------:R-:W-:-:S03]  /*1b7c0*/  FADD.FTZ R16, -R19, -RZ ;  /* 0x800000ff13107221 */ /* 0x000fc60000010100 */
[----:B------:R-:W-:Y:S01]  /*1b7d0*/  FADD.FTZ R0, R0, 1.5707963705062866211 ;  /* 0x3fc90fdb00007421 */ /* 0x000fe20000010000 */
[----:B------:R-:W-:Y:S06]  /*1b7e0*/  BRA `(.L_x_12233) ;  /* 0x0000000c005c7947 */ /* 0x000fec0003800000 */
.L_x_12195:
[----:B------:R-:W-:Y:S01]  /*1b7f0*/  HFMA2.MMA R0, -RZ, RZ, 0, 0 ;  /* 0x00000000ff007435 */ /* 0x000fe200000001ff */
[----:B------:R-:W-:Y:S01]  /*1b800*/  FADD.FTZ R16, -R19, -RZ ;  /* 0x800000ff13107221 */ /* 0x000fe20000010100 */
[----:B------:R-:W-:Y:S09]  /*1b810*/  BRA `(.L_x_12233) ;  /* 0x0000000c00507947 */ /* 0x000ff20003800000 */
.L_x_12194:
        /* <DEDUP_REMOVED lines=23> */
[----:B----4-:R-:W-:Y:S05]  /*1b990*/  CALL.REL.NOINC `($__internal_20_$__cuda_sm3x_div_rn_ftz_f32_slowpath) ;  /* 0x000000dc005c7944 */ /* 0x010fea0003c00000 */
.L_x_12238:
[----:B------:R-:W-:Y:S05]  /*1b9a0*/  BSYNC B5 ;  /* 0x0000000000057941 */ /* 0x000fea0003800000 */
.L_x_12237:
        /* <DEDUP_REMOVED lines=18> */
.L_x_12240:
[----:B------:R-:W-:Y:S02]  /*1bad0*/  ISETP.GE.AND P0, PT, R18, RZ, PT ;  /* 0x000000ff1200720c */ /* 0x000fe40003f06270 */
[----:B------:R-:W-:-:S11]  /*1bae0*/  MOV R3, 0x3fd774eb ;  /* 0x3fd774eb00037802 */ /* 0x000fd60000000f00 */
[----:B------:R-:W-:-:S04]  /*1baf0*/  @P0 FFMA.FTZ R0, R3, 0.93318945169448852539, -R0 ;  /* 0x3f6ee58103000823 */ /* 0x000fc80000010800 */
[----:B------:R-:W-:-:S07]  /*1bb00*/  @!P0 FFMA.FTZ R0, R3, 0.93318945169448852539, R0 ;  /* 0x3f6ee58103008823 */ /* 0x000fce0000010000 */
.L_x_12241:
[----:B------:R-:W-:Y:S05]  /*1bb10*/  BSYNC B0 ;  /* 0x0000000000007941 */ /* 0x000fea0003800000 */
.L_x_12239:
        /* <DEDUP_REMOVED lines=13> */
.L_x_12236:
        /* <DEDUP_REMOVED lines=12> */
.L_x_12244:
[----:B------:R-:W-:Y:S05]  /*1bcb0*/  BSYNC B5 ;  /* 0x0000000000057941 */ /* 0x000fea0003800000 */
.L_x_12243:
        /* <DEDUP_REMOVED lines=18> */
.L_x_12246:
[----:B------:R-:W-:Y:S02]  /*1bde0*/  ISETP.GE.AND P0, PT, R18, RZ, PT ;  /* 0x000000ff1200720c */ /* 0x000fe40003f06270 */
[----:B------:R-:W-:-:S11]  /*1bdf0*/  MOV R3, 0x3fd774eb ;  /* 0x3fd774eb00037802 */ /* 0x000fd60000000f00 */
[----:B------:R-:W-:-:S04]  /*1be00*/  @P0 FFMA.FTZ R0, R3, 0.93318945169448852539, -R0 ;  /* 0x3f6ee58103000823 */ /* 0x000fc80000010800 */
[----:B------:R-:W-:-:S07]  /*1be10*/  @!P0 FFMA.FTZ R0, R3, 0.93318945169448852539, R0 ;  /* 0x3f6ee58103008823 */ /* 0x000fce0000010000 */
.L_x_12247:
[----:B------:R-:W-:Y:S05]  /*1be20*/  BSYNC B0 ;  /* 0x0000000000007941 */ /* 0x000fea0003800000 */
.L_x_12245:
        /* <DEDUP_REMOVED lines=27> */
.L_x_12235:
        /* <DEDUP_REMOVED lines=33> */
.L_x_12249:
[----:B------:R-:W-:Y:S05]  /*1c1f0*/  BSYNC B5 ;  /* 0x0000000000057941 */ /* 0x000fea0003800000 */
.L_x_12248:
        /* <DEDUP_REMOVED lines=18> */
.L_x_12251:
[----:B------:R-:W-:Y:S02]  /*1c320*/  ISETP.GE.AND P0, PT, R18, RZ, PT ;  /* 0x000000ff1200720c */ /* 0x000fe40003f06270 */
[----:B------:R-:W-:-:S11]  /*1c330*/  MOV R3, 0x3fd774eb ;  /* 0x3fd774eb00037802 */ /* 0x000fd60000000f00 */
[----:B------:R-:W-:-:S04]  /*1c340*/  @P0 FFMA.FTZ R0, R3, 0.93318945169448852539, -R0 ;  /* 0x3f6ee58103000823 */ /* 0x000fc80000010800 */
[----:B------:R-:W-:-:S07]  /*1c350*/  @!P0 FFMA.FTZ R0, R3, 0.93318945169448852539, R0 ;  /* 0x3f6ee58103008823 */ /* 0x000fce0000010000 */
.L_x_12252:
[----:B------:R-:W-:Y:S05]  /*1c360*/  BSYNC B0 ;  /* 0x0000000000007941 */ /* 0x000fea0003800000 */
.L_x_12250:
        /* <DEDUP_REMOVED lines=10> */
.L_x_12242:
[----:B------:R-:W-:Y:S05]  /*1c410*/  BSYNC B4 ;  /* 0x0000000000047941 */ /* 0x000fea0003800000 */
.L_x_12234:
[----:B------:R-:W-:Y:S01]  /*1c420*/  ISETP.NE.AND P0, PT, R26, RZ, PT ;  /* 0x000000ff1a00720c */ /* 0x000fe20003f05270 */
[----:B------:R-:W-:Y:S01]  /*1c430*/  FADD.FTZ R16, R17, 0.69314718246459960938 ;  /* 0x3f31721811107421 */ /* 0x000fe20000010000 */
[----:B------:R-:W-:-:S11]  /*1c440*/  FADD.FTZ R0, |R0|, -RZ ;  /* 0x800000ff00007221 */ /* 0x000fd60000010200 */
[----:B------:R-:W-:Y:S01]  /*1c450*/  @!P0 FADD.FTZ R16, -R16, -RZ ;  /* 0x800000ff10108221 */ /* 0x000fe20000010100 */
[----:B------:R-:W-:Y:S06]  /*1c460*/  BRA `(.L_x_12233) ;  /* 0x00000000003c7947 */ /* 0x000fec0003800000 */
.L_x_12193:
        /* <DEDUP_REMOVED lines=15> */
.L_x_12233:
[----:B------:R-:W-:Y:S05]  /*1c560*/  BSYNC B2 ;  /* 0x0000000000027941 */ /* 0x000fea0003800000 */
.L_x_12192:
        /* <DEDUP_REMOVED lines=9> */
.L_x_12253:
[----:B------:R-:W-:Y:S02]  /*1c600*/  FSETP.GTU.FTZ.AND P0, PT, R3, +INF , PT ;  /* 0x7f8000000300780b */ /* 0x000fe40003f1c000 */
[----:B------:R-:W-:-:S11]  /*1c610*/  MOV R17, R0 ;  /* 0x0000000000117202 */ /* 0x000fd60000000f00 */
[----:B------:R-:W-:-:S07]  /*1c620*/  @!P0 MOV R16, R3 ;  /* 0x0000000300108202 */ /* 0x000fce0000000f00 */
.L_x_12191:
[----:B------:R-:W-:Y:S05]  /*1c630*/  BSYNC B3 ;  /* 0x0000000000037941 */ /* 0x000fea0003800000 */
.L_x_12190:
        /* <DEDUP_REMOVED lines=114> */
.L_x_12264:
        /* <DEDUP_REMOVED lines=10> */
.L_x_12266:
[----:B------:R-:W-:-:S04]  /*1ce00*/  FADD.FTZ R4, -R0, R5 ;  /* 0x0000000500047221 */ /* 0x000fc80000010100 */
[----:B------:R-:W-:-:S07]  /*1ce10*/  FMUL.FTZ R4, R4, 0.5 ;  /* 0x3f00000004047820 */ /* 0x000fce0000410000 */
.L_x_12267:
[----:B------:R-:W-:Y:S05]  /*1ce20*/  BSYNC B1 ;  /* 0x0000000000017941 */ /* 0x000fea0003800000 */
.L_x_12265:
        /* <DEDUP_REMOVED lines=11> */
.L_x_12269:
[----:B------:R-:W-:-:S04]  /*1cee0*/  FADD.FTZ R7, R6, -R7 ;  /* 0x8000000706077221 */ /* 0x000fc80000010000 */
[----:B------:R-:W-:-:S07]  /*1cef0*/  FMUL.FTZ R7, R7, 0.5 ;  /* 0x3f00000007077820 */ /* 0x000fce0000410000 */
.L_x_12270:
[----:B------:R-:W-:Y:S05]  /*1cf00*/  BSYNC B1 ;  /* 0x0000000000017941 */ /* 0x000fea0003800000 */
.L_x_12268:
        /* <DEDUP_REMOVED lines=35> */
.L_x_12263:
[----:B------:R0:W1:Y:S02]  /*1d140*/  MUFU.SQRT R18, R33 ;  /* 0x0000002100127308 */ /* 0x0000640000002000 */
.L_x_12262:
[----:B------:R-:W-:Y:S05]  /*1d150*/  BSYNC B0 ;  /* 0x0000000000007941 */ /* 0x000fea0003800000 */
.L_x_12261:
        /* <DEDUP_REMOVED lines=24> */
.L_x_12277:
[----:B------:R-:W-:-:S04]  /*1d2e0*/  FADD.FTZ R0, -R0, R5 ;  /* 0x0000000500007221 */ /* 0x000fc80000010100 */
[----:B------:R-:W-:-:S07]  /*1d2f0*/  FMUL.FTZ R0, R0, 0.5 ;  /* 0x3f00000000007820 */ /* 0x000fce0000410000 */
.L_x_12278:
[----:B------:R-:W-:Y:S05]  /*1d300*/  BSYNC B1 ;  /* 0x0000000000017941 */ /* 0x000fea0003800000 */
.L_x_12276:
        /* <DEDUP_REMOVED lines=10> */
.L_x_12280:
[----:B------:R-:W-:-:S04]  /*1d3b0*/  FADD.FTZ R3, -R3, R6 ;  /* 0x0000000603037221 */ /* 0x000fc80000010100 */
[----:B------:R-:W-:-:S07]  /*1d3c0*/  FMUL.FTZ R3, R3, 0.5 ;  /* 0x3f00000003037820 */ /* 0x000fce0000410000 */
.L_x_12281:
[----:B------:R-:W-:Y:S05]  /*1d3d0*/  BSYNC B1 ;  /* 0x0000000000017941 */ /* 0x000fea0003800000 */
.L_x_12279:
[----:B------:R-:W-:Y:S01]  /*1d3e0*/  FADD.FTZ R0, R3, R0 ;  /* 0x0000000003007221 */ /* 0x000fe20000010000 */
[----:B------:R-:W-:Y:S01]  /*1d3f0*/  FADD.FTZ R19, R26, R19 ;  /* 0x000000131a137221 */ /* 0x000fe20000010000 */
[----:B------:R-:W-:-:S03]  /*1d400*/  PLOP3.LUT P0, PT, PT, PT, PT, 0x80, 0x0 ;  /* 0x000000000000781c */ /* 0x000fc60003f0f070 */
[----:B------:R-:W-:-:S06]  /*1d410*/  FMUL.FTZ R19, R19, R0 ;  /* 0x0000000013137220 */ /* 0x000fcc0000410000 */
[----:B------:R-:W2:Y:S01]  /*1d420*/  MUFU.SQRT R19, R19 ;  /* 0x0000001300137308 */ /* 0x000ea20000002000 */
[----:B------:R-:W-:Y:S05]  /*1d430*/  BRA `(.L_x_12273) ;  /* 0x0000000000687947 */ /* 0x000fea0003800000 */
.L_x_12275:
        /* <DEDUP_REMOVED lines=15> */
.L_x_12274:
        /* <DEDUP_REMOVED lines=8> */
.L_x_12272:
[----:B------:R-:W-:Y:S01]  /*1d5b0*/  PLOP3.LUT P0, PT, PT, PT, PT, 0x80, 0x0 ;  /* 0x000000000000781c */ /* 0x000fe20003f0f070 */
[----:B------:R-:W-:Y:S01]  /*1d5c0*/  FMUL.FTZ R19, R19, 16777216 ;  /* 0x4b80000013137820 */ /* 0x000fe20000410000 */
[----:B------:R-:W-:-:S11]  /*1d5d0*/  FMUL.FTZ R26, R26, 16777216 ;  /* 0x4b8000001a1a7820 */ /* 0x000fd60000410000 */
.L_x_12273:
[----:B------:R-:W-:Y:S05]  /*1d5e0*/  BSYNC B0 ;  /* 0x0000000000007941 */ /* 0x000fea0003800000 */
.L_x_12271:
        /* <DEDUP_REMOVED lines=33> */
.L_x_12284:
        /* <DEDUP_REMOVED lines=28> */
.L_x_12283:
        /* <DEDUP_REMOVED lines=20> */
.L_x_12288:
[----:B------:R-:W-:Y:S05]  /*1db00*/  BSYNC B5 ;  /* 0x0000000000057941 */ /* 0x000fea0003800000 */
.L_x_12287:
        /* <DEDUP_REMOVED lines=18> */
.L_x_12290:
[----:B------:R-:W-:Y:S02]  /*1dc30*/  ISETP.GE.AND P0, PT, R26, RZ, PT ;  /* 0x000000ff1a00720c */ /* 0x000fe40003f06270 */
[----:B------:R-:W-:-:S11]  /*1dc40*/  MOV R3, 0x3fd774eb ;  /* 0x3fd774eb00037802 */ /* 0x000fd60000000f00 */
[----:B------:R-:W-:-:S04]  /*1dc50*/  @P0 FFMA.FTZ R0, R3, 0.93318945169448852539, -R0 ;  /* 0x3f6ee58103000823 */ /* 0x000fc80000010800 */
[----:B------:R-:W-:-:S07]  /*1dc60*/  @!P0 FFMA.FTZ R0, R3, 0.93318945169448852539, R0 ;  /* 0x3f6ee58103008823 */ /* 0x000fce0000010000 */
.L_x_12291:
[----:B------:R-:W-:Y:S05]  /*1dc70*/  BSYNC B0 ;  /* 0x0000000000007941 */ /* 0x000fea0003800000 */
.L_x_12289:
        /* <DEDUP_REMOVED lines=11> */
.L_x_12286:
        /* <DEDUP_REMOVED lines=17> */
.L_x_12293:
[----:B------:R-:W-:Y:S05]  /*1de40*/  BSYNC B5 ;  /* 0x0000000000057941 */ /* 0x000fea0003800000 */
.L_x_12292:
        /* <DEDUP_REMOVED lines=18> */
.L_x_12295:
[----:B------:R-:W-:Y:S02]  /*1df70*/  ISETP.GE.AND P0, PT, R26, RZ, PT ;  /* 0x000000ff1a00720c */ /* 0x000fe40003f06270 */
[----:B------:R-:W-:-:S11]  /*1df80*/  MOV R3, 0x3fd774eb ;  /* 0x3fd774eb00037802 */ /* 0x000fd60000000f00 */
[----:B------:R-:W-:-:S04]  /*1df90*/  @P0 FFMA.FTZ R0, R3, 0.93318945169448852539, -R0 ;  /* 0x3f6ee58103000823 */ /* 0x000fc80000010800 */
[----:B------:R-:W-:-:S07]  /*1dfa0*/  @!P0 FFMA.FTZ R0, R3, 0.93318945169448852539, R0 ;  /* 0x3f6ee58103008823 */ /* 0x000fce0000010000 */
.L_x_12296:
[----:B------:R-:W-:Y:S05]  /*1dfb0*/  BSYNC B0 ;  /* 0x0000000000007941 */ /* 0x000fea0003800000 */
.L_x_12294:
        /* <DEDUP_REMOVED lines=10> */
.L_x_12285:
[----:B------:R-:W-:Y:S05]  /*1e060*/  BSYNC B4 ;  /* 0x0000000000047941 */ /* 0x000fea0003800000 */
.L_x_12282:
[----:B------:R-:W-:-:S04]  /*1e070*/  SHF.R.U32.HI R3, RZ, 0x1f, R21 ;  /* 0x0000001fff037819 */ /* 0x000fc80000011615 */
[----:B------:R-:W-:-:S13]  /*1e080*/  ISETP.NE.AND P0, PT, R3, RZ, PT ;  /* 0x000000ff0300720c */ /* 0x000fda0003f05270 */
[----:B-1----:R-:W-:Y:S01]  /*1e090*/  @!P0 FADD.FTZ R18, -R18, -RZ ;  /* 0x800000ff12128221 */ /* 0x002fe20000010100 */
[----:B------:R-:W-:Y:S06]  /*1e0a0*/  BRA `(.L_x_12297) ;  /* 0x0000000c006c7947 */ /* 0x000fec0003800000 */
.L_x_12260:
[----:B------:R-:W-:Y:S01]  /*1e0b0*/  FADD.FTZ R0, -R20, 6.1232342629258392722e-17 ;  /* 0x248d313214007421 */ /* 0x000fe20000010100 */
[----:B------:R-:W-:-:S03]  /*1e0c0*/  FADD.FTZ R18, -R21, -RZ ;  /* 0x800000ff15127221 */ /* 0x000fc60000010100 */
[----:B------:R-:W-:Y:S01]  /*1e0d0*/  FADD.FTZ R0, R0, 1.5707963705062866211 ;  /* 0x3fc90fdb00007421 */ /* 0x000fe20000010000 */
[----:B------:R-:W-:Y:S06]  /*1e0e0*/  BRA `(.L_x_12297) ;  /* 0x0000000c005c7947 */ /* 0x000fec0003800000 */
.L_x_12259:
[----:B------:R-:W-:Y:S01]  /*1e0f0*/  MOV R0, RZ ;  /* 0x000000ff00007202 */ /* 0x000fe20000000f00 */
[----:B------:R-:W-:Y:S01]  /*1e100*/  FADD.FTZ R18, -R21, -RZ ;  /* 0x800000ff15127221 */ /* 0x000fe20000010100 */
[----:B------:R-:W-:Y:S06]  /*1e110*/  BRA `(.L_x_12297) ;  /* 0x0000000c00507947 */ /* 0x000fec0003800000 */
.L_x_12258:
        /* <DEDUP_REMOVED lines=24> */
.L_x_12302:
[----:B------:R-:W-:Y:S05]  /*1e2a0*/  BSYNC B5 ;  /* 0x0000000000057941 */ /* 0x000fea0003800000 */
.L_x_12301:
        /* <DEDUP_REMOVED lines=18> */
.L_x_12304:
[----:B------:R-:W-:Y:S02]  /*1e3d0*/  ISETP.GE.AND P0, PT, R20, RZ, PT ;  /* 0x000000ff1400720c */ /* 0x000fe40003f06270 */
[----:B------:R-:W-:-:S11]  /*1e3e0*/  MOV R3, 0x3fd774eb ;  /* 0x3fd774eb00037802 */ /* 0x000fd60000000f00 */
[----:B------:R-:W-:-:S04]  /*1e3f0*/  @P0 FFMA.FTZ R0, R3, 0.93318945169448852539, -R0 ;  /* 0x3f6ee58103000823 */ /* 0x000fc80000010800 */
[----:B------:R-:W-:-:S07]  /*1e400*/  @!P0 FFMA.FTZ R0, R3, 0.93318945169448852539, R0 ;  /* 0x3f6ee58103008823 */ /* 0x000fce0000010000 */
.L_x_12305:
[----:B------:R-:W-:Y:S05]  /*1e410*/  BSYNC B0 ;  /* 0x0000000000007941 */ /* 0x000fea0003800000 */
.L_x_12303:
        /* <DEDUP_REMOVED lines=13> */
.L_x_12300:
        /* <DEDUP_REMOVED lines=12> */
.L_x_12308:
[----:B------:R-:W-:Y:S05]  /*1e5b0*/  BSYNC B5 ;  /* 0x0000000000057941 */ /* 0x000fea0003800000 */
.L_x_12307:
        /* <DEDUP_REMOVED lines=18> */
.L_x_12310:
[----:B------:R-:W-:Y:S02]  /*1e6e0*/  ISETP.GE.AND P0, PT, R20, RZ, PT ;  /* 0x000000ff1400720c */ /* 0x000fe40003f06270 */
[----:B------:R-:W-:-:S11]  /*1e6f0*/  MOV R3, 0x3fd774eb ;  /* 0x3fd774eb00037802 */ /* 0x000fd60000000f00 */
[----:B------:R-:W-:-:S04]  /*1e700*/  @P0 FFMA.FTZ R0, R3, 0.93318945169448852539, -R0 ;  /* 0x3f6ee58103000823 */ /* 0x000fc80000010800 */
[----:B------:R-:W-:-:S07]  /*1e710*/  @!P0 FFMA.FTZ R0, R3, 0.93318945169448852539, R0 ;  /* 0x3f6ee58103008823 */ /* 0x000fce0000010000 */
.L_x_12311:
[----:B------:R-:W-:Y:S05]  /*1e720*/  BSYNC B0 ;  /* 0x0000000000007941 */ /* 0x000fea0003800000 */
.L_x_12309:
        /* <DEDUP_REMOVED lines=27> */
.L_x_12299:
        /* <DEDUP_REMOVED lines=33> */
.L_x_12313:
[----:B------:R-:W-:Y:S05]  /*1eaf0*/  BSYNC B5 ;  /* 0x0000000000057941 */ /* 0x000fea0003800000 */
.L_x_12312:
        /* <DEDUP_REMOVED lines=18> */
.L_x_12315:
[----:B------:R-:W-:Y:S02]  /*1ec20*/  ISETP.GE.AND P0, PT, R20, RZ, PT ;  /* 0x000000ff1400720c */ /* 0x000fe40003f06270 */
[----:B------:R-:W-:-:S11]  /*1ec30*/  MOV R3, 0x3fd774eb ;  /* 0x3fd774eb00037802 */ /* 0x000fd60000000f00 */
[----:B------:R-:W-:-:S04]  /*1ec40*/  @P0 FFMA.FTZ R0, R3, 0.93318945169448852539, -R0 ;  /* 0x3f6ee58103000823 */ /* 0x000fc80000010800 */
[----:B------:R-:W-:-:S07]  /*1ec50*/  @!P0 FFMA.FTZ R0, R3, 0.93318945169448852539, R0 ;  /* 0x3f6ee58103008823 */ /* 0x000fce0000010000 */
.L_x_12316:
[----:B------:R-:W-:Y:S05]  /*1ec60*/  BSYNC B0 ;  /* 0x0000000000007941 */ /* 0x000fea0003800000 */
.L_x_12314:
        /* <DEDUP_REMOVED lines=10> */
.L_x_12306:
[----:B------:R-:W-:Y:S05]  /*1ed10*/  BSYNC B4 ;  /* 0x0000000000047941 */ /* 0x000fea0003800000 */
.L_x_12298:
[----:B------:R-:W-:Y:S01]  /*1ed20*/  ISETP.NE.AND P0, PT, R19, RZ, PT ;  /* 0x000000ff1300720c */ /* 0x000fe20003f05270 */
[----:B------:R-:W-:Y:S01]  /*1ed30*/  FADD.FTZ R18, R32, 0.69314718246459960938 ;  /* 0x3f31721820127421 */ /* 0x000fe20000010000 */
[----:B------:R-:W-:-:S11]  /*1ed40*/  FADD.FTZ R0, |R0|, -RZ ;  /* 0x800000ff00007221 */ /* 0x000fd60000010200 */
[----:B------:R-:W-:Y:S01]  /*1ed50*/  @!P0 FADD.FTZ R18, -R18, -RZ ;  /* 0x800000ff12128221 */ /* 0x000fe20000010100 */
[----:B------:R-:W-:Y:S06]  /*1ed60*/  BRA `(.L_x_12297) ;  /* 0x00000000003c7947 */ /* 0x000fec0003800000 */
.L_x_12257:
        /* <DEDUP_REMOVED lines=15> */
.L_x_12297:
[----:B------:R-:W-:Y:S05]  /*1ee60*/  BSYNC B2 ;  /* 0x0000000000027941 */ /* 0x000fea0003800000 */
.L_x_12256:
        /* <DEDUP_REMOVED lines=9> */
.L_x_12317:
[----:B------:R-:W-:Y:S02]  /*1ef00*/  FSETP.GTU.FTZ.AND P0, PT, R3, +INF , PT ;  /* 0x7f8000000300780b */ /* 0x000fe40003f1c000 */
[----:B--2-4-:R-:W-:-:S11]  /*1ef10*/  MOV R19, R0 ;  /* 0x0000000000137202 */ /* 0x014fd60000000f00 */
[----:B------:R-:W-:-:S07]  /*1ef20*/  @!P0 MOV R18, R3 ;  /* 0x0000000300128202 */ /* 0x000fce0000000f00 */
.L_x_12255:
[----:B------:R-:W-:Y:S05]  /*1ef30*/  BSYNC B3 ;  /* 0x0000000000037941 */ /* 0x000fea0003800000 */
.L_x_12254:
        /* <DEDUP_REMOVED lines=114> */
.L_x_12328:
        /* <DEDUP_REMOVED lines=10> */
.L_x_12330:
[----:B------:R-:W-:-:S04]  /*1f700*/  FADD.FTZ R4, -R0, R5 ;  /* 0x0000000500047221 */ /* 0x000fc80000010100 */
[----:B------:R-:W-:-:S07]  /*1f710*/  FMUL.FTZ R4, R4, 0.5 ;  /* 0x3f00000004047820 */ /* 0x000fce0000410000 */
.L_x_12331:
[----:B------:R-:W-:Y:S05]  /*1f720*/  BSYNC B1 ;  /* 0x0000000000017941 */ /* 0x000fea0003800000 */
.L_x_12329:
        /* <DEDUP_REMOVED lines=11> */
.L_x_12333:
[----:B------:R-:W-:-:S04]  /*1f7e0*/  FADD.FTZ R7, R6, -R7 ;  /* 0x8000000706077221 */ /* 0x000fc80000010000 */
[----:B------:R-:W-:-:S07]  /*1f7f0*/  FMUL.FTZ R7, R7, 0.5 ;  /* 0x3f00000007077820 */ /* 0x000fce0000410000 */
.L_x_12334:
[----:B------:R-:W-:Y:S05]  /*1f800*/  BSYNC B1 ;  /* 0x0000000000017941 */ /* 0x000fea0003800000 */
.L_x_12332:
        /* <DEDUP_REMOVED lines=35> */
.L_x_12327:
[----:B------:R0:W1:Y:S02]  /*1fa40*/  MUFU.SQRT R20, R33 ;  /* 0x0000002100147308 */ /* 0x0000640000002000 */
.L_x_12326:
[----:B------:R-:W-:Y:S05]  /*1fa50*/  BSYNC B0 ;  /* 0x0000000000007941 */ /* 0x000fea0003800000 */
.L_x_12325:
        /* <DEDUP_REMOVED lines=24> */
.L_x_12341:
[----:B------:R-:W-:-:S04]  /*1fbe0*/  FADD.FTZ R0, -R0, R5 ;  /* 0x0000000500007221 */ /* 0x000fc80000010100 */
[----:B------:R-:W-:-:S07]  /*1fbf0*/  FMUL.FTZ R0, R0, 0.5 ;  /* 0x3f00000000007820 */ /* 0x000fce0000410000 */
.L_x_12342:
[----:B------:R-:W-:Y:S05]  /*1fc00*/  BSYNC B1 ;  /* 0x0000000000017941 */ /* 0x000fea0003800000 */
.L_x_12340:
        /* <DEDUP_REMOVED lines=10> */
.L_x_12344:
[----:B------:R-:W-:-:S04]  /*1fcb0*/  FADD.FTZ R3, -R3, R6 ;  /* 0x0000000603037221 */ /* 0x000fc80000010100 */
[----:B------:R-:W-:-:S07]  /*1fcc0*/  FMUL.FTZ R3, R3, 0.5 ;  /* 0x3f00000003037820 */ /* 0x000fce0000410000 */
.L_x_12345:
[----:B------:R-:W-:Y:S05]  /*1fcd0*/  BSYNC B1 ;  /* 0x0000000000017941 */ /* 0x000fea0003800000 */
.L_x_12343:
[----:B------:R-:W-:Y:S01]  /*1fce0*/  FADD.FTZ R0, R3, R0 ;  /* 0x0000000003007221 */ /* 0x000fe20000010000 */
[----:B------:R-:W-:Y:S01]  /*1fcf0*/  FADD.FTZ R21, R26, R21 ;  /* 0x000000151a157221 */ /* 0x000fe20000010000 */
[----:B------:R-:W-:-:S03]  /*1fd00*/  PLOP3.LUT P0, PT, PT, PT, PT, 0x80, 0x0 ;  /* 0x000000000000781c */ /* 0x000fc60003f0f070 */
[----:B------:R-:W-:-:S06]  /*1fd10*/  FMUL.FTZ R21, R21, R0 ;  /* 0x0000000015157220 */ /* 0x000fcc0000410000 */
[----:B------:R-:W2:Y:S01]  /*1fd20*/  MUFU.SQRT R21, R21 ;  /* 0x0000001500157308 */ /* 0x000ea20000002000 */
[----:B------:R-:W-:Y:S05]  /*1fd30*/  BRA `(.L_x_12337) ;  /* 0x0000000000687947 */ /* 0x000fea0003800000 */
.L_x_12339:
        /* <DEDUP_REMOVED lines=15> */
.L_x_12338:
        /* <DEDUP_REMOVED lines=8> */
.L_x_12336:
[----:B------:R-:W-:Y:S01]  /*1feb0*/  PLOP3.LUT P0, PT, PT, PT, PT, 0x80, 0x0 ;  /* 0x000000000000781c */ /* 0x000fe20003f0f070 */
[----:B------:R-:W-:Y:S01]  /*1fec0*/  FMUL.FTZ R21, R21, 16777216 ;  /* 0x4b80000015157820 */ /* 0x000fe20000410000 */
[----:B------:R-:W-:-:S11]  /*1fed0*/  FMUL.FTZ R26, R26, 16777216 ;  /* 0x4b8000001a1a7820 */ /* 0x000fd60000410000 */
.L_x_12337:
[----:B------:R-:W-:Y:S05]  /*1fee0*/  BSYNC B0 ;  /* 0x0000000000007941 */ /* 0x000fea0003800000 */
.L_x_12335:
        /* <DEDUP_REMOVED lines=33> */
.L_x_12348:
        /* <DEDUP_REMOVED lines=28> */
.L_x_12347:
        /* <DEDUP_REMOVED lines=20> */
.L_x_12352:
[----:B------:R-:W-:Y:S05]  /*20400*/  BSYNC B5 ;  /* 0x0000000000057941 */ /* 0x000fea0003800000 */
.L_x_12351:
        /* <DEDUP_REMOVED lines=18> */
.L_x_12354:
[----:B------:R-:W-:Y:S02]  /*20530*/  ISETP.GE.AND P0, PT, R26, RZ, PT ;  /* 0x000000ff1a00720c */ /* 0x000fe40003f06270 */
[----:B------:R-:W-:-:S11]  /*20540*/  MOV R3, 0x3fd774eb ;  /* 0x3fd774eb00037802 */ /* 0x000fd60000000f00 */
[----:B------:R-:W-:-:S04]  /*20550*/  @P0 FFMA.FTZ R0, R3, 0.93318945169448852539, -R0 ;  /* 0x3f6ee58103000823 */ /* 0x000fc80000010800 */
[----:B------:R-:W-:-:S07]  /*20560*/  @!P0 FFMA.FTZ R0, R3, 0.93318945169448852539, R0 ;  /* 0x3f6ee58103008823 */ /* 0x000fce0000010000 */
.L_x_12355:
[----:B------:R-:W-:Y:S05]  /*20570*/  BSYNC B0 ;  /* 0x0000000000007941 */ /* 0x000fea0003800000 */
.L_x_12353:
        /* <DEDUP_REMOVED lines=11> */
.L_x_12350:
        /* <DEDUP_REMOVED lines=17> */
.L_x_12357:
[----:B------:R-:W-:Y:S05]  /*20740*/  BSYNC B5 ;  /* 0x0000000000057941 */ /* 0x000fea0003800000 */
.L_x_12356:
        /* <DEDUP_REMOVED lines=18> */
.L_x_12359:
[----:B------:R-:W-:Y:S02]  /*20870*/  ISETP.GE.AND P0, PT, R26, RZ, PT ;  /* 0x000000ff1a00720c */ /* 0x000fe40003f06270 */
[----:B------:R-:W-:-:S11]  /*20880*/  MOV R3, 0x3fd774eb ;  /* 0x3fd774eb00037802 */ /* 0x000fd60000000f00 */
[----:B------:R-:W-:-:S04]  /*20890*/  @P0 FFMA.FTZ R0, R3, 0.93318945169448852539, -R0 ;  /* 0x3f6ee58103000823 */ /* 0x000fc80000010800 */
[----:B------:R-:W-:-:S07]  /*208a0*/  @!P0 FFMA.FTZ R0, R3, 0.93318945169448852539, R0 ;  /* 0x3f6ee58103008823 */ /* 0x000fce0000010000 */
.L_x_12360:
[----:B------:R-:W-:Y:S05]  /*208b0*/  BSYNC B0 ;  /* 0x0000000000007941 */ /* 0x000fea0003800000 */
.L_x_12358:
        /* <DEDUP_REMOVED lines=10> */
.L_x_12349:
[----:B------:R-:W-:Y:S05]  /*20960*/  BSYNC B4 ;  /* 0x0000000000047941 */ /* 0x000fea0003800000 */
.L_x_12346:
[----:B------:R-:W-:-:S04]  /*20970*/  SHF.R.U32.HI R3, RZ, 0x1f, R23 ;  /* 0x0000001fff037819 */ /* 0x000fc80000011617 */
[----:B------:R-:W-:-:S13]  /*20980*/  ISETP.NE.AND P0, PT, R3, RZ, PT ;  /* 0x000000ff0300720c */ /* 0x000fda0003f05270 */
[----:B-1----:R-:W-:Y:S01]  /*20990*/  @!P0 FADD.FTZ R20, -R20, -RZ ;  /* 0x800000ff14148221 */ /* 0x002fe20000010100 */
[----:B------:R-:W-:Y:S06]  /*209a0*/  BRA `(.L_x_12361) ;  /* 0x0000000c006c7947 */ /* 0x000fec0003800000 */
.L_x_12324:
[----:B------:R-:W-:Y:S01]  /*209b0*/  FADD.FTZ R0, -R22, 6.1232342629258392722e-17 ;  /* 0x248d313216007421 */ /* 0x000fe20000010100 */
[----:B------:R-:W-:-:S03]  /*209c0*/  FADD.FTZ R20, -R23, -RZ ;  /* 0x800000ff17147221 */ /* 0x000fc60000010100 */
[----:B------:R-:W-:Y:S01]  /*209d0*/  FADD.FTZ R0, R0, 1.5707963705062866211 ;  /* 0x3fc90fdb00007421 */ /* 0x000fe20000010000 */
[----:B------:R-:W-:Y:S06]  /*209e0*/  BRA `(.L_x_12361) ;  /* 0x0000000c005c7947 */ /* 0x000fec0003800000 */
.L_x_12323:
[----:B------:R-:W-:Y:S01]  /*209f0*/  MOV R0, RZ ;  /* 0x000000ff00007202 */ /* 0x000fe20000000f00 */
[----:B------:R-:W-:Y:S01]  /*20a00*/  FADD.FTZ R20, -R23, -RZ ;  /* 0x800000ff17147221 */ /* 0x000fe20000010100 */
[----:B------:R-:W-:Y:S06]  /*20a10*/  BRA `(.L_x_12361) ;  /* 0x0000000c00507947 */ /* 0x000fec0003800000 */
.L_x_12322:
        /* <DEDUP_REMOVED lines=24> */
.L_x_12366:
[----:B------:R-:W-:Y:S05]  /*20ba0*/  BSYNC B5 ;  /* 0x0000000000057941 */ /* 0x000fea0003800000 */
.L_x_12365:
        /* <DEDUP_REMOVED lines=18> */
.L_x_12368:
[----:B------:R-:W-:Y:S02]  /*20cd0*/  ISETP.GE.AND P0, PT, R22, RZ, PT ;  /* 0x000000ff1600720c */ /* 0x000fe40003f06270 */
[----:B------:R-:W-:-:S11]  /*20ce0*/  MOV R3, 0x3fd774eb ;  /* 0x3fd774eb00037802 */ /* 0x000fd60000000f00 */
[----:B------:R-:W-:-:S04]  /*20cf0*/  @P0 FFMA.FTZ R0, R3, 0.93318945169448852539, -R0 ;  /* 0x3f6ee58103000823 */ /* 0x000fc80000010800 */
[----:B------:R-:W-:-:S07]  /*20d00*/  @!P0 FFMA.FTZ R0, R3, 0.93318945169448852539, R0 ;  /* 0x3f6ee58103008823 */ /* 0x000fce0000010000 */
.L_x_12369:
[----:B------:R-:W-:Y:S05]  /*20d10*/  BSYNC B0 ;  /* 0x0000000000007941 */ /* 0x000fea0003800000 */
.L_x_12367:
        /* <DEDUP_REMOVED lines=13> */
.L_x_12364:
        /* <DEDUP_REMOVED lines=12> */
.L_x_12372:
[----:B------:R-:W-:Y:S05]  /*20eb0*/  BSYNC B5 ;  /* 0x0000000000057941 */ /* 0x000fea0003800000 */
.L_x_12371:
        /* <DEDUP_REMOVED lines=18> */
.L_x_12374:
[----:B------:R-:W-:Y:S02]  /*20fe0*/  ISETP.GE.AND P0, PT, R22, RZ, PT ;  /* 0x000000ff1600720c */ /* 0x000fe40003f06270 */
[----:B------:R-:W-:-:S11]  /*20ff0*/  MOV R3, 0x3fd774eb ;  /* 0x3fd774eb00037802 */ /* 0x000fd60000000f00 */
[----:B------:R-:W-:-:S04]  /*21000*/  @P0 FFMA.FTZ R0, R3, 0.93318945169448852539, -R0 ;  /* 0x3f6ee58103000823 */ /* 0x000fc80000010800 */
[----:B------:R-:W-:-:S07]  /*21010*/  @!P0 FFMA.FTZ R0, R3, 0.93318945169448852539, R0 ;  /* 0x3f6ee58103008823 */ /* 0x000fce0000010000 */
.L_x_12375:
[----:B------:R-:W-:Y:S05]  /*21020*/  BSYNC B0 ;  /* 0x0000000000007941 */ /* 0x000fea0003800000 */
.L_x_12373:
        /* <DEDUP_REMOVED lines=27> */
.L_x_12363:
        /* <DEDUP_REMOVED lines=33> */
.L_x_12377:
[----:B------:R-:W-:Y:S05]  /*213f0*/  BSYNC B5 ;  /* 0x0000000000057941 */ /* 0x000fea0003800000 */
.L_x_12376:
        /* <DEDUP_REMOVED lines=18> */
.L_x_12379:
[----:B------:R-:W-:Y:S02]  /*21520*/  ISETP.GE.AND P0, PT, R22, RZ, PT ;  /* 0x000000ff1600720c */ /* 0x000fe40003f06270 */
[----:B------:R-:W-:-:S11]  /*21530*/  MOV R3, 0x3fd774eb ;  /* 0x3fd774eb00037802 */ /* 0x000fd60000000f00 */
[----:B------:R-:W-:-:S04]  /*21540*/  @P0 FFMA.FTZ R0, R3, 0.93318945169448852539, -R0 ;  /* 0x3f6ee58103000823 */ /* 0x000fc80000010800 */
[----:B------:R-:W-:-:S07]  /*21550*/  @!P0 FFMA.FTZ R0, R3, 0.93318945169448852539, R0 ;  /* 0x3f6ee58103008823 */ /* 0x000fce0000010000 */
.L_x_12380:
[----:B------:R-:W-:Y:S05]  /*21560*/  BSYNC B0 ;  /* 0x0000000000007941 */ /* 0x000fea0003800000 */
.L_x_12378:
        /* <DEDUP_REMOVED lines=10> */
.L_x_12370:
[----:B------:R-:W-:Y:S05]  /*21610*/  BSYNC B4 ;  /* 0x0000000000047941 */ /* 0x000fea0003800000 */
.L_x_12362:
[----:B------:R-:W-:Y:S01]  /*21620*/  ISETP.NE.AND P0, PT, R21, RZ, PT ;  /* 0x000000ff1500720c */ /* 0x000fe20003f05270 */
[----:B------:R-:W-:Y:S01]  /*21630*/  FADD.FTZ R20, R32, 0.69314718246459960938 ;  /* 0x3f31721820147421 */ /* 0x000fe20000010000 */
[----:B------:R-:W-:-:S11]  /*21640*/  FADD.FTZ R0, |R0|, -RZ ;  /* 0x800000ff00007221 */ /* 0x000fd60000010200 */
[----:B------:R-:W-:Y:S01]  /*21650*/  @!P0 FADD.FTZ R20, -R20, -RZ ;  /* 0x800000ff14148221 */ /* 0x000fe20000010100 */
[----:B------:R-:W-:Y:S06]  /*21660*/  BRA `(.L_x_12361) ;  /* 0x00000000003c7947 */ /* 0x000fec0003800000 */
.L_x_12321:
        /* <DEDUP_REMOVED lines=15> */
.L_x_12361:
[----:B------:R-:W-:Y:S05]  /*21760*/  BSYNC B2 ;  /* 0x0000000000027941 */ /* 0x000fea0003800000 */
.L_x_12320:
        /* <DEDUP_REMOVED lines=9> */
.L_x_12381:
[----:B------:R-:W-:Y:S02]  /*21800*/  FSETP.GTU.FTZ.AND P0, PT, R3, +INF , PT ;  /* 0x7f8000000300780b */ /* 0x000fe40003f1c000 */
[----:B--2-4-:R-:W-:-:S11]  /*21810*/  MOV R21, R0 ;  /* 0x0000000000157202 */ /* 0x014fd60000000f00 */
[----:B------:R-:W-:-:S07]  /*21820*/  @!P0 MOV R20, R3 ;  /* 0x0000000300148202 */ /* 0x000fce0000000f00 */
.L_x_12319:
[----:B------:R-:W-:Y:S05]  /*21830*/  BSYNC B3 ;  /* 0x0000000000037941 */ /* 0x000fea0003800000 */
.L_x_12318:
        /* <DEDUP_REMOVED lines=114> */
.L_x_12392:
        /* <DEDUP_REMOVED lines=10> */
.L_x_12394:
[----:B------:R-:W-:-:S04]  /*22000*/  FADD.FTZ R4, -R0, R5 ;  /* 0x0000000500047221 */ /* 0x000fc80000010100 */
[----:B------:R-:W-:-:S07]  /*22010*/  FMUL.FTZ R4, R4, 0.5 ;  /* 0x3f00000004047820 */ /* 0x000fce0000410000 */
.L_x_12395:
[----:B------:R-:W-:Y:S05]  /*22020*/  BSYNC B1 ;  /* 0x0000000000017941 */ /* 0x000fea0003800000 */
.L_x_12393:
        /* <DEDUP_REMOVED lines=11> */
.L_x_12397:
[----:B------:R-:W-:-:S04]  /*220e0*/  FADD.FTZ R7, R6, -R7 ;  /* 0x8000000706077221 */ /* 0x000fc80000010000 */
[----:B------:R-:W-:-:S07]  /*220f0*/  FMUL.FTZ R7, R7, 0.5 ;  /* 0x3f00000007077820 */ /* 0x000fce0000410000 */
.L_x_12398:
[----:B------:R-:W-:Y:S05]  /*22100*/  BSYNC B1 ;  /* 0x0000000000017941 */ /* 0x000fea0003800000 */
.L_x_12396:
        /* <DEDUP_REMOVED lines=35> */
.L_x_12391:
[----:B------:R0:W1:Y:S02]  /*22340*/  MUFU.SQRT R22, R33 ;  /* 0x0000002100167308 */ /* 0x0000640000002000 */
.L_x_12390:
[----:B------:R-:W-:Y:S05]  /*22350*/  BSYNC B0 ;  /* 0x0000000000007941 */ /* 0x000fea0003800000 */
.L_x_12389:
        /* <DEDUP_REMOVED lines=24> */
.L_x_12405:
[----:B------:R-:W-:-:S04]  /*224e0*/  FADD.FTZ R0, -R0, R5 ;  /* 0x0000000500007221 */ /* 0x000fc80000010100 */
[----:B------:R-:W-:-:S07]  /*224f0*/  FMUL.FTZ R0, R0, 0.5 ;  /* 0x3f00000000007820 */ /* 0x000fce0000410000 */
.L_x_12406:
[----:B------:R-:W-:Y:S05]  /*22500*/  BSYNC B1 ;  /* 0x0000000000017941 */ /* 0x000fea0003800000 */
.L_x_12404:
        /* <DEDUP_REMOVED lines=10> */
.L_x_12408:
[----:B------:R-:W-:-:S04]  /*225b0*/  FADD.FTZ R3, -R3, R6 ;  /* 0x0000000603037221 */ /* 0x000fc80000010100 */
[----:B------:R-:W-:-:S07]  /*225c0*/  FMUL.FTZ R3, R3, 0.5 ;  /* 0x3f00000003037820 */ /* 0x000fce0000410000 */
.L_x_12409:
[----:B------:R-:W-:Y:S05]  /*225d0*/  BSYNC B1 ;  /* 0x0000000000017941 */ /* 0x000fea0003800000 */
.L_x_12407:
[----:B------:R-:W-:Y:S01]  /*225e0*/  FADD.FTZ R0, R3, R0 ;  /* 0x0000000003007221 */ /* 0x000fe20000010000 */
[----:B------:R-:W-:Y:S01]  /*225f0*/  FADD.FTZ R27, R26, R27 ;  /* 0x0000001b1a1b7221 */ /* 0x000fe20000010000 */
[----:B------:R-:W-:-:S03]  /*22600*/  PLOP3.LUT P0, PT, PT, PT, PT, 0x80, 0x0 ;  /* 0x000000000000781c */ /* 0x000fc60003f0f070 */
[----:B------:R-:W-:-:S06]  /*22610*/  FMUL.FTZ R27, R27, R0 ;  /* 0x000000001b1b7220 */ /* 0x000fcc0000410000 */
[----:B------:R-:W4:Y:S01]  /*22620*/  MUFU.SQRT R27, R27 ;  /* 0x0000001b001b7308 */ /* 0x000f220000002000 */
[----:B------:R-:W-:Y:S05]  /*22630*/  BRA `(.L_x_12401) ;  /* 0x0000000000687947 */ /* 0x000fea0003800000 */
.L_x_12403:
        /* <DEDUP_REMOVED lines=15> */
.L_x_12402:
        /* <DEDUP_REMOVED lines=8> */
.L_x_12400:
[----:B------:R-:W-:Y:S01]  /*227b0*/  PLOP3.LUT P0, PT, PT, PT, PT, 0x80, 0x0 ;  /* 0x000000000000781c */ /* 0x000fe20003f0f070 */
[----:B------:R-:W-:Y:S01]  /*227c0*/  FMUL.FTZ R27, R27, 16777216 ;  /* 0x4b8000001b1b7820 */ /* 0x000fe20000410000 */
[----:B------:R-:W-:-:S11]  /*227d0*/  FMUL.FTZ R26, R26, 16777216 ;  /* 0x4b8000001a1a7820 */ /* 0x000fd60000410000 */
.L_x_12401:
[----:B------:R-:W-:Y:S05]  /*227e0*/  BSYNC B0 ;  /* 0x0000000000007941 */ /* 0x000fea0003800000 */
.L_x_12399:
        /* <DEDUP_REMOVED lines=33> */
.L_x_12412:
        /* <DEDUP_REMOVED lines=28> */
.L_x_12411:
        /* <DEDUP_REMOVED lines=20> */
.L_x_12416:
[----:B------:R-:W-:Y:S05]  /*22d00*/  BSYNC B5 ;  /* 0x0000000000057941 */ /* 0x000fea0003800000 */
.L_x_12415:
        /* <DEDUP_REMOVED lines=18> */
.L_x_12418:
[----:B------:R-:W-:Y:S02]  /*22e30*/  ISETP.GE.AND P0, PT, R26, RZ, PT ;  /* 0x000000ff1a00720c */ /* 0x000fe40003f06270 */
[----:B------:R-:W-:-:S11]  /*22e40*/  MOV R3, 0x3fd774eb ;  /* 0x3fd774eb00037802 */ /* 0x000fd60000000f00 */
[----:B------:R-:W-:-:S04]  /*22e50*/  @P0 FFMA.FTZ R0, R3, 0.93318945169448852539, -R0 ;  /* 0x3f6ee58103000823 */ /* 0x000fc80000010800 */
[----:B------:R-:W-:-:S07]  /*22e60*/  @!P0 FFMA.FTZ R0, R3, 0.93318945169448852539, R0 ;  /* 0x3f6ee58103008823 */ /* 0x000fce0000010000 */
.L_x_12419:
[----:B------:R-:W-:Y:S05]  /*22e70*/  BSYNC B0 ;  /* 0x0000000000007941 */ /* 0x000fea0003800000 */
.L_x_12417:
        /* <DEDUP_REMOVED lines=11> */
.L_x_12414:
        /* <DEDUP_REMOVED lines=17> */
.L_x_12421:
[----:B------:R-:W-:Y:S05]  /*23040*/  BSYNC B5 ;  /* 0x0000000000057941 */ /* 0x000fea0003800000 */
.L_x_12420:
        /* <DEDUP_REMOVED lines=18> */
.L_x_12423:
[----:B------:R-:W-:Y:S02]  /*23170*/  ISETP.GE.AND P0, PT, R26, RZ, PT ;  /* 0x000000ff1a00720c */ /* 0x000fe40003f06270 */
[----:B------:R-:W-:-:S11]  /*23180*/  MOV R3, 0x3fd774eb ;  /* 0x3fd774eb00037802 */ /* 0x000fd60000000f00 */
[----:B------:R-:W-:-:S04]  /*23190*/  @P0 FFMA.FTZ R0, R3, 0.93318945169448852539, -R0 ;  /* 0x3f6ee58103000823 */ /* 0x000fc80000010800 */
[----:B------:R-:W-:-:S07]  /*231a0*/  @!P0 FFMA.FTZ R0, R3, 0.93318945169448852539, R0 ;  /* 0x3f6ee58103008823 */ /* 0x000fce0000010000 */
.L_x_12424:
[----:B------:R-:W-:Y:S05]  /*231b0*/  BSYNC B0 ;  /* 0x0000000000007941 */ /* 0x000fea0003800000 */
.L_x_12422:
        /* <DEDUP_REMOVED lines=10> */
.L_x_12413:
[----:B------:R-:W-:Y:S05]  /*23260*/  BSYNC B4 ;  /* 0x0000000000047941 */ /* 0x000fea0003800000 */
.L_x_12410:
[----:B------:R-:W-:-:S13]  /*23270*/  ISETP.NE.AND P0, PT, R23, RZ, PT ;  /* 0x000000ff1700720c */ /* 0x000fda0003f05270 */
[----:B-1----:R-:W-:Y:S01]  /*23280*/  @!P0 FADD.FTZ R22, -R22, -RZ ;  /* 0x800000ff16168221 */ /* 0x002fe20000010100 */
[----:B------:R-:W-:Y:S06]  /*23290*/  BRA `(.L_x_12425) ;  /* 0x0000000c006c7947 */ /* 0x000fec0003800000 */
.L_x_12388:
[----:B------:R-:W-:Y:S01]  /*232a0*/  FADD.FTZ R0, -R24, 6.1232342629258392722e-17 ;  /* 0x248d313218007421 */ /* 0x000fe20000010100 */
[----:B------:R-:W-:-:S03]  /*232b0*/  FADD.FTZ R22, -R25, -RZ ;  /* 0x800000ff19167221 */ /* 0x000fc60000010100 */
[----:B------:R-:W-:Y:S01]  /*232c0*/  FADD.FTZ R0, R0, 1.5707963705062866211 ;  /* 0x3fc90fdb00007421 */ /* 0x000fe20000010000 */
[----:B------:R-:W-:Y:S06]  /*232d0*/  BRA `(.L_x_12425) ;  /* 0x0000000c005c7947 */ /* 0x000fec0003800000 */
.L_x_12387:
[----:B------:R-:W-:Y:S01]  /*232e0*/  MOV R0, RZ ;  /* 0x000000ff00007202 */ /* 0x000fe20000000f00 */
[----:B------:R-:W-:Y:S01]  /*232f0*/  FADD.FTZ R22, -R25, -RZ ;  /* 0x800000ff19167221 */ /* 0x000fe20000010100 */
[----:B------:R-:W-:Y:S06]  /*23300*/  BRA `(.L_x_12425) ;  /* 0x0000000c00507947 */ /* 0x000fec0003800000 */
.L_x_12386:
        /* <DEDUP_REMOVED lines=24> */
.L_x_12430:
[----:B------:R-:W-:Y:S05]  /*23490*/  BSYNC B5 ;  /* 0x0000000000057941 */ /* 0x000fea0003800000 */
.L_x_12429:
        /* <DEDUP_REMOVED lines=18> */
.L_x_12432:
[----:B------:R-:W-:Y:S02]  /*235c0*/  ISETP.GE.AND P0, PT, R24, RZ, PT ;  /* 0x000000ff1800720c */ /* 0x000fe40003f06270 */
[----:B------:R-:W-:-:S11]  /*235d0*/  MOV R3, 0x3fd774eb ;  /* 0x3fd774eb00037802 */ /* 0x000fd60000000f00 */
[----:B------:R-:W-:-:S04]  /*235e0*/  @P0 FFMA.FTZ R0, R3, 0.93318945169448852539, -R0 ;  /* 0x3f6ee58103000823 */ /* 0x000fc80000010800 */
[----:B------:R-:W-:-:S07]  /*235f0*/  @!P0 FFMA.FTZ R0, R3, 0.93318945169448852539, R0 ;  /* 0x3f6ee58103008823 */ /* 0x000fce0000010000 */
.L_x_12433:
[----:B------:R-:W-:Y:S05]  /*23600*/  BSYNC B0 ;  /* 0x0000000000007941 */ /* 0x000fea0003800000 */
.L_x_12431:
        /* <DEDUP_REMOVED lines=13> */
.L_x_12428:
        /* <DEDUP_REMOVED lines=12> */
.L_x_12436:
[----:B------:R-:W-:Y:S05]  /*237a0*/  BSYNC B5 ;  /* 0x0000000000057941 */ /* 0x000fea0003800000 */
.L_x_12435:
        /* <DEDUP_REMOVED lines=18> */
.L_x_12438:
[----:B------:R-:W-:Y:S02]  /*238d0*/  ISETP.GE.AND P0, PT, R24, RZ, PT ;  /* 0x000000ff1800720c */ /* 0x000fe40003f06270 */
[----:B------:R-:W-:-:S11]  /*238e0*/  MOV R3, 0x3fd774eb ;  /* 0x3fd774eb00037802 */ /* 0x000fd60000000f00 */
[----:B------:R-:W-:-:S04]  /*238f0*/  @P0 FFMA.FTZ R0, R3, 0.93318945169448852539, -R0 ;  /* 0x3f6ee58103000823 */ /* 0x000fc80000010800 */
[----:B------:R-:W-:-:S07]  /*23900*/  @!P0 FFMA.FTZ R0, R3, 0.93318945169448852539, R0 ;  /* 0x3f6ee58103008823 */ /* 0x000fce0000010000 */
.L_x_12439:
[----:B------:R-:W-:Y:S05]  /*23910*/  BSYNC B0 ;  /* 0x0000000000007941 */ /* 0x000fea0003800000 */
.L_x_12437:
        /* <DEDUP_REMOVED lines=27> */
.L_x_12427:
        /* <DEDUP_REMOVED lines=33> */
.L_x_12441:
[----:B------:R-:W-:Y:S05]  /*23ce0*/  BSYNC B5 ;  /* 0x0000000000057941 */ /* 0x000fea0003800000 */
.L_x_12440:
        /* <DEDUP_REMOVED lines=18> */
.L_x_12443:
[----:B------:R-:W-:Y:S02]  /*23e10*/  ISETP.GE.AND P0, PT, R24, RZ, PT ;  /* 0x000000ff1800720c */ /* 0x000fe40003f06270 */
[----:B------:R-:W-:-:S11]  /*23e20*/  MOV R3, 0x3fd774eb ;  /* 0x3fd774eb00037802 */ /* 0x000fd60000000f00 */
[----:B------:R-:W-:-:S04]  /*23e30*/  @P0 FFMA.FTZ R0, R3, 0.93318945169448852539, -R0 ;  /* 0x3f6ee58103000823 */ /* 0x000fc80000010800 */
[----:B------:R-:W-:-:S07]  /*23e40*/  @!P0 FFMA.FTZ R0, R3, 0.93318945169448852539, R0 ;  /* 0x3f6ee58103008823 */ /* 0x000fce0000010000 */
.L_x_12444:
[----:B------:R-:W-:Y:S05]  /*23e50*/  BSYNC B0 ;  /* 0x0000000000007941 */ /* 0x000fea0003800000 */
.L_x_12442:
        /* <DEDUP_REMOVED lines=10> */
.L_x_12434:
[----:B------:R-:W-:Y:S05]  /*23f00*/  BSYNC B4 ;  /* 0x0000000000047941 */ /* 0x000fea0003800000 */
.L_x_12426:
[----:B------:R-:W-:Y:S01]  /*23f10*/  ISETP.NE.AND P0, PT, R23, RZ, PT ;  /* 0x000000ff1700720c */ /* 0x000fe20003f05270 */
[----:B------:R-:W-:Y:S01]  /*23f20*/  FADD.FTZ R22, R32, 0.69314718246459960938 ;  /* 0x3f31721820167421 */ /* 0x000fe20000010000 */
[----:B------:R-:W-:-:S11]  /*23f30*/  FADD.FTZ R0, |R0|, -RZ ;  /* 0x800000ff00007221 */ /* 0x000fd60000010200 */
[----:B------:R-:W-:Y:S01]  /*23f40*/  @!P0 FADD.FTZ R22, -R22, -RZ ;  /* 0x800000ff16168221 */ /* 0x000fe20000010100 */
[----:B------:R-:W-:Y:S06]  /*23f50*/  BRA `(.L_x_12425) ;  /* 0x00000000003c7947 */ /* 0x000fec0003800000 */
.L_x_12385:
        /* <DEDUP_REMOVED lines=15> */
.L_x_12425:
[----:B------:R-:W-:Y:S05]  /*24050*/  BSYNC B2 ;  /* 0x0000000000027941 */ /* 0x000fea0003800000 */
.L_x_12384:
        /* <DEDUP_REMOVED lines=9> */
.L_x_12445:
[----:B------:R-:W-:Y:S02]  /*240f0*/  FSETP.GTU.FTZ.AND P0, PT, R3, +INF , PT ;  /* 0x7f8000000300780b */ /* 0x000fe40003f1c000 */
[----:B------:R-:W-:-:S11]  /*24100*/  MOV R23, R0 ;  /* 0x0000000000177202 */ /* 0x000fd60000000f00 */
[----:B------:R-:W-:-:S07]  /*24110*/  @!P0 MOV R22, R3 ;  /* 0x0000000300168202 */ /* 0x000fce0000000f00 */
.L_x_12383:
[----:B------:R-:W-:Y:S05]  /*24120*/  BSYNC B3 ;  /* 0x0000000000037941 */ /* 0x000fea0003800000 */
.L_x_12382:
        /* <DEDUP_REMOVED lines=115> */
.L_x_12456:
        /* <DEDUP_REMOVED lines=10> */
.L_x_12458:
[----:B------:R-:W-:-:S04]  /*24900*/  FADD.FTZ R4, -R0, R5 ;  /* 0x0000000500047221 */ /* 0x000fc80000010100 */
[----:B------:R-:W-:-:S07]  /*24910*/  FMUL.FTZ R4, R4, 0.5 ;  /* 0x3f00000004047820 */ /* 0x000fce0000410000 */
.L_x_12459:
[----:B------:R-:W-:Y:S05]  /*24920*/  BSYNC B1 ;  /* 0x0000000000017941 */ /* 0x000fea0003800000 */
.L_x_12457:
        /* <DEDUP_REMOVED lines=11> */
.L_x_12461:
[----:B------:R-:W-:-:S04]  /*249e0*/  FADD.FTZ R7, R6, -R7 ;  /* 0x8000000706077221 */ /* 0x000fc80000010000 */
[----:B------:R-:W-:-:S07]  /*249f0*/  FMUL.FTZ R7, R7, 0.5 ;  /* 0x3f00000007077820 */ /* 0x000fce0000410000 */
.L_x_12462:
[----:B------:R-:W-:Y:S05]  /*24a00*/  BSYNC B1 ;  /* 0x0000000000017941 */ /* 0x000fea0003800000 */
.L_x_12460:
        /* <DEDUP_REMOVED lines=35> */
.L_x_12455:
[----:B------:R0:W1:Y:S02]  /*24c40*/  MUFU.SQRT R24, R33 ;  /* 0x0000002100187308 */ /* 0x0000640000002000 */
.L_x_12454:
[----:B------:R-:W-:Y:S05]  /*24c50*/  BSYNC B0 ;  /* 0x0000000000007941 */ /* 0x000fea0003800000 */
.L_x_12453:
        /* <DEDUP_REMOVED lines=24> */
.L_x_12469:
[----:B------:R-:W-:-:S04]  /*24de0*/  FADD.FTZ R0, -R0, R5 ;  /* 0x0000000500007221 */ /* 0x000fc80000010100 */
[----:B------:R-:W-:-:S07]  /*24df0*/  FMUL.FTZ R0, R0, 0.5 ;  /* 0x3f00000000007820 */ /* 0x000fce0000410000 */
.L_x_12470:
[----:B------:R-:W-:Y:S05]  /*24e00*/  BSYNC B1 ;  /* 0x0000000000017941 */ /* 0x000fea0003800000 */
.L_x_12468:
        /* <DEDUP_REMOVED lines=10> */
.L_x_12472:
[----:B------:R-:W-:-:S04]  /*24eb0*/  FADD.FTZ R3, -R3, R6 ;  /* 0x0000000603037221 */ /* 0x000fc80000010100 */
[----:B------:R-:W-:-:S07]  /*24ec0*/  FMUL.FTZ R3, R3, 0.5 ;  /* 0x3f00000003037820 */ /* 0x000fce0000410000 */
.L_x_12473:
[----:B------:R-:W-:Y:S05]  /*24ed0*/  BSYNC B1 ;  /* 0x0000000000017941 */ /* 0x000fea0003800000 */
.L_x_12471:
[----:B------:R-:W-:Y:S01]  /*24ee0*/  FADD.FTZ R0, R3, R0 ;  /* 0x0000000003007221 */ /* 0x000fe20000010000 */
[----:B------:R-:W-:Y:S01]  /*24ef0*/  FADD.FTZ R27, R32, R27 ;  /* 0x0000001b201b7221 */ /* 0x000fe20000010000 */
[----:B------:R-:W-:-:S03]  /*24f00*/  PLOP3.LUT P0, PT, PT, PT, PT, 0x80, 0x0 ;  /* 0x000000000000781c */ /* 0x000fc60003f0f070 */
[----:B------:R-:W-:-:S06]  /*24f10*/  FMUL.FTZ R27, R27, R0 ;  /* 0x000000001b1b7220 */ /* 0x000fcc0000410000 */
[----:B------:R-:W4:Y:S01]  /*24f20*/  MUFU.SQRT R27, R27 ;  /* 0x0000001b001b7308 */ /* 0x000f220000002000 */
[----:B------:R-:W-:Y:S05]  /*24f30*/  BRA `(.L_x_12465) ;  /* 0x0000000000687947 */ /* 0x000fea0003800000 */
.L_x_12467:
        /* <DEDUP_REMOVED lines=15> */
.L_x_12466:
        /* <DEDUP_REMOVED lines=8> */
.L_x_12464:
[----:B------:R-:W-:Y:S01]  /*250b0*/  PLOP3.LUT P0, PT, PT, PT, PT, 0x80, 0x0 ;  /* 0x000000000000781c */ /* 0x000fe20003f0f070 */
[----:B------:R-:W-:Y:S01]  /*250c0*/  FMUL.FTZ R27, R27, 16777216 ;  /* 0x4b8000001b1b7820 */ /* 0x000fe20000410000 */
[----:B------:R-:W-:-:S11]  /*250d0*/  FMUL.FTZ R32, R32, 16777216 ;  /* 0x4b80000020207820 */ /* 0x000fd60000410000 */
.L_x_12465:
[----:B------:R-:W-:Y:S05]  /*250e0*/  BSYNC B0 ;  /* 0x0000000000007941 */ /* 0x000fea0003800000 */
.L_x_12463:
        /* <DEDUP_REMOVED lines=33> */
.L_x_12476:
        /* <DEDUP_REMOVED lines=28> */
.L_x_12475:
        /* <DEDUP_REMOVED lines=20> */
.L_x_12480:
[----:B------:R-:W-:Y:S05]  /*25600*/  BSYNC B5 ;  /* 0x0000000000057941 */ /* 0x000fea0003800000 */
.L_x_12479:
        /* <DEDUP_REMOVED lines=18> */
.L_x_12482:
[----:B------:R-:W-:Y:S02]  /*25730*/  ISETP.GE.AND P0, PT, R32, RZ, PT ;  /* 0x000000ff2000720c */ /* 0x000fe40003f06270 */
[----:B------:R-:W-:-:S11]  /*25740*/  MOV R3, 0x3fd774eb ;  /* 0x3fd774eb00037802 */ /* 0x000fd60000000f00 */
[----:B------:R-:W-:-:S04]  /*25750*/  @P0 FFMA.FTZ R0, R3, 0.93318945169448852539, -R0 ;  /* 0x3f6ee58103000823 */ /* 0x000fc80000010800 */
[----:B------:R-:W-:-:S07]  /*25760*/  @!P0 FFMA.FTZ R0, R3, 0.93318945169448852539, R0 ;  /* 0x3f6ee58103008823 */ /* 0x000fce0000010000 */
.L_x_12483:
[----:B------:R-:W-:Y:S05]  /*25770*/  BSYNC B0 ;  /* 0x0000000000007941 */ /* 0x000fea0003800000 */
.L_x_12481:
        /* <DEDUP_REMOVED lines=11> */
.L_x_12478:
        /* <DEDUP_REMOVED lines=17> */
.L_x_12485:
[----:B------:R-:W-:Y:S05]  /*25940*/  BSYNC B5 ;  /* 0x0000000000057941 */ /* 0x000fea0003800000 */
.L_x_12484:
        /* <DEDUP_REMOVED lines=18> */
.L_x_12487:
[----:B------:R-:W-:Y:S02]  /*25a70*/  ISETP.GE.AND P0, PT, R32, RZ, PT ;  /* 0x000000ff2000720c */ /* 0x000fe40003f06270 */
[----:B------:R-:W-:-:S11]  /*25a80*/  MOV R3, 0x3fd774eb ;  /* 0x3fd774eb00037802 */ /* 0x000fd60000000f00 */
[----:B------:R-:W-:-:S04]  /*25a90*/  @P0 FFMA.FTZ R0, R3, 0.93318945169448852539, -R0 ;  /* 0x3f6ee58103000823 */ /* 0x000fc80000010800 */
[----:B------:R-:W-:-:S07]  /*25aa0*/  @!P0 FFMA.FTZ R0, R3, 0.93318945169448852539, R0 ;  /* 0x3f6ee58103008823 */ /* 0x000fce0000010000 */
.L_x_12488:
[----:B------:R-:W-:Y:S05]  /*25ab0*/  BSYNC B0 ;  /* 0x0000000000007941 */ /* 0x000fea0003800000 */
.L_x_12486:
        /* <DEDUP_REMOVED lines=10> */
.L_x_12477:
[----:B------:R-:W-:Y:S05]  /*25b60*/  BSYNC B4 ;  /* 0x0000000000047941 */ /* 0x000fea0003800000 */
.L_x_12474:
[----:B------:R-:W-:-:S13]  /*25b70*/  ISETP.NE.AND P0, PT, R26, RZ, PT ;  /* 0x000000ff1a00720c */ /* 0x000fda0003f05270 */
[----:B-1----:R-:W-:-:S05]  /*25b80*/  @!P0 FADD.FTZ R24, -R24, -RZ ;  /* 0x800000ff18188221 */ /* 0x002fca0000010100 */
[----:B------:R-:W-:Y:S01]  /*25b90*/  MOV R26, R24 ;  /* 0x00000018001a7202 */ /* 0x000fe20000000f00 */
[----:B------:R-:W-:Y:S06]  /*25ba0*/  BRA `(.L_x_12489) ;  /* 0x0000000c006c7947 */ /* 0x000fec0003800000 */
.L_x_12452:
[----:B------:R-:W-:Y:S01]  /*25bb0*/  FADD.FTZ R0, -R8, 6.1232342629258392722e-17 ;  /* 0x248d313208007421 */ /* 0x000fe20000010100 */
[----:B------:R-:W-:-:S03]  /*25bc0*/  FADD.FTZ R26, -R9, -RZ ;  /* 0x800000ff091a7221 */ /* 0x000fc60000010100 */
[----:B------:R-:W-:Y:S01]  /*25bd0*/  FADD.FTZ R0, R0, 1.5707963705062866211 ;  /* 0x3fc90fdb00007421 */ /* 0x000fe20000010000 */
[----:B------:R-:W-:Y:S06]  /*25be0*/  BRA `(.L_x_12489) ;  /* 0x0000000c005c7947 */ /* 0x000fec0003800000 */
.L_x_12451:
[----:B------:R-:W-:Y:S01]  /*25bf0*/  HFMA2.MMA R0, -RZ, RZ, 0, 0 ;  /* 0x00000000ff007435 */ /* 0x000fe200000001ff */
[----:B------:R-:W-:Y:S01]  /*25c00*/  FADD.FTZ R26, -R9, -RZ ;  /* 0x800000ff091a7221 */ /* 0x000fe20000010100 */
[----:B------:R-:W-:Y:S09]  /*25c10*/  BRA `(.L_x_12489) ;  /* 0x0000000c00507947 */ /* 0x000ff20003800000 */
.L_x_12450:
        /* <DEDUP_REMOVED lines=24> */
.L_x_12494:
[----:B------:R-:W-:Y:S05]  /*25da0*/  BSYNC B5 ;  /* 0x0000000000057941 */ /* 0x000fea0003800000 */
.L_x_12493:
        /* <DEDUP_REMOVED lines=18> */
.L_x_12496:
[----:B------:R-:W-:Y:S02]  /*25ed0*/  ISETP.GE.AND P0, PT, R8, RZ, PT ;  /* 0x000000ff0800720c */ /* 0x000fe40003f06270 */
[----:B------:R-:W-:-:S11]  /*25ee0*/  MOV R3, 0x3fd774eb ;  /* 0x3fd774eb00037802 */ /* 0x000fd60000000f00 */
[----:B------:R-:W-:-:S04]  /*25ef0*/  @P0 FFMA.FTZ R0, R3, 0.93318945169448852539, -R0 ;  /* 0x3f6ee58103000823 */ /* 0x000fc80000010800 */
[----:B------:R-:W-:-:S07]  /*25f00*/  @!P0 FFMA.FTZ R0, R3, 0.93318945169448852539, R0 ;  /* 0x3f6ee58103008823 */ /* 0x000fce0000010000 */
.L_x_12497:
[----:B------:R-:W-:Y:S05]  /*25f10*/  BSYNC B0 ;  /* 0x0000000000007941 */ /* 0x000fea0003800000 */
.L_x_12495:
        /* <DEDUP_REMOVED lines=13> */
.L_x_12492:
        /* <DEDUP_REMOVED lines=12> */
.L_x_12500:
[----:B------:R-:W-:Y:S05]  /*260b0*/  BSYNC B5 ;  /* 0x0000000000057941 */ /* 0x000fea0003800000 */
.L_x_12499:
        /* <DEDUP_REMOVED lines=18> */
.L_x_12502:
[----:B------:R-:W-:Y:S02]  /*261e0*/  ISETP.GE.AND P0, PT, R8, RZ, PT ;  /* 0x000000ff0800720c */ /* 0x000fe40003f06270 */
[----:B------:R-:W-:-:S11]  /*261f0*/  MOV R3, 0x3fd774eb ;  /* 0x3fd774eb00037802 */ /* 0x000fd60000000f00 */
[----:B------:R-:W-:-:S04]  /*26200*/  @P0 FFMA.FTZ R0, R3, 0.93318945169448852539, -R0 ;  /* 0x3f6ee58103000823 */ /* 0x000fc80000010800 */
[----:B------:R-:W-:-:S07]  /*26210*/  @!P0 FFMA.FTZ R0, R3, 0.93318945169448852539, R0 ;  /* 0x3f6ee58103008823 */ /* 0x000fce0000010000 */
.L_x_12503:
[----:B------:R-:W-:Y:S05]  /*26220*/  BSYNC B0 ;  /* 0x0000000000007941 */ /* 0x000fea0003800000 */
.L_x_12501:
        /* <DEDUP_REMOVED lines=27> */
.L_x_12491:
        /* <DEDUP_REMOVED lines=33> */
.L_x_12505:
[----:B------:R-:W-:Y:S05]  /*265f0*/  BSYNC B5 ;  /* 0x0000000000057941 */ /* 0x000fea0003800000 */
.L_x_12504:
        /* <DEDUP_REMOVED lines=18> */
.L_x_12507:
[----:B------:R-:W-:Y:S02]  /*26720*/  ISETP.GE.AND P0, PT, R8, RZ, PT ;  /* 0x000000ff0800720c */ /* 0x000fe40003f06270 */
[----:B------:R-:W-:-:S11]  /*26730*/  MOV R3, 0x3fd774eb ;  /* 0x3fd774eb00037802 */ /* 0x000fd60000000f00 */
[----:B------:R-:W-:-:S04]  /*26740*/  @P0 FFMA.FTZ R0, R3, 0.93318945169448852539, -R0 ;  /* 0x3f6ee58103000823 */ /* 0x000fc80000010800 */
[----:B------:R-:W-:-:S07]  /*26750*/  @!P0 FFMA.FTZ R0, R3, 0.93318945169448852539, R0 ;  /* 0x3f6ee58103008823 */ /* 0x000fce0000010000 */
.L_x_12508:
[----:B------:R-:W-:Y:S05]  /*26760*/  BSYNC B0 ;  /* 0x0000000000007941 */ /* 0x000fea0003800000 */
.L_x_12506:
        /* <DEDUP_REMOVED lines=10> */
.L_x_12498:
[----:B------:R-:W-:Y:S05]  /*26810*/  BSYNC B4 ;  /* 0x0000000000047941 */ /* 0x000fea0003800000 */
.L_x_12490:
[----:B------:R-:W-:Y:S01]  /*26820*/  ISETP.NE.AND P0, PT, R26, RZ, PT ;  /* 0x000000ff1a00720c */ /* 0x000fe20003f05270 */
[----:B------:R-:W-:Y:S01]  /*26830*/  FADD.FTZ R26, R33, 0.69314718246459960938 ;  /* 0x3f317218211a7421 */ /* 0x000fe20000010000 */
[----:B------:R-:W-:-:S11]  /*26840*/  FADD.FTZ R0, |R0|, -RZ ;  /* 0x800000ff00007221 */ /* 0x000fd60000010200 */
[----:B------:R-:W-:Y:S01]  /*26850*/  @!P0 FADD.FTZ R26, -R26, -RZ ;  /* 0x800000ff1a1a8221 */ /* 0x000fe20000010100 */
[----:B------:R-:W-:Y:S06]  /*26860*/  BRA `(.L_x_12489) ;  /* 0x00000000003c7947 */ /* 0x000fec0003800000 */
.L_x_12449:
        /* <DEDUP_REMOVED lines=15> */
.L_x_12489:
[----:B------:R-:W-:Y:S05]  /*26960*/  BSYNC B2 ;  /* 0x0000000000027941 */ /* 0x000fea0003800000 */
.L_x_12448:
        /* <DEDUP_REMOVED lines=9> */
.L_x_12509:
[----:B------:R-:W-:Y:S02]  /*26a00*/  FSETP.GTU.FTZ.AND P0, PT, R3, +INF , PT ;  /* 0x7f8000000300780b */ /* 0x000fe40003f1c000 */
[----:B---34-:R-:W-:-:S11]  /*26a10*/  MOV R27, R0 ;  /* 0x00000000001b7202 */ /* 0x018fd60000000f00 */
[----:B------:R-:W-:-:S07]  /*26a20*/  @!P0 MOV R26, R3 ;  /* 0x00000003001a8202 */ /* 0x000fce0000000f00 */
.L_x_12447:
[----:B------:R-:W-:Y:S05]  /*26a30*/  BSYNC B3 ;  /* 0x0000000000037941 */ /* 0x000fea0003800000 */
.L_x_12446:
        /* <DEDUP_REMOVED lines=114> */
.L_x_12520:
        /* <DEDUP_REMOVED lines=10> */
.L_x_12522:
[----:B------:R-:W-:-:S04]  /*27200*/  FADD.FTZ R4, -R0, R5 ;  /* 0x0000000500047221 */ /* 0x000fc80000010100 */
[----:B------:R-:W-:-:S07]  /*27210*/  FMUL.FTZ R4, R4, 0.5 ;  /* 0x3f00000004047820 */ /* 0x000fce0000410000 */
.L_x_12523:
[----:B------:R-:W-:Y:S05]  /*27220*/  BSYNC B1 ;  /* 0x0000000000017941 */ /* 0x000fea0003800000 */
.L_x_12521:
        /* <DEDUP_REMOVED lines=11> */
.L_x_12525:
[----:B------:R-:W-:-:S04]  /*272e0*/  FADD.FTZ R7, R6, -R7 ;  /* 0x8000000706077221 */ /* 0x000fc80000010000 */
[----:B------:R-:W-:-:S07]  /*272f0*/  FMUL.FTZ R7, R7, 0.5 ;  /* 0x3f00000007077820 */ /* 0x000fce0000410000 */
.L_x_12526:
[----:B------:R-:W-:Y:S05]  /*27300*/  BSYNC B1 ;  /* 0x0000000000017941 */ /* 0x000fea0003800000 */
.L_x_12524:
        /* <DEDUP_REMOVED lines=35> */
.L_x_12519:
[----:B------:R0:W1:Y:S02]  /*27540*/  MUFU.SQRT R8, R33 ;  /* 0x0000002100087308 */ /* 0x0000640000002000 */
.L_x_12518:
[----:B------:R-:W-:Y:S05]  /*27550*/  BSYNC B0 ;  /* 0x0000000000007941 */ /* 0x000fea0003800000 */
.L_x_12517:
        /* <DEDUP_REMOVED lines=24> */
.L_x_12533:
[----:B------:R-:W-:-:S04]  /*276e0*/  FADD.FTZ R0, -R0, R5 ;  /* 0x0000000500007221 */ /* 0x000fc80000010100 */
[----:B------:R-:W-:-:S07]  /*276f0*/  FMUL.FTZ R0, R0, 0.5 ;  /* 0x3f00000000007820 */ /* 0x000fce0000410000 */
.L_x_12534:
[----:B------:R-:W-:Y:S05]  /*27700*/  BSYNC B1 ;  /* 0x0000000000017941 */ /* 0x000fea0003800000 */
.L_x_12532:
        /* <DEDUP_REMOVED lines=10> */
.L_x_12536:
[----:B------:R-:W-:-:S04]  /*277b0*/  FADD.FTZ R3, -R3, R6 ;  /* 0x0000000603037221 */ /* 0x000fc80000010100 */
[----:B------:R-:W-:-:S07]  /*277c0*/  FMUL.FTZ R3, R3, 0.5 ;  /* 0x3f00000003037820 */ /* 0x000fce0000410000 */
.L_x_12537:
[----:B------:R-:W-:Y:S05]  /*277d0*/  BSYNC B1 ;  /* 0x0000000000017941 */ /* 0x000fea0003800000 */
.L_x_12535:
[----:B------:R-:W-:Y:S01]  /*277e0*/  FADD.FTZ R0, R3, R0 ;  /* 0x0000000003007221 */ /* 0x000fe20000010000 */
[----:B------:R-:W-:Y:S01]  /*277f0*/  FADD.FTZ R25, R24, R25 ;  /* 0x0000001918197221 */ /* 0x000fe20000010000 */
[----:B------:R-:W-:-:S03]  /*27800*/  PLOP3.LUT P0, PT, PT, PT, PT, 0x80, 0x0 ;  /* 0x000000000000781c */ /* 0x000fc60003f0f070 */
[----:B------:R-:W-:-:S06]  /*27810*/  FMUL.FTZ R25, R25, R0 ;  /* 0x0000000019197220 */ /* 0x000fcc0000410000 */
[----:B------:R-:W2:Y:S01]  /*27820*/  MUFU.SQRT R25, R25 ;  /* 0x0000001900197308 */ /* 0x000ea20000002000 */
[----:B------:R-:W-:Y:S05]  /*27830*/  BRA `(.L_x_12529) ;  /* 0x0000000000687947 */ /* 0x000fea0003800000 */
.L_x_12531:
        /* <DEDUP_REMOVED lines=15> */
.L_x_12530:
        /* <DEDUP_REMOVED lines=8> */
.L_x_12528:
[----:B------:R-:W-:Y:S01]  /*279b0*/  PLOP3.LUT P0, PT, PT, PT, PT, 0x80, 0x0 ;  /* 0x000000000000781c */ /* 0x000fe20003f0f070 */
[----:B------:R-:W-:Y:S01]  /*279c0*/  FMUL.FTZ R25, R25, 16777216 ;  /* 0x4b80000019197820 */ /* 0x000fe20000410000 */
[----:B------:R-:W-:-:S11]  /*279d0*/  FMUL.FTZ R24, R24, 16777216 ;  /* 0x4b80000018187820 */ /* 0x000fd60000410000 */
.L_x_12529:
[----:B------:R-:W-:Y:S05]  /*279e0*/  BSYNC B0 ;  /* 0x0000000000007941 */ /* 0x000fea0003800000 */
.L_x_12527:
        /* <DEDUP_REMOVED lines=33> */
.L_x_12540:
        /* <DEDUP_REMOVED lines=28> */
.L_x_12539:
        /* <DEDUP_REMOVED lines=20> */
.L_x_12544:
[----:B------:R-:W-:Y:S05]  /*27f00*/  BSYNC B5 ;  /* 0x0000000000057941 */ /* 0x000fea0003800000 */
.L_x_12543:
        /* <DEDUP_REMOVED lines=18> */
.L_x_12546:
[----:B------:R-:W-:Y:S02]  /*28030*/  ISETP.GE.AND P0, PT, R24, RZ, PT ;  /* 0x000000ff1800720c */ /* 0x000fe40003f06270 */
[----:B------:R-:W-:-:S11]  /*28040*/  MOV R3, 0x3fd774eb ;  /* 0x3fd774eb00037802 */ /* 0x000fd60000000f00 */
[----:B------:R-:W-:-:S04]  /*28050*/  @P0 FFMA.FTZ R0, R3, 0.93318945169448852539, -R0 ;  /* 0x3f6ee58103000823 */ /* 0x000fc80000010800 */
[----:B------:R-:W-:-:S07]  /*28060*/  @!P0 FFMA.FTZ R0, R3, 0.93318945169448852539, R0 ;  /* 0x3f6ee58103008823 */ /* 0x000fce0000010000 */
.L_x_12547:
[----:B------:R-:W-:Y:S05]  /*28070*/  BSYNC B0 ;  /* 0x0000000000007941 */ /* 0x000fea0003800000 */
.L_x_12545:
        /* <DEDUP_REMOVED lines=11> */
.L_x_12542:
        /* <DEDUP_REMOVED lines=17> */
.L_x_12549:
[----:B------:R-:W-:Y:S05]  /*28240*/  BSYNC B5 ;  /* 0x0000000000057941 */ /* 0x000fea0003800000 */
.L_x_12548:
        /* <DEDUP_REMOVED lines=18> */
.L_x_12551:
[----:B------:R-:W-:Y:S02]  /*28370*/  ISETP.GE.AND P0, PT, R24, RZ, PT ;  /* 0x000000ff1800720c */ /* 0x000fe40003f06270 */
[----:B------:R-:W-:-:S11]  /*28380*/  MOV R3, 0x3fd774eb ;  /* 0x3fd774eb00037802 */ /* 0x000fd60000000f00 */
[----:B------:R-:W-:-:S04]  /*28390*/  @P0 FFMA.FTZ R0, R3, 0.93318945169448852539, -R0 ;  /* 0x3f6ee58103000823 */ /* 0x000fc80000010800 */
[----:B------:R-:W-:-:S07]  /*283a0*/  @!P0 FFMA.FTZ R0, R3, 0.93318945169448852539, R0 ;  /* 0x3f6ee58103008823 */ /* 0x000fce0000010000 */
.L_x_12552:
[----:B------:R-:W-:Y:S05]  /*283b0*/  BSYNC B0 ;  /* 0x0000000000007941 */ /* 0x000fea0003800000 */
.L_x_12550:
        /* <DEDUP_REMOVED lines=10> */
.L_x_12541:
[----:B------:R-:W-:Y:S05]  /*28460*/  BSYNC B4 ;  /* 0x0000000000047941 */ /* 0x000fea0003800000 */
.L_x_12538:
[----:B------:R-:W-:-:S13]  /*28470*/  ISETP.NE.AND P0, PT, R9, RZ, PT ;  /* 0x000000ff0900720c */ /* 0x000fda0003f05270 */
[----:B-1----:R-:W-:-:S05]  /*28480*/  @!P0 FADD.FTZ R8, -R8, -RZ ;  /* 0x800000ff08088221 */ /* 0x002fca0000010100 */
[----:B------:R-:W-:Y:S01]  /*28490*/  MOV R24, R8 ;  /* 0x0000000800187202 */ /* 0x000fe20000000f00 */
[----:B------:R-:W-:Y:S06]  /*284a0*/  BRA `(.L_x_12553) ;  /* 0x0000000c006c7947 */ /* 0x000fec0003800000 */
.L_x_12516:
[----:B------:R-:W-:Y:S01]  /*284b0*/  FADD.FTZ R0, -R10, 6.1232342629258392722e-17 ;  /* 0x248d31320a007421 */ /* 0x000fe20000010100 */
[----:B------:R-:W-:-:S03]  /*284c0*/  FADD.FTZ R24, -R11, -RZ ;  /* 0x800000ff0b187221 */ /* 0x000fc60000010100 */
[----:B------:R-:W-:Y:S01]  /*284d0*/  FADD.FTZ R0, R0, 1.5707963705062866211 ;  /* 0x3fc90fdb00007421 */ /* 0x000fe20000010000 */
[----:B------:R-:W-:Y:S06]  /*284e0*/  BRA `(.L_x_12553) ;  /* 0x0000000c005c7947 */ /* 0x000fec0003800000 */
.L_x_12515:
[----:B------:R-:W-:Y:S01]  /*284f0*/  HFMA2.MMA R0, -RZ, RZ, 0, 0 ;  /* 0x00000000ff007435 */ /* 0x000fe200000001ff */
[----:B------:R-:W-:Y:S01]  /*28500*/  FADD.FTZ R24, -R11, -RZ ;  /* 0x800000ff0b187221 */ /* 0x000fe20000010100 */
[----:B------:R-:W-:Y:S09]  /*28510*/  BRA `(.L_x_12553) ;  /* 0x0000000c00507947 */ /* 0x000ff20003800000 */
.L_x_12514:
        /* <DEDUP_REMOVED lines=24> */
.L_x_12558:
[----:B------:R-:W-:Y:S05]  /*286a0*/  BSYNC B5 ;  /* 0x0000000000057941 */ /* 0x000fea0003800000 */
.L_x_12557:
        /* <DEDUP_REMOVED lines=18> */
.L_x_12560:
[----:B------:R-:W-:Y:S02]  /*287d0*/  ISETP.GE.AND P0, PT, R10, RZ, PT ;  /* 0x000000ff0a00720c */ /* 0x000fe40003f06270 */
[----:B------:R-:W-:-:S11]  /*287e0*/  MOV R3, 0x3fd774eb ;  /* 0x3fd774eb00037802 */ /* 0x000fd60000000f00 */
[----:B------:R-:W-:-:S04]  /*287f0*/  @P0 FFMA.FTZ R0, R3, 0.93318945169448852539, -R0 ;  /* 0x3f6ee58103000823 */ /* 0x000fc80000010800 */
[----:B------:R-:W-:-:S07]  /*28800*/  @!P0 FFMA.FTZ R0, R3, 0.93318945169448852539, R0 ;  /* 0x3f6ee58103008823 */ /* 0x000fce0000010000 */
.L_x_12561:
[----:B------:R-:W-:Y:S05]  /*28810*/  BSYNC B0 ;  /* 0x0000000000007941 */ /* 0x000fea0003800000 */
.L_x_12559:
        /* <DEDUP_REMOVED lines=13> */
.L_x_12556:
        /* <DEDUP_REMOVED lines=12> */
.L_x_12564:
[----:B------:R-:W-:Y:S05]  /*289b0*/  BSYNC B5 ;  /* 0x0000000000057941 */ /* 0x000fea0003800000 */
.L_x_12563:
        /* <DEDUP_REMOVED lines=18> */
.L_x_12566:
[----:B------:R-:W-:Y:S02]  /*28ae0*/  ISETP.GE.AND P0, PT, R10, RZ, PT ;  /* 0x000000ff0a00720c */ /* 0x000fe40003f06270 */
[----:B------:R-:W-:-:S11]  /*28af0*/  MOV R3, 0x3fd774eb ;  /* 0x3fd774eb00037802 */ /* 0x000fd60000000f00 */
[----:B------:R-:W-:-:S04]  /*28b00*/  @P0 FFMA.FTZ R0, R3, 0.93318945169448852539, -R0 ;  /* 0x3f6ee58103000823 */ /* 0x000fc80000010800 */
[----:B------:R-:W-:-:S07]  /*28b10*/  @!P0 FFMA.FTZ R0, R3, 0.93318945169448852539, R0 ;  /* 0x3f6ee58103008823 */ /* 0x000fce0000010000 */
.L_x_12567:
[----:B------:R-:W-:Y:S05]  /*28b20*/  BSYNC B0 ;  /* 0x0000000000007941 */ /* 0x000fea0003800000 */
.L_x_12565:
        /* <DEDUP_REMOVED lines=27> */
.L_x_12555:
        /* <DEDUP_REMOVED lines=33> */
.L_x_12569:
[----:B------:R-:W-:Y:S05]  /*28ef0*/  BSYNC B5 ;  /* 0x0000000000057941 */ /* 0x000fea0003800000 */
.L_x_12568:
        /* <DEDUP_REMOVED lines=18> */
.L_x_12571:
[----:B------:R-:W-:Y:S02]  /*29020*/  ISETP.GE.AND P0, PT, R10, RZ, PT ;  /* 0x000000ff0a00720c */ /* 0x000fe40003f06270 */
[----:B------:R-:W-:-:S11]  /*29030*/  MOV R3, 0x3fd774eb ;  /* 0x3fd774eb00037802 */ /* 0x000fd60000000f00 */
[----:B------:R-:W-:-:S04]  /*29040*/  @P0 FFMA.FTZ R0, R3, 0.93318945169448852539, -R0 ;  /* 0x3f6ee58103000823 */ /* 0x000fc80000010800 */
[----:B------:R-:W-:-:S07]  /*29050*/  @!P0 FFMA.FTZ R0, R3, 0.93318945169448852539, R0 ;  /* 0x3f6ee58103008823 */ /* 0x000fce0000010000 */
.L_x_12572:
[----:B------:R-:W-:Y:S05]  /*29060*/  BSYNC B0 ;  /* 0x0000000000007941 */ /* 0x000fea0003800000 */
.L_x_12570:
        /* <DEDUP_REMOVED lines=10> */
.L_x_12562:
[----:B------:R-:W-:Y:S05]  /*29110*/  BSYNC B4 ;  /* 0x0000000000047941 */ /* 0x000fea0003800000 */
.L_x_12554:
[----:B------:R-:W-:Y:S01]  /*29120*/  ISETP.NE.AND P0, PT, R9, RZ, PT ;  /* 0x000000ff0900720c */ /* 0x000fe20003f05270 */
[----:B------:R-:W-:Y:S01]  /*29130*/  FADD.FTZ R24, R32, 0.69314718246459960938 ;  /* 0x3f31721820187421 */ /* 0x000fe20000010000 */
[----:B------:R-:W-:-:S11]  /*29140*/  FADD.FTZ R0, |R0|, -RZ ;  /* 0x800000ff00007221 */ /* 0x000fd60000010200 */
[----:B------:R-:W-:Y:S01]  /*29150*/  @!P0 FADD.FTZ R24, -R24, -RZ ;  /* 0x800000ff18188221 */ /* 0x000fe20000010100 */
[----:B------:R-:W-:Y:S06]  /*29160*/  BRA `(.L_x_12553) ;  /* 0x00000000003c7947 */ /* 0x000fec0003800000 */
.L_x_12513:
        /* <DEDUP_REMOVED lines=15> */
.L_x_12553:
[----:B------:R-:W-:Y:S05]  /*29260*/  BSYNC B2 ;  /* 0x0000000000027941 */ /* 0x000fea0003800000 */
.L_x_12512:
        /* <DEDUP_REMOVED lines=9> */
.L_x_12573:
[----:B------:R-:W-:Y:S02]  /*29300*/  FSETP.GTU.FTZ.AND P0, PT, R3, +INF , PT ;  /* 0x7f8000000300780b */ /* 0x000fe40003f1c000 */
[----:B--2-4-:R-:W-:-:S11]  /*29310*/  MOV R25, R0 ;  /* 0x0000000000197202 */ /* 0x014fd60000000f00 */
[----:B------:R-:W-:-:S07]  /*29320*/  @!P0 MOV R24, R3 ;  /* 0x0000000300188202 */ /* 0x000fce0000000f00 */
.L_x_12511:
[----:B------:R-:W-:Y:S05]  /*29330*/  BSYNC B3 ;  /* 0x0000000000037941 */ /* 0x000fea0003800000 */
.L_x_12510:
        /* <DEDUP_REMOVED lines=23> */
.L_x_12576:
[----:B------:R-:W-:-:S13]  /*294b0*/  ISETP.GE.AND P0, PT, R0, R31, PT ;  /* 0x0000001f0000720c */ /* 0x000fda0003f06270 */
[----:B------:R-:W-:Y:S05]  /*294c0*/  @P0 BRA `(.L_x_12578) ;  /* 0x0000000000300947 */ /* 0x000fea0003800000 */
[----:B-1----:R-:W1:Y:S01]  /*294d0*/  LDC.64 R4, c[0x0][0x218] ;  /* 0x00008600ff047b82 */ /* 0x002e620000000a00 */
[----:B------:R-:W-:Y:S02]  /*294e0*/  IADD3 R3, R2, R0, RZ ;  /* 0x0000000002037210 */ /* 0x000fe40007ffe0ff */
[----:B------:R-:W-:-:S03]  /*294f0*/  IADD3 R0, R0, 0x80, RZ ;  /* 0x0000008000007810 */ /* 0x000fc60007ffe0ff */
[----:B-1----:R-:W-:-:S05]  /*29500*/  IMAD.WIDE.U32 R4, R3, 0x8, R4 ;  /* 0x0000000803047825 */ /* 0x002fca00078e0004 */
[----:B------:R2:W-:Y:S02]  /*29510*/  STG.E.64 desc[UR4][R4.64], R18 ;  /* 0x0000001204007986 */ /* 0x0005e4000c101b04 */
.L_x_12577:
[----:B------:R-:W-:-:S13]  /*29520*/  ISETP.GE.AND P0, PT, R0, R31, PT ;  /* 0x0000001f0000720c */ /* 0x000fda0003f06270 */
[----:B------:R-:W-:Y:S05]  /*29530*/  @P0 BRA `(.L_x_12579) ;  /* 0x0000000000340947 */ /* 0x000fea0003800000 */
[----:B-12---:R-:W1:Y:S01]  /*29540*/  LDC.64 R4, c[0x0][0x218] ;  /* 0x00008600ff047b82 */ /* 0x006e620000000a00 */
[----:B------:R-:W-:Y:S02]  /*29550*/  IADD3 R3, R2, R0, RZ ;  /* 0x0000000002037210 */ /* 0x000fe40007ffe0ff */
[----:B------:R-:W-:-:S03]  /*29560*/  IADD3 R0, R0, 0x80, RZ ;  /* 0x0000008000007810 */ /* 0x000fc60007ffe0ff */
[----:B-1----:R-:W-:-:S05]  /*29570*/  IMAD.WIDE.U32 R4, R3, 0x8, R4 ;  /* 0x0000000803047825 */ /* 0x002fca00078e0004 */
[----:B------:R2:W-:Y:S02]  /*29580*/  STG.E.64 desc[UR4][R4.64], R20 ;  /* 0x0000001404007986 */ /* 0x0005e4000c101b04 */
.L_x_12578:
        /* <DEDUP_REMOVED lines=8> */
.L_x_12579:
[----:B------:R-:W-:Y:S05]  /*29610*/  BSYNC B1 ;  /* 0x0000000000017941 */ /* 0x000fea0003800000 */
.L_x_12575:
[----:B------:R-:W-:-:S13]  /*29620*/  ISETP.GE.AND P0, PT, R0, R31, PT ;  /* 0x0000001f0000720c */ /* 0x000fda0003f06270 */
[----:B-123--:R-:W1:Y:S01]  /*29630*/  @!P0 LDC.64 R4, c[0x0][0x218] ;  /* 0x00008600ff048b82 */ /* 0x00ee620000000a00 */
[----:B------:R-:W-:Y:S02]  /*29640*/  @!P0 IADD3 R3, R2, R0, RZ ;  /* 0x0000000002038210 */ /* 0x000fe40007ffe0ff */
[----:B------:R-:W-:-:S03]  /*29650*/  @!P0 IADD3 R0, R0, 0x80, RZ ;  /* 0x0000008000008810 */ /* 0x000fc60007ffe0ff */
[----:B-1----:R-:W-:-:S05]  /*29660*/  @!P0 IMAD.WIDE.U32 R4, R3, 0x8, R4 ;  /* 0x0000000803048825 */ /* 0x002fca00078e0004 */
[----:B------:R3:W-:Y:S02]  /*29670*/  @!P0 STG.E.64 desc[UR4][R4.64], R26 ;  /* 0x0000001a04008986 */ /* 0x0007e4000c101b04 */
.L_x_12580:
[----:B------:R-:W-:Y:S05]  /*29680*/  BSYNC B0 ;  /* 0x0000000000007941 */ /* 0x000fea0003800000 */
.L_x_12574:
        /* <DEDUP_REMOVED lines=8> */
        .weak           $__internal_20_$__cuda_sm3x_div_rn_ftz_f32_slowpath
        .type           $__internal_20_$__cuda_sm3x_div_rn_ftz_f32_slowpath,@function
        .size           $__internal_20_$__cuda_sm3x_div_rn_ftz_f32_slowpath,(.L_x_21025 - $__internal_20_$__cuda_sm3x_div_rn_ftz_f32_slowpath)
$__internal_20_$__cuda_sm3x_div_rn_ftz_f32_slowpath:
        /* <DEDUP_REMOVED lines=32> */
.L_x_12583:
[----:B------:R-:W-:Y:S05]  /*29910*/  BSYNC B1 ;  /* 0x0000000000017941 */ /* 0x000fea0003800000 */
.L_x_12582:
        /* <DEDUP_REMOVED lines=27> */
.L_x_12589:
[----:B------:R-:W-:-:S07]  /*29ad0*/  LEA R0, R3, R0, 0x17 ;  /* 0x0000000003007211 */ /* 0x000fce00078eb8ff */
.L_x_12590:
[----:B------:R-:W-:Y:S05]  /*29ae0*/  BSYNC B1 ;  /* 0x0000000000017941 */ /* 0x000fea0003800000 */
.L_x_12588:
[----:B------:R-:W-:Y:S05]  /*29af0*/  BRA `(.L_x_12591) ;  /* 0x0000000000207947 */ /* 0x000fea0003800000 */
.L_x_12587:
[----:B------:R-:W-:-:S04]  /*29b00*/  LOP3.LUT R29, R0, 0x80000000, R29, 0x48, !PT ;  /* 0x80000000001d7812 */ /* 0x000fc800078e481d */
[----:B------:R-:W-:Y:S01]  /*29b10*/  LOP3.LUT R0, R29, 0x7f800000, RZ, 0xfc, !PT ;  /* 0x7f8000001d007812 */ /* 0x000fe200078efcff */
[----:B------:R-:W-:Y:S06]  /*29b20*/  BRA `(.L_x_12591) ;  /* 0x0000000000147947 */ /* 0x000fec0003800000 */
.L_x_12586:
[----:B------:R-:W-:Y:S01]  /*29b30*/  LOP3.LUT R0, R0, 0x80000000, R29, 0x48, !PT ;  /* 0x8000000000007812 */ /* 0x000fe200078e481d */
[----:B------:R-:W-:Y:S06]  /*29b40*/  BRA `(.L_x_12591) ;  /* 0x00000000000c7947 */ /* 0x000fec0003800000 */
.L_x_12585:
[----:B------:R-:W0:Y:S01]  /*29b50*/  MUFU.RSQ R0, -QNAN ;  /* 0xffc0000000007908 */ /* 0x000e220000001400 */
[----:B------:R-:W-:Y:S05]  /*29b60*/  BRA `(.L_x_12591) ;  /* 0x0000000000047947 */ /* 0x000fea0003800000 */
.L_x_12584:
[----:B------:R-:W-:-:S07]  /*29b70*/  FADD.FTZ R0, R29, R0 ;  /* 0x000000001d007221 */ /* 0x000fce0000010000 */
.L_x_12591:
[----:B------:R-:W-:Y:S05]  /*29b80*/  BSYNC B0 ;  /* 0x0000000000007941 */ /* 0x000fea0003800000 */
.L_x_12581:
[----:B------:R-:W-:Y:S01]  /*29b90*/  HFMA2.MMA R7, -RZ, RZ, 0, 0 ;  /* 0x00000000ff077435 */ /* 0x000fe200000001ff */
[----:B------:R-:W-:-:S05]  /*29ba0*/  MOV R6, R4 ;  /* 0x0000000400067202 */ /* 0x000fca0000000f00 */
[----:B0-----:R-:W-:Y:S05]  /*29bb0*/  RET.REL.NODEC R6 `(_ZN2at6native29vectorized_elementwise_kernelILi8EZZZNS0_17acosh_kernel_cudaERNS_18TensorIteratorBaseEENKUlvE_clEvENKUlvE0_clEvEUlN3c107complexIfEEE_St5arrayIPcLm2EEEEviT0_T1_) ;  /* 0xfffffd6406107950 */ /* 0x001fea0003c3ffff */
.L_x_12592:
        /* <DEDUP_REMOVED lines=12> */
.L_x_21025:


//--------------------- .text._ZN2at6native18elementwise_kernelILi128ELi4EZNS0_15gpu_kernel_implIZZZNS0_17acosh_kernel_cudaERNS_18TensorIteratorBaseEENKUlvE_clEvENKUlvE_clEvEUlN3c107complexIdEEE_EEvS4_RKT_EUliE_EEviT1_ --------------------------
	.section	.text._ZN2at6native18elementwise_kernelILi128ELi4EZNS0_15gpu_kernel_implIZZZNS0_17acosh_kernel_cudaERNS_18TensorIteratorBaseEENKUlvE_clEvENKUlvE_clEvEUlN3c107complexIdEEE_EEvS4_RKT_EUliE_EEviT1_,"ax",@progbits
	.align	128
        .global         _ZN2at6native18elementwise_kernelILi128ELi4EZNS0_15gpu_kernel_implIZZZNS0_17acosh_kernel_cudaERNS_18TensorIteratorBaseEENKUlvE_clEvENKUlvE_clEvEUlN3c107complexIdEEE_EEvS4_RKT_EUliE_EEviT1_
        .type           _ZN2at6native18elementwise_kernelILi128ELi4EZNS0_15gpu_kernel_implIZZZNS0_17acosh_kernel_cudaERNS_18TensorIteratorBaseEENKUlvE_clEvENKUlvE_clEvEUlN3c107complexIdEEE_EEvS4_RKT_EUliE_EEviT1_,@function
        .size           _ZN2at6native18elementwise_kernelILi128ELi4EZNS0_15gpu_kernel_implIZZZNS0_17acosh_kernel_cudaERNS_18TensorIteratorBaseEENKUlvE_clEvENKUlvE_clEvEUlN3c107complexIdEEE_EEvS4_RKT_EUliE_EEviT1_,(.L_x_21027 - _ZN2at6native18elementwise_kernelILi128ELi4EZNS0_15gpu_kernel_implIZZZNS0_17acosh_kernel_cudaERNS_18TensorIteratorBaseEENKUlvE_clEvENKUlvE_clEvEUlN3c107complexIdEEE_EEvS4_RKT_EUliE_EEviT1_)
        .other          _ZN2at6native18elementwise_kernelILi128ELi4EZNS0_15gpu_kernel_implIZZZNS0_17acosh_kernel_cudaERNS_18TensorIteratorBaseEENKUlvE_clEvENKUlvE_clEvEUlN3c107complexIdEEE_EEvS4_RKT_EUliE_EEviT1_,@"STO_CUDA_ENTRY STV_DEFAULT"
_ZN2at6native18elementwise_kernelILi128ELi4EZNS0_15gpu_kernel_implIZZZNS0_17acosh_kernel_cudaERNS_18TensorIteratorBaseEENKUlvE_clEvENKUlvE_clEvEUlN3c107complexIdEEE_EEvS4_RKT_EUliE_EEviT1_:
.text._ZN2at6native18elementwise_kernelILi128ELi4EZNS0_15gpu_kernel_implIZZZNS0_17acosh_kernel_cudaERNS_18TensorIteratorBaseEENKUlvE_clEvENKUlvE_clEvEUlN3c107complexIdEEE_EEvS4_RKT_EUliE_EEviT1_:
[----:B------:R-:W0:Y:S01]  /*0000*/  LDC R1, c[0x0][0x28] ;  /* 0x00000a00ff017b82 */ /* 0x000e220000000800 */
[----:B------:R-:W1:Y:S01]  /*0010*/  S2R R42, SR_CTAID.X ;  /* 0x00000000002a7919 */ /* 0x000e620000002500 */
[----:B------:R-:W-:Y:S01]  /*0020*/  ULDC UR4, c[0x0][0x210] ;  /* 0x0000840000047ab9 */ /* 0x000fe20000000800 */
[----:B------:R-:W-:Y:S01]  /*0030*/  ULDC.64 UR36, c[0x0][0x208] ;  /* 0x0000820000247ab9 */ /* 0x000fe20000000a00 */
[----:B------:R-:W-:Y:S01]  /*0040*/  BSSY B6, `(.L_x_12593) ;  /* 0x0000c6c000067945 */ /* 0x000fe20003800000 */
[----:B------:R-:W1:Y:S01]  /*0050*/  S2R R3, SR_TID.X ;  /* 0x0000000000037919 */ /* 0x000e620000002100 */
[----:B0-----:R-:W-:Y:S02]  /*0060*/  VIADD R1, R1, 0xfffffff0 ;  /* 0xfffffff001017836 */ /* 0x001fe40000000000 */
[----:B-1----:R-:W-:-:S05]  /*0070*/  IMAD R42, R42, 0x200, R3 ;  /* 0x000002002a2a7824 */ /* 0x002fca00078e0203 */
[----:B------:R-:W-:-:S13]  /*0080*/  ISETP.GE.AND P0, PT, R42, UR4, PT ;  /* 0x000000042a007c0c */ /* 0x000fda000bf06270 */
[----:B------:R-:W-:Y:S05]  /*0090*/  @P0 BRA `(.L_x_12594) ;  /* 0x000000c400980947 */ /* 0x000fea0003800000 */
        /* <DEDUP_REMOVED lines=304> */
.L_x_12595:
[----:B------:R-:W0:Y:S01]  /*13a0*/  LDC.U8 R5, c[0x0][0x422] ;  /* 0x00010880ff057b82 */ /* 0x000e220000000000 */
[----:B------:R-:W-:Y:S02]  /*13b0*/  ULDC.64 UR4, c[0x0][0x418] ;  /* 0x0001060000047ab9 */ /* 0x000fe40000000a00 */
[----:B------:R-:W-:-:S05]  /*13c0*/  IADD3 R2, P1, R0, UR4, RZ ;  /* 0x0000000400027c10 */ /* 0x000fca000ff3e0ff */
        /* <DEDUP_REMOVED lines=13> */
[----:B------:R-:W-:Y:S01]  /*14a0*/  CS2R R18, SRZ ;  /* 0x0000000000127805 */ /* 0x000fe2000001ff00 */
[----:B--2---:R0:W1:Y:S01]  /*14b0*/  I2F.F64.S16 R16, R2 ;  /* 0x0000000200107312 */ /* 0x0040620000101c00 */
[----:B------:R-:W-:Y:S05]  /*14c0*/  BRA `(.L_x_12601) ;  /* 0x0000000c00d87947 */ /* 0x000fea0003800000 */
.L_x_12599:
[----:B------:R-:W2:Y:S01]  /*14d0*/  LDG.E.U8 R2, desc[UR36][R2.64] ;  /* 0x0000002402027981 */ /* 0x000ea2000c1e1100 */
[----:B------:R-:W-:Y:S01]  /*14e0*/  CS2R R18, SRZ ;  /* 0x0000000000127805 */ /* 0x000fe2000001ff00 */
[----:B--2---:R0:W1:Y:S01]  /*14f0*/  I2F.F64.U16 R16, R2 ;  /* 0x0000000200107312 */ /* 0x0040620000101800 */
[----:B------:R-:W-:Y:S05]  /*1500*/  BRA `(.L_x_12601) ;  /* 0x0000000c00c87947 */ /* 0x000fea0003800000 */
.L_x_12598:
[----:B------:R-:W-:-:S13]  /*1510*/  ISETP.NE.AND P0, PT, R4, 0x2, PT ;  /* 0x000000020400780c */ /* 0x000fda0003f05270 */
[----:B------:R-:W-:Y:S05]  /*1520*/  @!P0 BRA `(.L_x_12602) ;  /* 0x0000000000308947 */ /* 0x000fea0003800000 */
[----:B------:R-:W-:-:S13]  /*1530*/  ISETP.NE.AND P0, PT, R4, 0x3, PT ;  /* 0x000000030400780c */ /* 0x000fda0003f05270 */
[----:B------:R-:W-:Y:S05]  /*1540*/  @!P0 BRA `(.L_x_12603) ;  /* 0x0000000000188947 */ /* 0x000fea0003800000 */
[----:B------:R-:W-:-:S13]  /*1550*/  ISETP.NE.AND P0, PT, R4, 0x4, PT ;  /* 0x000000040400780c */ /* 0x000fda0003f05270 */
[----:B------:R-:W-:Y:S05]  /*1560*/  @P0 BRA `(.L_x_12600) ;  /* 0x0000000c00480947 */ /* 0x000fea0003800000 */
[----:B------:R-:W2:Y:S01]  /*1570*/  LDG.E.64 R16, desc[UR36][R2.64] ;  /* 0x0000002402107981 */ /* 0x000ea2000c1e1b00 */
[----:B------:R-:W-:Y:S01]  /*1580*/  CS2R R18, SRZ ;  /* 0x0000000000127805 */ /* 0x000fe2000001ff00 */
[----:B--2---:R-:W0:Y:S01]  /*1590*/  I2F.F64.S64 R16, R16 ;  /* 0x0000001000107312 */ /* 0x004e220000301c00 */
[----:B------:R-:W-:Y:S05]  /*15a0*/  BRA `(.L_x_12601) ;  /* 0x0000000c00a07947 */ /* 0x000fea0003800000 */
.L_x_12603:
[----:B------:R-:W2:Y:S01]  /*15b0*/  LDG.E R2, desc[UR36][R2.64] ;  /* 0x0000002402027981 */ /* 0x000ea2000c1e1900 */
[----:B------:R-:W-:Y:S01]  /*15c0*/  CS2R R18, SRZ ;  /* 0x0000000000127805 */ /* 0x000fe2000001ff00 */
[----:B--2---:R0:W1:Y:S01]  /*15d0*/  I2F.F64 R16, R2 ;  /* 0x0000000200107312 */ /* 0x0040620000201c00 */
[----:B------:R-:W-:Y:S05]  /*15e0*/  BRA `(.L_x_12601) ;  /* 0x0000000c00907947 */ /* 0x000fea0003800000 */
.L_x_12602:
[----:B------:R-:W2:Y:S01]  /*15f0*/  LDG.E.U16 R2, desc[UR36][R2.64] ;  /* 0x0000002402027981 */ /* 0x000ea2000c1e1500 */
[----:B------:R-:W-:Y:S01]  /*1600*/  CS2R R18, SRZ ;  /* 0x0000000000127805 */ /* 0x000fe2000001ff00 */
[----:B--2---:R0:W1:Y:S01]  /*1610*/  I2F.F64.S16 R16, R2 ;  /* 0x0000000200107312 */ /* 0x0040620000101c00 */
[----:B------:R-:W-:Y:S05]  /*1620*/  BRA `(.L_x_12601) ;  /* 0x0000000c00807947 */ /* 0x000fea0003800000 */
.L_x_12597:
[----:B------:R-:W-:-:S13]  /*1630*/  ISETP.GT.AND P0, PT, R4, 0x6, PT ;  /* 0x000000060400780c */ /* 0x000fda0003f04270 */
[----:B------:R-:W-:Y:S05]  /*1640*/  @P0 BRA `(.L_x_12604) ;  /* 0x00000000003c0947 */ /* 0x000fea0003800000 */
[----:B------:R-:W-:-:S13]  /*1650*/  ISETP.NE.AND P0, PT, R4, 0x5, PT ;  /* 0x000000050400780c */ /* 0x000fda0003f05270 */
[----:B------:R-:W-:Y:S05]  /*1660*/  @!P0 BRA `(.L_x_12605) ;  /* 0x00000000001c8947 */ /* 0x000fea0003800000 */
[----:B------:R-:W-:-:S13]  /*1670*/  ISETP.NE.AND P0, PT, R4, 0x6, PT ;  /* 0x000000060400780c */ /* 0x000fda0003f05270 */
[----:B------:R-:W-:Y:S05]  /*1680*/  @P0 BRA `(.L_x_12600) ;  /* 0x0000000c00000947 */ /* 0x000fea0003800000 */
[----:B------:R-:W2:Y:S01]  /*1690*/  LDG.E R16, desc[UR36][R2.64] ;  /* 0x0000002402107981 */ /* 0x000ea2000c1e1900 */
[----:B------:R-:W-:Y:S01]  /*16a0*/  CS2R R18, SRZ ;  /* 0x0000000000127805 */ /* 0x000fe2000001ff00 */
[----:B--2---:R-:W-:-:S06]  /*16b0*/  FMUL.FTZ R16, R16, 1 ;  /* 0x3f80000010107820 */ /* 0x004fcc0000410000 */
[----:B------:R-:W0:Y:S01]  /*16c0*/  F2F.F64.F32 R16, R16 ;  /* 0x0000001000107310 */ /* 0x000e220000201800 */
[----:B------:R-:W-:Y:S05]  /*16d0*/  BRA `(.L_x_12601) ;  /* 0x0000000c00547947 */ /* 0x000fea0003800000 */
.L_x_12605:
[----:B------:R-:W2:Y:S01]  /*16e0*/  LDG.E.U16 R0, desc[UR36][R2.64] ;  /* 0x0000002402007981 */ /* 0x000ea2000c1e1500 */
[----:B------:R-:W-:Y:S01]  /*16f0*/  CS2R R18, SRZ ;  /* 0x0000000000127805 */ /* 0x000fe2000001ff00 */
[----:B--2---:R-:W-:-:S05]  /*1700*/  HADD2.F32 R0, -RZ, R0.H0_H0 ;  /* 0x20000000ff007230 */ /* 0x004fca0000004100 */
[----:B------:R-:W-:-:S04]  /*1710*/  FMUL.FTZ R0, R0, 1 ;  /* 0x3f80000000007820 */ /* 0x000fc80000410000 */
[----:B------:R0:W1:Y:S01]  /*1720*/  F2F.F64.F32 R16, R0 ;  /* 0x0000000000107310 */ /* 0x0000620000201800 */
[----:B------:R-:W-:Y:S05]  /*1730*/  BRA `(.L_x_12601) ;  /* 0x0000000c003c7947 */ /* 0x000fea0003800000 */
.L_x_12604:
[----:B------:R-:W-:-:S13]  /*1740*/  ISETP.NE.AND P0, PT, R4, 0x7, PT ;  /* 0x000000070400780c */ /* 0x000fda0003f05270 */
[----:B------:R-:W-:Y:S05]  /*1750*/  @!P0 BRA `(.L_x_12606) ;  /* 0x0000000000488947 */ /* 0x000fea0003800000 */
[----:B------:R-:W-:-:S13]  /*1760*/  ISETP.NE.AND P0, PT, R4, 0x8, PT ;  /* 0x000000080400780c */ /* 0x000fda0003f05270 */
[----:B------:R-:W-:Y:S05]  /*1770*/  @!P0 BRA `(.L_x_12607) ;  /* 0x0000000000208947 */ /* 0x000fea0003800000 */
[----:B------:R-:W-:-:S13]  /*1780*/  ISETP.NE.AND P0, PT, R4, 0x9, PT ;  /* 0x000000090400780c */ /* 0x000fda0003f05270 */
[----:B------:R-:W-:Y:S05]  /*1790*/  @P0 BRA `(.L_x_12600) ;  /* 0x0000000800bc0947 */ /* 0x000fea0003800000 */
[----:B------:R-:W2:Y:S02]  /*17a0*/  LDG.E.64 R2, desc[UR36][R2.64] ;  /* 0x0000002402027981 */ /* 0x000ea4000c1e1b00 */
[----:B--2---:R-:W-:Y:S01]  /*17b0*/  FMUL.FTZ R18, R3, 1 ;  /* 0x3f80000003127820 */ /* 0x004fe20000410000 */
[----:B------:R-:W-:-:S05]  /*17c0*/  FMUL.FTZ R16, R2, 1 ;  /* 0x3f80000002107820 */ /* 0x000fca0000410000 */
[----:B------:R-:W0:Y:S08]  /*17d0*/  F2F.F64.F32 R18, R18 ;  /* 0x0000001200127310 */ /* 0x000e300000201800 */
[----:B------:R-:W1:Y:S01]  /*17e0*/  F2F.F64.F32 R16, R16 ;  /* 0x0000001000107310 */ /* 0x000e620000201800 */
[----:B------:R-:W-:Y:S05]  /*17f0*/  BRA `(.L_x_12601) ;  /* 0x0000000c000c7947 */ /* 0x000fea0003800000 */
.L_x_12607:
[----:B------:R-:W2:Y:S02]  /*1800*/  LDG.E R0, desc[UR36][R2.64] ;  /* 0x0000002402007981 */ /* 0x000ea4000c1e1900 */
[--C-:B--2---:R-:W-:Y:S02]  /*1810*/  HADD2.F32 R4, -RZ, R0.reuse.H1_H1 ;  /* 0x30000000ff047230 */ /* 0x104fe40000004100 */
[----:B------:R-:W-:-:S03]  /*1820*/  HADD2.F32 R0, -RZ, R0.H0_H0 ;  /* 0x20000000ff007230 */ /* 0x000fc60000004100 */
[----:B------:R-:W-:Y:S02]  /*1830*/  FMUL.FTZ R4, R4, 1 ;  /* 0x3f80000004047820 */ /* 0x000fe40000410000 */
[----:B------:R-:W-:Y:S02]  /*1840*/  FMUL.FTZ R0, R0, 1 ;  /* 0x3f80000000007820 */ /* 0x000fe40000410000 */
[----:B------:R0:W1:Y:S08]  /*1850*/  F2F.F64.F32 R18, R4 ;  /* 0x0000000400127310 */ /* 0x0000700000201800 */
[----:B------:R0:W2:Y:S01]  /*1860*/  F2F.F64.F32 R16, R0 ;  /* 0x0000000000107310 */ /* 0x0000a20000201800 */
[----:B------:R-:W-:Y:S05]  /*1870*/  BRA `(.L_x_12601) ;  /* 0x0000000800ec7947 */ /* 0x000fea0003800000 */
.L_x_12606:
[----:B------:R0:W5:Y:S01]  /*1880*/  LDG.E.64 R16, desc[UR36][R2.64] ;  /* 0x0000002402107981 */ /* 0x000162000c1e1b00 */
[----:B------:R-:W-:Y:S01]  /*1890*/  CS2R R18, SRZ ;  /* 0x0000000000127805 */ /* 0x000fe2000001ff00 */
[----:B------:R-:W-:Y:S06]  /*18a0*/  BRA `(.L_x_12601) ;  /* 0x0000000800e07947 */ /* 0x000fec0003800000 */
.L_x_12596:
        /* <DEDUP_REMOVED lines=9> */
[----:B------:R-:W-:Y:S01]  /*1940*/  CS2R R18, SRZ ;  /* 0x0000000000127805 */ /* 0x000fe2000001ff00 */
[----:B------:R-:W-:Y:S01]  /*1950*/  IMAD.MOV.U32 R16, RZ, RZ, RZ ;  /* 0x000000ffff107224 */ /* 0x000fe200078e00ff */
[----:B--2---:R-:W-:-:S04]  /*1960*/  ISETP.NE.AND P0, PT, R2, RZ, PT ;  /* 0x000000ff0200720c */ /* 0x004fc80003f05270 */
[----:B------:R-:W-:Y:S01]  /*1970*/  FSEL R17, RZ, 1.875, !P0 ;  /* 0x3ff00000ff117808 */ /* 0x000fe20004000000 */
[----:B------:R-:W-:Y:S08]  /*1980*/  BRA `(.L_x_12601) ;  /* 0x0000000800a87947 */ /* 0x000ff00003800000 */
.L_x_12610:
[----:B------:R0:W5:Y:S01]  /*1990*/  LDG.E.128 R16, desc[UR36][R2.64] ;  /* 0x0000002402107981 */ /* 0x000162000c1e1d00 */
[----:B------:R-:W-:Y:S05]  /*19a0*/  BRA `(.L_x_12601) ;  /* 0x0000000800a07947 */ /* 0x000fea0003800000 */
.L_x_12609:
        /* <DEDUP_REMOVED lines=8> */
[----:B------:R-:W-:Y:S01]  /*1a30*/  CS2R R18, SRZ ;  /* 0x0000000000127805 */ /* 0x000fe2000001ff00 */
        /* <DEDUP_REMOVED lines=20> */
.L_x_12612:
[----:B------:R-:W2:Y:S01]  /*1b80*/  LDG.E.U8 R2, desc[UR36][R2.64] ;  /* 0x0000002402027981 */ /* 0x000ea2000c1e1100 */
[----:B------:R-:W-:Y:S01]  /*1b90*/  CS2R R18, SRZ ;  /* 0x0000000000127805 */ /* 0x000fe2000001ff00 */
        /* <DEDUP_REMOVED lines=10> */
[----:B------:R-:W-:-:S05]  /*1c40*/  LOP3.LUT R4, R4, 0x80000000, R5, 0xf8, !PT ;  /* 0x8000000004047812 */ /* 0x000fca00078ef805 */
[----:B------:R-:W-:-:S04]  /*1c50*/  FMUL.FTZ R4, R4, 1 ;  /* 0x3f80000004047820 */ /* 0x000fc80000410000 */
[----:B------:R0:W1:Y:S01]  /*1c60*/  F2F.F64.F32 R16, R4 ;  /* 0x0000000400107310 */ /* 0x0000620000201800 */
[----:B------:R-:W-:Y:S05]  /*1c70*/  BRA `(.L_x_12601) ;  /* 0x0000000400ec7947 */ /* 0x000fea0003800000 */
.L_x_12611:
[----:B------:R-:W2:Y:S01]  /*1c80*/  LDG.E.U16 R0, desc[UR36][R2.64] ;  /* 0x0000002402007981 */ /* 0x000ea2000c1e1500 */
[----:B------:R-:W-:Y:S01]  /*1c90*/  CS2R R18, SRZ ;  /* 0x0000000000127805 */ /* 0x000fe2000001ff00 */
[----:B--2---:R-:W-:-:S04]  /*1ca0*/  IMAD.U32 R0, R0, 0x10000, RZ ;  /* 0x0001000000007824 */ /* 0x004fc800078e00ff */
[----:B------:R-:W-:-:S04]  /*1cb0*/  FMUL.FTZ R0, R0, 1 ;  /* 0x3f80000000007820 */ /* 0x000fc80000410000 */
[----:B------:R0:W1:Y:S01]  /*1cc0*/  F2F.F64.F32 R16, R0 ;  /* 0x0000000000107310 */ /* 0x0000620000201800 */
[----:B------:R-:W-:Y:S05]  /*1cd0*/  BRA `(.L_x_12601) ;  /* 0x0000000400d47947 */ /* 0x000fea0003800000 */
.L_x_12608:
        /* <DEDUP_REMOVED lines=9> */
[----:B------:R-:W-:Y:S01]  /*1d70*/  CS2R R18, SRZ ;  /* 0x0000000000127805 */ /* 0x000fe2000001ff00 */
[----:B--2---:R0:W1:Y:S01]  /*1d80*/  I2F.F64.U16 R16, R2 ;  /* 0x0000000200107312 */ /* 0x0040620000101800 */
[----:B------:R-:W-:Y:S05]  /*1d90*/  BRA `(.L_x_12601) ;  /* 0x0000000400a47947 */ /* 0x000fea0003800000 */
.L_x_12615:
        /* <DEDUP_REMOVED lines=21> */
.L_x_12619:
[----:B------:R-:W-:Y:S05]  /*1ef0*/  BSYNC B1 ;  /* 0x0000000000017941 */ /* 0x000fea0003800000 */
.L_x_12618:
[----:B------:R-:W-:Y:S01]  /*1f00*/  LEA R3, R0, 0x3b800000, 0x17 ;  /* 0x3b80000000037811 */ /* 0x000fe200078eb8ff */
[----:B------:R-:W-:-:S05]  /*1f10*/  IMAD.SHL.U32 R0, R2, 0x100000, RZ ;  /* 0x0010000002007824 */ /* 0x000fca00078e00ff */
[----:B------:R-:W-:-:S07]  /*1f20*/  LOP3.LUT R0, R3, R0, R4, 0xfe, !PT ;  /* 0x0000000003007212 */ /* 0x000fce00078efe04 */
.L_x_12617:
[----:B------:R-:W-:Y:S05]  /*1f30*/  BSYNC B0 ;  /* 0x0000000000007941 */ /* 0x000fea0003800000 */
.L_x_12616:
[----:B------:R-:W-:Y:S01]  /*1f40*/  FMUL.FTZ R0, R0, 1 ;  /* 0x3f80000000007820 */ /* 0x000fe20000410000 */
[----:B------:R-:W-:-:S03]  /*1f50*/  CS2R R18, SRZ ;  /* 0x0000000000127805 */ /* 0x000fc6000001ff00 */
[----:B------:R2:W3:Y:S01]  /*1f60*/  F2F.F64.F32 R16, R0 ;  /* 0x0000000000107310 */ /* 0x0004e20000201800 */
[----:B------:R-:W-:Y:S05]  /*1f70*/  BRA `(.L_x_12601) ;  /* 0x00000004002c7947 */ /* 0x000fea0003800000 */
.L_x_12614:
        /* <DEDUP_REMOVED lines=21> */
.L_x_12623:
[----:B------:R-:W-:Y:S05]  /*20d0*/  BSYNC B1 ;  /* 0x0000000000017941 */ /* 0x000fea0003800000 */
.L_x_12622:
[----:B------:R-:W-:Y:S01]  /*20e0*/  LEA R3, R0, 0x37800000, 0x17 ;  /* 0x3780000000037811 */ /* 0x000fe200078eb8ff */
[----:B------:R-:W-:-:S05]  /*20f0*/  IMAD.SHL.U32 R0, R2, 0x200000, RZ ;  /* 0x0020000002007824 */ /* 0x000fca00078e00ff */
[----:B------:R-:W-:-:S07]  /*2100*/  LOP3.LUT R0, R3, R0, R4, 0xfe, !PT ;  /* 0x0000000003007212 */ /* 0x000fce00078efe04 */
.L_x_12621:
[----:B------:R-:W-:Y:S05]  /*2110*/  BSYNC B0 ;  /* 0x0000000000007941 */ /* 0x000fea0003800000 */
.L_x_12620:
[----:B------:R-:W-:Y:S01]  /*2120*/  FMUL.FTZ R0, R0, 1 ;  /* 0x3f80000000007820 */ /* 0x000fe20000410000 */
[----:B------:R-:W-:-:S03]  /*2130*/  CS2R R18, SRZ ;  /* 0x0000000000127805 */ /* 0x000fc6000001ff00 */
[----:B------:R4:W0:Y:S01]  /*2140*/  F2F.F64.F32 R16, R0 ;  /* 0x0000000000107310 */ /* 0x0008220000201800 */
[----:B------:R-:W-:Y:S05]  /*2150*/  BRA `(.L_x_12601) ;  /* 0x0000000000b47947 */ /* 0x000fea0003800000 */
.L_x_12613:
        /* <DEDUP_REMOVED lines=14> */
.L_x_12627:
[----:B------:R-:W-:Y:S05]  /*2240*/  BSYNC B0 ;  /* 0x0000000000007941 */ /* 0x000fea0003800000 */
.L_x_12626:
[----:B------:R-:W-:Y:S01]  /*2250*/  FMUL.FTZ R0, R0, 1 ;  /* 0x3f80000000007820 */ /* 0x000fe20000410000 */
[----:B------:R-:W-:-:S03]  /*2260*/  CS2R R18, SRZ ;  /* 0x0000000000127805 */ /* 0x000fc6000001ff00 */
[----:B------:R0:W1:Y:S01]  /*2270*/  F2F.F64.F32 R16, R0 ;  /* 0x0000000000107310 */ /* 0x0000620000201800 */
[----:B------:R-:W-:Y:S05]  /*2280*/  BRA `(.L_x_12601) ;  /* 0x0000000000687947 */ /* 0x000fea0003800000 */
.L_x_12600:
        /* <DEDUP_REMOVED lines=16> */
.L_x_12628:
[----:B------:R-:W-:Y:S02]  /*2390*/  CS2R R16, SRZ ;  /* 0x0000000000107805 */ /* 0x000fe4000001ff00 */
[----:B------:R-:W-:Y:S01]  /*23a0*/  CS2R R18, SRZ ;  /* 0x0000000000127805 */ /* 0x000fe2000001ff00 */
[----:B------:R-:W-:Y:S06]  /*23b0*/  BRA `(.L_x_12601) ;  /* 0x00000000001c7947 */ /* 0x000fec0003800000 */
.L_x_12625:
[----:B------:R-:W2:Y:S01]  /*23c0*/  LDG.E.64 R16, desc[UR36][R2.64] ;  /* 0x0000002402107981 */ /* 0x000ea2000c1e1b00 */
[----:B------:R-:W-:Y:S01]  /*23d0*/  CS2R R18, SRZ ;  /* 0x0000000000127805 */ /* 0x000fe2000001ff00 */
[----:B--2---:R-:W0:Y:S01]  /*23e0*/  I2F.F64.U64 R16, R16 ;  /* 0x0000001000107312 */ /* 0x004e220000301800 */
[----:B------:R-:W-:Y:S05]  /*23f0*/  BRA `(.L_x_12601) ;  /* 0x00000000000c7947 */ /* 0x000fea0003800000 */
.L_x_12624:
[----:B------:R-:W2:Y:S01]  /*2400*/  LDG.E R2, desc[UR36][R2.64] ;  /* 0x0000002402027981 */ /* 0x000ea2000c1e1900 */
[----:B------:R-:W-:Y:S01]  /*2410*/  CS2R R18, SRZ ;  /* 0x0000000000127805 */ /* 0x000fe2000001ff00 */
[----:B--2---:R0:W1:Y:S06]  /*2420*/  I2F.F64.U32 R16, R2 ;  /* 0x0000000200107312 */ /* 0x00406c0000201800 */
.L_x_12601:
[----:B------:R-:W-:Y:S01]  /*2430*/  HFMA2.MMA R8, -RZ, RZ, 0.22119140625, 257.75 ;  /* 0x33145c07ff087435 */ /* 0x000fe200000001ff */
[----:B------:R-:W-:Y:S01]  /*2440*/  IMAD.MOV.U32 R9, RZ, RZ, 0x3c91a626 ;  /* 0x3c91a626ff097424 */ /* 0x000fe200078e00ff */
[----:B01---5:R-:W-:Y:S01]  /*2450*/  DSETP.GTU.AND P0, PT, |R18|, +INF , PT ;  /* 0x7ff000001200742a */ /* 0x023fe20003f0c200 */
[----:B------:R-:W-:Y:S01]  /*2460*/  ULDC.64 UR4, c[0x0][0x410] ;  /* 0x0001040000047ab9 */ /* 0x000fe20000000a00 */
[----:B------:R-:W-:Y:S01]  /*2470*/  BSSY B1, `(.L_x_12629) ;  /* 0x00008ff000017945 */ /* 0x000fe20003800000 */
[----:B------:R-:W-:Y:S01]  /*2480*/  IADD3 R2, P1, R22, UR4, RZ ;  /* 0x0000000416027c10 */ /* 0x000fe2000ff3e0ff */
[----:B--23--:R-:W-:Y:S01]  /*2490*/  DADD R4, -RZ, |R16| ;  /* 0x00000000ff047229 */ /* 0x00cfe20000000510 */
[----:B------:R0:W-:Y:S01]  /*24a0*/  STL.64 [R1+0x8], R8 ;  /* 0x0000080801007387 */ /* 0x0001e20000100a00 */
[----:B------:R-:W-:Y:S02]  /*24b0*/  DSETP.GTU.OR P0, PT, |R16|, +INF , P0 ;  /* 0x7ff000001000742a */ /* 0x000fe4000070c600 */
[----:B------:R-:W-:Y:S01]  /*24c0*/  IMAD.X R3, RZ, RZ, UR5, P1 ;  /* 0x00000005ff037e24 */ /* 0x000fe200088e06ff */
[----:B------:R-:W-:-:S11]  /*24d0*/  DADD R6, -RZ, |R18| ;  /* 0x00000000ff067229 */ /* 0x000fd60000000512 */
[----:B0-----:R-:W-:Y:S05]  /*24e0*/  @P0 BRA `(.L_x_12630) ;  /* 0x0000008c00880947 */ /* 0x001fea0003800000 */
[----:B------:R-:W-:Y:S01]  /*24f0*/  DSETP.GT.AND P0, PT, R6, 4.50359962737049600000e+15, PT ;  /* 0x433000000600742a */ /* 0x000fe20003f04000 */
[----:B------:R-:W-:-:S05]  /*2500*/  SHF.R.U32.HI R32, RZ, 0x1f, R19 ;  /* 0x0000001fff207819 */ /* 0x000fca0000011613 */
[----:B------:R-:W-:-:S14]  /*2510*/  DSETP.GT.OR P0, PT, R4, 4.50359962737049600000e+15, P0 ;  /* 0x433000000400742a */ /* 0x000fdc0000704400 */
[----:B------:R-:W-:Y:S05]  /*2520*/  @P0 BRA `(.L_x_12631) ;  /* 0x0000005c00c40947 */ /* 0x000fea0003800000 */
[----:B------:R-:W-:Y:S02]  /*2530*/  DSETP.NEU.AND P0, PT, R18, RZ, PT ;  /* 0x000000ff1200722a */ /* 0x000fe40003f0d000 */
[----:B------:R-:W-:-:S14]  /*2540*/  DSETP.EQ.AND P1, PT, R16, 1, PT ;  /* 0x3ff000001000742a */ /* 0x000fdc0003f22000 */
[----:B------:R-:W-:Y:S05]  /*2550*/  @!P0 BRA P1, `(.L_x_12632) ;  /* 0x0000005c00ac8947 */ /* 0x000fea0000800000 */
[----:B------:R-:W-:Y:S01]  /*2560*/  IMAD.MOV.U32 R9, RZ, RZ, 0xd800000 ;  /* 0x0d800000ff097424 */ /* 0x000fe200078e00ff */
[----:B------:R-:W-:Y:S01]  /*2570*/  UMOV UR4, 0x1409212f ;  /* 0x1409212f00047882 */ /* 0x000fe20000000000 */
[----:B------:R-:W-:Y:S01]  /*2580*/  IMAD.MOV.U32 R8, RZ, RZ, 0xd800000 ;  /* 0x0d800000ff087424 */ /* 0x000fe200078e00ff */
[----:B------:R-:W-:Y:S01]  /*2590*/  UMOV UR5, 0x3e43988e ;  /* 0x3e43988e00057882 */ /* 0x000fe20000000000 */
[----:B------:R-:W-:Y:S01]  /*25a0*/  FADD.FTZ R9, R9, 1 ;  /* 0x3f80000009097421 */ /* 0x000fe20000010000 */
[----:B------:R-:W-:Y:S02]  /*25b0*/  DSETP.GEU.AND P0, PT, R6, UR4, PT ;  /* 0x0000000406007e2a */ /* 0x000fe4000bf0e000 */
[----:B------:R-:W-:Y:S02]  /*25c0*/  DSETP.LT.AND P1, PT, R4, UR4, PT ;  /* 0x0000000404007e2a */ /* 0x000fe4000bf21000 */
[----:B------:R0:W-:-:S12]  /*25d0*/  STL.64 [R1], R8 ;  /* 0x0000000801007387 */ /* 0x0001d80000100a00 */
[----:B0-----:R-:W-:Y:S05]  /*25e0*/  @!P0 BRA P1, `(.L_x_12633) ;  /* 0x0000005c006c8947 */ /* 0x001fea0000800000 */
[C---:B------:R-:W-:Y:S01]  /*25f0*/  DADD R20, R4.reuse, 1 ;  /* 0x3ff0000004147429 */ /* 0x040fe20000000000 */
[----:B------:R-:W-:Y:S01]  /*2600*/  IMAD.MOV.U32 R12, RZ, RZ, RZ ;  /* 0x000000ffff0c7224 */ /* 0x000fe200078e00ff */
[----:B------:R-:W-:Y:S01]  /*2610*/  DADD R22, R4, -1 ;  /* 0xbff0000004167429 */ /* 0x000fe20000000000 */
[----:B------:R-:W-:Y:S01]  /*2620*/  UMOV UR4, 0xffffffff ;  /* 0xffffffff00047882 */ /* 0x000fe20000000000 */
[----:B------:R-:W-:Y:S01]  /*2630*/  DADD R24, -RZ, |R6| ;  /* 0x00000000ff187229 */ /* 0x000fe20000000506 */
[----:B------:R-:W-:Y:S01]  /*2640*/  UMOV UR5, 0x7fefffff ;  /* 0x7fefffff00057882 */ /* 0x000fe20000000000 */
[----:B------:R-:W-:Y:S01]  /*2650*/  UMOV UR7, UR4 ;  /* 0x0000000400077c82 */ /* 0x000fe20008000000 */
[----:B------:R-:W-:Y:S01]  /*2660*/  UMOV UR6, UR5 ;  /* 0x0000000500067c82 */ /* 0x000fe20008000000 */
[----:B------:R-:W-:Y:S01]  /*2670*/  DADD R8, -RZ, |R20| ;  /* 0x00000000ff087229 */ /* 0x000fe20000000514 */
[----:B------:R-:W-:Y:S01]  /*2680*/  IMAD.MOV.U32 R28, RZ, RZ, RZ ;  /* 0x000000ffff1c7224 */ /* 0x000fe200078e00ff */
[----:B------:R-:W-:Y:S01]  /*2690*/  DADD R26, -RZ, |R22| ;  /* 0x00000000ff1a7229 */ /* 0x000fe20000000516 */
[----:B------:R-:W-:Y:S01]  /*26a0*/  IMAD.MOV.U32 R46, RZ, RZ, 0x0 ;  /* 0x00000000ff2e7424 */ /* 0x000fe200078e00ff */
[----:B------:R-:W-:Y:S01]  /*26b0*/  BSSY B2, `(.L_x_12634) ;  /* 0x00002ae000027945 */ /* 0x000fe20003800000 */
[----:B------:R-:W-:-:S05]  /*26c0*/  IMAD.MOV.U32 R47, RZ, RZ, 0x3fd80000 ;  /* 0x3fd80000ff2f7424 */ /* 0x000fca00078e00ff */
[CC--:B------:R-:W-:Y:S02]  /*26d0*/  ISETP.GT.U32.AND P1, PT, R8.reuse, R24.reuse, PT ;  /* 0x000000180800720c */ /* 0x0c0fe40003f24070 */
[-C--:B------:R-:W-:Y:S02]  /*26e0*/  ISETP.LT.U32.AND P0, PT, R8, R24.reuse, PT ;  /* 0x000000180800720c */ /* 0x080fe40003f01070 */
[CC--:B------:R-:W-:Y:S02]  /*26f0*/  ISETP.GT.U32.AND.EX P1, PT, R9.reuse, R25.reuse, PT, P1 ;  /* 0x000000190900720c */ /* 0x0c0fe40003f24110 */
[----:B------:R-:W-:Y:S02]  /*2700*/  ISETP.GT.U32.AND P3, PT, R26, R24, PT ;  /* 0x000000181a00720c */ /* 0x000fe40003f64070 */
[CC--:B------:R-:W-:Y:S02]  /*2710*/  ISETP.LT.U32.AND.EX P0, PT, R9.reuse, R25.reuse, PT, P0 ;  /* 0x000000190900720c */ /* 0x0c0fe40003f01100 */
[----:B------:R-:W-:-:S02]  /*2720*/  SEL R37, R9, R25, P1 ;  /* 0x0000001909257207 */ /* 0x000fc40000800000 */
[-C--:B------:R-:W-:Y:S02]  /*2730*/  ISETP.LT.U32.AND P2, PT, R26, R24.reuse, PT ;  /* 0x000000181a00720c */ /* 0x080fe40003f41070 */
[-C--:B------:R-:W-:Y:S02]  /*2740*/  ISETP.GT.U32.AND.EX P3, PT, R27, R25.reuse, PT, P3 ;  /* 0x000000191b00720c */ /* 0x080fe40003f64130 */
[----:B------:R-:W-:Y:S02]  /*2750*/  SEL R34, R8, R24, P0 ;  /* 0x0000001808227207 */ /* 0x000fe40000000000 */
[-C--:B------:R-:W-:Y:S02]  /*2760*/  SEL R35, R9, R25.reuse, P0 ;  /* 0x0000001909237207 */ /* 0x080fe40000000000 */
[----:B----4-:R-:W-:Y:S02]  /*2770*/  LOP3.LUT R0, R37, 0xffc00000, RZ, 0xc0, !PT ;  /* 0xffc0000025007812 */ /* 0x010fe400078ec0ff */
[----:B------:R-:W-:-:S02]  /*2780*/  ISETP.LT.U32.AND.EX P0, PT, R27, R25, PT, P2 ;  /* 0x000000191b00720c */ /* 0x000fc40003f01120 */
[CC--:B------:R-:W-:Y:S02]  /*2790*/  SEL R41, R27.reuse, R25.reuse, P3 ;  /* 0x000000191b297207 */ /* 0x0c0fe40001800000 */
[-C--:B------:R-:W-:Y:S01]  /*27a0*/  SEL R36, R8, R24.reuse, P1 ;  /* 0x0000001808247207 */ /* 0x080fe20000800000 */
[----:B------:R-:W-:Y:S01]  /*27b0*/  IMAD.MOV.U32 R8, RZ, RZ, RZ ;  /* 0x000000ffff087224 */ /* 0x000fe200078e00ff */
[----:B------:R-:W-:Y:S02]  /*27c0*/  IADD3 R9, -R0, 0x7fd00000, RZ ;  /* 0x7fd0000000097810 */ /* 0x000fe40007ffe1ff */
[-C--:B------:R-:W-:Y:S02]  /*27d0*/  SEL R44, R26, R24.reuse, P0 ;  /* 0x000000181a2c7207 */ /* 0x080fe40000000000 */
[----:B------:R-:W-:Y:S02]  /*27e0*/  SEL R45, R27, R25, P0 ;  /* 0x000000191b2d7207 */ /* 0x000fe40000000000 */
[----:B------:R-:W-:Y:S01]  /*27f0*/  LOP3.LUT R42, R41, 0xffc00000, RZ, 0xc0, !PT ;  /* 0xffc00000292a7812 */ /* 0x000fe200078ec0ff */
[----:B------:R-:W-:Y:S01]  /*2800*/  IMAD.MOV.U32 R38, RZ, RZ, R44 ;  /* 0x000000ffff267224 */ /* 0x000fe200078e002c */
[C---:B------:R-:W-:Y:S01]  /*2810*/  DMUL R10, R8.reuse, R34 ;  /* 0x00000022080a7228 */ /* 0x040fe20000000000 */
[----:B------:R-:W-:Y:S01]  /*2820*/  IMAD.MOV.U32 R39, RZ, RZ, R45 ;  /* 0x000000ffff277224 */ /* 0x000fe200078e002d */
[----:B------:R-:W-:Y:S01]  /*2830*/  IADD3 R13, -R42, 0x7fd00000, RZ ;  /* 0x7fd000002a0d7810 */ /* 0x000fe20007ffe1ff */
[----:B------:R-:W-:Y:S01]  /*2840*/  DMUL R8, R8, R36 ;  /* 0x0000002408087228 */ /* 0x000fe20000000000 */
[----:B------:R-:W-:-:S04]  /*2850*/  SEL R40, R26, R24, P3 ;  /* 0x000000181a287207 */ /* 0x000fc80001800000 */
[----:B------:R-:W-:Y:S02]  /*2860*/  DMUL R14, R12, R38 ;  /* 0x000000260c0e7228 */ /* 0x000fe40000000000 */
[----:B------:R-:W-:Y:S02]  /*2870*/  DMUL R10, R10, R10 ;  /* 0x0000000a0a0a7228 */ /* 0x000fe40000000000 */
[----:B------:R-:W-:-:S04]  /*2880*/  DMUL R12, R12, R40 ;  /* 0x000000280c0c7228 */ /* 0x000fc80000000000 */
[----:B------:R-:W-:Y:S02]  /*2890*/  DMUL R14, R14, R14 ;  /* 0x0000000e0e0e7228 */ /* 0x000fe40000000000 */
[----:B------:R-:W-:-:S06]  /*28a0*/  DFMA R10, R8, R8, R10 ;  /* 0x00000008080a722b */ /* 0x000fcc000000000a */
[----:B------:R-:W-:Y:S02]  /*28b0*/  DFMA R24, R12, R12, R14 ;  /* 0x0000000c0c18722b */ /* 0x000fe4000000000e */
[----:B------:R-:W-:Y:S01]  /*28c0*/  DSETP.MIN.AND P0, P1, R10, UR4, PT ;  /* 0x000000040a007e2a */ /* 0x000fe2000b900000 */
[----:B------:R-:W-:Y:S01]  /*28d0*/  IMAD.U32 R12, RZ, RZ, UR6 ;  /* 0x00000006ff0c7e24 */ /* 0x000fe2000f8e00ff */
[----:B------:R-:W-:Y:S01]  /*28e0*/  MOV R8, R11 ;  /* 0x0000000b00087202 */ /* 0x000fe20000000f00 */
[----:B------:R-:W-:-:S03]  /*28f0*/  IMAD.U32 R14, RZ, RZ, UR5 ;  /* 0x00000005ff0e7e24 */ /* 0x000fc6000f8e00ff */
[----:B------:R-:W-:Y:S01]  /*2900*/  DSETP.MIN.AND P2, P3, R24, UR4, PT ;  /* 0x0000000418007e2a */ /* 0x000fe2000bb40000 */
[----:B------:R-:W-:Y:S01]  /*2910*/  FSEL R9, R8, UR6, P0 ;  /* 0x0000000608097c08 */ /* 0x000fe20008000000 */
[----:B------:R-:W-:Y:S01]  /*2920*/  IMAD.MOV.U32 R13, RZ, RZ, R25 ;  /* 0x000000ffff0d7224 */ /* 0x000fe200078e0019 */
[----:B------:R-:W-:Y:S01]  /*2930*/  UMOV UR6, UR4 ;  /* 0x0000000400067c82 */ /* 0x000fe20008000000 */
[----:B------:R-:W-:-:S03]  /*2940*/  IMAD.MOV.U32 R8, RZ, RZ, R10 ;  /* 0x000000ffff087224 */ /* 0x000fc600078e000a */
[----:B------:R-:W-:Y:S02]  /*2950*/  FSEL R27, R13, UR5, P2 ;  /* 0x000000050d1b7c08 */ /* 0x000fe40009000000 */
[----:B------:R-:W-:Y:S01]  /*2960*/  @P1 LOP3.LUT R9, R12, 0x80000, RZ, 0xfc, !PT ;  /* 0x000800000c091812 */ /* 0x000fe200078efcff */
[----:B------:R-:W-:Y:S01]  /*2970*/  IMAD.MOV.U32 R12, RZ, RZ, R24 ;  /* 0x000000ffff0c7224 */ /* 0x000fe200078e0018 */
[----:B------:R-:W-:Y:S01]  /*2980*/  SEL R8, R8, UR6, P0 ;  /* 0x0000000608087c07 */ /* 0x000fe20008000000 */
[----:B------:R-:W-:Y:S01]  /*2990*/  DSETP.NEU.AND P0, PT, R34, RZ, PT ;  /* 0x000000ff2200722a */ /* 0x000fe20003f0d000 */
[----:B------:R-:W0:Y:S01]  /*29a0*/  MUFU.RSQ64H R13, R9 ;  /* 0x00000009000d7308 */ /* 0x000e220000001c00 */
[----:B------:R-:W-:Y:S02]  /*29b0*/  @P3 LOP3.LUT R27, R14, 0x80000, RZ, 0xfc, !PT ;  /* 0x000800000e1b3812 */ /* 0x000fe400078efcff */
[----:B------:R-:W-:Y:S01]  /*29c0*/  SEL R26, R12, UR7, P2 ;  /* 0x000000070c1a7c07 */ /* 0x000fe20009000000 */
[----:B------:R-:W-:Y:S01]  /*29d0*/  IMAD.MOV.U32 R12, RZ, RZ, RZ ;  /* 0x000000ffff0c7224 */ /* 0x000fe200078e00ff */
[----:B------:R-:W-:Y:S01]  /*29e0*/  ISETP.GE.U32.AND P1, PT, R35, 0x7ff00000, PT ;  /* 0x7ff000002300780c */ /* 0x000fe20003f26070 */
[----:B------:R-:W-:Y:S01]  /*29f0*/  DSETP.NEU.AND P2, PT, R38, RZ, PT ;  /* 0x000000ff2600722a */ /* 0x000fe20003f4d000 */
[----:B------:R-:W-:Y:S01]  /*2a00*/  ISETP.GE.U32.AND P3, PT, R45, 0x7ff00000, PT ;  /* 0x7ff000002d00780c */ /* 0x000fe20003f66070 */
[----:B------:R-:W1:Y:S02]  /*2a10*/  MUFU.RSQ64H R29, R27 ;  /* 0x0000001b001d7308 */ /* 0x000e640000001c00 */
[----:B0-----:R-:W-:-:S02]  /*2a20*/  DMUL R14, R12, R12 ;  /* 0x0000000c0c0e7228 */ /* 0x001fc40000000000 */
[----:B-1----:R-:W-:-:S06]  /*2a30*/  DMUL R30, R28, R28 ;  /* 0x0000001c1c1e7228 */ /* 0x002fcc0000000000 */
[----:B------:R-:W-:Y:S02]  /*2a40*/  DFMA R14, R8, -R14, 1 ;  /* 0x3ff00000080e742b */ /* 0x000fe4000000080e */
[----:B------:R-:W-:-:S06]  /*2a50*/  DFMA R30, R26, -R30, 1 ;  /* 0x3ff000001a1e742b */ /* 0x000fcc000000081e */
[----:B------:R-:W-:Y:S02]  /*2a60*/  DMUL R8, R12, R14 ;  /* 0x0000000e0c087228 */ /* 0x000fe40000000000 */
[-C--:B------:R-:W-:Y:S02]  /*2a70*/  DFMA R14, R14, R46.reuse, 0.5 ;  /* 0x3fe000000e0e742b */ /* 0x080fe4000000002e */
[----:B------:R-:W-:Y:S02]  /*2a80*/  DFMA R32, R30, R46, 0.5 ;  /* 0x3fe000001e20742b */ /* 0x000fe4000000002e */
[----:B------:R-:W-:-:S04]  /*2a90*/  DMUL R30, R28, R30 ;  /* 0x0000001e1c1e7228 */ /* 0x000fc80000000000 */
[----:B------:R-:W-:Y:S01]  /*2aa0*/  DFMA R8, R14, R8, R12 ;  /* 0x000000080e08722b */ /* 0x000fe2000000000c */
[----:B------:R-:W-:-:S03]  /*2ab0*/  LOP3.LUT R13, R42, 0x100000, RZ, 0xfc, !PT ;  /* 0x001000002a0d7812 */ /* 0x000fc600078efcff */
[----:B------:R-:W-:-:S04]  /*2ac0*/  DFMA R30, R32, R30, R28 ;  /* 0x0000001e201e722b */ /* 0x000fc8000000001c */
[----:B------:R-:W-:Y:S01]  /*2ad0*/  DMUL R8, R10, R8 ;  /* 0x000000080a087228 */ /* 0x000fe20000000000 */
[----:B------:R-:W-:Y:S01]  /*2ae0*/  LOP3.LUT R11, R0, 0x100000, RZ, 0xfc, !PT ;  /* 0x00100000000b7812 */ /* 0x000fe200078efcff */
[----:B------:R-:W-:Y:S02]  /*2af0*/  IMAD.MOV.U32 R10, RZ, RZ, RZ ;  /* 0x000000ffff0a7224 */ /* 0x000fe400078e00ff */
[----:B------:R-:W-:-:S04]  /*2b00*/  DMUL R30, R24, R30 ;  /* 0x0000001e181e7228 */ /* 0x000fc80000000000 */
[----:B------:R-:W-:-:S04]  /*2b10*/  DMUL R8, R8, R10 ;  /* 0x0000000a08087228 */ /* 0x000fc80000000000 */
[----:B------:R-:W-:-:S06]  /*2b20*/  DMUL R30, R30, R12 ;  /* 0x0000000c1e1e7228 */ /* 0x000fcc0000000000 */
[----:B------:R-:W-:Y:S02]  /*2b30*/  @!P1 FSEL R35, R37, R9, !P0 ;  /* 0x0000000925239208 */ /* 0x000fe40004000000 */
[----:B------:R-:W-:Y:S02]  /*2b40*/  @!P1 FSEL R34, R36, R8, !P0 ;  /* 0x0000000824229208 */ /* 0x000fe40004000000 */
[----:B------:R-:W-:Y:S01]  /*2b50*/  @!P3 FSEL R44, R40, R30, !P2 ;  /* 0x0000001e282cb208 */ /* 0x000fe20005000000 */
[----:B------:R-:W-:Y:S01]  /*2b60*/  IMAD.MOV.U32 R43, RZ, RZ, R35 ;  /* 0x000000ffff2b7224 */ /* 0x000fe200078e0023 */
[----:B------:R-:W-:Y:S02]  /*2b70*/  @!P3 FSEL R45, R41, R31, !P2 ;  /* 0x0000001f292db208 */ /* 0x000fe40005000000 */
[----:B------:R-:W-:-:S06]  /*2b80*/  MOV R42, R34 ;  /* 0x00000022002a7202 */ /* 0x000fcc0000000f00 */
[----:B------:R-:W-:-:S08]  /*2b90*/  DADD R8, R42, R44 ;  /* 0x000000002a087229 */ /* 0x000fd0000000002c */
[----:B------:R-:W-:-:S08]  /*2ba0*/  DMUL R8, R8, 0.5 ;  /* 0x3fe0000008087828 */ /* 0x000fd00000000000 */
[----:B------:R-:W-:-:S06]  /*2bb0*/  DSETP.GEU.AND P0, PT, R8, 1, PT ;  /* 0x3ff000000800742a */ /* 0x000fcc0003f0e000 */
[----:B------:R-:W-:Y:S02]  /*2bc0*/  FSEL R32, R8, RZ, P0 ;  /* 0x000000ff08207208 */ /* 0x000fe40000000000 */
[----:B------:R-:W-:-:S06]  /*2bd0*/  FSEL R33, R9, 1.875, P0 ;  /* 0x3ff0000009217808 */ /* 0x000fcc0000000000 */
[----:B------:R-:W-:-:S14]  /*2be0*/  DSETP.GEU.AND P0, PT, R32, 10, PT ;  /* 0x402400002000742a */ /* 0x000fdc0003f0e000 */
[----:B------:R-:W-:Y:S05]  /*2bf0*/  @!P0 BRA `(.L_x_12635) ;  /* 0x0000000400b08947 */ /* 0x000fea0003800000 */
[----:B------:R-:W-:Y:S01]  /*2c00*/  DFMA R14, R32, R32, -1 ;  /* 0xbff00000200e742b */ /* 0x000fe20000000020 */
[----:B------:R-:W-:Y:S05]  /*2c10*/  BSSY B3, `(.L_x_12636) ;  /* 0x0000018000037945 */ /* 0x000fea0003800000 */
[----:B------:R-:W0:Y:S04]  /*2c20*/  MUFU.RSQ64H R27, R15 ;  /* 0x0000000f001b7308 */ /* 0x000e280000001c00 */
[----:B------:R-:W-:-:S05]  /*2c30*/  VIADD R26, R15, 0xfcb00000 ;  /* 0xfcb000000f1a7836 */ /* 0x000fca0000000000 */
[----:B------:R-:W-:Y:S01]  /*2c40*/  ISETP.GE.U32.AND P0, PT, R26, 0x7ca00000, PT ;  /* 0x7ca000001a00780c */ /* 0x000fe20003f06070 */
[----:B0-----:R-:W-:-:S08]  /*2c50*/  DMUL R8, R26, R26 ;  /* 0x0000001a1a087228 */ /* 0x001fd00000000000 */
[----:B------:R-:W-:-:S08]  /*2c60*/  DFMA R8, R14, -R8, 1 ;  /* 0x3ff000000e08742b */ /* 0x000fd00000000808 */
[----:B------:R-:W-:Y:S02]  /*2c70*/  DFMA R10, R8, R46, 0.5 ;  /* 0x3fe00000080a742b */ /* 0x000fe4000000002e */
[----:B------:R-:W-:-:S08]  /*2c80*/  DMUL R8, R26, R8 ;  /* 0x000000081a087228 */ /* 0x000fd00000000000 */
[----:B------:R-:W-:-:S08]  /*2c90*/  DFMA R8, R10, R8, R26 ;  /* 0x000000080a08722b */ /* 0x000fd0000000001a */
[----:B------:R-:W-:Y:S02]  /*2ca0*/  DMUL R28, R14, R8 ;  /* 0x000000080e1c7228 */ /* 0x000fe40000000000 */
[----:B------:R-:W-:Y:S02]  /*2cb0*/  VIADD R25, R9, 0xfff00000 ;  /* 0xfff0000009197836 */ /* 0x000fe40000000000 */
[----:B------:R-:W-:-:S04]  /*2cc0*/  IMAD.MOV.U32 R24, RZ, RZ, R8 ;  /* 0x000000ffff187224 */ /* 0x000fc800078e0008 */
[----:B------:R-:W-:-:S08]  /*2cd0*/  DFMA R30, R28, -R28, R14 ;  /* 0x8000001c1c1e722b */ /* 0x000fd0000000000e */
[----:B------:R-:W-:Y:S01]  /*2ce0*/  DFMA R12, R30, R24, R28 ;  /* 0x000000181e0c722b */ /* 0x000fe2000000001c */
[----:B------:R-:W-:Y:S10]  /*2cf0*/  @!P0 BRA `(.L_x_12637) ;  /* 0x0000000000248947 */ /* 0x000ff40003800000 */
[----:B------:R-:W-:Y:S01]  /*2d00*/  IMAD.MOV.U32 R10, RZ, RZ, R14 ;  /* 0x000000ffff0a7224 */ /* 0x000fe200078e000e */
[----:B------:R-:W-:Y:S01]  /*2d10*/  MOV R14, R28 ;  /* 0x0000001c000e7202 */ /* 0x000fe20000000f00 */
[----:B------:R-:W-:Y:S01]  /*2d20*/  IMAD.MOV.U32 R11, RZ, RZ, R15 ;  /* 0x000000ffff0b7224 */ /* 0x000fe200078e000f */
[----:B------:R-:W-:Y:S01]  /*2d30*/  MOV R0, 0x2d90 ;  /* 0x00002d9000007802 */ /* 0x000fe20000000f00 */
[----:B------:R-:W-:Y:S02]  /*2d40*/  IMAD.MOV.U32 R24, RZ, RZ, R8 ;  /* 0x000000ffff187224 */ /* 0x000fe400078e0008 */
[----:B------:R-:W-:Y:S02]  /*2d50*/  IMAD.MOV.U32 R12, RZ, RZ, R30 ;  /* 0x000000ffff0c7224 */ /* 0x000fe400078e001e */
[----:B------:R-:W-:Y:S02]  /*2d60*/  IMAD.MOV.U32 R13, RZ, RZ, R31 ;  /* 0x000000ffff0d7224 */ /* 0x000fe400078e001f */
[----:B------:R-:W-:-:S07]  /*2d70*/  IMAD.MOV.U32 R15, RZ, RZ, R29 ;  /* 0x000000ffff0f7224 */ /* 0x000fce00078e001d */
[----:B------:R-:W-:Y:S05]  /*2d80*/  CALL.REL.NOINC `($__internal_22_$__cuda_sm20_dsqrt_rn_f64_mediumpath_v1) ;  /* 0x000002f000487944 */ /* 0x000fea0003c00000 */
.L_x_12637:
[----:B------:R-:W-:Y:S05]  /*2d90*/  BSYNC B3 ;  /* 0x0000000000037941 */ /* 0x000fea0003800000 */
.L_x_12636:
[----:B------:R-:W-:Y:S01]  /*2da0*/  DADD R12, R32, R12 ;  /* 0x00000000200c7229 */ /* 0x000fe2000000000c */
        /* <DEDUP_REMOVED lines=20> */
[----:B------:R-:W-:Y:S01]  /*2ef0*/  UMOV UR4, 0x3ae80f1e ;  /* 0x3ae80f1e00047882 */ /* 0x000fe20000000000 */
[----:B------:R-:W-:Y:S01]  /*2f00*/  IMAD.MOV.U32 R27, RZ, RZ, 0x3ed0ee25 ;  /* 0x3ed0ee25ff1b7424 */ /* 0x000fe200078e00ff */
[----:B------:R-:W-:Y:S01]  /*2f10*/  LOP3.LUT R9, R8, 0x3ff00000, RZ, 0xfc, !PT ;  /* 0x3ff0000008097812 */ /* 0x000fe200078efcff */
[----:B------:R-:W-:Y:S01]  /*2f20*/  IMAD.MOV.U32 R8, RZ, RZ, R12 ;  /* 0x000000ffff087224 */ /* 0x000fe200078e000c */
[----:B------:R-:W-:Y:S01]  /*2f30*/  UMOV UR5, 0x3eb1380b ;  /* 0x3eb1380b00057882 */ /* 0x000fe20000000000 */
[----:B------:R-:W-:Y:S01]  /*2f40*/  IMAD.MOV.U32 R12, RZ, RZ, RZ ;  /* 0x000000ffff0c7224 */ /* 0x000fe200078e00ff */
[----:B------:R-:W-:Y:S01]  /*2f50*/  ISETP.GE.AND P0, PT, R9, 0x3ff6a09f, PT ;  /* 0x3ff6a09f0900780c */ /* 0x000fe20003f06270 */
[----:B------:R-:W-:Y:S01]  /*2f60*/  UMOV UR6, 0x80000000 ;  /* 0x8000000000067882 */ /* 0x000fe20000000000 */
[----:B------:R-:W-:Y:S01]  /*2f70*/  LEA.HI R29, R0, R29, RZ, 0xc ;  /* 0x0000001d001d7211 */ /* 0x000fe200078f60ff */
[----:B------:R-:W-:-:S10]  /*2f80*/  UMOV UR7, 0x43300000 ;  /* 0x4330000000077882 */ /* 0x000fd40000000000 */
[----:B------:R-:W-:Y:S02]  /*2f90*/  @P0 VIADD R11, R9, 0xfff00000 ;  /* 0xfff00000090b0836 */ /* 0x000fe40000000000 */
[----:B------:R-:W-:Y:S02]  /*2fa0*/  @P0 VIADD R29, R29, 0x1 ;  /* 0x000000011d1d0836 */ /* 0x000fe40000000000 */
[----:B------:R-:W-:-:S03]  /*2fb0*/  @P0 IMAD.MOV.U32 R9, RZ, RZ, R11 ;  /* 0x000000ffff090224 */ /* 0x000fc600078e000b */
[----:B------:R-:W-:Y:S01]  /*2fc0*/  LOP3.LUT R28, R29, 0x80000000, RZ, 0x3c, !PT ;  /* 0x800000001d1c7812 */ /* 0x000fe200078e3cff */
[----:B------:R-:W-:Y:S02]  /*2fd0*/  IMAD.MOV.U32 R29, RZ, RZ, 0x43300000 ;  /* 0x43300000ff1d7424 */ /* 0x000fe400078e00ff */
[C---:B------:R-:W-:Y:S02]  /*2fe0*/  DADD R10, R8.reuse, 1 ;  /* 0x3ff00000080a7429 */ /* 0x040fe40000000000 */
[----:B------:R-:W-:Y:S02]  /*2ff0*/  DADD R8, R8, -1 ;  /* 0xbff0000008087429 */ /* 0x000fe40000000000 */
[----:B------:R-:W-:Y:S01]  /*3000*/  DADD R28, R28, -UR6 ;  /* 0x800000061c1c7e29 */ /* 0x000fe20008000000 */
[----:B------:R-:W-:Y:S01]  /*3010*/  UMOV UR6, 0xfefa39ef ;  /* 0xfefa39ef00067882 */ /* 0x000fe20000000000 */
[----:B------:R-:W0:Y:S01]  /*3020*/  MUFU.RCP64H R13, R11 ;  /* 0x0000000b000d7308 */ /* 0x000e220000001800 */
[----:B------:R-:W-:Y:S01]  /*3030*/  UMOV UR7, 0x3fe62e42 ;  /* 0x3fe62e4200077882 */ /* 0x000fe20000000000 */
[----:B0-----:R-:W-:-:S08]  /*3040*/  DFMA R14, -R10, R12, 1 ;  /* 0x3ff000000a0e742b */ /* 0x001fd0000000010c */
[----:B------:R-:W-:-:S08]  /*3050*/  DFMA R14, R14, R14, R14 ;  /* 0x0000000e0e0e722b */ /* 0x000fd0000000000e */
[----:B------:R-:W-:-:S08]  /*3060*/  DFMA R14, R12, R14, R12 ;  /* 0x0000000e0c0e722b */ /* 0x000fd0000000000c */
[----:B------:R-:W-:-:S08]  /*3070*/  DMUL R12, R14, R8 ;  /* 0x000000080e0c7228 */ /* 0x000fd00000000000 */
[----:B------:R-:W-:-:S08]  /*3080*/  DFMA R12, R14, R8, R12 ;  /* 0x000000080e0c722b */ /* 0x000fd0000000000c */
[----:B------:R-:W-:Y:S02]  /*3090*/  DMUL R24, R12, R12 ;  /* 0x0000000c0c187228 */ /* 0x000fe40000000000 */
[----:B------:R-:W-:-:S06]  /*30a0*/  DFMA R34, R28, UR6, R12 ;  /* 0x000000061c227c2b */ /* 0x000fcc000800000c */
[----:B------:R-:W-:Y:S01]  /*30b0*/  DFMA R10, R24, UR4, R26 ;  /* 0x00000004180a7c2b */ /* 0x000fe2000800001a */
[----:B------:R-:W-:Y:S01]  /*30c0*/  UMOV UR4, 0x9f02676f ;  /* 0x9f02676f00047882 */ /* 0x000fe20000000000 */
[----:B------:R-:W-:Y:S01]  /*30d0*/  UMOV UR5, 0x3ef3b266 ;  /* 0x3ef3b26600057882 */ /* 0x000fe20000000000 */
[----:B------:R-:W-:-:S05]  /*30e0*/  DADD R26, R8, -R12 ;  /* 0x00000000081a7229 */ /* 0x000fca000000080c */
[----:B------:R-:W-:Y:S01]  /*30f0*/  DFMA R10, R24, R10, UR4 ;  /* 0x00000004180a7e2b */ /* 0x000fe2000800000a */
[----:B------:R-:W-:Y:S01]  /*3100*/  UMOV UR4, 0xa9ab0956 ;  /* 0xa9ab095600047882 */ /* 0x000fe20000000000 */
[----:B------:R-:W-:Y:S01]  /*3110*/  UMOV UR5, 0x3f1745cb ;  /* 0x3f1745cb00057882 */ /* 0x000fe20000000000 */
[----:B------:R-:W-:-:S05]  /*3120*/  DADD R26, R26, R26 ;  /* 0x000000001a1a7229 */ /* 0x000fca000000001a */
[----:B------:R-:W-:Y:S01]  /*3130*/  DFMA R10, R24, R10, UR4 ;  /* 0x00000004180a7e2b */ /* 0x000fe2000800000a */
[----:B------:R-:W-:Y:S01]  /*3140*/  UMOV UR4, 0x2d1b5154 ;  /* 0x2d1b515400047882 */ /* 0x000fe20000000000 */
[----:B------:R-:W-:Y:S01]  /*3150*/  UMOV UR5, 0x3f3c71c7 ;  /* 0x3f3c71c700057882 */ /* 0x000fe20000000000 */
[----:B------:R-:W-:Y:S02]  /*3160*/  DFMA R26, R8, -R12, R26 ;  /* 0x8000000c081a722b */ /* 0x000fe4000000001a */
[----:B------:R-:W-:-:S03]  /*3170*/  DFMA R8, -R28, UR6, R34 ;  /* 0x000000061c087c2b */ /* 0x000fc60008000122 */
[----:B------:R-:W-:Y:S01]  /*3180*/  DFMA R10, R24, R10, UR4 ;  /* 0x00000004180a7e2b */ /* 0x000fe2000800000a */
[----:B------:R-:W-:Y:S01]  /*3190*/  UMOV UR4, 0x923be72d ;  /* 0x923be72d00047882 */ /* 0x000fe20000000000 */
[----:B------:R-:W-:Y:S01]  /*31a0*/  UMOV UR5, 0x3f624924 ;  /* 0x3f62492400057882 */ /* 0x000fe20000000000 */
[----:B------:R-:W-:Y:S02]  /*31b0*/  DMUL R26, R14, R26 ;  /* 0x0000001a0e1a7228 */ /* 0x000fe40000000000 */
        /* <DEDUP_REMOVED lines=16> */
.L_x_12635:
[----:B------:R-:W-:Y:S02]  /*32c0*/  DSETP.GEU.AND P0, PT, R6, 3.8518598887744717061e-34, PT ;  /* 0x390000000600742a */ /* 0x000fe40003f0e000 */
[----:B------:R-:W-:-:S14]  /*32d0*/  DSETP.EQ.AND P1, PT, R4, 1, PT ;  /* 0x3ff000000400742a */ /* 0x000fdc0003f22000 */
[----:B------:R-:W-:Y:S05]  /*32e0*/  @!P0 BRA P1, `(.L_x_12639) ;  /* 0x0000001c00448947 */ /* 0x000fea0000800000 */
[----:B------:R-:W-:-:S08]  /*32f0*/  DMUL R8, |R22|, 2.2204460492503130808e-16 ;  /* 0x3cb0000016087828 */ /* 0x000fd00000000200 */
[----:B------:R-:W-:-:S14]  /*3300*/  DSETP.GTU.AND P0, PT, R8, R6, PT ;  /* 0x000000060800722a */ /* 0x000fdc0003f0c000 */
[----:B------:R-:W-:Y:S05]  /*3310*/  @P0 BRA `(.L_x_12640) ;  /* 0x0000000c00c80947 */ /* 0x000fea0003800000 */
[----:B------:R-:W-:Y:S01]  /*3320*/  DSETP.GEU.AND P0, PT, R20, RZ, PT ;  /* 0x000000ff1400722a */ /* 0x000fe20003f0e000 */
[----:B------:R-:W-:-:S13]  /*3330*/  BSSY B3, `(.L_x_12641) ;  /* 0x0000022000037945 */ /* 0x000fda0003800000 */
[----:B------:R-:W-:Y:S05]  /*3340*/  @!P0 BRA `(.L_x_12642) ;  /* 0x00000000007c8947 */ /* 0x000fea0003800000 */
[----:B------:R-:W-:Y:S01]  /*3350*/  DSETP.NEU.AND P0, PT, R20, RZ, PT ;  /* 0x000000ff1400722a */ /* 0x000fe20003f0d000 */
[----:B------:R-:W-:Y:S01]  /*3360*/  MOV R8, R6 ;  /* 0x0000000600087202 */ /* 0x000fe20000000f00 */
[----:B------:R-:W-:-:S12]  /*3370*/  IMAD.MOV.U32 R9, RZ, RZ, R7 ;  /* 0x000000ffff097224 */ /* 0x000fd800078e0007 */
[----:B------:R-:W-:Y:S05]  /*3380*/  @!P0 BRA `(.L_x_12643) ;  /* 0x0000000000708947 */ /* 0x000fea0003800000 */
[----:B------:R-:W-:Y:S01]  /*3390*/  DADD R24, R20, R42 ;  /* 0x0000000014187229 */ /* 0x000fe2000000002a */
[----:B------:R-:W-:Y:S01]  /*33a0*/  IMAD.MOV.U32 R8, RZ, RZ, 0x1 ;  /* 0x00000001ff087424 */ /* 0x000fe200078e00ff */
[----:B------:R-:W-:Y:S01]  /*33b0*/  DMUL R14, R6, R6 ;  /* 0x00000006060e7228 */ /* 0x000fe20000000000 */
[----:B------:R-:W-:Y:S03]  /*33c0*/  BSSY B4, `(.L_x_12644) ;  /* 0x0000014000047945 */ /* 0x000fe60003800000 */
[----:B------:R-:W0:Y:S06]  /*33d0*/  MUFU.RCP64H R9, R25 ;  /* 0x0000001900097308 */ /* 0x000e2c0000001800 */
[----:B------:R-:W-:Y:S01]  /*33e0*/  FSETP.GEU.AND P1, PT, |R15|, 6.5827683646048100446e-37, PT ;  /* 0x036000000f00780b */ /* 0x000fe20003f2e200 */
        /* <DEDUP_REMOVED lines=13> */
[----:B------:R-:W-:Y:S02]  /*34c0*/  IMAD.MOV.U32 R13, RZ, RZ, R15 ;  /* 0x000000ffff0d7224 */ /* 0x000fe400078e000f */
[----:B------:R-:W-:Y:S02]  /*34d0*/  IMAD.MOV.U32 R10, RZ, RZ, R24 ;  /* 0x000000ffff0a7224 */ /* 0x000fe400078e0018 */
[----:B------:R-:W-:-:S07]  /*34e0*/  IMAD.MOV.U32 R11, RZ, RZ, R25 ;  /* 0x000000ffff0b7224 */ /* 0x000fce00078e0019 */
[----:B------:R-:W-:Y:S05]  /*34f0*/  CALL.REL.NOINC `($__internal_21_$__cuda_sm20_div_rn_f64_full) ;  /* 0x000002e000d47944 */ /* 0x000fea0003c00000 */
.L_x_12645:
[----:B------:R-:W-:Y:S05]  /*3500*/  BSYNC B4 ;  /* 0x0000000000047941 */ /* 0x000fea0003800000 */
.L_x_12644:
[----:B------:R-:W-:Y:S02]  /*3510*/  IMAD.MOV.U32 R8, RZ, RZ, R10 ;  /* 0x000000ffff087224 */ /* 0x000fe400078e000a */
[----:B------:R-:W-:Y:S01]  /*3520*/  IMAD.MOV.U32 R9, RZ, RZ, R11 ;  /* 0x000000ffff097224 */ /* 0x000fe200078e000b */
[----:B------:R-:W-:Y:S06]  /*3530*/  BRA `(.L_x_12643) ;  /* 0x0000000000047947 */ /* 0x000fec0003800000 */
.L_x_12642:
[----:B------:R-:W-:-:S11]  /*3540*/  DADD R8, -R20, R42 ;  /* 0x0000000014087229 */ /* 0x000fd6000000012a */
.L_x_12643:
[----:B------:R-:W-:Y:S05]  /*3550*/  BSYNC B3 ;  /* 0x0000000000037941 */ /* 0x000fea0003800000 */
.L_x_12641:
[----:B------:R-:W-:Y:S01]  /*3560*/  DADD R12, -R4, 1 ;  /* 0x3ff00000040c7429 */ /* 0x000fe20000000100 */
[----:B------:R-:W-:Y:S07]  /*3570*/  BSSY B3, `(.L_x_12646) ;  /* 0x0000021000037945 */ /* 0x000fee0003800000 */
[----:B------:R-:W-:-:S14]  /*3580*/  DSETP.GEU.AND P0, PT, R12, RZ, PT ;  /* 0x000000ff0c00722a */ /* 0x000fdc0003f0e000 */
[----:B------:R-:W-:Y:S05]  /*3590*/  @!P0 BRA `(.L_x_12647) ;  /* 0x0000000000748947 */ /* 0x000fea0003800000 */
[----:B------:R-:W-:Y:S01]  /*35a0*/  DSETP.NEU.AND P0, PT, R12, RZ, PT ;  /* 0x000000ff0c00722a */ /* 0x000fe20003f0d000 */
[----:B------:R-:W-:Y:S01]  /*35b0*/  IMAD.MOV.U32 R10, RZ, RZ, R6 ;  /* 0x000000ffff0a7224 */ /* 0x000fe200078e0006 */
[----:B------:R-:W-:-:S12]  /*35c0*/  MOV R11, R7 ;  /* 0x00000007000b7202 */ /* 0x000fd80000000f00 */
        /* <DEDUP_REMOVED lines=24> */
.L_x_12650:
[----:B------:R-:W-:Y:S05]  /*3750*/  BSYNC B4 ;  /* 0x0000000000047941 */ /* 0x000fea0003800000 */
.L_x_12649:
[----:B------:R-:W-:Y:S05]  /*3760*/  BRA `(.L_x_12648) ;  /* 0x0000000000047947 */ /* 0x000fea0003800000 */
.L_x_12647:
[----:B------:R-:W-:-:S11]  /*3770*/  DADD R10, R44, -R12 ;  /* 0x000000002c0a7229 */ /* 0x000fd6000000080c */
.L_x_12648:
[----:B------:R-:W-:Y:S05]  /*3780*/  BSYNC B3 ;  /* 0x0000000000037941 */ /* 0x000fea0003800000 */
.L_x_12646:
[----:B------:R-:W-:Y:S01]  /*3790*/  DMUL R10, R10, 0.5 ;  /* 0x3fe000000a0a7828 */ /* 0x000fe20000000000 */
[----:B------:R-:W-:Y:S01]  /*37a0*/  BSSY B3, `(.L_x_12651) ;  /* 0x000001d000037945 */ /* 0x000fe20003800000 */
[----:B------:R-:W-:-:S06]  /*37b0*/  DADD R12, R32, 1 ;  /* 0x3ff00000200c7429 */ /* 0x000fcc0000000000 */
[----:B------:R-:W-:Y:S01]  /*37c0*/  DFMA R34, R8, 0.5, R10 ;  /* 0x3fe000000822782b */ /* 0x000fe2000000000a */
[----:B------:R-:W-:Y:S02]  /*37d0*/  IMAD.MOV.U32 R10, RZ, RZ, 0x0 ;  /* 0x00000000ff0a7424 */ /* 0x000fe400078e00ff */
[----:B------:R-:W-:-:S05]  /*37e0*/  IMAD.MOV.U32 R11, RZ, RZ, 0x3fd80000 ;  /* 0x3fd80000ff0b7424 */ /* 0x000fca00078e00ff */
[----:B------:R-:W-:-:S06]  /*37f0*/  DMUL R14, R34, R12 ;  /* 0x0000000c220e7228 */ /* 0x000fcc0000000000 */
        /* <DEDUP_REMOVED lines=9> */
[----:B------:R-:W-:Y:S01]  /*3890*/  VIADD R25, R9, 0xfff00000 ;  /* 0xfff0000009197836 */ /* 0x000fe20000000000 */
[----:B------:R-:W-:-:S05]  /*38a0*/  MOV R24, R8 ;  /* 0x0000000800187202 */ /* 0x000fca0000000f00 */
[----:B------:R-:W-:-:S08]  /*38b0*/  DFMA R30, R28, -R28, R14 ;  /* 0x8000001c1c1e722b */ /* 0x000fd0000000000e */
[----:B------:R-:W-:Y:S01]  /*38c0*/  DFMA R12, R30, R24, R28 ;  /* 0x000000181e0c722b */ /* 0x000fe2000000001c */
[----:B------:R-:W-:Y:S10]  /*38d0*/  @!P0 BRA `(.L_x_12652) ;  /* 0x0000000000248947 */ /* 0x000ff40003800000 */
[----:B------:R-:W-:Y:S01]  /*38e0*/  IMAD.MOV.U32 R10, RZ, RZ, R14 ;  /* 0x000000ffff0a7224 */ /* 0x000fe200078e000e */
[----:B------:R-:W-:Y:S01]  /*38f0*/  MOV R0, 0x3970 ;  /* 0x0000397000007802 */ /* 0x000fe20000000f00 */
[----:B------:R-:W-:Y:S02]  /*3900*/  IMAD.MOV.U32 R11, RZ, RZ, R15 ;  /* 0x000000ffff0b7224 */ /* 0x000fe400078e000f */
[----:B------:R-:W-:Y:S02]  /*3910*/  IMAD.MOV.U32 R24, RZ, RZ, R8 ;  /* 0x000000ffff187224 */ /* 0x000fe400078e0008 */
[----:B------:R-:W-:Y:S02]  /*3920*/  IMAD.MOV.U32 R12, RZ, RZ, R30 ;  /* 0x000000ffff0c7224 */ /* 0x000fe400078e001e */
[----:B------:R-:W-:Y:S02]  /*3930*/  IMAD.MOV.U32 R13, RZ, RZ, R31 ;  /* 0x000000ffff0d7224 */ /* 0x000fe400078e001f */
[----:B------:R-:W-:-:S02]  /*3940*/  IMAD.MOV.U32 R14, RZ, RZ, R28 ;  /* 0x000000ffff0e7224 */ /* 0x000fc400078e001c */
[----:B------:R-:W-:-:S07]  /*3950*/  IMAD.MOV.U32 R15, RZ, RZ, R29 ;  /* 0x000000ffff0f7224 */ /* 0x000fce00078e001d */
[----:B------:R-:W-:Y:S05]  /*3960*/  CALL.REL.NOINC `($__internal_22_$__cuda_sm20_dsqrt_rn_f64_mediumpath_v1) ;  /* 0x000002e400507944 */ /* 0x000fea0003c00000 */
.L_x_12652:
[----:B------:R-:W-:Y:S05]  /*3970*/  BSYNC B3 ;  /* 0x0000000000037941 */ /* 0x000fea0003800000 */
.L_x_12651:
        /* <DEDUP_REMOVED lines=36> */
[----:B------:R-:W-:Y:S01]  /*3bc0*/  @P0 IADD3 R11, R9, -0x100000, RZ ;  /* 0xfff00000090b0810 */ /* 0x000fe20007ffe0ff */
[----:B------:R-:W-:-:S04]  /*3bd0*/  @P0 VIADD R29, R29, 0x1 ;  /* 0x000000011d1d0836 */ /* 0x000fc80000000000 */
[----:B------:R-:W-:Y:S01]  /*3be0*/  @P0 IMAD.MOV.U32 R9, RZ, RZ, R11 ;  /* 0x000000ffff090224 */ /* 0x000fe200078e000b */
[----:B------:R-:W-:Y:S01]  /*3bf0*/  LOP3.LUT R28, R29, 0x80000000, RZ, 0x3c, !PT ;  /* 0x800000001d1c7812 */ /* 0x000fe200078e3cff */
[----:B------:R-:W-:-:S04]  /*3c00*/  IMAD.MOV.U32 R29, RZ, RZ, 0x43300000 ;  /* 0x43300000ff1d7424 */ /* 0x000fc800078e00ff */
        /* <DEDUP_REMOVED lines=46> */
.L_x_12653:
        /* <DEDUP_REMOVED lines=19> */
[----:B------:R-:W-:Y:S01]  /*4020*/  MOV R0, 0x4050 ;  /* 0x0000405000007802 */ /* 0x000fe20000000f00 */
[----:B------:R-:W-:-:S07]  /*4030*/  IMAD.MOV.U32 R13, RZ, RZ, R35 ;  /* 0x000000ffff0d7224 */ /* 0x000fce00078e0023 */
[----:B------:R-:W-:Y:S05]  /*4040*/  CALL.REL.NOINC `($__internal_21_$__cuda_sm20_div_rn_f64_full) ;  /* 0x000002d800007944 */ /* 0x000fea0003c00000 */
.L_x_12655:
[----:B------:R-:W-:Y:S05]  /*4050*/  BSYNC B3 ;  /* 0x0000000000037941 */ /* 0x000fea0003800000 */
.L_x_12654:
        /* <DEDUP_REMOVED lines=28> */
[----:B------:R-:W-:Y:S01]  /*4220*/  DADD R34, R34, R14 ;  /* 0x0000000022227229 */ /* 0x000fe2000000000e */
[----:B------:R-:W-:Y:S10]  /*4230*/  BRA `(.L_x_12638) ;  /* 0x0000000c00d47947 */ /* 0x000ff40003800000 */
.L_x_12640:
[----:B------:R-:W-:-:S14]  /*4240*/  DSETP.GEU.AND P0, PT, R4, 1, PT ;  /* 0x3ff000000400742a */ /* 0x000fdc0003f0e000 */
[----:B------:R-:W-:Y:S05]  /*4250*/  @!P0 BRA `(.L_x_12656) ;  /* 0x0000000800988947 */ /* 0x000fea0003800000 */
[----:B------:R-:W-:Y:S01]  /*4260*/  DMUL R14, R20, R22 ;  /* 0x00000016140e7228 */ /* 0x000fe20000000000 */
        /* <DEDUP_REMOVED lines=24> */
.L_x_12658:
[----:B------:R-:W-:Y:S05]  /*43f0*/  BSYNC B3 ;  /* 0x0000000000037941 */ /* 0x000fea0003800000 */
.L_x_12657:
[----:B------:R-:W-:-:S10]  /*4400*/  DADD R34, R22, R12 ;  /* 0x0000000016227229 */ /* 0x000fd4000000000c */
[C---:B------:R-:W-:Y:S02]  /*4410*/  FSETP.GEU.FTZ.AND P1, PT, R35.reuse, 1.7916666269302368164, PT ;  /* 0x3fe555552300780b */ /* 0x040fe40003f3e000 */
[----:B------:R-:W-:-:S04]  /*4420*/  FSETP.GT.FTZ.AND P0, PT, R35, -1.6999999284744262695, PT ;  /* 0xbfd999992300780b */ /* 0x000fc80003f14000 */
[----:B------:R-:W-:-:S13]  /*4430*/  PLOP3.LUT P0, PT, P1, P0, PT, 0x8, 0x0 ;  /* 0x000000000000781c */ /* 0x000fda0000f00170 */
[----:B------:R-:W-:Y:S05]  /*4440*/  @!P0 BRA `(.L_x_12659) ;  /* 0x0000000000d48947 */ /* 0x000fea0003800000 */
        /* <DEDUP_REMOVED lines=22> */
.L_x_12661:
[----:B------:R-:W-:Y:S05]  /*45b0*/  BSYNC B3 ;  /* 0x0000000000037941 */ /* 0x000fea0003800000 */
.L_x_12660:
        /* <DEDUP_REMOVED lines=30> */
.L_x_12659:
        /* <DEDUP_REMOVED lines=11> */
[----:B------:R-:W-:Y:S05]  /*4850*/  @P1 BRA `(.L_x_12662) ;  /* 0x0000000000fc1947 */ /* 0x000fea0003800000 */
        /* <DEDUP_REMOVED lines=63> */
.L_x_12662:
[----:B------:R-:W-:Y:S01]  /*4c50*/  IMAD.MOV.U32 R10, RZ, RZ, 0x0 ;  /* 0x00000000ff0a7424 */ /* 0x000fe200078e00ff */
[----:B------:R-:W-:Y:S01]  /*4c60*/  FSETP.NEU.FTZ.AND P0, PT, R9, RZ, PT ;  /* 0x000000ff0900720b */ /* 0x000fe20003f1d000 */
[----:B------:R-:W-:-:S06]  /*4c70*/  IMAD.MOV.U32 R11, RZ, RZ, 0x7ff00000 ;  /* 0x7ff00000ff0b7424 */ /* 0x000fcc00078e00ff */
[----:B------:R-:W-:-:S10]  /*4c80*/  DFMA R10, R8, R10, +INF ;  /* 0x7ff00000080a742b */ /* 0x000fd4000000000a */
[----:B------:R-:W-:Y:S02]  /*4c90*/  FSEL R34, R10, RZ, P0 ;  /* 0x000000ff0a227208 */ /* 0x000fe40000000000 */
[----:B------:R-:W-:Y:S01]  /*4ca0*/  FSEL R35, R11, -QNAN , P0 ;  /* 0xfff000000b237808 */ /* 0x000fe20000000000 */
[----:B------:R-:W-:Y:S06]  /*4cb0*/  BRA `(.L_x_12638) ;  /* 0x0000000400347947 */ /* 0x000fec0003800000 */
.L_x_12656:
[----:B------:R-:W-:Y:S01]  /*4cc0*/  DADD R14, -R4, 1 ;  /* 0x3ff00000040e7429 */ /* 0x000fe20000000100 */
[----:B------:R-:W-:Y:S07]  /*4cd0*/  BSSY B3, `(.L_x_12663) ;  /* 0x0000019000037945 */ /* 0x000fee0003800000 */
        /* <DEDUP_REMOVED lines=24> */
.L_x_12664:
[----:B------:R-:W-:Y:S05]  /*4e60*/  BSYNC B3 ;  /* 0x0000000000037941 */ /* 0x000fea0003800000 */
.L_x_12663:
[----:B------:R-:W0:Y:S01]  /*4e70*/  MUFU.RCP64H R9, R13 ;  /* 0x0000000d00097308 */ /* 0x000e220000001800 */
[----:B------:R-:W-:Y:S01]  /*4e80*/  IMAD.MOV.U32 R8, RZ, RZ, 0x1 ;  /* 0x00000001ff087424 */ /* 0x000fe200078e00ff */
[----:B------:R-:W-:Y:S01]  /*4e90*/  FSETP.GEU.AND P1, PT, |R7|, 6.5827683646048100446e-37, PT ;  /* 0x036000000700780b */ /* 0x000fe20003f2e200 */
[----:B------:R-:W-:Y:S04]  /*4ea0*/  BSSY B3, `(.L_x_12665) ;  /* 0x0000012000037945 */ /* 0x000fe80003800000 */
[----:B0-----:R-:W-:-:S08]  /*4eb0*/  DFMA R10, R8, -R12, 1 ;  /* 0x3ff00000080a742b */ /* 0x001fd0000000080c */
[----:B------:R-:W-:-:S08]  /*4ec0*/  DFMA R10, R10, R10, R10 ;  /* 0x0000000a0a0a722b */ /* 0x000fd0000000000a */
[----:B------:R-:W-:-:S08]  /*4ed0*/  DFMA R10, R8, R10, R8 ;  /* 0x0000000a080a722b */ /* 0x000fd00000000008 */
[----:B------:R-:W-:-:S08]  /*4ee0*/  DFMA R8, R10, -R12, 1 ;  /* 0x3ff000000a08742b */ /* 0x000fd0000000080c */
[----:B------:R-:W-:-:S08]  /*4ef0*/  DFMA R8, R10, R8, R10 ;  /* 0x000000080a08722b */ /* 0x000fd0000000000a */
[----:B------:R-:W-:-:S08]  /*4f00*/  DMUL R10, R6, R8 ;  /* 0x00000008060a7228 */ /* 0x000fd00000000000 */
[----:B------:R-:W-:-:S08]  /*4f10*/  DFMA R14, R10, -R12, R6 ;  /* 0x8000000c0a0e722b */ /* 0x000fd00000000006 */
        /* <DEDUP_REMOVED lines=10> */
.L_x_12666:
[----:B------:R-:W-:Y:S05]  /*4fc0*/  BSYNC B3 ;  /* 0x0000000000037941 */ /* 0x000fea0003800000 */
.L_x_12665:
[----:B------:R-:W-:Y:S02]  /*4fd0*/  IMAD.MOV.U32 R34, RZ, RZ, R10 ;  /* 0x000000ffff227224 */ /* 0x000fe400078e000a */
[----:B------:R-:W-:Y:S01]  /*4fe0*/  IMAD.MOV.U32 R35, RZ, RZ, R11 ;  /* 0x000000ffff237224 */ /* 0x000fe200078e000b */
[----:B------:R-:W-:Y:S06]  /*4ff0*/  BRA `(.L_x_12638) ;  /* 0x0000000000647947 */ /* 0x000fec0003800000 */
.L_x_12639:
[----:B------:R-:W0:Y:S01]  /*5000*/  MUFU.RSQ64H R27, R7 ;  /* 0x00000007001b7308 */ /* 0x000e220000001c00 */
[----:B------:R-:W-:Y:S01]  /*5010*/  VIADD R26, R7, 0xfcb00000 ;  /* 0xfcb00000071a7836 */ /* 0x000fe20000000000 */
[----:B------:R-:W-:Y:S04]  /*5020*/  BSSY B3, `(.L_x_12667) ;  /* 0x0000014000037945 */ /* 0x000fe80003800000 */
        /* <DEDUP_REMOVED lines=17> */
[----:B------:R-:W-:-:S07]  /*5140*/  IMAD.MOV.U32 R11, RZ, RZ, R7 ;  /* 0x000000ffff0b7224 */ /* 0x000fce00078e0007 */
[----:B------:R-:W-:Y:S05]  /*5150*/  CALL.REL.NOINC `($__internal_22_$__cuda_sm20_dsqrt_rn_f64_mediumpath_v1) ;  /* 0x000002cc00547944 */ /* 0x000fea0003c00000 */
.L_x_12668:
[----:B------:R-:W-:Y:S05]  /*5160*/  BSYNC B3 ;  /* 0x0000000000037941 */ /* 0x000fea0003800000 */
.L_x_12667:
[----:B------:R-:W-:Y:S02]  /*5170*/  IMAD.MOV.U32 R34, RZ, RZ, R12 ;  /* 0x000000ffff227224 */ /* 0x000fe400078e000c */
[----:B------:R-:W-:-:S07]  /*5180*/  IMAD.MOV.U32 R35, RZ, RZ, R13 ;  /* 0x000000ffff237224 */ /* 0x000fce00078e000d */
.L_x_12638:
[----:B------:R-:W-:Y:S05]  /*5190*/  BSYNC B2 ;  /* 0x0000000000027941 */ /* 0x000fea0003800000 */
.L_x_12634:
[----:B------:R-:W-:Y:S01]  /*51a0*/  DSETP.GEU.AND P0, PT, R4, 5.9666725849601653946e-154, PT ;  /* 0x202000000400742a */ /* 0x000fe20003f0e000 */
[----:B------:R-:W-:-:S13]  /*51b0*/  BSSY B2, `(.L_x_12669) ;  /* 0x000011f000027945 */ /* 0x000fda0003800000 */
[----:B------:R-:W-:Y:S05]  /*51c0*/  @!P0 BRA `(.L_x_12670) ;  /* 0x0000001000688947 */ /* 0x000fea0003800000 */
[----:B------:R-:W0:Y:S01]  /*51d0*/  MUFU.RCP64H R9, R33 ;  /* 0x0000002100097308 */ /* 0x000e220000001800 */
[----:B------:R-:W-:Y:S01]  /*51e0*/  IMAD.MOV.U32 R8, RZ, RZ, 0x1 ;  /* 0x00000001ff087424 */ /* 0x000fe200078e00ff */
[----:B------:R-:W-:Y:S01]  /*51f0*/  FSETP.GEU.AND P1, PT, |R5|, 6.5827683646048100446e-37, PT ;  /* 0x036000000500780b */ /* 0x000fe20003f2e200 */
[----:B------:R-:W-:Y:S04]  /*5200*/  BSSY B3, `(.L_x_12671) ;  /* 0x0000014000037945 */ /* 0x000fe80003800000 */
        /* <DEDUP_REMOVED lines=17> */
[----:B------:R-:W-:Y:S01]  /*5320*/  MOV R8, R10 ;  /* 0x0000000a00087202 */ /* 0x000fe20000000f00 */
[----:B------:R-:W-:-:S07]  /*5330*/  IMAD.MOV.U32 R9, RZ, RZ, R11 ;  /* 0x000000ffff097224 */ /* 0x000fce00078e000b */
.L_x_12672:
[----:B------:R-:W-:Y:S05]  /*5340*/  BSYNC B3 ;  /* 0x0000000000037941 */ /* 0x000fea0003800000 */
.L_x_12671:
[----:B------:R-:W-:Y:S01]  /*5350*/  UMOV UR4, 0x703afb7f ;  /* 0x703afb7f00047882 */ /* 0x000fe20000000000 */
[----:B------:R-:W-:Y:S01]  /*5360*/  UMOV UR5, 0x3fe488ce ;  /* 0x3fe488ce00057882 */ /* 0x000fe20000000000 */
[----:B------:R-:W-:Y:S01]  /*5370*/  PLOP3.LUT P0, PT, PT, PT, PT, 0x8, 0x0 ;  /* 0x000000000000781c */ /* 0x000fe20003f0e170 */
[----:B------:R-:W-:-:S14]  /*5380*/  DSETP.GT.AND P1, PT, R8, UR4, PT ;  /* 0x0000000408007e2a */ /* 0x000fdc000bf24000 */
[----:B------:R-:W-:Y:S05]  /*5390*/  @!P1 BRA `(.L_x_12673) ;  /* 0x0000001000009947 */ /* 0x000fea0003800000 */
[----:B------:R-:W-:Y:S02]  /*53a0*/  DSETP.GEU.AND P0, PT, R6, 1.7347234759768070944e-18, PT ;  /* 0x3c4000000600742a */ /* 0x000fe40003f0e000 */
[----:B------:R-:W-:-:S14]  /*53b0*/  DSETP.EQ.AND P1, PT, R4, 1, PT ;  /* 0x3ff000000400742a */ /* 0x000fdc0003f22000 */
[----:B------:R-:W-:Y:S05]  /*53c0*/  @!P0 BRA P1, `(.L_x_12674) ;  /* 0x0000000c000c8947 */ /* 0x000fea0000800000 */
[----:B------:R-:W-:-:S08]  /*53d0*/  DADD R10, R4, -1 ;  /* 0xbff00000040a7429 */ /* 0x000fd00000000000 */
[----:B------:R-:W-:-:S08]  /*53e0*/  DMUL R10, |R10|, 2.2204460492503130808e-16 ;  /* 0x3cb000000a0a7828 */ /* 0x000fd00000000200 */
[----:B------:R-:W-:-:S14]  /*53f0*/  DSETP.GTU.AND P0, PT, R10, R6, PT ;  /* 0x000000060a00722a */ /* 0x000fdc0003f0c000 */
[----:B------:R-:W-:Y:S05]  /*5400*/  @P0 BRA `(.L_x_12675) ;  /* 0x00000004009c0947 */ /* 0x000fea0003800000 */
[----:B------:R-:W-:Y:S01]  /*5410*/  DSETP.GEU.AND P0, PT, R20, RZ, PT ;  /* 0x000000ff1400722a */ /* 0x000fe20003f0e000 */
[----:B------:R-:W-:-:S13]  /*5420*/  BSSY B3, `(.L_x_12676) ;  /* 0x0000022000037945 */ /* 0x000fda0003800000 */
[----:B------:R-:W-:Y:S05]  /*5430*/  @!P0 BRA `(.L_x_12677) ;  /* 0x00000000007c8947 */ /* 0x000fea0003800000 */
[----:B------:R-:W-:Y:S01]  /*5440*/  DSETP.NEU.AND P0, PT, R20, RZ, PT ;  /* 0x000000ff1400722a */ /* 0x000fe20003f0d000 */
[----:B------:R-:W-:Y:S02]  /*5450*/  IMAD.MOV.U32 R46, RZ, RZ, R6 ;  /* 0x000000ffff2e7224 */ /* 0x000fe400078e0006 */
[----:B------:R-:W-:-:S11]  /*5460*/  IMAD.MOV.U32 R47, RZ, RZ, R7 ;  /* 0x000000ffff2f7224 */ /* 0x000fd600078e0007 */
        /* <DEDUP_REMOVED lines=24> */
.L_x_12680:
[----:B------:R-:W-:Y:S05]  /*55f0*/  BSYNC B4 ;  /* 0x0000000000047941 */ /* 0x000fea0003800000 */
.L_x_12679:
[----:B------:R-:W-:Y:S01]  /*5600*/  IMAD.MOV.U32 R46, RZ, RZ, R10 ;  /* 0x000000ffff2e7224 */ /* 0x000fe200078e000a */
[----:B------:R-:W-:Y:S01]  /*5610*/  MOV R47, R11 ;  /* 0x0000000b002f7202 */ /* 0x000fe20000000f00 */
[----:B------:R-:W-:Y:S06]  /*5620*/  BRA `(.L_x_12678) ;  /* 0x0000000000047947 */ /* 0x000fec0003800000 */
.L_x_12677:
[----:B------:R-:W-:-:S11]  /*5630*/  DADD R46, -R20, R42 ;  /* 0x00000000142e7229 */ /* 0x000fd6000000012a */
.L_x_12678:
[----:B------:R-:W-:Y:S05]  /*5640*/  BSYNC B3 ;  /* 0x0000000000037941 */ /* 0x000fea0003800000 */
.L_x_12676:
[----:B------:R-:W-:Y:S01]  /*5650*/  DSETP.GEU.AND P0, PT, R22, RZ, PT ;  /* 0x000000ff1600722a */ /* 0x000fe20003f0e000 */
[----:B------:R-:W-:-:S13]  /*5660*/  BSSY B3, `(.L_x_12681) ;  /* 0x0000020000037945 */ /* 0x000fda0003800000 */
[----:B------:R-:W-:Y:S05]  /*5670*/  @!P0 BRA `(.L_x_12682) ;  /* 0x0000000000748947 */ /* 0x000fea0003800000 */
[----:B------:R-:W-:-:S14]  /*5680*/  DSETP.NEU.AND P0, PT, R22, RZ, PT ;  /* 0x000000ff1600722a */ /* 0x000fdc0003f0d000 */
        /* <DEDUP_REMOVED lines=24> */
.L_x_12685:
[----:B------:R-:W-:Y:S05]  /*5810*/  BSYNC B4 ;  /* 0x0000000000047941 */ /* 0x000fea0003800000 */
.L_x_12684:
[----:B------:R-:W-:Y:S02]  /*5820*/  IMAD.MOV.U32 R6, RZ, RZ, R10 ;  /* 0x000000ffff067224 */ /* 0x000fe400078e000a */
[----:B------:R-:W-:Y:S01]  /*5830*/  IMAD.MOV.U32 R7, RZ, RZ, R11 ;  /* 0x000000ffff077224 */ /* 0x000fe200078e000b */
[----:B------:R-:W-:Y:S06]  /*5840*/  BRA `(.L_x_12683) ;  /* 0x0000000000047947 */ /* 0x000fec0003800000 */
.L_x_12682:
[----:B------:R-:W-:-:S11]  /*5850*/  DADD R6, -R22, R44 ;  /* 0x0000000016067229 */ /* 0x000fd6000000012c */
.L_x_12683:
[----:B------:R-:W-:Y:S05]  /*5860*/  BSYNC B3 ;  /* 0x0000000000037941 */ /* 0x000fea0003800000 */
.L_x_12681:
[----:B------:R-:W-:Y:S01]  /*5870*/  DMUL R6, R6, 0.5 ;  /* 0x3fe0000006067828 */ /* 0x000fe20000000000 */
[----:B------:R-:W-:Y:S01]  /*5880*/  IMAD.MOV.U32 R10, RZ, RZ, 0x0 ;  /* 0x00000000ff0a7424 */ /* 0x000fe200078e00ff */
[----:B------:R-:W-:Y:S01]  /*5890*/  DADD R32, R4, R32 ;  /* 0x0000000004207229 */ /* 0x000fe20000000020 */
[----:B------:R-:W-:Y:S01]  /*58a0*/  MOV R11, 0x3fd80000 ;  /* 0x3fd80000000b7802 */ /* 0x000fe20000000f00 */
[----:B------:R-:W-:Y:S04]  /*58b0*/  BSSY B3, `(.L_x_12686) ;  /* 0x0000018000037945 */ /* 0x000fe80003800000 */
[----:B------:R-:W-:-:S08]  /*58c0*/  DFMA R6, R46, 0.5, R6 ;  /* 0x3fe000002e06782b */ /* 0x000fd00000000006 */
        /* <DEDUP_REMOVED lines=20> */
[----:B------:R-:W-:-:S07]  /*5a10*/  IMAD.MOV.U32 R13, RZ, RZ, R21 ;  /* 0x000000ffff0d7224 */ /* 0x000fce00078e0015 */
[----:B------:R-:W-:Y:S05]  /*5a20*/  CALL.REL.NOINC `($__internal_22_$__cuda_sm20_dsqrt_rn_f64_mediumpath_v1) ;  /* 0x000002c400207944 */ /* 0x000fea0003c00000 */
.L_x_12687:
[----:B------:R-:W-:Y:S05]  /*5a30*/  BSYNC B3 ;  /* 0x0000000000037941 */ /* 0x000fea0003800000 */
.L_x_12686:
[----:B------:R-:W-:Y:S01]  /*5a40*/  PLOP3.LUT P0, PT, PT, PT, PT, 0x80, 0x0 ;  /* 0x000000000000781c */ /* 0x000fe20003f0f070 */
[----:B------:R-:W-:Y:S02]  /*5a50*/  IMAD.MOV.U32 R32, RZ, RZ, R12 ;  /* 0x000000ffff207224 */ /* 0x000fe400078e000c */
[----:B------:R-:W-:Y:S01]  /*5a60*/  IMAD.MOV.U32 R33, RZ, RZ, R13 ;  /* 0x000000ffff217224 */ /* 0x000fe200078e000d */
[----:B------:R-:W-:Y:S09]  /*5a70*/  BRA `(.L_x_12673) ;  /* 0x0000000800487947 */ /* 0x000ff20003800000 */
.L_x_12675:
[----:B------:R-:W-:-:S14]  /*5a80*/  DSETP.GT.AND P0, PT, R4, 1, PT ;  /* 0x3ff000000400742a */ /* 0x000fdc0003f04000 */
[----:B------:R-:W-:Y:S05]  /*5a90*/  @P0 BRA `(.L_x_12688) ;  /* 0x00000000007c0947 */ /* 0x000fea0003800000 */
[----:B------:R-:W-:Y:S01]  /*5aa0*/  DADD R6, -R4, 1 ;  /* 0x3ff0000004067429 */ /* 0x000fe20000000100 */
[----:B------:R-:W-:Y:S01]  /*5ab0*/  IMAD.MOV.U32 R10, RZ, RZ, 0x0 ;  /* 0x00000000ff0a7424 */ /* 0x000fe200078e00ff */
[----:B------:R-:W-:Y:S01]  /*5ac0*/  BSSY B3, `(.L_x_12689) ;  /* 0x0000018000037945 */ /* 0x000fe20003800000 */
[----:B------:R-:W-:-:S05]  /*5ad0*/  IMAD.MOV.U32 R11, RZ, RZ, 0x3fd80000 ;  /* 0x3fd80000ff0b7424 */ /* 0x000fca00078e00ff */
[----:B------:R-:W-:-:S06]  /*5ae0*/  DMUL R22, R20, R6 ;  /* 0x0000000614167228 */ /* 0x000fcc0000000000 */
[----:B------:R-:W0:Y:S04]  /*5af0*/  MUFU.RSQ64H R27, R23 ;  /* 0x00000017001b7308 */ /* 0x000e280000001c00 */
[----:B------:R-:W-:-:S04]  /*5b00*/  IADD3 R26, R23, -0x3500000, RZ ;  /* 0xfcb00000171a7810 */ /* 0x000fc80007ffe0ff */
[----:B------:R-:W-:Y:S02]  /*5b10*/  ISETP.GE.U32.AND P0, PT, R26, 0x7ca00000, PT ;  /* 0x7ca000001a00780c */ /* 0x000fe40003f06070 */
        /* <DEDUP_REMOVED lines=18> */
.L_x_12690:
[----:B------:R-:W-:Y:S05]  /*5c40*/  BSYNC B3 ;  /* 0x0000000000037941 */ /* 0x000fea0003800000 */
.L_x_12689:
[----:B------:R-:W-:Y:S01]  /*5c50*/  PLOP3.LUT P0, PT, PT, PT, PT, 0x80, 0x0 ;  /* 0x000000000000781c */ /* 0x000fe20003f0f070 */
[----:B------:R-:W-:Y:S01]  /*5c60*/  IMAD.MOV.U32 R33, RZ, RZ, R13 ;  /* 0x000000ffff217224 */ /* 0x000fe200078e000d */
[----:B------:R-:W-:Y:S01]  /*5c70*/  MOV R32, R12 ;  /* 0x0000000c00207202 */ /* 0x000fe20000000f00 */
[----:B------:R-:W-:Y:S10]  /*5c80*/  BRA `(.L_x_12673) ;  /* 0x0000000400c47947 */ /* 0x000ff40003800000 */
.L_x_12688:
[----:B------:R-:W-:Y:S01]  /*5c90*/  DMUL R22, R20, R22 ;  /* 0x0000001614167228 */ /* 0x000fe20000000000 */
[----:B------:R-:W-:Y:S01]  /*5ca0*/  IMAD.MOV.U32 R12, RZ, RZ, 0x0 ;  /* 0x00000000ff0c7424 */ /* 0x000fe200078e00ff */
[----:B------:R-:W-:Y:S01]  /*5cb0*/  DMUL R6, R6, 8.11296384146066816958e+31 ;  /* 0x4690000006067828 */ /* 0x000fe20000000000 */
[----:B------:R-:W-:Y:S01]  /*5cc0*/  IMAD.MOV.U32 R13, RZ, RZ, 0x3fd80000 ;  /* 0x3fd80000ff0d7424 */ /* 0x000fe200078e00ff */
[----:B------:R-:W-:Y:S02]  /*5cd0*/  BSSY B3, `(.L_x_12691) ;  /* 0x0000017000037945 */ /* 0x000fe40003800000 */
[----:B------:R-:W0:Y:S04]  /*5ce0*/  MUFU.RSQ64H R27, R23 ;  /* 0x00000017001b7308 */ /* 0x000e280000001c00 */
[----:B------:R-:W-:Y:S01]  /*5cf0*/  VIADD R26, R23, 0xfcb00000 ;  /* 0xfcb00000171a7836 */ /* 0x000fe20000000000 */
[----:B------:R-:W-:-:S04]  /*5d00*/  DMUL R20, R4, R6 ;  /* 0x0000000604147228 */ /* 0x000fc80000000000 */
        /* <DEDUP_REMOVED lines=15> */
[----:B------:R-:W-:-:S07]  /*5e00*/  IMAD.MOV.U32 R11, RZ, RZ, R23 ;  /* 0x000000ffff0b7224 */ /* 0x000fce00078e0017 */
[----:B------:R-:W-:Y:S05]  /*5e10*/  CALL.REL.NOINC `($__internal_22_$__cuda_sm20_dsqrt_rn_f64_mediumpath_v1) ;  /* 0x000002c000247944 */ /* 0x000fea0003c00000 */
[----:B------:R-:W-:Y:S01]  /*5e20*/  MOV R6, R12 ;  /* 0x0000000c00067202 */ /* 0x000fe20000000f00 */
[----:B------:R-:W-:-:S07]  /*5e30*/  IMAD.MOV.U32 R7, RZ, RZ, R13 ;  /* 0x000000ffff077224 */ /* 0x000fce00078e000d */
.L_x_12692:
[----:B------:R-:W-:Y:S05]  /*5e40*/  BSYNC B3 ;  /* 0x0000000000037941 */ /* 0x000fea0003800000 */
.L_x_12691:
        /* <DEDUP_REMOVED lines=21> */
.L_x_12694:
[----:B------:R-:W-:Y:S05]  /*5fa0*/  BSYNC B3 ;  /* 0x0000000000037941 */ /* 0x000fea0003800000 */
.L_x_12693:
[----:B------:R-:W-:Y:S01]  /*5fb0*/  DMUL R4, R4, 8.11296384146066816958e+31 ;  /* 0x4690000004047828 */ /* 0x000fe20000000000 */
[----:B------:R-:W-:Y:S01]  /*5fc0*/  PLOP3.LUT P0, PT, PT, PT, PT, 0x80, 0x0 ;  /* 0x000000000000781c */ /* 0x000fe20003f0f070 */
[----:B------:R-:W-:Y:S02]  /*5fd0*/  IMAD.MOV.U32 R32, RZ, RZ, R10 ;  /* 0x000000ffff207224 */ /* 0x000fe400078e000a */
[----:B------:R-:W-:Y:S01]  /*5fe0*/  IMAD.MOV.U32 R33, RZ, RZ, R11 ;  /* 0x000000ffff217224 */ /* 0x000fe200078e000b */
[----:B------:R-:W-:Y:S09]  /*5ff0*/  BRA `(.L_x_12673) ;  /* 0x0000000000e87947 */ /* 0x000ff20003800000 */
.L_x_12674:
[----:B------:R-:W0:Y:S01]  /*6000*/  MUFU.RSQ64H R27, R7 ;  /* 0x00000007001b7308 */ /* 0x000e220000001c00 */
[----:B------:R-:W-:Y:S01]  /*6010*/  VIADD R26, R7, 0xfcb00000 ;  /* 0xfcb00000071a7836 */ /* 0x000fe20000000000 */
[----:B------:R-:W-:Y:S01]  /*6020*/  MOV R10, 0x0 ;  /* 0x00000000000a7802 */ /* 0x000fe20000000f00 */
[----:B------:R-:W-:Y:S01]  /*6030*/  IMAD.MOV.U32 R11, RZ, RZ, 0x3fd80000 ;  /* 0x3fd80000ff0b7424 */ /* 0x000fe200078e00ff */
[----:B------:R-:W-:Y:S02]  /*6040*/  BSSY B3, `(.L_x_12695) ;  /* 0x0000014000037945 */ /* 0x000fe40003800000 */
        /* <DEDUP_REMOVED lines=17> */
[----:B------:R-:W-:Y:S02]  /*6160*/  IMAD.MOV.U32 R20, RZ, RZ, R12 ;  /* 0x000000ffff147224 */ /* 0x000fe400078e000c */
[----:B------:R-:W-:-:S07]  /*6170*/  IMAD.MOV.U32 R21, RZ, RZ, R13 ;  /* 0x000000ffff157224 */ /* 0x000fce00078e000d */
.L_x_12696:
[----:B------:R-:W-:Y:S05]  /*6180*/  BSYNC B3 ;  /* 0x0000000000037941 */ /* 0x000fea0003800000 */
.L_x_12695:
[----:B------:R-:W-:Y:S01]  /*6190*/  DADD R10, R32, 1 ;  /* 0x3ff00000200a7429 */ /* 0x000fe20000000000 */
[----:B------:R-:W-:Y:S01]  /*61a0*/  MOV R6, 0x0 ;  /* 0x0000000000067802 */ /* 0x000fe20000000f00 */
[----:B------:R-:W-:Y:S01]  /*61b0*/  IMAD.MOV.U32 R7, RZ, RZ, 0x3fd80000 ;  /* 0x3fd80000ff077424 */ /* 0x000fe200078e00ff */
[----:B------:R-:W-:Y:S05]  /*61c0*/  BSSY B3, `(.L_x_12697) ;  /* 0x0000017000037945 */ /* 0x000fea0003800000 */
[----:B------:R-:W-:-:S06]  /*61d0*/  DMUL R10, R10, 0.5 ;  /* 0x3fe000000a0a7828 */ /* 0x000fcc0000000000 */
[----:B------:R-:W0:Y:S04]  /*61e0*/  MUFU.RSQ64H R27, R11 ;  /* 0x0000000b001b7308 */ /* 0x000e280000001c00 */
[----:B------:R-:W-:-:S05]  /*61f0*/  VIADD R26, R11, 0xfcb00000 ;  /* 0xfcb000000b1a7836 */ /* 0x000fca0000000000 */
[----:B------:R-:W-:Y:S01]  /*6200*/  ISETP.GE.U32.AND P0, PT, R26, 0x7ca00000, PT ;  /* 0x7ca000001a00780c */ /* 0x000fe20003f06070 */
[----:B0-----:R-:W-:-:S08]  /*6210*/  DMUL R4, R26, R26 ;  /* 0x0000001a1a047228 */ /* 0x001fd00000000000 */
[----:B------:R-:W-:-:S08]  /*6220*/  DFMA R4, R10, -R4, 1 ;  /* 0x3ff000000a04742b */ /* 0x000fd00000000804 */
[----:B------:R-:W-:Y:S02]  /*6230*/  DFMA R6, R4, R6, 0.5 ;  /* 0x3fe000000406742b */ /* 0x000fe40000000006 */
[----:B------:R-:W-:-:S08]  /*6240*/  DMUL R4, R26, R4 ;  /* 0x000000041a047228 */ /* 0x000fd00000000000 */
[----:B------:R-:W-:Y:S01]  /*6250*/  DFMA R6, R6, R4, R26 ;  /* 0x000000040606722b */ /* 0x000fe2000000001a */
[----:B------:R-:W-:Y:S02]  /*6260*/  IMAD.MOV.U32 R4, RZ, RZ, 0x0 ;  /* 0x00000000ff047424 */ /* 0x000fe400078e00ff */
[----:B------:R-:W-:-:S05]  /*6270*/  IMAD.MOV.U32 R5, RZ, RZ, 0x3ff00000 ;  /* 0x3ff00000ff057424 */ /* 0x000fca00078e00ff */
        /* <DEDUP_REMOVED lines=11> */
.L_x_12698:
[----:B------:R-:W-:Y:S05]  /*6330*/  BSYNC B3 ;  /* 0x0000000000037941 */ /* 0x000fea0003800000 */
.L_x_12697:
[----:B------:R-:W-:Y:S01]  /*6340*/  DMUL R32, R12, R20 ;  /* 0x000000140c207228 */ /* 0x000fe20000000000 */
[----:B------:R-:W-:Y:S01]  /*6350*/  PLOP3.LUT P0, PT, PT, PT, PT, 0x80, 0x0 ;  /* 0x000000000000781c */ /* 0x000fe20003f0f070 */
[----:B------:R-:W-:-:S12]  /*6360*/  BRA `(.L_x_12673) ;  /* 0x00000000000c7947 */ /* 0x000fd80003800000 */
.L_x_12670:
[----:B------:R-:W-:Y:S01]  /*6370*/  DMUL R32, R32, 9.00719925474099200000e+15 ;  /* 0x4340000020207828 */ /* 0x000fe20000000000 */
[----:B------:R-:W-:Y:S01]  /*6380*/  PLOP3.LUT P0, PT, PT, PT, PT, 0x80, 0x0 ;  /* 0x000000000000781c */ /* 0x000fe20003f0f070 */
[----:B------:R-:W-:-:S12]  /*6390*/  DMUL R4, R4, 9.00719925474099200000e+15 ;  /* 0x4340000004047828 */ /* 0x000fd80000000000 */
.L_x_12673:
[----:B------:R-:W-:Y:S05]  /*63a0*/  BSYNC B2 ;  /* 0x0000000000027941 */ /* 0x000fea0003800000 */
.L_x_12669:
[----:B------:R-:W-:Y:S04]  /*63b0*/  BSSY B2, `(.L_x_12699) ;  /* 0x00001f8000027945 */ /* 0x000fe80003800000 */
[----:B------:R-:W-:Y:S05]  /*63c0*/  @P0 BRA `(.L_x_12700) ;  /* 0x0000001000100947 */ /* 0x000fea0003800000 */
[----:B------:R-:W-:-:S13]  /*63d0*/  ISETP.GT.AND P0, PT, R17, -0x1, PT ;  /* 0xffffffff1100780c */ /* 0x000fda0003f04270 */
[----:B------:R-:W-:Y:S05]  /*63e0*/  @P0 BRA `(.L_x_12701) ;  /* 0x0000000800080947 */ /* 0x000fea0003800000 */
[--C-:B------:R-:W-:Y:S02]  /*63f0*/  DADD R6, -RZ, |R8|.reuse ;  /* 0x00000000ff067229 */ /* 0x100fe40000000508 */
[----:B------:R-:W-:-:S08]  /*6400*/  DADD R4, -RZ, -R8 ;  /* 0x00000000ff047229 */ /* 0x000fd00000000908 */
[----:B------:R-:W-:Y:S02]  /*6410*/  ISETP.GE.AND P0, PT, R7, 0x3fe26666, PT ;  /* 0x3fe266660700780c */ /* 0x000fe40003f06270 */
[----:B------:R-:W-:-:S11]  /*6420*/  IMAD.MOV.U32 R0, RZ, RZ, R5 ;  /* 0x000000ffff007224 */ /* 0x000fd600078e0005 */
[----:B------:R-:W-:Y:S05]  /*6430*/  @!P0 BRA `(.L_x_12702) ;  /* 0x0000000400208947 */ /* 0x000fea0003800000 */
[----:B------:R-:W-:Y:S01]  /*6440*/  DADD R16, -|R8|, 1 ;  /* 0x3ff0000008107429 */ /* 0x000fe20000000300 */
[----:B------:R-:W-:Y:S09]  /*6450*/  BSSY B0, `(.L_x_12703) ;  /* 0x000003b000007945 */ /* 0x000ff20003800000 */
[----:B------:R-:W-:-:S13]  /*6460*/  ISETP.GE.AND P0, PT, R17, 0x1, PT ;  /* 0x000000011100780c */ /* 0x000fda0003f06270 */
[----:B------:R-:W-:Y:S05]  /*6470*/  @!P0 BRA `(.L_x_12704) ;  /* 0x0000000000dc8947 */ /* 0x000fea0003800000 */
[----:B------:R-:W-:Y:S01]  /*6480*/  MOV R4, 0x66faac4b ;  /* 0x66faac4b00047802 */ /* 0x000fe20000000f00 */
[----:B------:R-:W-:Y:S01]  /*6490*/  IMAD.MOV.U32 R5, RZ, RZ, 0x3ebac2fe ;  /* 0x3ebac2feff057424 */ /* 0x000fe200078e00ff */
[----:B------:R-:W-:Y:S01]  /*64a0*/  UMOV UR4, 0x71155f70 ;  /* 0x71155f7000047882 */ /* 0x000fe20000000000 */
[----:B------:R-:W-:-:S04]  /*64b0*/  UMOV UR5, 0x3ec715b3 ;  /* 0x3ec715b300057882 */ /* 0x000fc80000000000 */
[----:B------:R-:W-:Y:S01]  /*64c0*/  DFMA R4, R16, UR4, -R4 ;  /* 0x0000000410047c2b */ /* 0x000fe20008000804 */
        /* <DEDUP_REMOVED lines=8> */
[----:B------:R-:W-:Y:S02]  /*6550*/  VIADD R5, R17, 0xfff00000 ;  /* 0xfff0000011057836 */ /* 0x000fe40000000000 */
[----:B------:R-:W-:-:S03]  /*6560*/  IMAD.MOV.U32 R4, RZ, RZ, R16 ;  /* 0x000000ffff047224 */ /* 0x000fc600078e0010 */
[----:B------:R-:W-:Y:S01]  /*6570*/  DFMA R8, R16, R6, UR4 ;  /* 0x0000000410087e2b */ /* 0x000fe20008000006 */
[----:B------:R-:W-:Y:S01]  /*6580*/  UMOV UR4, 0x8d1e2422 ;  /* 0x8d1e242200047882 */ /* 0x000fe20000000000 */
[----:B------:R-:W-:Y:S01]  /*6590*/  UMOV UR5, 0x3f079c16 ;  /* 0x3f079c1600057882 */ /* 0x000fe20000000000 */
[----:B------:R-:W0:Y:S01]  /*65a0*/  MUFU.RSQ64H R7, R5 ;  /* 0x0000000500077308 */ /* 0x000e220000001c00 */
[----:B------:R-:W-:-:S04]  /*65b0*/  IMAD.MOV.U32 R6, RZ, RZ, RZ ;  /* 0x000000ffff067224 */ /* 0x000fc800078e00ff */
[----:B------:R-:W-:Y:S01]  /*65c0*/  DFMA R8, R16, R8, UR4 ;  /* 0x0000000410087e2b */ /* 0x000fe20008000008 */
[----:B------:R-:W-:Y:S01]  /*65d0*/  UMOV UR4, 0xc3bca540 ;  /* 0xc3bca54000047882 */ /* 0x000fe20000000000 */
[----:B------:R-:W-:-:S06]  /*65e0*/  UMOV UR5, 0x3f1c9a88 ;  /* 0x3f1c9a8800057882 */ /* 0x000fcc0000000000 */
[----:B------:R-:W-:Y:S01]  /*65f0*/  DFMA R8, R16, R8, UR4 ;  /* 0x0000000410087e2b */ /* 0x000fe20008000008 */
[----:B------:R-:W-:Y:S01]  /*6600*/  UMOV UR4, 0x4bd476df ;  /* 0x4bd476df00047882 */ /* 0x000fe20000000000 */
[----:B------:R-:W-:Y:S01]  /*6610*/  UMOV UR5, 0x3f31c4e6 ;  /* 0x3f31c4e600057882 */ /* 0x000fe20000000000 */
[----:B0-----:R-:W-:-:S05]  /*6620*/  DMUL R10, R4, R6 ;  /* 0x00000006040a7228 */ /* 0x001fca0000000000 */
[----:B------:R-:W-:Y:S01]  /*6630*/  DFMA R14, R16, R8, UR4 ;  /* 0x00000004100e7e2b */ /* 0x000fe20008000008 */
[----:B------:R-:W-:Y:S01]  /*6640*/  UMOV UR4, 0x60009c8f ;  /* 0x60009c8f00047882 */ /* 0x000fe20000000000 */
[----:B------:R-:W-:Y:S01]  /*6650*/  UMOV UR5, 0x3f46e8ba ;  /* 0x3f46e8ba00057882 */ /* 0x000fe20000000000 */
[----:B------:R-:W-:Y:S01]  /*6660*/  VIADD R9, R7, 0xfff00000 ;  /* 0xfff0000007097836 */ /* 0x000fe20000000000 */
[----:B------:R-:W-:Y:S01]  /*6670*/  DFMA R12, R10, -R10, R4 ;  /* 0x8000000a0a0c722b */ /* 0x000fe20000000004 */
[----:B------:R-:W-:-:S03]  /*6680*/  IMAD.MOV.U32 R8, RZ, RZ, RZ ;  /* 0x000000ffff087224 */ /* 0x000fc600078e00ff */
[----:B------:R-:W-:Y:S01]  /*6690*/  DFMA R14, R16, R14, UR4 ;  /* 0x00000004100e7e2b */ /* 0x000fe2000800000e */
[----:B------:R-:W-:Y:S01]  /*66a0*/  UMOV UR4, 0xc62b05a2 ;  /* 0xc62b05a200047882 */ /* 0x000fe20000000000 */
[----:B------:R-:W-:Y:S02]  /*66b0*/  UMOV UR5, 0x3f5f1c71 ;  /* 0x3f5f1c7100057882 */ /* 0x000fe40000000000 */
[----:B------:R-:W-:-:S04]  /*66c0*/  DFMA R12, R8, R12, R10 ;  /* 0x0000000c080c722b */ /* 0x000fc8000000000a */
[----:B------:R-:W-:Y:S01]  /*66d0*/  DFMA R14, R16, R14, UR4 ;  /* 0x00000004100e7e2b */ /* 0x000fe2000800000e */
[----:B------:R-:W-:Y:S01]  /*66e0*/  UMOV UR4, 0xb6dc9f2c ;  /* 0xb6dc9f2c00047882 */ /* 0x000fe20000000000 */
[----:B------:R-:W-:Y:S02]  /*66f0*/  UMOV UR5, 0x3f76db6d ;  /* 0x3f76db6d00057882 */ /* 0x000fe40000000000 */
[-C--:B------:R-:W-:Y:S02]  /*6700*/  DFMA R6, R6, -R12.reuse, 1 ;  /* 0x3ff000000606742b */ /* 0x080fe4000000080c */
[----:B------:R-:W-:Y:S02]  /*6710*/  DFMA R4, R12, -R12, R4 ;  /* 0x8000000c0c04722b */ /* 0x000fe40000000004 */
[----:B------:R-:W-:Y:S01]  /*6720*/  DFMA R14, R16, R14, UR4 ;  /* 0x00000004100e7e2b */ /* 0x000fe2000800000e */
[----:B------:R-:W-:Y:S01]  /*6730*/  UMOV UR4, 0x3333329c ;  /* 0x3333329c00047882 */ /* 0x000fe20000000000 */
[----:B------:R-:W-:-:S02]  /*6740*/  UMOV UR5, 0x3f933333 ;  /* 0x3f93333300057882 */ /* 0x000fc40000000000 */
[----:B------:R-:W-:-:S04]  /*6750*/  DFMA R6, R8, R6, R8 ;  /* 0x000000060806722b */ /* 0x000fc80000000008 */
[----:B------:R-:W-:Y:S01]  /*6760*/  DFMA R14, R16, R14, UR4 ;  /* 0x00000004100e7e2b */ /* 0x000fe2000800000e */
[----:B------:R-:W-:Y:S01]  /*6770*/  UMOV UR4, 0x55555555 ;  /* 0x5555555500047882 */ /* 0x000fe20000000000 */
[----:B------:R-:W-:Y:S02]  /*6780*/  UMOV UR5, 0x3fb55555 ;  /* 0x3fb5555500057882 */ /* 0x000fe40000000000 */
[----:B------:R-:W-:-:S04]  /*6790*/  DFMA R4, R4, R6, R12 ;  /* 0x000000060404722b */ /* 0x000fc8000000000c */
[----:B------:R-:W-:-:S06]  /*67a0*/  DFMA R14, R16, R14, UR4 ;  /* 0x00000004100e7e2b */ /* 0x000fcc000800000e */
[----:B------:R-:W-:Y:S02]  /*67b0*/  VIADD R5, R5, 0x100000 ;  /* 0x0010000005057836 */ /* 0x000fe40000000000 */
[----:B------:R-:W-:-:S08]  /*67c0*/  DMUL R14, R16, R14 ;  /* 0x0000000e100e7228 */ /* 0x000fd00000000000 */
[----:B------:R-:W-:Y:S01]  /*67d0*/  DFMA R10, R4, R14, R4 ;  /* 0x0000000e040a722b */ /* 0x000fe20000000004 */
[----:B------:R-:W-:Y:S10]  /*67e0*/  BRA `(.L_x_12705) ;  /* 0x0000000000047947 */ /* 0x000ff40003800000 */
.L_x_12704:
[----:B------:R-:W-:-:S11]  /*67f0*/  DMUL R10, RZ, |R8| ;  /* 0x40000008ff0a7228 */ /* 0x000fd60000000000 */
.L_x_12705:
[----:B------:R-:W-:Y:S05]  /*6800*/  BSYNC B0 ;  /* 0x0000000000007941 */ /* 0x000fea0003800000 */
.L_x_12703:
[----:B------:R-:W-:Y:S02]  /*6810*/  ISETP.GT.AND P0, PT, R17, -0x1, PT ;  /* 0xffffffff1100780c */ /* 0x000fe40003f04270 */
[----:B------:R-:W-:-:S11]  /*6820*/  ISETP.GT.AND P1, PT, R0, -0x1, PT ;  /* 0xffffffff0000780c */ /* 0x000fd60003f24270 */
[----:B------:R-:W-:Y:S02]  /*6830*/  @!P0 DMUL R10, R10, +INF ;  /* 0x7ff000000a0a8828 */ /* 0x000fe40000000000 */
[----:B------:R-:W-:Y:S09]  /*6840*/  @P1 BRA `(.L_x_12706) ;  /* 0x0000001800b81947 */ /* 0x000ff20003800000 */
[----:B------:R-:W-:Y:S01]  /*6850*/  UMOV UR4, 0x33145c07 ;  /* 0x33145c0700047882 */ /* 0x000fe20000000000 */
[----:B------:R-:W-:Y:S02]  /*6860*/  UMOV UR5, 0x3ca1a626 ;  /* 0x3ca1a62600057882 */ /* 0x000fe40000000000 */
[----:B------:R-:W-:Y:S01]  /*6870*/  DADD R10, R10, -UR4 ;  /* 0x800000040a0a7e29 */ /* 0x000fe20008000000 */
[----:B------:R-:W-:Y:S01]  /*6880*/  UMOV UR4, 0x54442d18 ;  /* 0x54442d1800047882 */ /* 0x000fe20000000000 */
[----:B------:R-:W-:-:S06]  /*6890*/  UMOV UR5, 0x400921fb ;  /* 0x400921fb00057882 */ /* 0x000fcc0000000000 */
[----:B------:R-:W-:Y:S01]  /*68a0*/  DADD R10, -R10, UR4 ;  /* 0x000000040a0a7e29 */ /* 0x000fe20008000100 */
[----:B------:R-:W-:Y:S10]  /*68b0*/  BRA `(.L_x_12706) ;  /* 0x00000018009c7947 */ /* 0x000ff40003800000 */
.L_x_12702:
[----:B------:R-:W-:Y:S01]  /*68c0*/  DMUL R4, R8, R8 ;  /* 0x0000000808047228 */ /* 0x000fe20000000000 */
[----:B------:R-:W-:Y:S01]  /*68d0*/  IMAD.MOV.U32 R6, RZ, RZ, 0x180754af ;  /* 0x180754afff067424 */ /* 0x000fe200078e00ff */
[----:B------:R-:W-:Y:S01]  /*68e0*/  UMOV UR4, 0xdc1895e9 ;  /* 0xdc1895e900047882 */ /* 0x000fe20000000000 */
[----:B------:R-:W-:Y:S01]  /*68f0*/  IMAD.MOV.U32 R7, RZ, RZ, 0x3fb3823b ;  /* 0x3fb3823bff077424 */ /* 0x000fe200078e00ff */
[----:B------:R-:W-:Y:S01]  /*6900*/  UMOV UR5, 0x3fb0066b ;  /* 0x3fb0066b00057882 */ /* 0x000fe20000000000 */
[----:B------:R-:W-:-:S04]  /*6910*/  ISETP.GE.AND P0, PT, R0, RZ, PT ;  /* 0x000000ff0000720c */ /* 0x000fc80003f06270 */
[----:B------:R-:W-:Y:S01]  /*6920*/  DFMA R6, R4, UR4, -R6 ;  /* 0x0000000404067c2b */ /* 0x000fe20008000806 */
[----:B------:R-:W-:Y:S01]  /*6930*/  UMOV UR4, 0xcc2f79ae ;  /* 0xcc2f79ae00047882 */ /* 0x000fe20000000000 */
[----:B------:R-:W-:-:S06]  /*6940*/  UMOV UR5, 0x3fb11e52 ;  /* 0x3fb11e5200057882 */ /* 0x000fcc0000000000 */
[----:B------:R-:W-:Y:S01]  /*6950*/  DFMA R6, R4, R6, UR4 ;  /* 0x0000000404067e2b */ /* 0x000fe20008000006 */
[----:B------:R-:W-:Y:S01]  /*6960*/  UMOV UR4, 0x3526861b ;  /* 0x3526861b00047882 */ /* 0x000fe20000000000 */
[----:B------:R-:W-:Y:S01]  /*6970*/  UMOV UR5, 0x3f924eaf ;  /* 0x3f924eaf00057882 */ /* 0x000fe20000000000 */
[----:B------:R-:W-:Y:S01]  /*6980*/  @P0 MOV R10, 0x33145c07 ;  /* 0x33145c07000a0802 */ /* 0x000fe20000000f00 */
[----:B------:R-:W-:-:S04]  /*6990*/  @P0 IMAD.MOV.U32 R11, RZ, RZ, 0x3c91a626 ;  /* 0x3c91a626ff0b0424 */ /* 0x000fc800078e00ff */
[----:B------:R-:W-:Y:S01]  /*69a0*/  DFMA R6, R4, R6, -UR4 ;  /* 0x8000000404067e2b */ /* 0x000fe20008000006 */
        /* <DEDUP_REMOVED lines=29> */
[----:B------:R-:W-:Y:S01]  /*6b80*/  DMUL R6, R4, R6 ;  /* 0x0000000604067228 */ /* 0x000fe20000000000 */
[----:B------:R-:W-:Y:S02]  /*6b90*/  @!P0 IMAD.MOV.U32 R4, RZ, RZ, 0x33145c07 ;  /* 0x33145c07ff048424 */ /* 0x000fe400078e00ff */
[----:B------:R-:W-:-:S05]  /*6ba0*/  @!P0 IMAD.MOV.U32 R5, RZ, RZ, 0x3c91a626 ;  /* 0x3c91a626ff058424 */ /* 0x000fca00078e00ff */
[----:B------:R-:W-:-:S08]  /*6bb0*/  DFMA R6, R6, |R8|, |R8| ;  /* 0x400000080606722b */ /* 0x000fd00000000408 */
[C---:B------:R-:W-:Y:S02]  /*6bc0*/  @P0 DADD R10, R6.reuse, -R10 ;  /* 0x00000000060a0229 */ /* 0x040fe4000000080a */
[----:B------:R-:W-:-:S06]  /*6bd0*/  @!P0 DADD R4, R6, R4 ;  /* 0x0000000006048229 */ /* 0x000fcc0000000004 */
[----:B------:R-:W-:Y:S02]  /*6be0*/  @P0 DADD R10, -R10, UR4 ;  /* 0x000000040a0a0e29 */ /* 0x000fe40008000100 */
[----:B------:R-:W-:Y:S01]  /*6bf0*/  @!P0 DADD R10, R4, UR4 ;  /* 0x00000004040a8e29 */ /* 0x000fe20008000000 */
[----:B------:R-:W-:Y:S10]  /*6c00*/  BRA `(.L_x_12706) ;  /* 0x0000001400c87947 */ /* 0x000ff40003800000 */
.L_x_12701:
[----:B------:R-:W-:-:S10]  /*6c10*/  DADD R4, -RZ, |R8| ;  /* 0x00000000ff047229 */ /* 0x000fd40000000508 */
[----:B------:R-:W-:-:S13]  /*6c20*/  ISETP.GE.AND P0, PT, R5, 0x3fe26666, PT ;  /* 0x3fe266660500780c */ /* 0x000fda0003f06270 */
[----:B------:R-:W-:Y:S05]  /*6c30*/  @!P0 BRA `(.L_x_12707) ;  /* 0x0000000400208947 */ /* 0x000fea0003800000 */
[----:B------:R-:W-:Y:S01]  /*6c40*/  DADD R20, -|R8|, 1 ;  /* 0x3ff0000008147429 */ /* 0x000fe20000000300 */
[----:B------:R-:W-:Y:S09]  /*6c50*/  BSSY B0, `(.L_x_12708) ;  /* 0x000003b000007945 */ /* 0x000ff20003800000 */
[----:B------:R-:W-:-:S13]  /*6c60*/  ISETP.GE.AND P0, PT, R21, 0x1, PT ;  /* 0x000000011500780c */ /* 0x000fda0003f06270 */
[----:B------:R-:W-:Y:S05]  /*6c70*/  @!P0 BRA `(.L_x_12709) ;  /* 0x0000000000dc8947 */ /* 0x000fea0003800000 */
[----:B------:R-:W-:Y:S01]  /*6c80*/  IMAD.MOV.U32 R4, RZ, RZ, 0x66faac4b ;  /* 0x66faac4bff047424 */ /* 0x000fe200078e00ff */
[----:B------:R-:W-:Y:S01]  /*6c90*/  UMOV UR4, 0x71155f70 ;  /* 0x71155f7000047882 */ /* 0x000fe20000000000 */
[----:B------:R-:W-:Y:S01]  /*6ca0*/  IMAD.MOV.U32 R5, RZ, RZ, 0x3ebac2fe ;  /* 0x3ebac2feff057424 */ /* 0x000fe200078e00ff */
[----:B------:R-:W-:-:S05]  /*6cb0*/  UMOV UR5, 0x3ec715b3 ;  /* 0x3ec715b300057882 */ /* 0x000fca0000000000 */
        /* <DEDUP_REMOVED lines=28> */
[----:B------:R-:W-:-:S03]  /*6e80*/  MOV R10, RZ ;  /* 0x000000ff000a7202 */ /* 0x000fc60000000f00 */
        /* <DEDUP_REMOVED lines=22> */
.L_x_12709:
[----:B------:R-:W-:-:S11]  /*6ff0*/  DMUL R10, RZ, |R8| ;  /* 0x40000008ff0a7228 */ /* 0x000fd60000000000 */
.L_x_12710:
[----:B------:R-:W-:Y:S05]  /*7000*/  BSYNC B0 ;  /* 0x0000000000007941 */ /* 0x000fea0003800000 */
.L_x_12708:
        /* <DEDUP_REMOVED lines=11> */
.L_x_12707:
        /* <DEDUP_REMOVED lines=12> */
[----:B------:R-:W-:Y:S02]  /*7180*/  @P0 IMAD.MOV.U32 R10, RZ, RZ, 0x33145c07 ;  /* 0x33145c07ff0a0424 */ /* 0x000fe400078e00ff */
[----:B------:R-:W-:-:S03]  /*7190*/  @P0 IMAD.MOV.U32 R11, RZ, RZ, 0x3c91a626 ;  /* 0x3c91a626ff0b0424 */ /* 0x000fc600078e00ff */
        /* <DEDUP_REMOVED lines=39> */
.L_x_12700:
[----:B------:R-:W-:-:S13]  /*7410*/  ISETP.GT.AND P0, PT, R17, -0x1, PT ;  /* 0xffffffff1100780c */ /* 0x000fda0003f04270 */
[----:B------:R-:W-:Y:S05]  /*7420*/  @P0 BRA `(.L_x_12711) ;  /* 0x0000000400e40947 */ /* 0x000fea0003800000 */
[----:B------:R-:W-:Y:S01]  /*7430*/  DADD R12, -RZ, |R32| ;  /* 0x00000000ff0c7229 */ /* 0x000fe20000000520 */
[----:B------:R-:W-:Y:S01]  /*7440*/  IMAD.MOV.U32 R8, RZ, RZ, 0x1 ;  /* 0x00000001ff087424 */ /* 0x000fe200078e00ff */
[--C-:B------:R-:W-:Y:S01]  /*7450*/  DADD R14, -RZ, |R4|.reuse ;  /* 0x00000000ff0e7229 */ /* 0x100fe20000000504 */
[----:B------:R-:W-:Y:S01]  /*7460*/  BSSY B3, `(.L_x_12712) ;  /* 0x000001a000037945 */ /* 0x000fe20003800000 */
[----:B------:R-:W-:-:S08]  /*7470*/  DSETP.GT.AND P4, PT, |R32|, |R4|, PT ;  /* 0x400000042000722a */ /* 0x000fd00003f84200 */
[----:B------:R-:W-:Y:S02]  /*7480*/  FSEL R7, R13, R15, P4 ;  /* 0x0000000f0d077208 */ /* 0x000fe40002000000 */
[----:B------:R-:W-:Y:S02]  /*7490*/  FSEL R6, R12, R14, P4 ;  /* 0x0000000e0c067208 */ /* 0x000fe40002000000 */
[----:B------:R-:W0:Y:S01]  /*74a0*/  MUFU.RCP64H R9, R7 ;  /* 0x0000000700097308 */ /* 0x000e220000001800 */
[----:B------:R-:W-:Y:S02]  /*74b0*/  FSEL R14, R14, R12, P4 ;  /* 0x0000000c0e0e7208 */ /* 0x000fe40002000000 */
[----:B------:R-:W-:-:S04]  /*74c0*/  FSEL R15, R15, R13, P4 ;  /* 0x0000000d0f0f7208 */ /* 0x000fc80002000000 */
        /* <DEDUP_REMOVED lines=8> */
[----:B------:R-:W-:Y:S02]  /*7550*/  DFMA R10, R8, R12, R10 ;  /* 0x0000000c080a722b */ /* 0x000fe4000000000a */
[----:B------:R-:W-:-:S08]  /*7560*/  DADD R8, -RZ, -R4 ;  /* 0x00000000ff087229 */ /* 0x000fd00000000904 */
        /* <DEDUP_REMOVED lines=9> */
.L_x_12713:
[----:B------:R-:W-:Y:S05]  /*7600*/  BSYNC B3 ;  /* 0x0000000000037941 */ /* 0x000fea0003800000 */
.L_x_12712:
[----:B------:R-:W-:Y:S01]  /*7610*/  DMUL R12, R10, R10 ;  /* 0x0000000a0a0c7228 */ /* 0x000fe20000000000 */
[----:B------:R-:W-:Y:S01]  /*7620*/  IMAD.MOV.U32 R14, RZ, RZ, -0x2449a4b7 ;  /* 0xdbb65b49ff0e7424 */ /* 0x000fe200078e00ff */
[----:B------:R-:W-:Y:S01]  /*7630*/  UMOV UR4, 0x2a25ff7e ;  /* 0x2a25ff7e00047882 */ /* 0x000fe20000000000 */
[----:B------:R-:W-:Y:S01]  /*7640*/  IMAD.MOV.U32 R15, RZ, RZ, 0x3f2d3b63 ;  /* 0x3f2d3b63ff0f7424 */ /* 0x000fe200078e00ff */
[----:B------:R-:W-:Y:S01]  /*7650*/  UMOV UR5, 0x3ef53e1d ;  /* 0x3ef53e1d00057882 */ /* 0x000fe20000000000 */
[----:B------:R-:W-:Y:S01]  /*7660*/  ISETP.GE.AND P1, PT, R9, RZ, PT ;  /* 0x000000ff0900720c */ /* 0x000fe20003f26270 */
[----:B------:R-:W-:Y:S01]  /*7670*/  DSETP.NEU.AND P0, PT, R6, RZ, PT ;  /* 0x000000ff0600722a */ /* 0x000fe20003f0d000 */
[----:B------:R-:W-:Y:S02]  /*7680*/  BSSY B0, `(.L_x_12714) ;  /* 0x000004d000007945 */ /* 0x000fe40003800000 */
[----:B------:R-:W-:Y:S01]  /*7690*/  DFMA R14, R12, -UR4, R14 ;  /* 0x800000040c0e7c2b */ /* 0x000fe2000800000e */
[----:B------:R-:W-:Y:S01]  /*76a0*/  UMOV UR4, 0x8dde082e ;  /* 0x8dde082e00047882 */ /* 0x000fe20000000000 */
[----:B------:R-:W-:-:S06]  /*76b0*/  UMOV UR5, 0x3f531278 ;  /* 0x3f53127800057882 */ /* 0x000fcc0000000000 */
[----:B------:R-:W-:Y:S01]  /*76c0*/  DFMA R14, R12, R14, -UR4 ;  /* 0x800000040c0e7e2b */ /* 0x000fe2000800000e */
[----:B------:R-:W-:Y:S01]  /*76d0*/  UMOV UR4, 0xc8249315 ;  /* 0xc824931500047882 */ /* 0x000fe20000000000 */
[----:B------:R-:W-:-:S06]  /*76e0*/  UMOV UR5, 0x3f6f9690 ;  /* 0x3f6f969000057882 */ /* 0x000fcc0000000000 */
[----:B------:R-:W-:Y:S01]  /*76f0*/  DFMA R14, R12, R14, UR4 ;  /* 0x000000040c0e7e2b */ /* 0x000fe2000800000e */
        /* <DEDUP_REMOVED lines=47> */
[----:B------:R-:W-:-:S08]  /*79f0*/  DMUL R14, R12, R14 ;  /* 0x0000000e0c0e7228 */ /* 0x000fd00000000000 */
[----:B------:R-:W-:-:S08]  /*7a00*/  DFMA R14, R14, R10, R10 ;  /* 0x0000000a0e0e722b */ /* 0x000fd0000000000a */
[----:B------:R-:W-:Y:S02]  /*7a10*/  DADD R10, -RZ, -R14 ;  /* 0x00000000ff0a7229 */ /* 0x000fe4000000090e */
[----:B------:R-:W-:Y:S01]  /*7a20*/  DADD R8, -R14, UR4 ;  /* 0x000000040e087e29 */ /* 0x000fe20008000100 */
[----:B------:R-:W-:-:S07]  /*7a30*/  UMOV UR5, 0x3ff921fb ;  /* 0x3ff921fb00057882 */ /* 0x000fce0000000000 */
[----:B------:R-:W-:Y:S02]  /*7a40*/  FSEL R10, R14, R10, !P1 ;  /* 0x0000000a0e0a7208 */ /* 0x000fe40004800000 */
[----:B------:R-:W-:Y:S02]  /*7a50*/  FSEL R11, R15, R11, !P1 ;  /* 0x0000000b0f0b7208 */ /* 0x000fe40004800000 */
[----:B------:R-:W-:Y:S02]  /*7a60*/  FSEL R7, R8, R14, !P1 ;  /* 0x0000000e08077208 */ /* 0x000fe40004800000 */
[----:B------:R-:W-:Y:S02]  /*7a70*/  FSEL R9, R9, R15, !P1 ;  /* 0x0000000f09097208 */ /* 0x000fe40004800000 */
[----:B------:R-:W-:-:S10]  /*7a80*/  DADD R10, R10, UR4 ;  /* 0x000000040a0a7e29 */ /* 0x000fd40008000000 */
[----:B------:R-:W-:Y:S02]  /*7a90*/  FSEL R10, R10, R7, P4 ;  /* 0x000000070a0a7208 */ /* 0x000fe40002000000 */
[----:B------:R-:W-:Y:S01]  /*7aa0*/  FSEL R11, R11, R9, P4 ;  /* 0x000000090b0b7208 */ /* 0x000fe20002000000 */
[----:B------:R-:W-:Y:S06]  /*7ab0*/  @!P0 BRA `(.L_x_12715) ;  /* 0x00000000001c8947 */ /* 0x000fec0003800000 */
[----:B------:R-:W-:-:S14]  /*7ac0*/  DSETP.NEU.AND P0, PT, |R4|, |R32|, PT ;  /* 0x400000200400722a */ /* 0x000fdc0003f0d200 */
[----:B------:R-:W-:Y:S05]  /*7ad0*/  @P0 BRA `(.L_x_12716) ;  /* 0x00000000001c0947 */ /* 0x000fea0003800000 */
[----:B------:R-:W-:Y:S02]  /*7ae0*/  IMAD.MOV.U32 R10, RZ, RZ, 0x7f3321d2 ;  /* 0x7f3321d2ff0a7424 */ /* 0x000fe400078e00ff */
[----:B------:R-:W-:-:S03]  /*7af0*/  IMAD.MOV.U32 R0, RZ, RZ, 0x4002d97c ;  /* 0x4002d97cff007424 */ /* 0x000fc600078e00ff */
[----:B------:R-:W-:Y:S02]  /*7b00*/  FSEL R10, R10, 3.37028055040000000000e+12, !P1 ;  /* 0x54442d180a0a7808 */ /* 0x000fe40004800000 */
[----:B------:R-:W-:Y:S01]  /*7b10*/  FSEL R11, R0, 1.8213495016098022461, !P1 ;  /* 0x3fe921fb000b7808 */ /* 0x000fe20004800000 */
[----:B------:R-:W-:Y:S06]  /*7b20*/  BRA `(.L_x_12716) ;  /* 0x0000000000087947 */ /* 0x000fec0003800000 */
.L_x_12715:
[----:B------:R-:W-:Y:S02]  /*7b30*/  FSEL R10, RZ, 3.37028055040000000000e+12, P1 ;  /* 0x54442d18ff0a7808 */ /* 0x000fe40000800000 */
[----:B------:R-:W-:-:S07]  /*7b40*/  FSEL R11, RZ, 2.1426990032196044922, P1 ;  /* 0x400921fbff0b7808 */ /* 0x000fce0000800000 */
.L_x_12716:
[----:B------:R-:W-:Y:S05]  /*7b50*/  BSYNC B0 ;  /* 0x0000000000007941 */ /* 0x000fea0003800000 */
.L_x_12714:
[----:B------:R-:W-:Y:S01]  /*7b60*/  DADD R4, |R32|, |R4| ;  /* 0x0000000020047229 */ /* 0x000fe20000000604 */
[----:B------:R-:W-:-:S07]  /*7b70*/  LOP3.LUT R33, R11, 0x80000000, R33, 0xb8, !PT ;  /* 0x800000000b217812 */ /* 0x000fce00078eb821 */
[----:B------:R-:W-:-:S06]  /*7b80*/  DSETP.GTU.AND P0, PT, |R4|, +INF , PT ;  /* 0x7ff000000400742a */ /* 0x000fcc0003f0c200 */
[----:B------:R-:W-:Y:S02]  /*7b90*/  FSEL R10, R4, R10, P0 ;  /* 0x0000000a040a7208 */ /* 0x000fe40000000000 */
[----:B------:R-:W-:Y:S01]  /*7ba0*/  FSEL R11, R5, R33, P0 ;  /* 0x00000021050b7208 */ /* 0x000fe20000000000 */
[----:B------:R-:W-:Y:S06]  /*7bb0*/  BRA `(.L_x_12706) ;  /* 0x0000000400dc7947 */ /* 0x000fec0003800000 */
.L_x_12711:
        /* <DEDUP_REMOVED lines=28> */
.L_x_12718:
[----:B------:R-:W-:Y:S05]  /*7d80*/  BSYNC B3 ;  /* 0x0000000000037941 */ /* 0x000fea0003800000 */
.L_x_12717:
        /* <DEDUP_REMOVED lines=64> */
[----:B------:R-:W-:-:S10]  /*8190*/  DADD R8, -RZ, -R12 ;  /* 0x00000000ff087229 */ /* 0x000fd4000000090c */
[----:B------:R-:W-:Y:S02]  /*81a0*/  FSEL R10, R12, R8, !P1 ;  /* 0x000000080c0a7208 */ /* 0x000fe40004800000 */
[----:B------:R-:W-:Y:S01]  /*81b0*/  FSEL R11, R13, R9, !P1 ;  /* 0x000000090d0b7208 */ /* 0x000fe20004800000 */
[----:B------:R-:W-:Y:S01]  /*81c0*/  DADD R8, -R12, UR4 ;  /* 0x000000040c087e29 */ /* 0x000fe20008000100 */
[----:B------:R-:W-:-:S04]  /*81d0*/  UMOV UR5, 0x3ff921fb ;  /* 0x3ff921fb00057882 */ /* 0x000fc80000000000 */
[----:B------:R-:W-:-:S05]  /*81e0*/  DADD R10, R10, UR4 ;  /* 0x000000040a0a7e29 */ /* 0x000fca0008000000 */
[----:B------:R-:W-:Y:S02]  /*81f0*/  FSEL R7, R8, R12, !P1 ;  /* 0x0000000c08077208 */ /* 0x000fe40004800000 */
[----:B------:R-:W-:-:S03]  /*8200*/  FSEL R9, R9, R13, !P1 ;  /* 0x0000000d09097208 */ /* 0x000fc60004800000 */
        /* <DEDUP_REMOVED lines=10> */
.L_x_12720:
[----:B------:R-:W-:Y:S02]  /*82b0*/  FSEL R10, RZ, 3.37028055040000000000e+12, P1 ;  /* 0x54442d18ff0a7808 */ /* 0x000fe40000800000 */
[----:B------:R-:W-:-:S07]  /*82c0*/  FSEL R11, RZ, 2.1426990032196044922, P1 ;  /* 0x400921fbff0b7808 */ /* 0x000fce0000800000 */
.L_x_12721:
[----:B------:R-:W-:Y:S05]  /*82d0*/  BSYNC B0 ;  /* 0x0000000000007941 */ /* 0x000fea0003800000 */
.L_x_12719:
[----:B------:R-:W-:Y:S01]  /*82e0*/  DADD R4, |R32|, |R4| ;  /* 0x0000000020047229 */ /* 0x000fe20000000604 */
[----:B------:R-:W-:-:S07]  /*82f0*/  LOP3.LUT R33, R11, 0x80000000, R33, 0xb8, !PT ;  /* 0x800000000b217812 */ /* 0x000fce00078eb821 */
[----:B------:R-:W-:-:S06]  /*8300*/  DSETP.GTU.AND P0, PT, |R4|, +INF , PT ;  /* 0x7ff000000400742a */ /* 0x000fcc0003f0c200 */
[----:B------:R-:W-:Y:S02]  /*8310*/  FSEL R10, R4, R10, P0 ;  /* 0x0000000a040a7208 */ /* 0x000fe40000000000 */
[----:B------:R-:W-:-:S07]  /*8320*/  FSEL R11, R5, R33, P0 ;  /* 0x00000021050b7208 */ /* 0x000fce0000000000 */
.L_x_12706:
[----:B------:R-:W-:Y:S05]  /*8330*/  BSYNC B2 ;  /* 0x0000000000027941 */ /* 0x000fea0003800000 */
.L_x_12699:
[----:B------:R-:W-:Y:S01]  /*8340*/  DADD R4, -RZ, -R34 ;  /* 0x00000000ff047229 */ /* 0x000fe20000000922 */
[----:B------:R-:W-:-:S04]  /*8350*/  SHF.R.U32.HI R0, RZ, 0x1f, R19 ;  /* 0x0000001fff007819 */ /* 0x000fc80000011613 */
[----:B------:R-:W-:-:S05]  /*8360*/  ISETP.NE.AND P0, PT, R0, RZ, PT ;  /* 0x000000ff0000720c */ /* 0x000fca0003f05270 */
[----:B------:R-:W-:Y:S02]  /*8370*/  FSEL R4, R4, R34, !P0 ;  /* 0x0000002204047208 */ /* 0x000fe40004000000 */
[----:B------:R-:W-:Y:S01]  /*8380*/  FSEL R5, R5, R35, !P0 ;  /* 0x0000002305057208 */ /* 0x000fe20004000000 */
[----:B------:R-:W-:Y:S06]  /*8390*/  BRA `(.L_x_12722) ;  /* 0x0000003000307947 */ /* 0x000fec0003800000 */
.L_x_12633:
[----:B------:R-:W2:Y:S01]  /*83a0*/  LDL.64 R10, [R1+0x8] ;  /* 0x00000800010a7983 */ /* 0x000ea20000100a00 */
[----:B------:R-:W-:Y:S01]  /*83b0*/  UMOV UR4, 0x54442d18 ;  /* 0x54442d1800047882 */ /* 0x000fe20000000000 */
[----:B------:R-:W-:Y:S01]  /*83c0*/  UMOV UR5, 0x3ff921fb ;  /* 0x3ff921fb00057882 */ /* 0x000fe20000000000 */
[----:B------:R-:W-:Y:S02]  /*83d0*/  DADD R4, -RZ, -R18 ;  /* 0x00000000ff047229 */ /* 0x000fe40000000912 */
[----:B--2---:R-:W-:-:S08]  /*83e0*/  DADD R10, R10, -R16 ;  /* 0x000000000a0a7229 */ /* 0x004fd00000000810 */
[----:B------:R-:W-:Y:S01]  /*83f0*/  DADD R10, R10, UR4 ;  /* 0x000000040a0a7e29 */ /* 0x000fe20008000000 */
[----:B------:R-:W-:Y:S10]  /*8400*/  BRA `(.L_x_12722) ;  /* 0x0000003000147947 */ /* 0x000ff40003800000 */
.L_x_12632:
[----:B------:R-:W-:Y:S01]  /*8410*/  DADD R4, -RZ, -R18 ;  /* 0x00000000ff047229 */ /* 0x000fe20000000912 */
[----:B------:R-:W-:Y:S01]  /*8420*/  CS2R R10, SRZ ;  /* 0x00000000000a7805 */ /* 0x000fe2000001ff00 */
[----:B------:R-:W-:Y:S09]  /*8430*/  BRA `(.L_x_12722) ;  /* 0x0000003000087947 */ /* 0x000ff20003800000 */
.L_x_12631:
[----:B------:R-:W-:Y:S01]  /*8440*/  DSETP.GEU.AND P4, PT, R4, R6, PT ;  /* 0x000000060400722a */ /* 0x000fe20003f8e000 */
[----:B------:R-:W-:Y:S01]  /*8450*/  UMOV UR4, 0xffffffff ;  /* 0xffffffff00047882 */ /* 0x000fe20000000000 */
[----:B------:R-:W-:Y:S01]  /*8460*/  UMOV UR5, 0x7fdfffff ;  /* 0x7fdfffff00057882 */ /* 0x000fe20000000000 */
[----:B------:R-:W-:Y:S03]  /*8470*/  BSSY B2, `(.L_x_12723) ;  /* 0x00002e0000027945 */ /* 0x000fe60003800000 */
[----:B------:R-:W-:Y:S02]  /*8480*/  FSEL R8, R6, R4, !P4 ;  /* 0x0000000406087208 */ /* 0x000fe40006000000 */
[----:B------:R-:W-:Y:S02]  /*8490*/  FSEL R9, R7, R5, !P4 ;  /* 0x0000000507097208 */ /* 0x000fe40006000000 */
[----:B------:R-:W-:-:S02]  /*84a0*/  FSEL R20, R4, R6, !P4 ;  /* 0x0000000604147208 */ /* 0x000fc40006000000 */
[----:B------:R-:W-:Y:S02]  /*84b0*/  FSEL R21, R5, R7, !P4 ;  /* 0x0000000705157208 */ /* 0x000fe40006000000 */
[----:B------:R-:W-:-:S14]  /*84c0*/  DSETP.GT.AND P0, PT, R8, UR4, PT ;  /* 0x0000000408007e2a */ /* 0x000fdc000bf04000 */
[----:B------:R-:W-:Y:S05]  /*84d0*/  @P0 BRA `(.L_x_12724) ;  /* 0x0000001800dc0947 */ /* 0x000fea0003800000 */
[----:B------:R-:W-:-:S06]  /*84e0*/  DSETP.GEU.AND P0, PT, R20, 1.4916681462400413487e-154, PT ;  /* 0x200000001400742a */ /* 0x000fcc0003f0e000 */
[----:B------:R-:W-:-:S14]  /*84f0*/  DSETP.GT.OR P0, PT, R8, 5.9666725849601653946e-154, !P0 ;  /* 0x202000000800742a */ /* 0x000fdc0004704400 */
[----:B------:R-:W-:Y:S05]  /*8500*/  @P0 BRA `(.L_x_12725) ;  /* 0x0000000c00180947 */ /* 0x000fea0003800000 */
[----:B------:R-:W0:Y:S01]  /*8510*/  MUFU.RCP64H R15, R9 ;  /* 0x00000009000f7308 */ /* 0x000e220000001800 */
[----:B------:R-:W-:Y:S01]  /*8520*/  DMUL R10, R20, R20 ;  /* 0x00000014140a7228 */ /* 0x000fe20000000000 */
[----:B------:R-:W-:Y:S01]  /*8530*/  IMAD.MOV.U32 R14, RZ, RZ, 0x1 ;  /* 0x00000001ff0e7424 */ /* 0x000fe200078e00ff */
[----:B------:R-:W-:Y:S01]  /*8540*/  BSSY B0, `(.L_x_12726) ;  /* 0x000005c000007945 */ /* 0x000fe20003800000 */
[----:B------:R-:W-:Y:S01]  /*8550*/  IMAD.MOV.U32 R31, RZ, RZ, -0x3ff ;  /* 0xfffffc01ff1f7424 */ /* 0x000fe200078e00ff */
[----:B------:R-:W-:-:S04]  /*8560*/  FSETP.GEU.AND P5, PT, |R21|, 6.5827683646048100446e-37, PT ;  /* 0x036000001500780b */ /* 0x000fc80003fae200 */
[C---:B------:R-:W-:Y:S02]  /*8570*/  DFMA R12, R8.reuse, R8, R10 ;  /* 0x00000008080c722b */ /* 0x040fe4000000000a */
[----:B0-----:R-:W-:-:S08]  /*8580*/  DFMA R22, -R8, R14, 1 ;  /* 0x3ff000000816742b */ /* 0x001fd0000000010e */
[----:B------:R-:W-:Y:S01]  /*8590*/  ISETP.GT.AND P0, PT, R13, 0xfffff, PT ;  /* 0x000fffff0d00780c */ /* 0x000fe20003f04270 */
[----:B----4-:R-:W-:Y:S01]  /*85a0*/  IMAD.MOV.U32 R0, RZ, RZ, R13 ;  /* 0x000000ffff007224 */ /* 0x010fe200078e000d */
[----:B------:R-:W-:-:S11]  /*85b0*/  DFMA R22, R22, R22, R22 ;  /* 0x000000161616722b */ /* 0x000fd60000000016 */
[----:B------:R-:W-:Y:S01]  /*85c0*/  @!P0 IMAD.MOV.U32 R31, RZ, RZ, -0x435 ;  /* 0xfffffbcbff1f8424 */ /* 0x000fe200078e00ff */
[----:B------:R-:W-:Y:S01]  /*85d0*/  DFMA R22, R14, R22, R14 ;  /* 0x000000160e16722b */ /* 0x000fe2000000000e */
[----:B------:R-:W-:Y:S02]  /*85e0*/  IMAD.MOV.U32 R14, RZ, RZ, R12 ;  /* 0x000000ffff0e7224 */ /* 0x000fe400078e000c */
[----:B------:R-:W-:-:S05]  /*85f0*/  IMAD.MOV.U32 R15, RZ, RZ, R13 ;  /* 0x000000ffff0f7224 */ /* 0x000fca00078e000d */
[----:B------:R-:W-:Y:S02]  /*8600*/  DFMA R10, -R8, R22, 1 ;  /* 0x3ff00000080a742b */ /* 0x000fe40000000116 */
[----:B------:R-:W-:-:S06]  /*8610*/  @!P0 DMUL R14, R14, 1.80143985094819840000e+16 ;  /* 0x435000000e0e8828 */ /* 0x000fcc0000000000 */
[----:B------:R-:W-:-:S04]  /*8620*/  DFMA R10, R22, R10, R22 ;  /* 0x0000000a160a722b */ /* 0x000fc80000000016 */
[----:B------:R-:W-:Y:S01]  /*8630*/  @!P0 MOV R0, R15 ;  /* 0x0000000f00008202 */ /* 0x000fe20000000f00 */
[----:B------:R-:W-:-:S03]  /*8640*/  @!P0 IMAD.MOV.U32 R12, RZ, RZ, R14 ;  /* 0x000000ffff0c8224 */ /* 0x000fc600078e000e */
[----:B------:R-:W-:Y:S01]  /*8650*/  DMUL R22, R20, R10 ;  /* 0x0000000a14167228 */ /* 0x000fe20000000000 */
[----:B------:R-:W-:-:S05]  /*8660*/  VIADD R13, R0, 0xffffffff ;  /* 0xffffffff000d7836 */ /* 0x000fca0000000000 */
[----:B------:R-:W-:Y:S02]  /*8670*/  ISETP.GE.U32.AND P1, PT, R13, 0x7fefffff, PT ;  /* 0x7fefffff0d00780c */ /* 0x000fe40003f26070 */
[----:B------:R-:W-:-:S08]  /*8680*/  DFMA R24, -R8, R22, R20 ;  /* 0x000000160818722b */ /* 0x000fd00000000114 */
[----:B------:R-:W-:-:S03]  /*8690*/  DFMA R10, R10, R24, R22 ;  /* 0x000000180a0a722b */ /* 0x000fc60000000016 */
[----:B------:R-:W-:Y:S01]  /*86a0*/  @P1 IMAD.MOV.U32 R22, RZ, RZ, 0x0 ;  /* 0x00000000ff161424 */ /* 0x000fe200078e00ff */
[----:B------:R-:W-:Y:S01]  /*86b0*/  @P1 FSETP.NEU.FTZ.AND P2, PT, R15, RZ, PT ;  /* 0x000000ff0f00120b */ /* 0x000fe20003f5d000 */
[----:B------:R-:W-:-:S05]  /*86c0*/  @P1 IMAD.MOV.U32 R23, RZ, RZ, 0x7ff00000 ;  /* 0x7ff00000ff171424 */ /* 0x000fca00078e00ff */
[----:B------:R-:W-:Y:S01]  /*86d0*/  FFMA R13, RZ, R9, R11 ;  /* 0x00000009ff0d7223 */ /* 0x000fe2000000000b */
[----:B------:R-:W-:-:S04]  /*86e0*/  @P1 DFMA R22, R14, R22, +INF ;  /* 0x7ff000000e16142b */ /* 0x000fc80000000016 */
[----:B------:R-:W-:-:S06]  /*86f0*/  FSETP.GT.AND P3, PT, |R13|, 1.469367938527859385e-39, PT ;  /* 0x001000000d00780b */ /* 0x000fcc0003f64200 */
[----:B------:R-:W-:Y:S02]  /*8700*/  @P1 FSEL R22, R22, RZ, P2 ;  /* 0x000000ff16161208 */ /* 0x000fe40001000000 */
[----:B------:R-:W-:Y:S01]  /*8710*/  @P1 FSEL R23, R23, -QNAN , P2 ;  /* 0xfff0000017171808 */ /* 0x000fe20001000000 */
[----:B------:R-:W-:Y:S06]  /*8720*/  @P1 BRA `(.L_x_12727) ;  /* 0x0000000000f41947 */ /* 0x000fec0003800000 */
[C---:B------:R-:W-:Y:S01]  /*8730*/  LOP3.LUT R13, R0.reuse, 0x800fffff, RZ, 0xc0, !PT ;  /* 0x800fffff000d7812 */ /* 0x040fe200078ec0ff */
[----:B------:R-:W-:Y:S01]  /*8740*/  IMAD.MOV.U32 R22, RZ, RZ, RZ ;  /* 0x000000ffff167224 */ /* 0x000fe200078e00ff */
[----:B------:R-:W-:Y:S01]  /*8750*/  MOV R28, 0x8b7a8b04 ;  /* 0x8b7a8b04001c7802 */ /* 0x000fe20000000f00 */
        /* <DEDUP_REMOVED lines=24> */
[----:B------:R-:W-:-:S08]  /*88e0*/  DMUL R26, R22, R22 ;  /* 0x00000016161a7228 */ /* 0x000fd00000000000 */
        /* <DEDUP_REMOVED lines=32> */
[----:B------:R-:W-:-:S11]  /*8af0*/  DADD R22, R12, R14 ;  /* 0x000000000c167229 */ /* 0x000fd6000000000e */
.L_x_12727:
[----:B------:R-:W-:Y:S05]  /*8b00*/  BSYNC B0 ;  /* 0x0000000000007941 */ /* 0x000fea0003800000 */
.L_x_12726:
[----:B------:R-:W-:Y:S04]  /*8b10*/  BSSY B3, `(.L_x_12728) ;  /* 0x0000008000037945 */ /* 0x000fe80003800000 */
[----:B------:R-:W-:Y:S05]  /*8b20*/  @P3 BRA P5, `(.L_x_12729) ;  /* 0x0000000000183947 */ /* 0x000fea0002800000 */
[----:B------:R-:W-:Y:S01]  /*8b30*/  IMAD.MOV.U32 R12, RZ, RZ, R20 ;  /* 0x000000ffff0c7224 */ /* 0x000fe200078e0014 */
[----:B------:R-:W-:Y:S01]  /*8b40*/  MOV R0, 0x8b90 ;  /* 0x00008b9000007802 */ /* 0x000fe20000000f00 */
[----:B------:R-:W-:Y:S02]  /*8b50*/  IMAD.MOV.U32 R13, RZ, RZ, R21 ;  /* 0x000000ffff0d7224 */ /* 0x000fe400078e0015 */
[----:B------:R-:W-:Y:S02]  /*8b60*/  IMAD.MOV.U32 R10, RZ, RZ, R8 ;  /* 0x000000ffff0a7224 */ /* 0x000fe400078e0008 */
[----:B------:R-:W-:-:S07]  /*8b70*/  IMAD.MOV.U32 R11, RZ, RZ, R9 ;  /* 0x000000ffff0b7224 */ /* 0x000fce00078e0009 */
[----:B------:R-:W-:Y:S05]  /*8b80*/  CALL.REL.NOINC `($__internal_21_$__cuda_sm20_div_rn_f64_full) ;  /* 0x0000028c00307944 */ /* 0x000fea0003c00000 */
.L_x_12729:
[----:B------:R-:W-:Y:S05]  /*8b90*/  BSYNC B3 ;  /* 0x0000000000037941 */ /* 0x000fea0003800000 */
.L_x_12728:
[----:B------:R-:W-:Y:S01]  /*8ba0*/  DSETP.NEU.AND P0, PT, R8, RZ, PT ;  /* 0x000000ff0800722a */ /* 0x000fe20003f0d000 */
[----:B------:R-:W-:-:S13]  /*8bb0*/  BSSY B0, `(.L_x_12730) ;  /* 0x0000054000007945 */ /* 0x000fda0003800000 */
[----:B------:R-:W-:Y:S05]  /*8bc0*/  @!P0 BRA `(.L_x_12731) ;  /* 0x00000004003c8947 */ /* 0x000fea0003800000 */
[----:B------:R-:W-:Y:S01]  /*8bd0*/  DMUL R8, R10, R10 ;  /* 0x0000000a0a087228 */ /* 0x000fe20000000000 */
[----:B------:R-:W-:Y:S01]  /*8be0*/  IMAD.MOV.U32 R12, RZ, RZ, -0x2449a4b7 ;  /* 0xdbb65b49ff0c7424 */ /* 0x000fe200078e00ff */
[----:B------:R-:W-:Y:S01]  /*8bf0*/  UMOV UR4, 0x2a25ff7e ;  /* 0x2a25ff7e00047882 */ /* 0x000fe20000000000 */
[----:B------:R-:W-:Y:S01]  /*8c00*/  IMAD.MOV.U32 R13, RZ, RZ, 0x3f2d3b63 ;  /* 0x3f2d3b63ff0d7424 */ /* 0x000fe200078e00ff */
[----:B------:R-:W-:Y:S01]  /*8c10*/  UMOV UR5, 0x3ef53e1d ;  /* 0x3ef53e1d00057882 */ /* 0x000fe20000000000 */
[----:B------:R-:W-:Y:S01]  /*8c20*/  ISETP.GE.AND P1, PT, R17, RZ, PT ;  /* 0x000000ff1100720c */ /* 0x000fe20003f26270 */
[----:B------:R-:W-:-:S03]  /*8c30*/  DSETP.NEU.AND P0, PT, R4, R6, PT ;  /* 0x000000060400722a */ /* 0x000fc60003f0d000 */
        /* <DEDUP_REMOVED lines=64> */
[----:B------:R-:W-:Y:S02]  /*9040*/  FSEL R8, R8, R15, !P4 ;  /* 0x0000000f08087208 */ /* 0x000fe40006000000 */
[----:B------:R-:W-:Y:S01]  /*9050*/  FSEL R9, R9, R11, !P4 ;  /* 0x0000000b09097208 */ /* 0x000fe20006000000 */
[----:B------:R-:W-:Y:S06]  /*9060*/  @P0 BRA `(.L_x_12732) ;  /* 0x0000000000200947 */ /* 0x000fec0003800000 */
[----:B------:R-:W-:Y:S01]  /*9070*/  IMAD.MOV.U32 R0, RZ, RZ, 0x4002d97c ;  /* 0x4002d97cff007424 */ /* 0x000fe200078e00ff */
[----:B------:R-:W-:-:S04]  /*9080*/  MOV R8, 0x7f3321d2 ;  /* 0x7f3321d200087802 */ /* 0x000fc80000000f00 */
[----:B------:R-:W-:Y:S02]  /*9090*/  FSEL R8, R8, 3.37028055040000000000e+12, !P1 ;  /* 0x54442d1808087808 */ /* 0x000fe40004800000 */
[----:B------:R-:W-:Y:S01]  /*90a0*/  FSEL R9, R0, 1.8213495016098022461, !P1 ;  /* 0x3fe921fb00097808 */ /* 0x000fe20004800000 */
[----:B------:R-:W-:Y:S06]  /*90b0*/  BRA `(.L_x_12732) ;  /* 0x00000000000c7947 */ /* 0x000fec0003800000 */
.L_x_12731:
[----:B------:R-:W-:-:S04]  /*90c0*/  ISETP.GE.AND P0, PT, R17, RZ, PT ;  /* 0x000000ff1100720c */ /* 0x000fc80003f06270 */
[----:B------:R-:W-:Y:S02]  /*90d0*/  FSEL R8, RZ, 3.37028055040000000000e+12, P0 ;  /* 0x54442d18ff087808 */ /* 0x000fe40000000000 */
[----:B------:R-:W-:-:S07]  /*90e0*/  FSEL R9, RZ, 2.1426990032196044922, P0 ;  /* 0x400921fbff097808 */ /* 0x000fce0000000000 */
.L_x_12732:
[----:B------:R-:W-:Y:S05]  /*90f0*/  BSYNC B0 ;  /* 0x0000000000007941 */ /* 0x000fea0003800000 */
.L_x_12730:
[----:B------:R-:W-:Y:S01]  /*9100*/  DADD R4, R4, R6 ;  /* 0x0000000004047229 */ /* 0x000fe20000000006 */
[----:B------:R-:W-:Y:S01]  /*9110*/  LOP3.LUT R7, R9, 0x80000000, R19, 0xb8, !PT ;  /* 0x8000000009077812 */ /* 0x000fe200078eb813 */
[----:B------:R-:W-:-:S06]  /*9120*/  DMUL R22, R22, 0.5 ;  /* 0x3fe0000016167828 */ /* 0x000fcc0000000000 */
[----:B------:R-:W-:-:S06]  /*9130*/  DSETP.GTU.AND P0, PT, |R4|, +INF , PT ;  /* 0x7ff000000400742a */ /* 0x000fcc0003f0c200 */
[----:B------:R-:W-:Y:S02]  /*9140*/  FSEL R8, R4, R8, P0 ;  /* 0x0000000804087208 */ /* 0x000fe40000000000 */
[----:B------:R-:W-:Y:S01]  /*9150*/  FSEL R9, R5, R7, P0 ;  /* 0x0000000705097208 */ /* 0x000fe20000000000 */
[----:B------:R-:W-:Y:S06]  /*9160*/  BRA `(.L_x_12733) ;  /* 0x0000002000407947 */ /* 0x000fec0003800000 */
.L_x_12725:
[CC--:B------:R-:W-:Y:S01]  /*9170*/  ISETP.GT.U32.AND P1, PT, R6.reuse, R4.reuse, PT ;  /* 0x000000040600720c */ /* 0x0c0fe20003f24070 */
[----:B------:R-:W-:Y:S01]  /*9180*/  IMAD.MOV.U32 R10, RZ, RZ, RZ ;  /* 0x000000ffff0a7224 */ /* 0x000fe200078e00ff */
[CC--:B------:R-:W-:Y:S01]  /*9190*/  ISETP.LT.U32.AND P0, PT, R6.reuse, R4.reuse, PT ;  /* 0x000000040600720c */ /* 0x0c0fe20003f01070 */
[----:B------:R-:W-:Y:S01]  /*91a0*/  UMOV UR4, 0xffffffff ;  /* 0xffffffff00047882 */ /* 0x000fe20000000000 */
[CC--:B------:R-:W-:Y:S01]  /*91b0*/  ISETP.GT.U32.AND.EX P1, PT, R7.reuse, R5.reuse, PT, P1 ;  /* 0x000000050700720c */ /* 0x0c0fe20003f24110 */
[----:B------:R-:W-:Y:S01]  /*91c0*/  UMOV UR5, 0x7fefffff ;  /* 0x7fefffff00057882 */ /* 0x000fe20000000000 */
[CC--:B------:R-:W-:Y:S01]  /*91d0*/  ISETP.LT.U32.AND.EX P0, PT, R7.reuse, R5.reuse, PT, P0 ;  /* 0x000000050700720c */ /* 0x0c0fe20003f01100 */
[----:B------:R-:W-:Y:S01]  /*91e0*/  UMOV UR6, UR5 ;  /* 0x0000000500067c82 */ /* 0x000fe20008000000 */
[CC--:B------:R-:W-:Y:S01]  /*91f0*/  SEL R29, R7.reuse, R5.reuse, P1 ;  /* 0x00000005071d7207 */ /* 0x0c0fe20000800000 */
[----:B------:R-:W-:Y:S01]  /*9200*/  IMAD.U32 R14, RZ, RZ, UR6 ;  /* 0x00000006ff0e7e24 */ /* 0x000fe2000f8e00ff */
[----:B------:R-:W-:Y:S01]  /*9210*/  SEL R33, R7, R5, P0 ;  /* 0x0000000507217207 */ /* 0x000fe20000000000 */
[----:B------:R-:W-:Y:S01]  /*9220*/  IMAD.MOV.U32 R24, RZ, RZ, 0x0 ;  /* 0x00000000ff187424 */ /* 0x000fe200078e00ff */
[----:B----4-:R-:W-:Y:S01]  /*9230*/  LOP3.LUT R0, R29, 0xffc00000, RZ, 0xc0, !PT ;  /* 0xffc000001d007812 */ /* 0x010fe200078ec0ff */
[----:B------:R-:W-:Y:S01]  /*9240*/  IMAD.MOV.U32 R25, RZ, RZ, 0x3fd80000 ;  /* 0x3fd80000ff197424 */ /* 0x000fe200078e00ff */
[-C--:B------:R-:W-:Y:S01]  /*9250*/  SEL R26, R6, R4.reuse, P0 ;  /* 0x00000004061a7207 */ /* 0x080fe20000000000 */
[----:B------:R-:W-:Y:S01]  /*9260*/  IMAD.MOV.U32 R27, RZ, RZ, R33 ;  /* 0x000000ffff1b7224 */ /* 0x000fe200078e0021 */
[----:B------:R-:W-:Y:S01]  /*9270*/  IADD3 R11, -R0, 0x7fd00000, RZ ;  /* 0x7fd00000000b7810 */ /* 0x000fe20007ffe1ff */
[----:B------:R-:W-:Y:S01]  /*9280*/  MUFU.RCP64H R31, R9 ;  /* 0x00000009001f7308 */ /* 0x000fe20000001800 */
[----:B------:R-:W-:Y:S01]  /*9290*/  SEL R28, R6, R4, P1 ;  /* 0x00000004061c7207 */ /* 0x000fe20000800000 */
[----:B------:R-:W-:Y:S01]  /*92a0*/  BSSY B0, `(.L_x_12734) ;  /* 0x0000075000007945 */ /* 0x000fe20003800000 */
[----:B------:R-:W-:-:S02]  /*92b0*/  MOV R30, 0x1 ;  /* 0x00000001001e7802 */ /* 0x000fc40000000f00 */
[C---:B------:R-:W-:Y:S01]  /*92c0*/  DMUL R12, R10.reuse, R26 ;  /* 0x0000001a0a0c7228 */ /* 0x040fe20000000000 */
[----:B------:R-:W-:Y:S01]  /*92d0*/  ISETP.GE.U32.AND P2, PT, R33, 0x7ff00000, PT ;  /* 0x7ff000002100780c */ /* 0x000fe20003f46070 */
[----:B------:R-:W-:Y:S01]  /*92e0*/  DMUL R10, R10, R28 ;  /* 0x0000001c0a0a7228 */ /* 0x000fe20000000000 */
[----:B------:R-:W-:-:S05]  /*92f0*/  FSETP.GEU.AND P5, PT, |R21|, 6.5827683646048100446e-37, PT ;  /* 0x036000001500780b */ /* 0x000fca0003fae200 */
[----:B------:R-:W-:-:S08]  /*9300*/  DMUL R12, R12, R12 ;  /* 0x0000000c0c0c7228 */ /* 0x000fd00000000000 */
[----:B------:R-:W-:-:S08]  /*9310*/  DFMA R12, R10, R10, R12 ;  /* 0x0000000a0a0c722b */ /* 0x000fd0000000000c */
[----:B------:R-:W-:Y:S02]  /*9320*/  DSETP.MIN.AND P0, P1, R12, UR4, PT ;  /* 0x000000040c007e2a */ /* 0x000fe4000b900000 */
[----:B------:R-:W-:-:S05]  /*9330*/  IMAD.MOV.U32 R10, RZ, RZ, R13 ;  /* 0x000000ffff0a7224 */ /* 0x000fca00078e000d */
[----:B------:R-:W-:Y:S01]  /*9340*/  FSEL R11, R10, UR6, P0 ;  /* 0x000000060a0b7c08 */ /* 0x000fe20008000000 */
[----:B------:R-:W-:-:S05]  /*9350*/  IMAD.MOV.U32 R10, RZ, RZ, R12 ;  /* 0x000000ffff0a7224 */ /* 0x000fca00078e000c */
[----:B------:R-:W-:Y:S02]  /*9360*/  SEL R10, R10, UR4, P0 ;  /* 0x000000040a0a7c07 */ /* 0x000fe40008000000 */
[----:B------:R-:W-:Y:S01]  /*9370*/  @P1 LOP3.LUT R11, R14, 0x80000, RZ, 0xfc, !PT ;  /* 0x000800000e0b1812 */ /* 0x000fe200078efcff */
[----:B------:R-:W-:Y:S01]  /*9380*/  IMAD.MOV.U32 R14, RZ, RZ, RZ ;  /* 0x000000ffff0e7224 */ /* 0x000fe200078e00ff */
[----:B------:R-:W-:Y:S02]  /*9390*/  DSETP.NEU.AND P1, PT, R26, RZ, PT ;  /* 0x000000ff1a00722a */ /* 0x000fe40003f2d000 */
[----:B------:R-:W0:Y:S03]  /*93a0*/  MUFU.RSQ64H R15, R11 ;  /* 0x0000000b000f7308 */ /* 0x000e260000001c00 */
[----:B0-----:R-:W-:-:S08]  /*93b0*/  DMUL R22, R14, R14 ;  /* 0x0000000e0e167228 */ /* 0x001fd00000000000 */
[----:B------:R-:W-:Y:S02]  /*93c0*/  DFMA R22, R10, -R22, 1 ;  /* 0x3ff000000a16742b */ /* 0x000fe40000000816 */
[----:B------:R-:W-:-:S06]  /*93d0*/  DFMA R10, -R8, R30, 1 ;  /* 0x3ff00000080a742b */ /* 0x000fcc000000011e */
[----:B------:R-:W-:Y:S02]  /*93e0*/  DFMA R24, R22, R24, 0.5 ;  /* 0x3fe000001618742b */ /* 0x000fe40000000018 */
[----:B------:R-:W-:Y:S02]  /*93f0*/  DMUL R22, R14, R22 ;  /* 0x000000160e167228 */ /* 0x000fe40000000000 */
[----:B------:R-:W-:-:S06]  /*9400*/  DFMA R10, R10, R10, R10 ;  /* 0x0000000a0a0a722b */ /* 0x000fcc000000000a */
[----:B------:R-:W-:Y:S02]  /*9410*/  DFMA R22, R24, R22, R14 ;  /* 0x000000161816722b */ /* 0x000fe4000000000e */
[----:B------:R-:W-:-:S06]  /*9420*/  DFMA R10, R30, R10, R30 ;  /* 0x0000000a1e0a722b */ /* 0x000fcc000000001e */
[----:B------:R-:W-:Y:S01]  /*9430*/  DMUL R22, R12, R22 ;  /* 0x000000160c167228 */ /* 0x000fe20000000000 */
[----:B------:R-:W-:Y:S01]  /*9440*/  LOP3.LUT R13, R0, 0x100000, RZ, 0xfc, !PT ;  /* 0x00100000000d7812 */ /* 0x000fe200078efcff */
[----:B------:R-:W-:Y:S01]  /*9450*/  IMAD.MOV.U32 R12, RZ, RZ, RZ ;  /* 0x000000ffff0c7224 */ /* 0x000fe200078e00ff */
[----:B------:R-:W-:-:S05]  /*9460*/  DFMA R14, -R8, R10, 1 ;  /* 0x3ff00000080e742b */ /* 0x000fca000000010a */
[----:B------:R-:W-:-:S03]  /*9470*/  DMUL R22, R22, R12 ;  /* 0x0000000c16167228 */ /* 0x000fc60000000000 */
[----:B------:R-:W-:-:S07]  /*9480*/  DFMA R10, R10, R14, R10 ;  /* 0x0000000e0a0a722b */ /* 0x000fce000000000a */
[----:B------:R-:W-:Y:S01]  /*9490*/  @!P2 FSEL R33, R29, R23, !P1 ;  /* 0x000000171d21a208 */ /* 0x000fe20004800000 */
[----:B------:R-:W-:Y:S01]  /*94a0*/  DMUL R14, R20, R10 ;  /* 0x0000000a140e7228 */ /* 0x000fe20000000000 */
[----:B------:R-:W-:Y:S02]  /*94b0*/  @!P2 FSEL R26, R28, R22, !P1 ;  /* 0x000000161c1aa208 */ /* 0x000fe40004800000 */
[----:B------:R-:W-:Y:S01]  /*94c0*/  ISETP.GT.AND P0, PT, R33, 0xfffff, PT ;  /* 0x000fffff2100780c */ /* 0x000fe20003f04270 */
[----:B------:R-:W-:Y:S02]  /*94d0*/  IMAD.MOV.U32 R13, RZ, RZ, R33 ;  /* 0x000000ffff0d7224 */ /* 0x000fe400078e0021 */
[----:B------:R-:W-:Y:S02]  /*94e0*/  IMAD.MOV.U32 R12, RZ, RZ, R26 ;  /* 0x000000ffff0c7224 */ /* 0x000fe400078e001a */
[----:B------:R-:W-:-:S08]  /*94f0*/  DFMA R22, -R8, R14, R20 ;  /* 0x0000000e0816722b */ /* 0x000fd00000000114 */
[----:B------:R-:W-:Y:S02]  /*9500*/  @!P0 DMUL R12, R12, 1.80143985094819840000e+16 ;  /* 0x435000000c0c8828 */ /* 0x000fe40000000000 */
[----:B------:R-:W-:-:S08]  /*9510*/  DFMA R10, R10, R22, R14 ;  /* 0x000000160a0a722b */ /* 0x000fd0000000000e */
[----:B------:R-:W-:Y:S02]  /*9520*/  @!P0 IMAD.MOV.U32 R33, RZ, RZ, R13 ;  /* 0x000000ffff218224 */ /* 0x000fe400078e000d */
[----:B------:R-:W-:Y:S02]  /*9530*/  @!P0 IMAD.MOV.U32 R26, RZ, RZ, R12 ;  /* 0x000000ffff1a8224 */ /* 0x000fe400078e000c */
[----:B------:R-:W-:-:S05]  /*9540*/  VIADD R0, R33, 0xffffffff ;  /* 0xffffffff21007836 */ /* 0x000fca0000000000 */
[----:B------:R-:W-:Y:S01]  /*9550*/  ISETP.GE.U32.AND P1, PT, R0, 0x7fefffff, PT ;  /* 0x7fefffff0000780c */ /* 0x000fe20003f26070 */
[----:B------:R-:W-:-:S05]  /*9560*/  FFMA R0, RZ, R9, R11 ;  /* 0x00000009ff007223 */ /* 0x000fca000000000b */
[----:B------:R-:W-:Y:S01]  /*9570*/  FSETP.GT.AND P3, PT, |R0|, 1.469367938527859385e-39, PT ;  /* 0x001000000000780b */ /* 0x000fe20003f64200 */
[----:B------:R-:W-:Y:S01]  /*9580*/  IMAD.MOV.U32 R0, RZ, RZ, -0x3ff ;  /* 0xfffffc01ff007424 */ /* 0x000fe200078e00ff */
[----:B------:R-:W-:-:S05]  /*9590*/  @!P0 MOV R0, 0xfffffbcb ;  /* 0xfffffbcb00008802 */ /* 0x000fca0000000f00 */
        /* <DEDUP_REMOVED lines=69> */
.L_x_12735:
[----:B------:R-:W-:Y:S05]  /*99f0*/  BSYNC B0 ;  /* 0x0000000000007941 */ /* 0x000fea0003800000 */
.L_x_12734:
[----:B------:R-:W-:Y:S04]  /*9a00*/  BSSY B3, `(.L_x_12736) ;  /* 0x0000008000037945 */ /* 0x000fe80003800000 */
[----:B------:R-:W-:Y:S05]  /*9a10*/  @P3 BRA P5, `(.L_x_12737) ;  /* 0x0000000000183947 */ /* 0x000fea0002800000 */
[----:B------:R-:W-:Y:S01]  /*9a20*/  IMAD.MOV.U32 R12, RZ, RZ, R20 ;  /* 0x000000ffff0c7224 */ /* 0x000fe200078e0014 */
[----:B------:R-:W-:Y:S01]  /*9a30*/  MOV R13, R21 ;  /* 0x00000015000d7202 */ /* 0x000fe20000000f00 */
[----:B------:R-:W-:Y:S01]  /*9a40*/  IMAD.MOV.U32 R10, RZ, RZ, R8 ;  /* 0x000000ffff0a7224 */ /* 0x000fe200078e0008 */
[----:B------:R-:W-:Y:S01]  /*9a50*/  MOV R0, 0x9a80 ;  /* 0x00009a8000007802 */ /* 0x000fe20000000f00 */
[----:B------:R-:W-:-:S07]  /*9a60*/  IMAD.MOV.U32 R11, RZ, RZ, R9 ;  /* 0x000000ffff0b7224 */ /* 0x000fce00078e0009 */
[----:B------:R-:W-:Y:S05]  /*9a70*/  CALL.REL.NOINC `($__internal_21_$__cuda_sm20_div_rn_f64_full) ;  /* 0x0000027c00747944 */ /* 0x000fea0003c00000 */
.L_x_12737:
[----:B------:R-:W-:Y:S05]  /*9a80*/  BSYNC B3 ;  /* 0x0000000000037941 */ /* 0x000fea0003800000 */
.L_x_12736:
        /* <DEDUP_REMOVED lines=77> */
[----:B------:R-:W-:Y:S02]  /*9f60*/  IMAD.MOV.U32 R8, RZ, RZ, 0x7f3321d2 ;  /* 0x7f3321d2ff087424 */ /* 0x000fe400078e00ff */
[----:B------:R-:W-:-:S03]  /*9f70*/  IMAD.MOV.U32 R0, RZ, RZ, 0x4002d97c ;  /* 0x4002d97cff007424 */ /* 0x000fc600078e00ff */
[----:B------:R-:W-:Y:S02]  /*9f80*/  FSEL R8, R8, 3.37028055040000000000e+12, !P0 ;  /* 0x54442d1808087808 */ /* 0x000fe40004000000 */
[----:B------:R-:W-:Y:S01]  /*9f90*/  FSEL R9, R0, 1.8213495016098022461, !P0 ;  /* 0x3fe921fb00097808 */ /* 0x000fe20004000000 */
[----:B------:R-:W-:Y:S06]  /*9fa0*/  BRA `(.L_x_12740) ;  /* 0x00000000000c7947 */ /* 0x000fec0003800000 */
.L_x_12739:
[----:B------:R-:W-:-:S04]  /*9fb0*/  ISETP.GE.AND P0, PT, R17, RZ, PT ;  /* 0x000000ff1100720c */ /* 0x000fc80003f06270 */
[----:B------:R-:W-:Y:S02]  /*9fc0*/  FSEL R8, RZ, 3.37028055040000000000e+12, P0 ;  /* 0x54442d18ff087808 */ /* 0x000fe40000000000 */
[----:B------:R-:W-:-:S07]  /*9fd0*/  FSEL R9, RZ, 2.1426990032196044922, P0 ;  /* 0x400921fbff097808 */ /* 0x000fce0000000000 */
.L_x_12740:
[----:B------:R-:W-:Y:S05]  /*9fe0*/  BSYNC B0 ;  /* 0x0000000000007941 */ /* 0x000fea0003800000 */
.L_x_12738:
[----:B------:R-:W-:Y:S01]  /*9ff0*/  DADD R4, R4, R6 ;  /* 0x0000000004047229 */ /* 0x000fe20000000006 */
[----:B------:R-:W-:-:S07]  /*a000*/  LOP3.LUT R7, R9, 0x80000000, R19, 0xb8, !PT ;  /* 0x8000000009077812 */ /* 0x000fce00078eb813 */
[----:B------:R-:W-:-:S06]  /*a010*/  DSETP.GTU.AND P0, PT, |R4|, +INF , PT ;  /* 0x7ff000000400742a */ /* 0x000fcc0003f0c200 */
[----:B------:R-:W-:Y:S02]  /*a020*/  FSEL R8, R4, R8, P0 ;  /* 0x0000000804087208 */ /* 0x000fe40000000000 */
[----:B------:R-:W-:Y:S01]  /*a030*/  FSEL R9, R5, R7, P0 ;  /* 0x0000000705097208 */ /* 0x000fe20000000000 */
[----:B------:R-:W-:Y:S06]  /*a040*/  BRA `(.L_x_12733) ;  /* 0x0000001000887947 */ /* 0x000fec0003800000 */
.L_x_12724:
[----:B------:R-:W0:Y:S01]  /*a050*/  MUFU.RCP64H R11, 2.718280792236328125 ;  /* 0x4005bf0a000b7908 */ /* 0x000e220000001800 */
[----:B------:R-:W-:Y:S01]  /*a060*/  IMAD.MOV.U32 R14, RZ, RZ, -0x74eba897 ;  /* 0x8b145769ff0e7424 */ /* 0x000fe200078e00ff */
[----:B------:R-:W-:Y:S01]  /*a070*/  FSETP.GEU.AND P1, PT, |R17|, 6.5827683646048100446e-37, PT ;  /* 0x036000001100780b */ /* 0x000fe20003f2e200 */
[----:B------:R-:W-:Y:S01]  /*a080*/  IMAD.MOV.U32 R15, RZ, RZ, 0x4005bf0a ;  /* 0x4005bf0aff0f7424 */ /* 0x000fe200078e00ff */
[----:B------:R-:W-:Y:S01]  /*a090*/  BSSY B3, `(.L_x_12741) ;  /* 0x0000013000037945 */ /* 0x000fe20003800000 */
[----:B------:R-:W-:-:S06]  /*a0a0*/  IMAD.MOV.U32 R10, RZ, RZ, 0x1 ;  /* 0x00000001ff0a7424 */ /* 0x000fcc00078e00ff */
        /* <DEDUP_REMOVED lines=8> */
[----:B----4-:R-:W-:-:S05]  /*a130*/  FFMA R0, RZ, 2.0897850990295410156, R11 ;  /* 0x4005bf0aff007823 */ /* 0x010fca000000000b */
[----:B------:R-:W-:-:S13]  /*a140*/  FSETP.GT.AND P0, PT, |R0|, 1.469367938527859385e-39, PT ;  /* 0x001000000000780b */ /* 0x000fda0003f04200 */
[----:B------:R-:W-:Y:S05]  /*a150*/  @P0 BRA P1, `(.L_x_12742) ;  /* 0x0000000000180947 */ /* 0x000fea0000800000 */
[----:B------:R-:W-:Y:S01]  /*a160*/  MOV R12, R16 ;  /* 0x00000010000c7202 */ /* 0x000fe20000000f00 */
[----:B------:R-:W-:Y:S01]  /*a170*/  IMAD.MOV.U32 R13, RZ, RZ, R17 ;  /* 0x000000ffff0d7224 */ /* 0x000fe200078e0011 */
[----:B------:R-:W-:Y:S01]  /*a180*/  MOV R0, 0xa1c0 ;  /* 0x0000a1c000007802 */ /* 0x000fe20000000f00 */
[----:B------:R-:W-:Y:S02]  /*a190*/  IMAD.MOV.U32 R10, RZ, RZ, -0x74eba897 ;  /* 0x8b145769ff0a7424 */ /* 0x000fe400078e00ff */
[----:B------:R-:W-:-:S07]  /*a1a0*/  IMAD.MOV.U32 R11, RZ, RZ, 0x4005bf0a ;  /* 0x4005bf0aff0b7424 */ /* 0x000fce00078e00ff */
[----:B------:R-:W-:Y:S05]  /*a1b0*/  CALL.REL.NOINC `($__internal_21_$__cuda_sm20_div_rn_f64_full) ;  /* 0x0000027400a47944 */ /* 0x000fea0003c00000 */
.L_x_12742:
[----:B------:R-:W-:Y:S05]  /*a1c0*/  BSYNC B3 ;  /* 0x0000000000037941 */ /* 0x000fea0003800000 */
.L_x_12741:
        /* <DEDUP_REMOVED lines=13> */
[----:B------:R-:W-:Y:S02]  /*a2a0*/  DFMA R12, R22, R14, R12 ;  /* 0x0000000e160c722b */ /* 0x000fe4000000000c */
[----:B------:R-:W-:-:S08]  /*a2b0*/  DADD R22, -RZ, |R10| ;  /* 0x00000000ff167229 */ /* 0x000fd0000000050a */
[----:B------:R-:W-:-:S05]  /*a2c0*/  FFMA R0, RZ, 2.0897850990295410156, R13 ;  /* 0x4005bf0aff007823 */ /* 0x000fca000000000d */
[----:B------:R-:W-:-:S13]  /*a2d0*/  FSETP.GT.AND P0, PT, |R0|, 1.469367938527859385e-39, PT ;  /* 0x001000000000780b */ /* 0x000fda0003f04200 */
[----:B------:R-:W-:Y:S05]  /*a2e0*/  @P0 BRA P1, `(.L_x_12744) ;  /* 0x0000000000200947 */ /* 0x000fea0000800000 */
[----:B------:R-:W-:Y:S01]  /*a2f0*/  IMAD.MOV.U32 R12, RZ, RZ, R18 ;  /* 0x000000ffff0c7224 */ /* 0x000fe200078e0012 */
[----:B------:R-:W-:Y:S01]  /*a300*/  MOV R11, 0x4005bf0a ;  /* 0x4005bf0a000b7802 */ /* 0x000fe20000000f00 */
[----:B------:R-:W-:Y:S01]  /*a310*/  IMAD.MOV.U32 R13, RZ, RZ, R19 ;  /* 0x000000ffff0d7224 */ /* 0x000fe200078e0013 */
[----:B------:R-:W-:Y:S01]  /*a320*/  MOV R0, 0xa350 ;  /* 0x0000a35000007802 */ /* 0x000fe20000000f00 */
[----:B------:R-:W-:-:S07]  /*a330*/  IMAD.MOV.U32 R10, RZ, RZ, -0x74eba897 ;  /* 0x8b145769ff0a7424 */ /* 0x000fce00078e00ff */
[----:B------:R-:W-:Y:S05]  /*a340*/  CALL.REL.NOINC `($__internal_21_$__cuda_sm20_div_rn_f64_full) ;  /* 0x0000027400407944 */ /* 0x000fea0003c00000 */
[----:B------:R-:W-:Y:S02]  /*a350*/  IMAD.MOV.U32 R12, RZ, RZ, R10 ;  /* 0x000000ffff0c7224 */ /* 0x000fe400078e000a */
[----:B------:R-:W-:-:S07]  /*a360*/  IMAD.MOV.U32 R13, RZ, RZ, R11 ;  /* 0x000000ffff0d7224 */ /* 0x000fce00078e000b */
.L_x_12744:
[----:B------:R-:W-:Y:S05]  /*a370*/  BSYNC B3 ;  /* 0x0000000000037941 */ /* 0x000fea0003800000 */
.L_x_12743:
[----:B------:R-:W-:Y:S01]  /*a380*/  DADD R14, -RZ, |R12| ;  /* 0x00000000ff0e7229 */ /* 0x000fe2000000050c */
[----:B------:R-:W-:Y:S01]  /*a390*/  IMAD.MOV.U32 R10, RZ, RZ, RZ ;  /* 0x000000ffff0a7224 */ /* 0x000fe200078e00ff */
[----:B------:R-:W-:Y:S01]  /*a3a0*/  UMOV UR4, 0xffffffff ;  /* 0xffffffff00047882 */ /* 0x000fe20000000000 */
[----:B------:R-:W-:Y:S01]  /*a3b0*/  UMOV UR5, 0x7fefffff ;  /* 0x7fefffff00057882 */ /* 0x000fe20000000000 */
[----:B------:R-:W-:Y:S01]  /*a3c0*/  IMAD.MOV.U32 R24, RZ, RZ, 0x0 ;  /* 0x00000000ff187424 */ /* 0x000fe200078e00ff */
[----:B------:R-:W-:Y:S01]  /*a3d0*/  UMOV UR6, UR5 ;  /* 0x0000000500067c82 */ /* 0x000fe20008000000 */
[----:B------:R-:W-:Y:S01]  /*a3e0*/  MOV R25, 0x3fd80000 ;  /* 0x3fd8000000197802 */ /* 0x000fe20000000f00 */
[----:B------:R-:W-:Y:S01]  /*a3f0*/  MUFU.RCP64H R31, R9 ;  /* 0x00000009001f7308 */ /* 0x000fe20000001800 */
[----:B------:R-:W-:Y:S01]  /*a400*/  IMAD.MOV.U32 R30, RZ, RZ, 0x1 ;  /* 0x00000001ff1e7424 */ /* 0x000fe200078e00ff */
[----:B------:R-:W-:Y:S01]  /*a410*/  BSSY B0, `(.L_x_12745) ;  /* 0x0000080000007945 */ /* 0x000fe20003800000 */
[----:B------:R-:W-:-:S02]  /*a420*/  ISETP.GT.U32.AND P1, PT, R14, R22, PT ;  /* 0x000000160e00720c */ /* 0x000fc40003f24070 */
[----:B------:R-:W-:Y:S02]  /*a430*/  ISETP.LT.U32.AND P0, PT, R14, R22, PT ;  /* 0x000000160e00720c */ /* 0x000fe40003f01070 */
[CC--:B------:R-:W-:Y:S02]  /*a440*/  ISETP.GT.U32.AND.EX P1, PT, R15.reuse, R23.reuse, PT, P1 ;  /* 0x000000170f00720c */ /* 0x0c0fe40003f24110 */
[CC--:B------:R-:W-:Y:S02]  /*a450*/  ISETP.LT.U32.AND.EX P0, PT, R15.reuse, R23.reuse, PT, P0 ;  /* 0x000000170f00720c */ /* 0x0c0fe40003f01100 */
[CC--:B------:R-:W-:Y:S02]  /*a460*/  SEL R29, R15.reuse, R23.reuse, P1 ;  /* 0x000000170f1d7207 */ /* 0x0c0fe40000800000 */
[----:B------:R-:W-:Y:S02]  /*a470*/  SEL R33, R15, R23, P0 ;  /* 0x000000170f217207 */ /* 0x000fe40000000000 */
[----:B------:R-:W-:-:S02]  /*a480*/  LOP3.LUT R0, R29, 0xffc00000, RZ, 0xc0, !PT ;  /* 0xffc000001d007812 */ /* 0x000fc400078ec0ff */
[-C--:B------:R-:W-:Y:S01]  /*a490*/  SEL R26, R14, R22.reuse, P0 ;  /* 0x000000160e1a7207 */ /* 0x080fe20000000000 */
[----:B------:R-:W-:Y:S01]  /*a4a0*/  IMAD.MOV.U32 R27, RZ, RZ, R33 ;  /* 0x000000ffff1b7224 */ /* 0x000fe200078e0021 */
[----:B------:R-:W-:Y:S02]  /*a4b0*/  IADD3 R11, -R0, 0x7fd00000, RZ ;  /* 0x7fd00000000b7810 */ /* 0x000fe40007ffe1ff */
[----:B------:R-:W-:Y:S01]  /*a4c0*/  SEL R28, R14, R22, P1 ;  /* 0x000000160e1c7207 */ /* 0x000fe20000800000 */
[----:B------:R-:W-:Y:S01]  /*a4d0*/  IMAD.U32 R14, RZ, RZ, UR6 ;  /* 0x00000006ff0e7e24 */ /* 0x000fe2000f8e00ff */
[----:B------:R-:W-:Y:S02]  /*a4e0*/  ISETP.GE.U32.AND P2, PT, R33, 0x7ff00000, PT ;  /* 0x7ff000002100780c */ /* 0x000fe40003f46070 */
[C---:B------:R-:W-:Y:S01]  /*a4f0*/  DMUL R12, R10.reuse, R26 ;  /* 0x0000001a0a0c7228 */ /* 0x040fe20000000000 */
[----:B------:R-:W-:Y:S01]  /*a500*/  FSETP.GEU.AND P5, PT, |R21|, 6.5827683646048100446e-37, PT ;  /* 0x036000001500780b */ /* 0x000fe20003fae200 */
[----:B------:R-:W-:-:S06]  /*a510*/  DMUL R10, R10, R28 ;  /* 0x0000001c0a0a7228 */ /* 0x000fcc0000000000 */
        /* <DEDUP_REMOVED lines=34> */
[----:B------:R-:W-:Y:S01]  /*a740*/  @!P0 IMAD.MOV.U32 R33, RZ, RZ, R13 ;  /* 0x000000ffff218224 */ /* 0x000fe200078e000d */
[----:B------:R-:W-:-:S03]  /*a750*/  @!P0 MOV R26, R12 ;  /* 0x0000000c001a8202 */ /* 0x000fc60000000f00 */
[----:B------:R-:W-:-:S05]  /*a760*/  VIADD R0, R33, 0xffffffff ;  /* 0xffffffff21007836 */ /* 0x000fca0000000000 */
[----:B------:R-:W-:Y:S01]  /*a770*/  ISETP.GE.U32.AND P1, PT, R0, 0x7fefffff, PT ;  /* 0x7fefffff0000780c */ /* 0x000fe20003f26070 */
[----:B------:R-:W-:-:S05]  /*a780*/  FFMA R0, RZ, R9, R11 ;  /* 0x00000009ff007223 */ /* 0x000fca000000000b */
[----:B------:R-:W-:Y:S01]  /*a790*/  FSETP.GT.AND P3, PT, |R0|, 1.469367938527859385e-39, PT ;  /* 0x001000000000780b */ /* 0x000fe20003f64200 */
[----:B------:R-:W-:Y:S02]  /*a7a0*/  IMAD.MOV.U32 R0, RZ, RZ, -0x3ff ;  /* 0xfffffc01ff007424 */ /* 0x000fe400078e00ff */
[----:B------:R-:W-:-:S04]  /*a7b0*/  @!P0 IMAD.MOV.U32 R0, RZ, RZ, -0x435 ;  /* 0xfffffbcbff008424 */ /* 0x000fc800078e00ff */
        /* <DEDUP_REMOVED lines=69> */
.L_x_12746:
[----:B------:R-:W-:Y:S05]  /*ac10*/  BSYNC B0 ;  /* 0x0000000000007941 */ /* 0x000fea0003800000 */
.L_x_12745:
[----:B------:R-:W-:Y:S04]  /*ac20*/  BSSY B3, `(.L_x_12747) ;  /* 0x0000008000037945 */ /* 0x000fe80003800000 */
[----:B------:R-:W-:Y:S05]  /*ac30*/  @P3 BRA P5, `(.L_x_12748) ;  /* 0x0000000000183947 */ /* 0x000fea0002800000 */
[----:B------:R-:W-:Y:S01]  /*ac40*/  MOV R12, R20 ;  /* 0x00000014000c7202 */ /* 0x000fe20000000f00 */
[----:B------:R-:W-:Y:S01]  /*ac50*/  IMAD.MOV.U32 R13, RZ, RZ, R21 ;  /* 0x000000ffff0d7224 */ /* 0x000fe200078e0015 */
[----:B------:R-:W-:Y:S01]  /*ac60*/  MOV R0, 0xaca0 ;  /* 0x0000aca000007802 */ /* 0x000fe20000000f00 */
[----:B------:R-:W-:Y:S02]  /*ac70*/  IMAD.MOV.U32 R10, RZ, RZ, R8 ;  /* 0x000000ffff0a7224 */ /* 0x000fe400078e0008 */
[----:B------:R-:W-:-:S07]  /*ac80*/  IMAD.MOV.U32 R11, RZ, RZ, R9 ;  /* 0x000000ffff0b7224 */ /* 0x000fce00078e0009 */
[----:B------:R-:W-:Y:S05]  /*ac90*/  CALL.REL.NOINC `($__internal_21_$__cuda_sm20_div_rn_f64_full) ;  /* 0x0000026800ec7944 */ /* 0x000fea0003c00000 */
.L_x_12748:
[----:B------:R-:W-:Y:S05]  /*aca0*/  BSYNC B3 ;  /* 0x0000000000037941 */ /* 0x000fea0003800000 */
.L_x_12747:
        /* <DEDUP_REMOVED lines=82> */
.L_x_12750:
[----:B------:R-:W-:-:S04]  /*b1d0*/  ISETP.GE.AND P0, PT, R17, RZ, PT ;  /* 0x000000ff1100720c */ /* 0x000fc80003f06270 */
[----:B------:R-:W-:Y:S02]  /*b1e0*/  FSEL R8, RZ, 3.37028055040000000000e+12, P0 ;  /* 0x54442d18ff087808 */ /* 0x000fe40000000000 */
[----:B------:R-:W-:-:S07]  /*b1f0*/  FSEL R9, RZ, 2.1426990032196044922, P0 ;  /* 0x400921fbff097808 */ /* 0x000fce0000000000 */
.L_x_12751:
[----:B------:R-:W-:Y:S05]  /*b200*/  BSYNC B0 ;  /* 0x0000000000007941 */ /* 0x000fea0003800000 */
.L_x_12749:
[----:B------:R-:W-:Y:S01]  /*b210*/  DADD R4, R4, R6 ;  /* 0x0000000004047229 */ /* 0x000fe20000000006 */
[----:B------:R-:W-:Y:S01]  /*b220*/  LOP3.LUT R7, R9, 0x80000000, R19, 0xb8, !PT ;  /* 0x8000000009077812 */ /* 0x000fe200078eb813 */
[----:B------:R-:W-:-:S06]  /*b230*/  DADD R22, R22, 1 ;  /* 0x3ff0000016167429 */ /* 0x000fcc0000000000 */
[----:B------:R-:W-:-:S06]  /*b240*/  DSETP.GTU.AND P0, PT, |R4|, +INF , PT ;  /* 0x7ff000000400742a */ /* 0x000fcc0003f0c200 */
[----:B------:R-:W-:Y:S02]  /*b250*/  FSEL R8, R4, R8, P0 ;  /* 0x0000000804087208 */ /* 0x000fe40000000000 */
[----:B------:R-:W-:-:S07]  /*b260*/  FSEL R9, R5, R7, P0 ;  /* 0x0000000705097208 */ /* 0x000fce0000000000 */
.L_x_12733:
[----:B------:R-:W-:Y:S05]  /*b270*/  BSYNC B2 ;  /* 0x0000000000027941 */ /* 0x000fea0003800000 */
.L_x_12723:
[----:B------:R-:W-:Y:S01]  /*b280*/  UMOV UR4, 0xfefa39ef ;  /* 0xfefa39ef00047882 */ /* 0x000fe20000000000 */
[----:B------:R-:W-:Y:S01]  /*b290*/  UMOV UR5, 0x3fe62e42 ;  /* 0x3fe62e4200057882 */ /* 0x000fe20000000000 */
[----:B------:R-:W-:Y:S01]  /*b2a0*/  ISETP.NE.AND P0, PT, R32, RZ, PT ;  /* 0x000000ff2000720c */ /* 0x000fe20003f05270 */
[----:B------:R-:W-:Y:S02]  /*b2b0*/  DADD R22, R22, UR4 ;  /* 0x0000000416167e29 */ /* 0x000fe40008000000 */
[----:B------:R-:W-:-:S06]  /*b2c0*/  DADD R10, -RZ, |R8| ;  /* 0x00000000ff0a7229 */ /* 0x000fcc0000000508 */
[----:B------:R-:W-:-:S10]  /*b2d0*/  DADD R4, -RZ, -R22 ;  /* 0x00000000ff047229 */ /* 0x000fd40000000916 */
[----:B------:R-:W-:Y:S02]  /*b2e0*/  FSEL R4, R4, R22, !P0 ;  /* 0x0000001604047208 */ /* 0x000fe40004000000 */
[----:B------:R-:W-:Y:S01]  /*b2f0*/  FSEL R5, R5, R23, !P0 ;  /* 0x0000001705057208 */ /* 0x000fe20004000000 */
[----:B------:R-:W-:Y:S06]  /*b300*/  BRA `(.L_x_12722) ;  /* 0x0000000000547947 */ /* 0x000fec0003800000 */
.L_x_12630:
[----:B------:R-:W-:-:S14]  /*b310*/  DSETP.NEU.AND P0, PT, R4, +INF , PT ;  /* 0x7ff000000400742a */ /* 0x000fdc0003f0d000 */
[----:B------:R-:W-:Y:S01]  /*b320*/  @!P0 DADD R10, R18, R18 ;  /* 0x00000000120a8229 */ /* 0x000fe20000000012 */
[----:B------:R-:W-:Y:S02]  /*b330*/  @!P0 IMAD.MOV.U32 R4, RZ, RZ, 0x0 ;  /* 0x00000000ff048424 */ /* 0x000fe400078e00ff */
[----:B------:R-:W-:Y:S01]  /*b340*/  @!P0 IMAD.MOV.U32 R5, RZ, RZ, -0x100000 ;  /* 0xfff00000ff058424 */ /* 0x000fe200078e00ff */
[----:B------:R-:W-:Y:S07]  /*b350*/  @!P0 BRA `(.L_x_12722) ;  /* 0x0000000000408947 */ /* 0x000fee0003800000 */
[----:B------:R-:W-:-:S14]  /*b360*/  DSETP.NEU.AND P0, PT, R6, +INF , PT ;  /* 0x7ff000000600742a */ /* 0x000fdc0003f0d000 */
[----:B------:R-:W-:Y:S02]  /*b370*/  @!P0 DADD R10, R16, R16 ;  /* 0x00000000100a8229 */ /* 0x000fe40000000010 */
[----:B------:R-:W-:Y:S01]  /*b380*/  @!P0 DADD R4, -RZ, -R18 ;  /* 0x00000000ff048229 */ /* 0x000fe20000000912 */
[----:B------:R-:W-:Y:S10]  /*b390*/  @!P0 BRA `(.L_x_12722) ;  /* 0x0000000000308947 */ /* 0x000ff40003800000 */
[----:B------:R-:W-:-:S14]  /*b3a0*/  DSETP.NEU.AND P0, PT, R16, RZ, PT ;  /* 0x000000ff1000722a */ /* 0x000fdc0003f0d000 */
[----:B------:R-:W-:Y:S02]  /*b3b0*/  @P0 DADD R10, RZ, R16 ;  /* 0x00000000ff0a0229 */ /* 0x000fe40000000010 */
[----:B------:R-:W-:-:S08]  /*b3c0*/  @P0 DADD R4, RZ, R18 ;  /* 0x00000000ff040229 */ /* 0x000fd00000000012 */
[----:B------:R-:W-:-:S10]  /*b3d0*/  @P0 DADD R10, R10, R4 ;  /* 0x000000000a0a0229 */ /* 0x000fd40000000004 */
[----:B------:R-:W-:Y:S01]  /*b3e0*/  @P0 MOV R4, R10 ;  /* 0x0000000a00040202 */ /* 0x000fe20000000f00 */
[----:B------:R-:W-:Y:S01]  /*b3f0*/  @P0 IMAD.MOV.U32 R5, RZ, RZ, R11 ;  /* 0x000000ffff050224 */ /* 0x000fe200078e000b */
[----:B------:R-:W-:Y:S06]  /*b400*/  @P0 BRA `(.L_x_12722) ;  /* 0x0000000000140947 */ /* 0x000fec0003800000 */
[----:B------:R-:W2:Y:S01]  /*b410*/  LDL.64 R10, [R1+0x8] ;  /* 0x00000800010a7983 */ /* 0x000ea20000100a00 */
[----:B------:R-:W-:Y:S01]  /*b420*/  UMOV UR4, 0x54442d18 ;  /* 0x54442d1800047882 */ /* 0x000fe20000000000 */
[----:B------:R-:W-:Y:S01]  /*b430*/  UMOV UR5, 0x3ff921fb ;  /* 0x3ff921fb00057882 */ /* 0x000fe20000000000 */
[----:B------:R-:W-:Y:S02]  /*b440*/  DADD R4, R18, R18 ;  /* 0x0000000012047229 */ /* 0x000fe40000000012 */
[----:B--2---:R-:W-:-:S11]  /*b450*/  DADD R10, R10, UR4 ;  /* 0x000000040a0a7e29 */ /* 0x004fd60008000000 */
.L_x_12722:
[----:B------:R-:W-:Y:S05]  /*b460*/  BSYNC B1 ;  /* 0x0000000000017941 */ /* 0x000fea0003800000 */
.L_x_12629:
[----:B------:R-:W-:Y:S01]  /*b470*/  DSETP.GTU.AND P0, PT, |R10|, +INF , PT ;  /* 0x7ff000000a00742a */ /* 0x000fe20003f0c200 */
[----:B------:R-:W-:-:S13]  /*b480*/  BSSY B0, `(.L_x_12752) ;  /* 0x000000e000007945 */ /* 0x000fda0003800000 */
[----:B------:R-:W-:Y:S05]  /*b490*/  @P0 BRA `(.L_x_12753) ;  /* 0x0000000000200947 */ /* 0x000fea0003800000 */
[----:B------:R-:W-:Y:S01]  /*b4a0*/  DSETP.GTU.AND P0, PT, |R4|, +INF , PT ;  /* 0x7ff000000400742a */ /* 0x000fe20003f0c200 */
[----:B------:R-:W-:Y:S02]  /*b4b0*/  IMAD.MOV.U32 R6, RZ, RZ, R4 ;  /* 0x000000ffff067224 */ /* 0x000fe400078e0004 */
[----:B------:R-:W-:-:S11]  /*b4c0*/  IMAD.MOV.U32 R7, RZ, RZ, R5 ;  /* 0x000000ffff077224 */ /* 0x000fd600078e0005 */
[----:B------:R-:W-:Y:S05]  /*b4d0*/  @P0 BRA `(.L_x_12754) ;  /* 0x0000000000200947 */ /* 0x000fea0003800000 */
[----:B------:R-:W-:Y:S01]  /*b4e0*/  DADD R4, -RZ, |R4| ;  /* 0x00000000ff047229 */ /* 0x000fe20000000504 */
[----:B------:R-:W-:Y:S01]  /*b4f0*/  LOP3.LUT R7, R11, 0x80000000, R19, 0xb8, !PT ;  /* 0x800000000b077812 */ /* 0x000fe200078eb813 */
[----:B------:R-:W-:Y:S01]  /*b500*/  IMAD.MOV.U32 R6, RZ, RZ, R10 ;  /* 0x000000ffff067224 */ /* 0x000fe200078e000a */
[----:B------:R-:W-:Y:S08]  /*b510*/  BRA `(.L_x_12754) ;  /* 0x0000000000107947 */ /* 0x000ff00003800000 */
.L_x_12753:
[----:B------:R-:W-:Y:S01]  /*b520*/  DSETP.GTU.AND P0, PT, |R4|, +INF , PT ;  /* 0x7ff000000400742a */ /* 0x000fe20003f0c200 */
[----:B------:R-:W-:Y:S02]  /*b530*/  IMAD.MOV.U32 R6, RZ, RZ, R10 ;  /* 0x000000ffff067224 */ /* 0x000fe400078e000a */
[----:B------:R-:W-:-:S11]  /*b540*/  IMAD.MOV.U32 R7, RZ, RZ, R11 ;  /* 0x000000ffff077224 */ /* 0x000fd600078e000b */
[----:B------:R-:W-:-:S11]  /*b550*/  @!P0 DADD R4, -RZ, |R4| ;  /* 0x00000000ff048229 */ /* 0x000fd60000000504 */
.L_x_12754:
[----:B------:R-:W-:Y:S05]  /*b560*/  BSYNC B0 ;  /* 0x0000000000007941 */ /* 0x000fea0003800000 */
.L_x_12752:
[----:B------:R-:W4:Y:S02]  /*b570*/  LDC.U8 R8, c[0x0][0x421] ;  /* 0x00010840ff087b82 */ /* 0x000f240000000000 */
[----:B----4-:R-:W-:-:S04]  /*b580*/  PRMT R0, R8, 0x9910, RZ ;  /* 0x0000991008007816 */ /* 0x010fc800000000ff */
        /* <DEDUP_REMOVED lines=13> */
.L_x_12758:
[----:B------:R-:W0:Y:S02]  /*b660*/  F2I.S64.F64.TRUNC R4, R4 ;  /* 0x0000000400047311 */ /* 0x000e24000030d900 */
[----:B0-----:R-:W-:-:S05]  /*b670*/  IMAD.MOV.U32 R7, RZ, RZ, R4 ;  /* 0x000000ffff077224 */ /* 0x001fca00078e0004 */
[----:B------:R0:W-:Y:S01]  /*b680*/  STG.E.U8 desc[UR36][R2.64], R7 ;  /* 0x0000000702007986 */ /* 0x0001e2000c101124 */
[----:B------:R-:W-:Y:S05]  /*b690*/  BRA `(.L_x_12760) ;  /* 0x0000001000087947 */ /* 0x000fea0003800000 */
.L_x_12757:
        /* <DEDUP_REMOVED lines=9> */
.L_x_12762:
[----:B------:R-:W0:Y:S02]  /*b730*/  F2I.F64.TRUNC R5, R4 ;  /* 0x0000000400057311 */ /* 0x000e24000030d100 */
[----:B0-----:R3:W-:Y:S01]  /*b740*/  STG.E desc[UR36][R2.64], R5 ;  /* 0x0000000502007986 */ /* 0x0017e2000c101924 */
[----:B------:R-:W-:Y:S05]  /*b750*/  BRA `(.L_x_12760) ;  /* 0x0000000c00d87947 */ /* 0x000fea0003800000 */
.L_x_12761:
[----:B------:R-:W0:Y:S02]  /*b760*/  F2I.F64.TRUNC R5, R4 ;  /* 0x0000000400057311 */ /* 0x000e24000030d100 */
[----:B0-----:R2:W-:Y:S01]  /*b770*/  STG.E.U16 desc[UR36][R2.64], R5 ;  /* 0x0000000502007986 */ /* 0x0015e2000c101524 */
[----:B------:R-:W-:Y:S05]  /*b780*/  BRA `(.L_x_12760) ;  /* 0x0000000c00cc7947 */ /* 0x000fea0003800000 */
.L_x_12756:
        /* <DEDUP_REMOVED lines=13> */
.L_x_12764:
        /* <DEDUP_REMOVED lines=8> */
.L_x_12763:
        /* <DEDUP_REMOVED lines=9> */
[----:B------:R-:W-:Y:S02]  /*b970*/  DSETP.GEU.AND P0, PT, |R6|, UR4, PT ;  /* 0x0000000406007e2a */ /* 0x000fe4000bf0e200 */
[----:B------:R-:W-:-:S05]  /*b980*/  DSETP.GEU.AND P1, PT, |R4|, UR4, PT ;  /* 0x0000000404007e2a */ /* 0x000fca000bf2e200 */
[----:B------:R-:W1:Y:S07]  /*b990*/  F2F.F32.F64 R8, R4 ;  /* 0x0000000400087310 */ /* 0x000e6e0000301000 */
[----:B0-----:R-:W-:Y:S02]  /*b9a0*/  @!P0 FMUL R9, R9, 1.175494350822287508e-38 ;  /* 0x0080000009098820 */ /* 0x001fe40000400000 */
[----:B-1----:R-:W-:-:S05]  /*b9b0*/  @!P1 FMUL R8, R8, 1.175494350822287508e-38 ;  /* 0x0080000008089820 */ /* 0x002fca0000400000 */
[----:B------:R0:W-:Y:S01]  /*b9c0*/  STG.E.64 desc[UR36][R2.64], R8 ;  /* 0x0000000802007986 */ /* 0x0001e2000c101b24 */
[----:B------:R-:W-:Y:S05]  /*b9d0*/  BRA `(.L_x_12760) ;  /* 0x0000000c00387947 */ /* 0x000fea0003800000 */
.L_x_12766:
        /* <DEDUP_REMOVED lines=8> */
[----:B------:R-:W-:-:S05]  /*ba60*/  F2FP.F16.F32.PACK_AB R9, R0, R9 ;  /* 0x000000090009723e */ /* 0x000fca00000000ff */
[----:B------:R0:W-:Y:S01]  /*ba70*/  STG.E desc[UR36][R2.64], R9 ;  /* 0x0000000902007986 */ /* 0x0001e2000c101924 */
[----:B------:R-:W-:Y:S05]  /*ba80*/  BRA `(.L_x_12760) ;  /* 0x0000000c000c7947 */ /* 0x000fea0003800000 */
.L_x_12765:
[----:B------:R0:W-:Y:S01]  /*ba90*/  STG.E.64 desc[UR36][R2.64], R4 ;  /* 0x0000000402007986 */ /* 0x0001e2000c101b24 */
[----:B------:R-:W-:Y:S05]  /*baa0*/  BRA `(.L_x_12760) ;  /* 0x0000000c00047947 */ /* 0x000fea0003800000 */
.L_x_12755:
        /* <DEDUP_REMOVED lines=9> */
[----:B------:R-:W-:-:S06]  /*bb40*/  DSETP.NEU.OR P0, PT, R4, RZ, P0 ;  /* 0x000000ff0400722a */ /* 0x000fcc000070d400 */
[----:B------:R-:W-:-:S05]  /*bb50*/  SEL R5, RZ, 0x1, !P0 ;  /* 0x00000001ff057807 */ /* 0x000fca0004000000 */
[----:B------:R0:W-:Y:S01]  /*bb60*/  STG.E.U8 desc[UR36][R2.64], R5 ;  /* 0x0000000502007986 */ /* 0x0001e2000c101124 */
[----:B------:R-:W-:Y:S05]  /*bb70*/  BRA `(.L_x_12760) ;  /* 0x0000000800d07947 */ /* 0x000fea0003800000 */
.L_x_12769:
[----:B------:R0:W-:Y:S01]  /*bb80*/  STG.E.128 desc[UR36][R2.64], R4 ;  /* 0x0000000402007986 */ /* 0x0001e2000c101d24 */
[----:B------:R-:W-:Y:S05]  /*bb90*/  BRA `(.L_x_12760) ;  /* 0x0000000800c87947 */ /* 0x000fea0003800000 */
.L_x_12768:
        /* <DEDUP_REMOVED lines=25> */
.L_x_12773:
[----:B------:R-:W-:Y:S05]  /*bd30*/  BSYNC B0 ;  /* 0x0000000000007941 */ /* 0x000fea0003800000 */
.L_x_12772:
[----:B------:R-:W-:-:S05]  /*bd40*/  LOP3.LUT R7, R0, R7, RZ, 0xfc, !PT ;  /* 0x0000000700077212 */ /* 0x000fca00078efcff */
[----:B------:R0:W-:Y:S01]  /*bd50*/  STG.E.U8 desc[UR36][R2.64], R7 ;  /* 0x0000000702007986 */ /* 0x0001e2000c101124 */
[----:B------:R-:W-:Y:S05]  /*bd60*/  BRA `(.L_x_12760) ;  /* 0x0000000800547947 */ /* 0x000fea0003800000 */
.L_x_12771:
        /* <DEDUP_REMOVED lines=17> */
.L_x_12775:
[----:B------:R-:W-:Y:S01]  /*be80*/  IMAD.MOV.U32 R0, RZ, RZ, 0x7f ;  /* 0x0000007fff007424 */ /* 0x000fe200078e00ff */
[----:B------:R-:W-:-:S04]  /*be90*/  ISETP.GT.U32.AND P0, PT, R6, 0x7f800000, PT ;  /* 0x7f8000000600780c */ /* 0x000fc80003f04070 */
[----:B------:R-:W-:-:S09]  /*bea0*/  SEL R0, R0, 0x7c, P0 ;  /* 0x0000007c00007807 */ /* 0x000fd20000000000 */
.L_x_12776:
[----:B------:R-:W-:Y:S05]  /*beb0*/  BSYNC B0 ;  /* 0x0000000000007941 */ /* 0x000fea0003800000 */
.L_x_12774:
[----:B------:R-:W-:-:S04]  /*bec0*/  LOP3.LUT R4, R7, 0x80000000, RZ, 0xc0, !PT ;  /* 0x8000000007047812 */ /* 0x000fc800078ec0ff */
[----:B------:R-:W-:-:S04]  /*bed0*/  SHF.R.U32.HI R5, RZ, 0x18, R4 ;  /* 0x00000018ff057819 */ /* 0x000fc80000011604 */
[----:B------:R-:W-:-:S05]  /*bee0*/  LOP3.LUT R5, R0, R5, RZ, 0xfc, !PT ;  /* 0x0000000500057212 */ /* 0x000fca00078efcff */
[----:B------:R0:W-:Y:S01]  /*bef0*/  STG.E.U8 desc[UR36][R2.64], R5 ;  /* 0x0000000502007986 */ /* 0x0001e2000c101124 */
[----:B------:R-:W-:Y:S05]  /*bf00*/  BRA `(.L_x_12760) ;  /* 0x0000000400ec7947 */ /* 0x000fea0003800000 */
.L_x_12770:
        /* <DEDUP_REMOVED lines=8> */
.L_x_12767:
        /* <DEDUP_REMOVED lines=11> */
.L_x_12779:
        /* <DEDUP_REMOVED lines=21> */
.L_x_12782:
[----:B------:R-:W-:-:S04]  /*c190*/  LOP3.LUT R0, R7, 0x80000000, RZ, 0xc0, !PT ;  /* 0x8000000007007812 */ /* 0x000fc800078ec0ff */
[----:B------:R-:W-:-:S04]  /*c1a0*/  SHF.R.U32.HI R5, RZ, 0x18, R0 ;  /* 0x00000018ff057819 */ /* 0x000fc80000011600 */
[----:B------:R-:W-:-:S04]  /*c1b0*/  LOP3.LUT R4, R4, R5, RZ, 0xfc, !PT ;  /* 0x0000000504047212 */ /* 0x000fc800078efcff */
[----:B------:R-:W-:-:S07]  /*c1c0*/  PRMT R0, R4, 0x7610, R0 ;  /* 0x0000761004007816 */ /* 0x000fce0000000000 */
.L_x_12781:
[----:B------:R-:W-:Y:S05]  /*c1d0*/  BSYNC B0 ;  /* 0x0000000000007941 */ /* 0x000fea0003800000 */
.L_x_12780:
[----:B------:R0:W-:Y:S01]  /*c1e0*/  STG.E.U8 desc[UR36][R2.64], R0 ;  /* 0x0000000002007986 */ /* 0x0001e2000c101124 */
[----:B------:R-:W-:Y:S05]  /*c1f0*/  BRA `(.L_x_12760) ;  /* 0x0000000400307947 */ /* 0x000fea0003800000 */
.L_x_12778:
        /* <DEDUP_REMOVED lines=21> */
.L_x_12785:
[----:B------:R-:W-:-:S04]  /*c350*/  LOP3.LUT R0, R7, 0x80000000, RZ, 0xc0, !PT ;  /* 0x8000000007007812 */ /* 0x000fc800078ec0ff */
[----:B------:R-:W-:-:S04]  /*c360*/  SHF.R.U32.HI R5, RZ, 0x18, R0 ;  /* 0x00000018ff057819 */ /* 0x000fc80000011600 */
[----:B------:R-:W-:-:S04]  /*c370*/  LOP3.LUT R4, R4, R5, RZ, 0xfc, !PT ;  /* 0x0000000504047212 */ /* 0x000fc800078efcff */
[----:B------:R-:W-:-:S07]  /*c380*/  PRMT R0, R4, 0x7610, R0 ;  /* 0x0000761004007816 */ /* 0x000fce0000000000 */
.L_x_12784:
[----:B------:R-:W-:Y:S05]  /*c390*/  BSYNC B0 ;  /* 0x0000000000007941 */ /* 0x000fea0003800000 */
.L_x_12783:
[----:B------:R0:W-:Y:S01]  /*c3a0*/  STG.E.U8 desc[UR36][R2.64], R0 ;  /* 0x0000000002007986 */ /* 0x0001e2000c101124 */
[----:B------:R-:W-:Y:S05]  /*c3b0*/  BRA `(.L_x_12760) ;  /* 0x0000000000c07947 */ /* 0x000fea0003800000 */
.L_x_12777:
        /* <DEDUP_REMOVED lines=8> */
[----:B------:R0:W1:Y:S01]  /*c440*/  F2F.F32.F64 R8, R4 ;  /* 0x0000000400087310 */ /* 0x0000620000301000 */
[----:B------:R-:W-:Y:S01]  /*c450*/  DSETP.GEU.AND P0, PT, |R4|, UR4, PT ;  /* 0x0000000404007e2a */ /* 0x000fe2000bf0e200 */
[----:B0-----:R-:W-:-:S13]  /*c460*/  IMAD.MOV.U32 R5, RZ, RZ, 0xff ;  /* 0x000000ffff057424 */ /* 0x001fda00078e00ff */
[----:B-1----:R-:W-:-:S05]  /*c470*/  @!P0 FMUL R8, R8, 1.175494350822287508e-38 ;  /* 0x0080000008088820 */ /* 0x002fca0000400000 */
        /* <DEDUP_REMOVED lines=14> */
.L_x_12759:
[----:B------:R-:W-:Y:S01]  /*c560*/  MOV R0, 0x0 ;  /* 0x0000000000007802 */ /* 0x000fe20000000f00 */
[----:B------:R-:W-:Y:S01]  /*c570*/  ULDC.64 UR4, c[0x4][0x158] ;  /* 0x0100560000047ab9 */ /* 0x000fe20000000a00 */
[----:B------:R-:W-:Y:S01]  /*c580*/  ULDC.64 UR6, c[0x4][0x160] ;  /* 0x0100580000067ab9 */ /* 0x000fe20000000a00 */
[----:B------:R-:W-:Y:S01]  /*c590*/  IMAD.U32 R4, RZ, RZ, UR4 ;  /* 0x00000004ff047e24 */ /* 0x000fe2000f8e00ff */
[----:B------:R0:W1:Y:S01]  /*c5a0*/  LDC.64 R2, c[0x4][R0] ;  /* 0x0100000000027b82 */ /* 0x0000620000000a00 */
[----:B------:R-:W-:Y:S01]  /*c5b0*/  IMAD.U32 R5, RZ, RZ, UR5 ;  /* 0x00000005ff057e24 */ /* 0x000fe2000f8e00ff */
[----:B------:R-:W-:Y:S01]  /*c5c0*/  ULDC.64 UR4, c[0x4][0x10] ;  /* 0x0100040000047ab9 */ /* 0x000fe20000000a00 */
[----:B------:R-:W-:Y:S01]  /*c5d0*/  MOV R6, UR6 ;  /* 0x0000000600067c02 */ /* 0x000fe20008000f00 */
        /* <DEDUP_REMOVED lines=8> */
.L_x_12788:
[----:B------:R-:W-:Y:S05]  /*c660*/  BRA `(.L_x_12760) ;  /* 0x0000000000147947 */ /* 0x000fea0003800000 */
.L_x_12787:
[----:B------:R-:W0:Y:S02]  /*c670*/  F2I.U64.F64.TRUNC R4, R4 ;  /* 0x0000000400047311 */ /* 0x000e24000030d800 */
[----:B0-----:R0:W-:Y:S01]  /*c680*/  STG.E.64 desc[UR36][R2.64], R4 ;  /* 0x0000000402007986 */ /* 0x0011e2000c101b24 */
[----:B------:R-:W-:Y:S05]  /*c690*/  BRA `(.L_x_12760) ;  /* 0x0000000000087947 */ /* 0x000fea0003800000 */
.L_x_12786:
[----:B------:R-:W0:Y:S02]  /*c6a0*/  F2I.U32.F64.TRUNC R5, R4 ;  /* 0x0000000400057311 */ /* 0x000e24000030d000 */
[----:B0-----:R0:W-:Y:S02]  /*c6b0*/  STG.E desc[UR36][R2.64], R5 ;  /* 0x0000000502007986 */ /* 0x0011e4000c101924 */
.L_x_12760:
[----:B0-----:R-:W0:Y:S01]  /*c6c0*/  S2R R0, SR_TID.X ;  /* 0x0000000000007919 */ /* 0x001e220000002100 */
[----:B-1234-:R-:W0:Y:S02]  /*c6d0*/  S2R R3, SR_CTAID.X ;  /* 0x0000000000037919 */ /* 0x01ee240000002500 */
[----:B0-----:R-:W-:-:S04]  /*c6e0*/  IMAD R0, R3, 0x200, R0 ;  /* 0x0000020003007824 */ /* 0x001fc800078e0200 */
[----:B------:R-:W-:-:S07]  /*c6f0*/  VIADD R42, R0, 0x80 ;  /* 0x00000080002a7836 */ /* 0x000fce0000000000 */
.L_x_12594:
[----:B------:R-:W-:Y:S05]  /*c700*/  BSYNC B6 ;  /* 0x0000000000067941 */ /* 0x000fea0003800000 */
.L_x_12593:
[----:B------:R-:W-:Y:S01]  /*c710*/  ULDC UR4, c[0x0][0x210] ;  /* 0x0000840000047ab9 */ /* 0x000fe20000000800 */
[----:B------:R-:W-:Y:S01]  /*c720*/  BSSY B6, `(.L_x_12789) ;  /* 0x0000c5c000067945 */ /* 0x000fe20003800000 */
[----:B------:R-:W-:-:S13]  /*c730*/  ISETP.GE.AND P0, PT, R42, UR4, PT ;  /* 0x000000042a007c0c */ /* 0x000fda000bf06270 */
[----:B------:R-:W-:Y:S05]  /*c740*/  @P0 BRA `(.L_x_12790) ;  /* 0x000000c400640947 */ /* 0x000fea0003800000 */
[----:B------:R-:W0:Y:S01]  /*c750*/  LDC R6, c[0x0][0x218] ;  /* 0x00008600ff067b82 */ /* 0x000e220000000800 */
[----:B------:R-:W-:Y:S01]  /*c760*/  HFMA2.MMA R16, -RZ, RZ, 0, 0 ;  /* 0x00000000ff107435 */ /* 0x000fe200000001ff */
        /* <DEDUP_REMOVED lines=302> */
.L_x_12791:
        /* <DEDUP_REMOVED lines=22> */
.L_x_12795:
[----:B------:R-:W2:Y:S01]  /*dbb0*/  LDG.E.U8 R2, desc[UR36][R2.64] ;  /* 0x0000002402027981 */ /* 0x000ea2000c1e1100 */
[----:B------:R-:W-:Y:S01]  /*dbc0*/  CS2R R22, SRZ ;  /* 0x0000000000167805 */ /* 0x000fe2000001ff00 */
[----:B--2---:R0:W1:Y:S01]  /*dbd0*/  I2F.F64.U16 R20, R2 ;  /* 0x0000000200147312 */ /* 0x0040620000101800 */
[----:B------:R-:W-:Y:S05]  /*dbe0*/  BRA `(.L_x_12797) ;  /* 0x0000000c00c87947 */ /* 0x000fea0003800000 */
.L_x_12794:
        /* <DEDUP_REMOVED lines=10> */
.L_x_12799:
[----:B------:R-:W2:Y:S01]  /*dc90*/  LDG.E R2, desc[UR36][R2.64] ;  /* 0x0000002402027981 */ /* 0x000ea2000c1e1900 */
[----:B------:R-:W-:Y:S01]  /*dca0*/  CS2R R22, SRZ ;  /* 0x0000000000167805 */ /* 0x000fe2000001ff00 */
[----:B--2---:R0:W1:Y:S01]  /*dcb0*/  I2F.F64 R20, R2 ;  /* 0x0000000200147312 */ /* 0x0040620000201c00 */
[----:B------:R-:W-:Y:S05]  /*dcc0*/  BRA `(.L_x_12797) ;  /* 0x0000000c00907947 */ /* 0x000fea0003800000 */
.L_x_12798:
[----:B------:R-:W2:Y:S01]  /*dcd0*/  LDG.E.U16 R2, desc[UR36][R2.64] ;  /* 0x0000002402027981 */ /* 0x000ea2000c1e1500 */
[----:B------:R-:W-:Y:S01]  /*dce0*/  CS2R R22, SRZ ;  /* 0x0000000000167805 */ /* 0x000fe2000001ff00 */
[----:B--2---:R0:W1:Y:S01]  /*dcf0*/  I2F.F64.S16 R20, R2 ;  /* 0x0000000200147312 */ /* 0x0040620000101c00 */
[----:B------:R-:W-:Y:S05]  /*dd00*/  BRA `(.L_x_12797) ;  /* 0x0000000c00807947 */ /* 0x000fea0003800000 */
.L_x_12793:
        /* <DEDUP_REMOVED lines=11> */
.L_x_12801:
[----:B------:R-:W2:Y:S01]  /*ddc0*/  LDG.E.U16 R0, desc[UR36][R2.64] ;  /* 0x0000002402007981 */ /* 0x000ea2000c1e1500 */
[----:B------:R-:W-:Y:S01]  /*ddd0*/  CS2R R22, SRZ ;  /* 0x0000000000167805 */ /* 0x000fe2000001ff00 */
[----:B--2---:R-:W-:-:S05]  /*dde0*/  HADD2.F32 R0, -RZ, R0.H0_H0 ;  /* 0x20000000ff007230 */ /* 0x004fca0000004100 */
[----:B------:R-:W-:-:S04]  /*ddf0*/  FMUL.FTZ R0, R0, 1 ;  /* 0x3f80000000007820 */ /* 0x000fc80000410000 */
[----:B------:R0:W1:Y:S01]  /*de00*/  F2F.F64.F32 R20, R0 ;  /* 0x0000000000147310 */ /* 0x0000620000201800 */
[----:B------:R-:W-:Y:S05]  /*de10*/  BRA `(.L_x_12797) ;  /* 0x0000000c003c7947 */ /* 0x000fea0003800000 */
.L_x_12800:
        /* <DEDUP_REMOVED lines=12> */
.L_x_12803:
        /* <DEDUP_REMOVED lines=8> */
.L_x_12802:
[----:B------:R0:W5:Y:S01]  /*df60*/  LDG.E.64 R20, desc[UR36][R2.64] ;  /* 0x0000002402147981 */ /* 0x000162000c1e1b00 */
[----:B------:R-:W-:Y:S01]  /*df70*/  CS2R R22, SRZ ;  /* 0x0000000000167805 */ /* 0x000fe2000001ff00 */
[----:B------:R-:W-:Y:S06]  /*df80*/  BRA `(.L_x_12797) ;  /* 0x0000000800e07947 */ /* 0x000fec0003800000 */
.L_x_12792:
        /* <DEDUP_REMOVED lines=14> */
.L_x_12806:
[----:B------:R0:W5:Y:S01]  /*e070*/  LDG.E.128 R20, desc[UR36][R2.64] ;  /* 0x0000002402147981 */ /* 0x000162000c1e1d00 */
[----:B------:R-:W-:Y:S05]  /*e080*/  BRA `(.L_x_12797) ;  /* 0x0000000800a07947 */ /* 0x000fea0003800000 */
.L_x_12805:
        /* <DEDUP_REMOVED lines=27> */
[----:B------:R2:W3:Y:S01]  /*e240*/  F2F.F64.F32 R20, R5 ;  /* 0x0000000500147310 */ /* 0x0004e20000201800 */
[----:B------:R-:W-:Y:S05]  /*e250*/  BRA `(.L_x_12797) ;  /* 0x00000008002c7947 */ /* 0x000fea0003800000 */
.L_x_12808:
[----:B------:R-:W2:Y:S01]  /*e260*/  LDG.E.U8 R2, desc[UR36][R2.64] ;  /* 0x0000002402027981 */ /* 0x000ea2000c1e1100 */
[----:B------:R-:W-:Y:S02]  /*e270*/  CS2R R22, SRZ ;  /* 0x0000000000167805 */ /* 0x000fe4000001ff00 */
        /* <DEDUP_REMOVED lines=12> */
[----:B------:R4:W0:Y:S01]  /*e340*/  F2F.F64.F32 R20, R4 ;  /* 0x0000000400147310 */ /* 0x0008220000201800 */
[----:B------:R-:W-:Y:S05]  /*e350*/  BRA `(.L_x_12797) ;  /* 0x0000000400ec7947 */ /* 0x000fea0003800000 */
.L_x_12807:
[----:B------:R-:W2:Y:S01]  /*e360*/  LDG.E.U16 R0, desc[UR36][R2.64] ;  /* 0x0000002402007981 */ /* 0x000ea2000c1e1500 */
[----:B------:R-:W-:Y:S01]  /*e370*/  CS2R R22, SRZ ;  /* 0x0000000000167805 */ /* 0x000fe2000001ff00 */
[----:B--2---:R-:W-:-:S04]  /*e380*/  IMAD.U32 R0, R0, 0x10000, RZ ;  /* 0x0001000000007824 */ /* 0x004fc800078e00ff */
[----:B------:R-:W-:-:S04]  /*e390*/  FMUL.FTZ R0, R0, 1 ;  /* 0x3f80000000007820 */ /* 0x000fc80000410000 */
[----:B------:R0:W1:Y:S01]  /*e3a0*/  F2F.F64.F32 R20, R0 ;  /* 0x0000000000147310 */ /* 0x0000620000201800 */
[----:B------:R-:W-:Y:S05]  /*e3b0*/  BRA `(.L_x_12797) ;  /* 0x0000000400d47947 */ /* 0x000fea0003800000 */
.L_x_12804:
        /* <DEDUP_REMOVED lines=12> */
.L_x_12811:
        /* <DEDUP_REMOVED lines=21> */
.L_x_12815:
[----:B------:R-:W-:Y:S05]  /*e5d0*/  BSYNC B1 ;  /* 0x0000000000017941 */ /* 0x000fea0003800000 */
.L_x_12814:
[----:B------:R-:W-:Y:S01]  /*e5e0*/  LEA R3, R0, 0x3b800000, 0x17 ;  /* 0x3b80000000037811 */ /* 0x000fe200078eb8ff */
[----:B------:R-:W-:-:S05]  /*e5f0*/  IMAD.SHL.U32 R0, R2, 0x100000, RZ ;  /* 0x0010000002007824 */ /* 0x000fca00078e00ff */
[----:B------:R-:W-:-:S07]  /*e600*/  LOP3.LUT R0, R3, R0, R4, 0xfe, !PT ;  /* 0x0000000003007212 */ /* 0x000fce00078efe04 */
.L_x_12813:
[----:B------:R-:W-:Y:S05]  /*e610*/  BSYNC B0 ;  /* 0x0000000000007941 */ /* 0x000fea0003800000 */
.L_x_12812:
[----:B------:R-:W-:Y:S01]  /*e620*/  FMUL.FTZ R0, R0, 1 ;  /* 0x3f80000000007820 */ /* 0x000fe20000410000 */
[----:B------:R-:W-:-:S03]  /*e630*/  CS2R R22, SRZ ;  /* 0x0000000000167805 */ /* 0x000fc6000001ff00 */
[----:B------:R0:W1:Y:S01]  /*e640*/  F2F.F64.F32 R20, R0 ;  /* 0x0000000000147310 */ /* 0x0000620000201800 */
[----:B------:R-:W-:Y:S05]  /*e650*/  BRA `(.L_x_12797) ;  /* 0x00000004002c7947 */ /* 0x000fea0003800000 */
.L_x_12810:
[----:B------:R-:W2:Y:S01]  /*e660*/  LDG.E.U8 R2, desc[UR36][R2.64] ;  /* 0x0000002402027981 */ /* 0x000ea2000c1e1100 */
[----:B------:R-:W-:Y:S01]  /*e670*/  BSSY B0, `(.L_x_12816) ;  /* 0x0000018000007945 */ /* 0x000fe20003800000 */
[----:B------:R-:W-:Y:S01]  /*e680*/  HFMA2.MMA R0, -RZ, RZ, 0, 0 ;  /* 0x00000000ff007435 */ /* 0x000fe200000001ff */
        /* <DEDUP_REMOVED lines=18> */
.L_x_12819:
[----:B------:R-:W-:Y:S05]  /*e7b0*/  BSYNC B1 ;  /* 0x0000000000017941 */ /* 0x000fea0003800000 */
.L_x_12818:
[----:B------:R-:W-:Y:S01]  /*e7c0*/  LEA R3, R0, 0x37800000, 0x17 ;  /* 0x3780000000037811 */ /* 0x000fe200078eb8ff */
[----:B------:R-:W-:-:S05]  /*e7d0*/  IMAD.SHL.U32 R0, R2, 0x200000, RZ ;  /* 0x0020000002007824 */ /* 0x000fca00078e00ff */
[----:B------:R-:W-:-:S07]  /*e7e0*/  LOP3.LUT R0, R3, R0, R4, 0xfe, !PT ;  /* 0x0000000003007212 */ /* 0x000fce00078efe04 */
.L_x_12817:
[----:B------:R-:W-:Y:S05]  /*e7f0*/  BSYNC B0 ;  /* 0x0000000000007941 */ /* 0x000fea0003800000 */
.L_x_12816:
[----:B------:R-:W-:Y:S01]  /*e800*/  FMUL.FTZ R0, R0, 1 ;  /* 0x3f80000000007820 */ /* 0x000fe20000410000 */
[----:B------:R-:W-:-:S03]  /*e810*/  CS2R R22, SRZ ;  /* 0x0000000000167805 */ /* 0x000fc6000001ff00 */
[----:B------:R0:W1:Y:S01]  /*e820*/  F2F.F64.F32 R20, R0 ;  /* 0x0000000000147310 */ /* 0x0000620000201800 */
[----:B------:R-:W-:Y:S05]  /*e830*/  BRA `(.L_x_12797) ;  /* 0x0000000000b47947 */ /* 0x000fea0003800000 */
.L_x_12809:
        /* <DEDUP_REMOVED lines=14> */
.L_x_12823:
[----:B------:R-:W-:Y:S05]  /*e920*/  BSYNC B0 ;  /* 0x0000000000007941 */ /* 0x000fea0003800000 */
.L_x_12822:
[----:B------:R-:W-:Y:S01]  /*e930*/  FMUL.FTZ R0, R0, 1 ;  /* 0x3f80000000007820 */ /* 0x000fe20000410000 */
[----:B------:R-:W-:-:S03]  /*e940*/  CS2R R22, SRZ ;  /* 0x0000000000167805 */ /* 0x000fc6000001ff00 */
[----:B------:R0:W1:Y:S01]  /*e950*/  F2F.F64.F32 R20, R0 ;  /* 0x0000000000147310 */ /* 0x0000620000201800 */
[----:B------:R-:W-:Y:S05]  /*e960*/  BRA `(.L_x_12797) ;  /* 0x0000000000687947 */ /* 0x000fea0003800000 */
.L_x_12796:
        /* <DEDUP_REMOVED lines=16> */
.L_x_12824:
[----:B------:R-:W-:Y:S02]  /*ea70*/  CS2R R20, SRZ ;  /* 0x0000000000147805 */ /* 0x000fe4000001ff00 */
[----:B------:R-:W-:Y:S01]  /*ea80*/  CS2R R22, SRZ ;  /* 0x0000000000167805 */ /* 0x000fe2000001ff00 */
[----:B------:R-:W-:Y:S06]  /*ea90*/  BRA `(.L_x_12797) ;  /* 0x00000000001c7947 */ /* 0x000fec0003800000 */
.L_x_12821:
[----:B------:R-:W2:Y:S01]  /*eaa0*/  LDG.E.64 R20, desc[UR36][R2.64] ;  /* 0x0000002402147981 */ /* 0x000ea2000c1e1b00 */
[----:B------:R-:W-:Y:S01]  /*eab0*/  CS2R R22, SRZ ;  /* 0x0000000000167805 */ /* 0x000fe2000001ff00 */
[----:B--2---:R-:W0:Y:S01]  /*eac0*/  I2F.F64.U64 R20, R20 ;  /* 0x0000001400147312 */ /* 0x004e220000301800 */
[----:B------:R-:W-:Y:S05]  /*ead0*/  BRA `(.L_x_12797) ;  /* 0x00000000000c7947 */ /* 0x000fea0003800000 */
.L_x_12820:
[----:B------:R-:W2:Y:S01]  /*eae0*/  LDG.E R2, desc[UR36][R2.64] ;  /* 0x0000002402027981 */ /* 0x000ea2000c1e1900 */
[----:B------:R-:W-:Y:S01]  /*eaf0*/  CS2R R22, SRZ ;  /* 0x0000000000167805 */ /* 0x000fe2000001ff00 */
[----:B--2---:R0:W1:Y:S06]  /*eb00*/  I2F.F64.U32 R20, R2 ;  /* 0x0000000200147312 */ /* 0x00406c0000201800 */
.L_x_12797:
[----:B------:R-:W-:Y:S01]  /*eb10*/  IMAD.MOV.U32 R6, RZ, RZ, 0x33145c07 ;  /* 0x33145c07ff067424 */ /* 0x000fe200078e00ff */
[----:B01---5:R-:W-:Y:S01]  /*eb20*/  DSETP.GTU.AND P0, PT, |R22|, +INF , PT ;  /* 0x7ff000001600742a */ /* 0x023fe20003f0c200 */
[----:B------:R-:W-:Y:S01]  /*eb30*/  IMAD.MOV.U32 R7, RZ, RZ, 0x3c91a626 ;  /* 0x3c91a626ff077424 */ /* 0x000fe200078e00ff */
[----:B------:R-:W-:Y:S01]  /*eb40*/  BSSY B1, `(.L_x_12825) ;  /* 0x00008f3000017945 */ /* 0x000fe20003800000 */
[----:B--23--:R-:W-:Y:S02]  /*eb50*/  DADD R2, -RZ, |R20| ;  /* 0x00000000ff027229 */ /* 0x00cfe40000000514 */
[----:B----4-:R-:W-:Y:S01]  /*eb60*/  DADD R4, -RZ, |R22| ;  /* 0x00000000ff047229 */ /* 0x010fe20000000516 */
[----:B------:R0:W-:Y:S01]  /*eb70*/  STL.64 [R1+0x8], R6 ;  /* 0x0000080601007387 */ /* 0x0001e20000100a00 */
[----:B------:R-:W-:-:S14]  /*eb80*/  DSETP.GTU.OR P0, PT, |R20|, +INF , P0 ;  /* 0x7ff000001400742a */ /* 0x000fdc000070c600 */
        /* <DEDUP_REMOVED lines=9> */
[----:B------:R-:W-:Y:S01]  /*ec20*/  MOV R6, 0xd800000 ;  /* 0x0d80000000067802 */ /* 0x000fe20000000f00 */
[----:B------:R-:W-:Y:S01]  /*ec30*/  UMOV UR4, 0x1409212f ;  /* 0x1409212f00047882 */ /* 0x000fe20000000000 */
        /* <DEDUP_REMOVED lines=20> */
[CC--:B------:R-:W-:Y:S02]  /*ed80*/  ISETP.LT.U32.AND P0, PT, R6.reuse, R24.reuse, PT ;  /* 0x000000180600720c */ /* 0x0c0fe40003f01070 */
[-C--:B------:R-:W-:Y:S02]  /*ed90*/  ISETP.GT.U32.AND P1, PT, R6, R24.reuse, PT ;  /* 0x000000180600720c */ /* 0x080fe40003f24070 */
[CC--:B------:R-:W-:Y:S02]  /*eda0*/  ISETP.GT.U32.AND P3, PT, R26.reuse, R24.reuse, PT ;  /* 0x000000181a00720c */ /* 0x0c0fe40003f64070 */
[CC--:B------:R-:W-:Y:S02]  /*edb0*/  ISETP.LT.U32.AND.EX P0, PT, R7.reuse, R25.reuse, PT, P0 ;  /* 0x000000190700720c */ /* 0x0c0fe40003f01100 */
[----:B------:R-:W-:Y:S02]  /*edc0*/  ISETP.LT.U32.AND P2, PT, R26, R24, PT ;  /* 0x000000181a00720c */ /* 0x000fe40003f41070 */
[----:B------:R-:W-:-:S02]  /*edd0*/  ISETP.GT.U32.AND.EX P1, PT, R7, R25, PT, P1 ;  /* 0x000000190700720c */ /* 0x000fc40003f24110 */
[-C--:B------:R-:W-:Y:S02]  /*ede0*/  ISETP.GT.U32.AND.EX P3, PT, R27, R25.reuse, PT, P3 ;  /* 0x000000191b00720c */ /* 0x080fe40003f64130 */
[----:B------:R-:W-:Y:S02]  /*edf0*/  SEL R44, R6, R24, P0 ;  /* 0x00000018062c7207 */ /* 0x000fe40000000000 */
[-C--:B------:R-:W-:Y:S02]  /*ee00*/  SEL R45, R7, R25.reuse, P0 ;  /* 0x00000019072d7207 */ /* 0x080fe40000000000 */
[-C--:B------:R-:W-:Y:S01]  /*ee10*/  ISETP.LT.U32.AND.EX P0, PT, R27, R25.reuse, PT, P2 ;  /* 0x000000191b00720c */ /* 0x080fe20003f01120 */
[----:B------:R-:W-:Y:S01]  /*ee20*/  IMAD.MOV.U32 R34, RZ, RZ, R44 ;  /* 0x000000ffff227224 */ /* 0x000fe200078e002c */
[-C--:B------:R-:W-:Y:S01]  /*ee30*/  SEL R37, R7, R25.reuse, P1 ;  /* 0x0000001907257207 */ /* 0x080fe20000800000 */
[----:B------:R-:W-:Y:S01]  /*ee40*/  IMAD.MOV.U32 R35, RZ, RZ, R45 ;  /* 0x000000ffff237224 */ /* 0x000fe200078e002d */
[----:B------:R-:W-:-:S02]  /*ee50*/  SEL R41, R27, R25, P3 ;  /* 0x000000191b297207 */ /* 0x000fc40001800000 */
[-C--:B------:R-:W-:Y:S02]  /*ee60*/  SEL R46, R26, R24.reuse, P0 ;  /* 0x000000181a2e7207 */ /* 0x080fe40000000000 */
[----:B------:R-:W-:Y:S02]  /*ee70*/  SEL R47, R27, R25, P0 ;  /* 0x000000191b2f7207 */ /* 0x000fe40000000000 */
[----:B------:R-:W-:Y:S01]  /*ee80*/  LOP3.LUT R0, R37, 0xffc00000, RZ, 0xc0, !PT ;  /* 0xffc0000025007812 */ /* 0x000fe200078ec0ff */
[----:B------:R-:W-:Y:S01]  /*ee90*/  IMAD.MOV.U32 R38, RZ, RZ, R46 ;  /* 0x000000ffff267224 */ /* 0x000fe200078e002e */
[----:B------:R-:W-:Y:S01]  /*eea0*/  LOP3.LUT R43, R41, 0xffc00000, RZ, 0xc0, !PT ;  /* 0xffc00000292b7812 */ /* 0x000fe200078ec0ff */
[----:B------:R-:W-:Y:S01]  /*eeb0*/  IMAD.MOV.U32 R39, RZ, RZ, R47 ;  /* 0x000000ffff277224 */ /* 0x000fe200078e002f */
[----:B------:R-:W-:Y:S01]  /*eec0*/  SEL R36, R6, R24, P1 ;  /* 0x0000001806247207 */ /* 0x000fe20000800000 */
[----:B------:R-:W-:Y:S01]  /*eed0*/  IMAD.MOV.U32 R6, RZ, RZ, RZ ;  /* 0x000000ffff067224 */ /* 0x000fe200078e00ff */
[----:B------:R-:W-:-:S02]  /*eee0*/  IADD3 R7, -R0, 0x7fd00000, RZ ;  /* 0x7fd0000000077810 */ /* 0x000fc40007ffe1ff */
[----:B------:R-:W-:Y:S02]  /*eef0*/  IADD3 R13, -R43, 0x7fd00000, RZ ;  /* 0x7fd000002b0d7810 */ /* 0x000fe40007ffe1ff */
[----:B------:R-:W-:Y:S02]  /*ef00*/  SEL R40, R26, R24, P3 ;  /* 0x000000181a287207 */ /* 0x000fe40001800000 */
[----:B------:R-:W-:Y:S02]  /*ef10*/  DMUL R10, R6, R34 ;  /* 0x00000022060a7228 */ /* 0x000fe40000000000 */
[----:B------:R-:W-:Y:S02]  /*ef20*/  DMUL R14, R12, R38 ;  /* 0x000000260c0e7228 */ /* 0x000fe40000000000 */
[----:B------:R-:W-:Y:S02]  /*ef30*/  DMUL R6, R6, R36 ;  /* 0x0000002406067228 */ /* 0x000fe40000000000 */
[----:B------:R-:W-:-:S02]  /*ef40*/  DMUL R12, R12, R40 ;  /* 0x000000280c0c7228 */ /* 0x000fc40000000000 */
[----:B------:R-:W-:Y:S02]  /*ef50*/  DMUL R10, R10, R10 ;  /* 0x0000000a0a0a7228 */ /* 0x000fe40000000000 */
[----:B------:R-:W-:-:S06]  /*ef60*/  DMUL R14, R14, R14 ;  /* 0x0000000e0e0e7228 */ /* 0x000fcc0000000000 */
[----:B------:R-:W-:Y:S02]  /*ef70*/  DFMA R10, R6, R6, R10 ;  /* 0x00000006060a722b */ /* 0x000fe4000000000a */
[----:B------:R-:W-:Y:S01]  /*ef80*/  DFMA R24, R12, R12, R14 ;  /* 0x0000000c0c18722b */ /* 0x000fe2000000000e */
[----:B------:R-:W-:Y:S01]  /*ef90*/  IMAD.U32 R12, RZ, RZ, UR6 ;  /* 0x00000006ff0c7e24 */ /* 0x000fe2000f8e00ff */
[----:B------:R-:W-:-:S04]  /*efa0*/  MOV R14, UR5 ;  /* 0x00000005000e7c02 */ /* 0x000fc80008000f00 */
[----:B------:R-:W-:Y:S02]  /*efb0*/  DSETP.MIN.AND P0, P1, R10, UR4, PT ;  /* 0x000000040a007e2a */ /* 0x000fe4000b900000 */
[----:B------:R-:W-:Y:S01]  /*efc0*/  DSETP.MIN.AND P2, P3, R24, UR4, PT ;  /* 0x0000000418007e2a */ /* 0x000fe2000bb40000 */
[----:B------:R-:W-:Y:S02]  /*efd0*/  IMAD.MOV.U32 R6, RZ, RZ, R11 ;  /* 0x000000ffff067224 */ /* 0x000fe400078e000b */
[----:B------:R-:W-:-:S03]  /*efe0*/  IMAD.MOV.U32 R13, RZ, RZ, R25 ;  /* 0x000000ffff0d7224 */ /* 0x000fc600078e0019 */
[----:B------:R-:W-:Y:S01]  /*eff0*/  FSEL R7, R6, UR6, P0 ;  /* 0x0000000606077c08 */ /* 0x000fe20008000000 */
[----:B------:R-:W-:Y:S01]  /*f000*/  IMAD.MOV.U32 R6, RZ, RZ, R10 ;  /* 0x000000ffff067224 */ /* 0x000fe200078e000a */
[----:B------:R-:W-:Y:S01]  /*f010*/  FSEL R27, R13, UR5, P2 ;  /* 0x000000050d1b7c08 */ /* 0x000fe20009000000 */
[----:B------:R-:W-:-:S03]  /*f020*/  UMOV UR6, UR4 ;  /* 0x0000000400067c82 */ /* 0x000fc60008000000 */
[----:B------:R-:W-:Y:S01]  /*f030*/  @P1 LOP3.LUT R7, R12, 0x80000, RZ, 0xfc, !PT ;  /* 0x000800000c071812 */ /* 0x000fe200078efcff */
[----:B------:R-:W-:Y:S01]  /*f040*/  IMAD.MOV.U32 R12, RZ, RZ, R24 ;  /* 0x000000ffff0c7224 */ /* 0x000fe200078e0018 */
[----:B------:R-:W-:Y:S02]  /*f050*/  @P3 LOP3.LUT R27, R14, 0x80000, RZ, 0xfc, !PT ;  /* 0x000800000e1b3812 */ /* 0x000fe400078efcff */
[----:B------:R-:W0:Y:S01]  /*f060*/  MUFU.RSQ64H R13, R7 ;  /* 0x00000007000d7308 */ /* 0x000e220000001c00 */
[----:B------:R-:W-:Y:S01]  /*f070*/  SEL R6, R6, UR6, P0 ;  /* 0x0000000606067c07 */ /* 0x000fe20008000000 */
[----:B------:R-:W-:Y:S01]  /*f080*/  DSETP.NEU.AND P0, PT, R34, RZ, PT ;  /* 0x000000ff2200722a */ /* 0x000fe20003f0d000 */
        /* <DEDUP_REMOVED lines=25> */
[----:B------:R-:W-:Y:S02]  /*f220*/  @!P3 FSEL R46, R40, R30, !P2 ;  /* 0x0000001e282eb208 */ /* 0x000fe40005000000 */
[----:B------:R-:W-:-:S06]  /*f230*/  @!P3 FSEL R47, R41, R31, !P2 ;  /* 0x0000001f292fb208 */ /* 0x000fcc0005000000 */
        /* <DEDUP_REMOVED lines=32> */
.L_x_12833:
[----:B------:R-:W-:Y:S05]  /*f440*/  BSYNC B3 ;  /* 0x0000000000037941 */ /* 0x000fea0003800000 */
.L_x_12832:
[----:B------:R-:W-:Y:S01]  /*f450*/  DADD R12, R32, R12 ;  /* 0x00000000200c7229 */ /* 0x000fe2000000000c */
        /* <DEDUP_REMOVED lines=31> */
[----:B------:R-:W-:-:S03]  /*f650*/  @P0 VIADD R29, R29, 0x1 ;  /* 0x000000011d1d0836 */ /* 0x000fc60000000000 */
[----:B------:R-:W-:Y:S02]  /*f660*/  @P0 MOV R7, R11 ;  /* 0x0000000b00070202 */ /* 0x000fe40000000f00 */
[----:B------:R-:W-:Y:S01]  /*f670*/  LOP3.LUT R28, R29, 0x80000000, RZ, 0x3c, !PT ;  /* 0x800000001d1c7812 */ /* 0x000fe200078e3cff */
[----:B------:R-:W-:-:S03]  /*f680*/  IMAD.MOV.U32 R29, RZ, RZ, 0x43300000 ;  /* 0x43300000ff1d7424 */ /* 0x000fc600078e00ff */
        /* <DEDUP_REMOVED lines=46> */
.L_x_12831:
        /* <DEDUP_REMOVED lines=36> */
.L_x_12841:
[----:B------:R-:W-:Y:S05]  /*fbb0*/  BSYNC B4 ;  /* 0x0000000000047941 */ /* 0x000fea0003800000 */
.L_x_12840:
[----:B------:R-:W-:Y:S02]  /*fbc0*/  IMAD.MOV.U32 R6, RZ, RZ, R10 ;  /* 0x000000ffff067224 */ /* 0x000fe400078e000a */
[----:B------:R-:W-:Y:S01]  /*fbd0*/  IMAD.MOV.U32 R7, RZ, RZ, R11 ;  /* 0x000000ffff077224 */ /* 0x000fe200078e000b */
[----:B------:R-:W-:Y:S06]  /*fbe0*/  BRA `(.L_x_12839) ;  /* 0x0000000000047947 */ /* 0x000fec0003800000 */
.L_x_12838:
[----:B------:R-:W-:-:S11]  /*fbf0*/  DADD R6, -R8, R44 ;  /* 0x0000000008067229 */ /* 0x000fd6000000012c */
.L_x_12839:
[----:B------:R-:W-:Y:S05]  /*fc00*/  BSYNC B3 ;  /* 0x0000000000037941 */ /* 0x000fea0003800000 */
.L_x_12837:
[----:B------:R-:W-:Y:S01]  /*fc10*/  DADD R12, -R2, 1 ;  /* 0x3ff00000020c7429 */ /* 0x000fe20000000100 */
[----:B------:R-:W-:Y:S07]  /*fc20*/  BSSY B3, `(.L_x_12842) ;  /* 0x0000021000037945 */ /* 0x000fee0003800000 */
[----:B------:R-:W-:-:S14]  /*fc30*/  DSETP.GEU.AND P0, PT, R12, RZ, PT ;  /* 0x000000ff0c00722a */ /* 0x000fdc0003f0e000 */
        /* <DEDUP_REMOVED lines=28> */
.L_x_12846:
[----:B------:R-:W-:Y:S05]  /*fe00*/  BSYNC B4 ;  /* 0x0000000000047941 */ /* 0x000fea0003800000 */
.L_x_12845:
[----:B------:R-:W-:Y:S05]  /*fe10*/  BRA `(.L_x_12844) ;  /* 0x0000000000047947 */ /* 0x000fea0003800000 */
.L_x_12843:
[----:B------:R-:W-:-:S11]  /*fe20*/  DADD R10, R46, -R12 ;  /* 0x000000002e0a7229 */ /* 0x000fd6000000080c */
.L_x_12844:
[----:B------:R-:W-:Y:S05]  /*fe30*/  BSYNC B3 ;  /* 0x0000000000037941 */ /* 0x000fea0003800000 */
.L_x_12842:
        /* <DEDUP_REMOVED lines=30> */
.L_x_12848:
[----:B------:R-:W-:Y:S05]  /*10020*/  BSYNC B3 ;  /* 0x0000000000037941 */ /* 0x000fea0003800000 */
.L_x_12847:
        /* <DEDUP_REMOVED lines=25> */
[----:B------:R-:W-:Y:S01]  /*101c0*/  IMAD.MOV.U32 R26, RZ, RZ, -0x748574fc ;  /* 0x8b7a8b04ff1a7424 */ /* 0x000fe200078e00ff */
[----:B------:R-:W-:Y:S01]  /*101d0*/  MOV R27, 0x3ed0ee25 ;  /* 0x3ed0ee25001b7802 */ /* 0x000fe20000000f00 */
[----:B------:R-:W-:Y:S01]  /*101e0*/  UMOV UR4, 0x3ae80f1e ;  /* 0x3ae80f1e00047882 */ /* 0x000fe20000000000 */
        /* <DEDUP_REMOVED lines=59> */
.L_x_12849:
        /* <DEDUP_REMOVED lines=22> */
.L_x_12851:
[----:B------:R-:W-:Y:S05]  /*10700*/  BSYNC B3 ;  /* 0x0000000000037941 */ /* 0x000fea0003800000 */
.L_x_12850:
        /* <DEDUP_REMOVED lines=30> */
.L_x_12836:
[----:B------:R-:W-:-:S14]  /*108f0*/  DSETP.GEU.AND P0, PT, R2, 1, PT ;  /* 0x3ff000000200742a */ /* 0x000fdc0003f0e000 */
[----:B------:R-:W-:Y:S05]  /*10900*/  @!P0 BRA `(.L_x_12852) ;  /* 0x0000000800988947 */ /* 0x000fea0003800000 */
[----:B------:R-:W-:Y:S01]  /*10910*/  DMUL R14, R8, R18 ;  /* 0x00000012080e7228 */ /* 0x000fe20000000000 */
[----:B------:R-:W-:Y:S05]  /*10920*/  BSSY B3, `(.L_x_12853) ;  /* 0x0000018000037945 */ /* 0x000fea0003800000 */
        /* <DEDUP_REMOVED lines=23> */
.L_x_12854:
[----:B------:R-:W-:Y:S05]  /*10aa0*/  BSYNC B3 ;  /* 0x0000000000037941 */ /* 0x000fea0003800000 */
.L_x_12853:
[----:B------:R-:W-:-:S10]  /*10ab0*/  DADD R34, R18, R12 ;  /* 0x0000000012227229 */ /* 0x000fd4000000000c */
[C---:B------:R-:W-:Y:S02]  /*10ac0*/  FSETP.GEU.FTZ.AND P1, PT, R35.reuse, 1.7916666269302368164, PT ;  /* 0x3fe555552300780b */ /* 0x040fe40003f3e000 */
[----:B------:R-:W-:-:S04]  /*10ad0*/  FSETP.GT.FTZ.AND P0, PT, R35, -1.6999999284744262695, PT ;  /* 0xbfd999992300780b */ /* 0x000fc80003f14000 */
[----:B------:R-:W-:-:S13]  /*10ae0*/  PLOP3.LUT P0, PT, P1, P0, PT, 0x8, 0x0 ;  /* 0x000000000000781c */ /* 0x000fda0000f00170 */
[----:B------:R-:W-:Y:S05]  /*10af0*/  @!P0 BRA `(.L_x_12855) ;  /* 0x0000000000d48947 */ /* 0x000fea0003800000 */
        /* <DEDUP_REMOVED lines=22> */
.L_x_12857:
[----:B------:R-:W-:Y:S05]  /*10c60*/  BSYNC B3 ;  /* 0x0000000000037941 */ /* 0x000fea0003800000 */
.L_x_12856:
        /* <DEDUP_REMOVED lines=30> */
.L_x_12855:
[----:B------:R-:W-:-:S10]  /*10e50*/  DADD R34, R34, 1 ;  /* 0x3ff0000022227429 */ /* 0x000fd40000000000 */
[----:B------:R-:W-:Y:S01]  /*10e60*/  ISETP.GT.AND P0, PT, R35, 0xfffff, PT ;  /* 0x000fffff2300780c */ /* 0x000fe20003f04270 */
[----:B------:R-:W-:Y:S02]  /*10e70*/  IMAD.MOV.U32 R6, RZ, RZ, R34 ;  /* 0x000000ffff067224 */ /* 0x000fe400078e0022 */
[----:B------:R-:W-:-:S10]  /*10e80*/  IMAD.MOV.U32 R7, RZ, RZ, R35 ;  /* 0x000000ffff077224 */ /* 0x000fd400078e0023 */
[----:B------:R-:W-:-:S10]  /*10e90*/  @!P0 DMUL R6, R6, 1.80143985094819840000e+16 ;  /* 0x4350000006068828 */ /* 0x000fd40000000000 */
[----:B------:R-:W-:Y:S02]  /*10ea0*/  @!P0 IMAD.MOV.U32 R35, RZ, RZ, R7 ;  /* 0x000000ffff238224 */ /* 0x000fe400078e0007 */
[----:B------:R-:W-:-:S03]  /*10eb0*/  @!P0 IMAD.MOV.U32 R34, RZ, RZ, R6 ;  /* 0x000000ffff228224 */ /* 0x000fc600078e0006 */
[----:B------:R-:W-:-:S04]  /*10ec0*/  IADD3 R0, R35, -0x1, RZ ;  /* 0xffffffff23007810 */ /* 0x000fc80007ffe0ff */
        /* <DEDUP_REMOVED lines=67> */
.L_x_12858:
[----:B------:R-:W-:Y:S01]  /*11300*/  IMAD.MOV.U32 R10, RZ, RZ, 0x0 ;  /* 0x00000000ff0a7424 */ /* 0x000fe200078e00ff */
[----:B------:R-:W-:Y:S01]  /*11310*/  FSETP.NEU.FTZ.AND P0, PT, R7, RZ, PT ;  /* 0x000000ff0700720b */ /* 0x000fe20003f1d000 */
[----:B------:R-:W-:-:S06]  /*11320*/  IMAD.MOV.U32 R11, RZ, RZ, 0x7ff00000 ;  /* 0x7ff00000ff0b7424 */ /* 0x000fcc00078e00ff */
[----:B------:R-:W-:-:S10]  /*11330*/  DFMA R10, R6, R10, +INF ;  /* 0x7ff00000060a742b */ /* 0x000fd4000000000a */
[----:B------:R-:W-:Y:S02]  /*11340*/  FSEL R34, R10, RZ, P0 ;  /* 0x000000ff0a227208 */ /* 0x000fe40000000000 */
[----:B------:R-:W-:Y:S01]  /*11350*/  FSEL R35, R11, -QNAN , P0 ;  /* 0xfff000000b237808 */ /* 0x000fe20000000000 */
[----:B------:R-:W-:Y:S06]  /*11360*/  BRA `(.L_x_12834) ;  /* 0x0000000400347947 */ /* 0x000fec0003800000 */
.L_x_12852:
        /* <DEDUP_REMOVED lines=26> */
.L_x_12860:
[----:B------:R-:W-:Y:S05]  /*11510*/  BSYNC B3 ;  /* 0x0000000000037941 */ /* 0x000fea0003800000 */
.L_x_12859:
        /* <DEDUP_REMOVED lines=21> */
.L_x_12862:
[----:B------:R-:W-:Y:S05]  /*11670*/  BSYNC B3 ;  /* 0x0000000000037941 */ /* 0x000fea0003800000 */
.L_x_12861:
[----:B------:R-:W-:Y:S01]  /*11680*/  IMAD.MOV.U32 R34, RZ, RZ, R10 ;  /* 0x000000ffff227224 */ /* 0x000fe200078e000a */
[----:B------:R-:W-:Y:S01]  /*11690*/  MOV R35, R11 ;  /* 0x0000000b00237202 */ /* 0x000fe20000000f00 */
[----:B------:R-:W-:Y:S06]  /*116a0*/  BRA `(.L_x_12834) ;  /* 0x0000000000647947 */ /* 0x000fec0003800000 */
.L_x_12835:
        /* <DEDUP_REMOVED lines=22> */
.L_x_12864:
[----:B------:R-:W-:Y:S05]  /*11810*/  BSYNC B3 ;  /* 0x0000000000037941 */ /* 0x000fea0003800000 */
.L_x_12863:
[----:B------:R-:W-:Y:S01]  /*11820*/  IMAD.MOV.U32 R34, RZ, RZ, R12 ;  /* 0x000000ffff227224 */ /* 0x000fe200078e000c */
[----:B------:R-:W-:-:S07]  /*11830*/  MOV R35, R13 ;  /* 0x0000000d00237202 */ /* 0x000fce0000000f00 */
.L_x_12834:
[----:B------:R-:W-:Y:S05]  /*11840*/  BSYNC B2 ;  /* 0x0000000000027941 */ /* 0x000fea0003800000 */
.L_x_12830:
        /* <DEDUP_REMOVED lines=24> */
[----:B------:R-:W-:Y:S02]  /*119d0*/  IMAD.MOV.U32 R6, RZ, RZ, R10 ;  /* 0x000000ffff067224 */ /* 0x000fe400078e000a */
[----:B------:R-:W-:-:S07]  /*119e0*/  IMAD.MOV.U32 R7, RZ, RZ, R11 ;  /* 0x000000ffff077224 */ /* 0x000fce00078e000b */
.L_x_12868:
[----:B------:R-:W-:Y:S05]  /*119f0*/  BSYNC B3 ;  /* 0x0000000000037941 */ /* 0x000fea0003800000 */
.L_x_12867:
        /* <DEDUP_REMOVED lines=20> */
[----:B------:R-:W-:Y:S01]  /*11b40*/  BSSY B4, `(.L_x_12875) ;  /* 0x0000016000047945 */ /* 0x000fe20003800000 */
[----:B------:R-:W-:Y:S01]  /*11b50*/  MOV R8, 0x1 ;  /* 0x0000000100087802 */ /* 0x000fe20000000f00 */
[----:B------:R-:W-:-:S03]  /*11b60*/  DMUL R14, R4, R4 ;  /* 0x00000004040e7228 */ /* 0x000fc60000000000 */
[----:B------:R-:W0:Y:S07]  /*11b70*/  MUFU.RCP64H R9, R45 ;  /* 0x0000002d00097308 */ /* 0x000e2e0000001800 */
        /* <DEDUP_REMOVED lines=18> */
.L_x_12876:
[----:B------:R-:W-:Y:S05]  /*11ca0*/  BSYNC B4 ;  /* 0x0000000000047941 */ /* 0x000fea0003800000 */
.L_x_12875:
[----:B------:R-:W-:Y:S02]  /*11cb0*/  IMAD.MOV.U32 R48, RZ, RZ, R10 ;  /* 0x000000ffff307224 */ /* 0x000fe400078e000a */
[----:B------:R-:W-:Y:S01]  /*11cc0*/  IMAD.MOV.U32 R49, RZ, RZ, R11 ;  /* 0x000000ffff317224 */ /* 0x000fe200078e000b */
[----:B------:R-:W-:Y:S06]  /*11cd0*/  BRA `(.L_x_12874) ;  /* 0x0000000000047947 */ /* 0x000fec0003800000 */
.L_x_12873:
[----:B------:R-:W-:-:S11]  /*11ce0*/  DADD R48, -R8, R44 ;  /* 0x0000000008307229 */ /* 0x000fd6000000012c */
.L_x_12874:
[----:B------:R-:W-:Y:S05]  /*11cf0*/  BSYNC B3 ;  /* 0x0000000000037941 */ /* 0x000fea0003800000 */
.L_x_12872:
        /* <DEDUP_REMOVED lines=25> */
[----:B------:R-:W-:Y:S05]  /*11e90*/  CALL.REL.NOINC `($__internal_21_$__cuda_sm20_div_rn_f64_full) ;  /* 0x000001f8006c7944 */ /* 0x000fea0003c00000 */
.L_x_12881:
[----:B------:R-:W-:Y:S05]  /*11ea0*/  BSYNC B4 ;  /* 0x0000000000047941 */ /* 0x000fea0003800000 */
.L_x_12880:
[----:B------:R-:W-:Y:S01]  /*11eb0*/  MOV R4, R10 ;  /* 0x0000000a00047202 */ /* 0x000fe20000000f00 */
[----:B------:R-:W-:Y:S01]  /*11ec0*/  IMAD.MOV.U32 R5, RZ, RZ, R11 ;  /* 0x000000ffff057224 */ /* 0x000fe200078e000b */
[----:B------:R-:W-:Y:S06]  /*11ed0*/  BRA `(.L_x_12879) ;  /* 0x0000000000047947 */ /* 0x000fec0003800000 */
.L_x_12878:
[----:B------:R-:W-:-:S11]  /*11ee0*/  DADD R4, -R18, R46 ;  /* 0x0000000012047229 */ /* 0x000fd6000000012e */
.L_x_12879:
[----:B------:R-:W-:Y:S05]  /*11ef0*/  BSYNC B3 ;  /* 0x0000000000037941 */ /* 0x000fea0003800000 */
.L_x_12877:
[----:B------:R-:W-:Y:S01]  /*11f00*/  DMUL R4, R4, 0.5 ;  /* 0x3fe0000004047828 */ /* 0x000fe20000000000 */
[----:B------:R-:W-:Y:S01]  /*11f10*/  IMAD.MOV.U32 R8, RZ, RZ, 0x0 ;  /* 0x00000000ff087424 */ /* 0x000fe200078e00ff */
[----:B------:R-:W-:Y:S01]  /*11f20*/  DADD R32, R2, R32 ;  /* 0x0000000002207229 */ /* 0x000fe20000000020 */
[----:B------:R-:W-:Y:S01]  /*11f30*/  IMAD.MOV.U32 R9, RZ, RZ, 0x3fd80000 ;  /* 0x3fd80000ff097424 */ /* 0x000fe200078e00ff */
        /* <DEDUP_REMOVED lines=22> */
.L_x_12883:
[----:B------:R-:W-:Y:S05]  /*120a0*/  BSYNC B3 ;  /* 0x0000000000037941 */ /* 0x000fea0003800000 */
.L_x_12882:
[----:B------:R-:W-:Y:S01]  /*120b0*/  PLOP3.LUT P0, PT, PT, PT, PT, 0x80, 0x0 ;  /* 0x000000000000781c */ /* 0x000fe20003f0f070 */
[----:B------:R-:W-:Y:S01]  /*120c0*/  IMAD.MOV.U32 R33, RZ, RZ, R13 ;  /* 0x000000ffff217224 */ /* 0x000fe200078e000d */
[----:B------:R-:W-:Y:S01]  /*120d0*/  MOV R32, R12 ;  /* 0x0000000c00207202 */ /* 0x000fe20000000f00 */
[----:B------:R-:W-:Y:S10]  /*120e0*/  BRA `(.L_x_12869) ;  /* 0x0000000800407947 */ /* 0x000ff40003800000 */
.L_x_12871:
[----:B------:R-:W-:-:S14]  /*120f0*/  DSETP.GT.AND P0, PT, R2, 1, PT ;  /* 0x3ff000000200742a */ /* 0x000fdc0003f04000 */
[----:B------:R-:W-:Y:S05]  /*12100*/  @P0 BRA `(.L_x_12884) ;  /* 0x0000000000740947 */ /* 0x000fea0003800000 */
[----:B------:R-:W-:Y:S01]  /*12110*/  DADD R4, -R2, 1 ;  /* 0x3ff0000002047429 */ /* 0x000fe20000000100 */
[----:B------:R-:W-:Y:S07]  /*12120*/  BSSY B3, `(.L_x_12885) ;  /* 0x0000017000037945 */ /* 0x000fee0003800000 */
[----:B------:R-:W-:Y:S01]  /*12130*/  DMUL R10, R8, R4 ;  /* 0x00000004080a7228 */ /* 0x000fe20000000000 */
[----:B------:R-:W-:Y:S02]  /*12140*/  IMAD.MOV.U32 R8, RZ, RZ, 0x0 ;  /* 0x00000000ff087424 */ /* 0x000fe400078e00ff */
[----:B------:R-:W-:-:S03]  /*12150*/  IMAD.MOV.U32 R9, RZ, RZ, 0x3fd80000 ;  /* 0x3fd80000ff097424 */ /* 0x000fc600078e00ff */
        /* <DEDUP_REMOVED lines=19> */
.L_x_12886:
[----:B------:R-:W-:Y:S05]  /*12290*/  BSYNC B3 ;  /* 0x0000000000037941 */ /* 0x000fea0003800000 */
.L_x_12885:
[----:B------:R-:W-:Y:S01]  /*122a0*/  PLOP3.LUT P0, PT, PT, PT, PT, 0x80, 0x0 ;  /* 0x000000000000781c */ /* 0x000fe20003f0f070 */
[----:B------:R-:W-:Y:S01]  /*122b0*/  IMAD.MOV.U32 R33, RZ, RZ, R13 ;  /* 0x000000ffff217224 */ /* 0x000fe200078e000d */
[----:B------:R-:W-:Y:S01]  /*122c0*/  MOV R32, R12 ;  /* 0x0000000c00207202 */ /* 0x000fe20000000f00 */
[----:B------:R-:W-:Y:S10]  /*122d0*/  BRA `(.L_x_12869) ;  /* 0x0000000400c47947 */ /* 0x000ff40003800000 */
.L_x_12884:
        /* <DEDUP_REMOVED lines=27> */
.L_x_12888:
[----:B------:R-:W-:Y:S05]  /*12490*/  BSYNC B3 ;  /* 0x0000000000037941 */ /* 0x000fea0003800000 */
.L_x_12887:
        /* <DEDUP_REMOVED lines=21> */
.L_x_12890:
[----:B------:R-:W-:Y:S05]  /*125f0*/  BSYNC B3 ;  /* 0x0000000000037941 */ /* 0x000fea0003800000 */
.L_x_12889:
[----:B------:R-:W-:Y:S01]  /*12600*/  DMUL R2, R2, 8.11296384146066816958e+31 ;  /* 0x4690000002027828 */ /* 0x000fe20000000000 */
[----:B------:R-:W-:Y:S01]  /*12610*/  PLOP3.LUT P0, PT, PT, PT, PT, 0x80, 0x0 ;  /* 0x000000000000781c */ /* 0x000fe20003f0f070 */
[----:B------:R-:W-:Y:S02]  /*12620*/  IMAD.MOV.U32 R32, RZ, RZ, R10 ;  /* 0x000000ffff207224 */ /* 0x000fe400078e000a */
[----:B------:R-:W-:Y:S01]  /*12630*/  IMAD.MOV.U32 R33, RZ, RZ, R11 ;  /* 0x000000ffff217224 */ /* 0x000fe200078e000b */
[----:B------:R-:W-:Y:S09]  /*12640*/  BRA `(.L_x_12869) ;  /* 0x0000000000e87947 */ /* 0x000ff20003800000 */
.L_x_12870:
        /* <DEDUP_REMOVED lines=24> */
.L_x_12892:
[----:B------:R-:W-:Y:S05]  /*127d0*/  BSYNC B3 ;  /* 0x0000000000037941 */ /* 0x000fea0003800000 */
.L_x_12891:
        /* <DEDUP_REMOVED lines=26> */
.L_x_12894:
[----:B------:R-:W-:Y:S05]  /*12980*/  BSYNC B3 ;  /* 0x0000000000037941 */ /* 0x000fea0003800000 */
.L_x_12893:
[----:B------:R-:W-:Y:S01]  /*12990*/  DMUL R32, R12, R8 ;  /* 0x000000080c207228 */ /* 0x000fe20000000000 */
[----:B------:R-:W-:Y:S01]  /*129a0*/  PLOP3.LUT P0, PT, PT, PT, PT, 0x80, 0x0 ;  /* 0x000000000000781c */ /* 0x000fe20003f0f070 */
[----:B------:R-:W-:-:S12]  /*129b0*/  BRA `(.L_x_12869) ;  /* 0x00000000000c7947 */ /* 0x000fd80003800000 */
.L_x_12866:
[----:B------:R-:W-:Y:S01]  /*129c0*/  DMUL R32, R32, 9.00719925474099200000e+15 ;  /* 0x4340000020207828 */ /* 0x000fe20000000000 */
[----:B------:R-:W-:Y:S01]  /*129d0*/  PLOP3.LUT P0, PT, PT, PT, PT, 0x80, 0x0 ;  /* 0x000000000000781c */ /* 0x000fe20003f0f070 */
[----:B------:R-:W-:-:S12]  /*129e0*/  DMUL R2, R2, 9.00719925474099200000e+15 ;  /* 0x4340000002027828 */ /* 0x000fd80000000000 */
.L_x_12869:
[----:B------:R-:W-:Y:S05]  /*129f0*/  BSYNC B2 ;  /* 0x0000000000027941 */ /* 0x000fea0003800000 */
.L_x_12865:
        /* <DEDUP_REMOVED lines=68> */
.L_x_12900:
[----:B------:R-:W-:-:S11]  /*12e40*/  DMUL R2, RZ, |R6| ;  /* 0x40000006ff027228 */ /* 0x000fd60000000000 */
.L_x_12901:
[----:B------:R-:W-:Y:S05]  /*12e50*/  BSYNC B0 ;  /* 0x0000000000007941 */ /* 0x000fea0003800000 */
.L_x_12899:
        /* <DEDUP_REMOVED lines=11> */
.L_x_12898:
        /* <DEDUP_REMOVED lines=43> */
[----:B------:R-:W-:Y:S01]  /*131c0*/  @P0 MOV R2, 0x33145c07 ;  /* 0x33145c0700020802 */ /* 0x000fe20000000f00 */
[----:B------:R-:W-:-:S06]  /*131d0*/  @P0 IMAD.MOV.U32 R3, RZ, RZ, 0x3c91a626 ;  /* 0x3c91a626ff030424 */ /* 0x000fcc00078e00ff */
[----:B------:R-:W-:Y:S01]  /*131e0*/  DFMA R4, R4, |R6|, |R6| ;  /* 0x400000060404722b */ /* 0x000fe20000000406 */
[----:B------:R-:W-:Y:S02]  /*131f0*/  @!P0 IMAD.MOV.U32 R6, RZ, RZ, 0x33145c07 ;  /* 0x33145c07ff068424 */ /* 0x000fe400078e00ff */
[----:B------:R-:W-:-:S05]  /*13200*/  @!P0 IMAD.MOV.U32 R7, RZ, RZ, 0x3c91a626 ;  /* 0x3c91a626ff078424 */ /* 0x000fca00078e00ff */
[C---:B------:R-:W-:Y:S02]  /*13210*/  @P0 DADD R2, R4.reuse, -R2 ;  /* 0x0000000004020229 */ /* 0x040fe40000000802 */
[----:B------:R-:W-:-:S06]  /*13220*/  @!P0 DADD R4, R4, R6 ;  /* 0x0000000004048229 */ /* 0x000fcc0000000006 */
[----:B------:R-:W-:Y:S02]  /*13230*/  @P0 DADD R2, -R2, UR4 ;  /* 0x0000000402020e29 */ /* 0x000fe40008000100 */
[----:B------:R-:W-:Y:S01]  /*13240*/  @!P0 DADD R2, R4, UR4 ;  /* 0x0000000404028e29 */ /* 0x000fe20008000000 */
[----:B------:R-:W-:Y:S10]  /*13250*/  BRA `(.L_x_12902) ;  /* 0x0000001400b87947 */ /* 0x000ff40003800000 */
.L_x_12897:
        /* <DEDUP_REMOVED lines=62> */
.L_x_12905:
[----:B------:R-:W-:-:S11]  /*13640*/  DMUL R2, RZ, |R6| ;  /* 0x40000006ff027228 */ /* 0x000fd60000000000 */
.L_x_12906:
[----:B------:R-:W-:Y:S05]  /*13650*/  BSYNC B0 ;  /* 0x0000000000007941 */ /* 0x000fea0003800000 */
.L_x_12904:
        /* <DEDUP_REMOVED lines=11> */
.L_x_12903:
        /* <DEDUP_REMOVED lines=43> */
[----:B------:R-:W-:Y:S02]  /*139c0*/  @P0 IMAD.MOV.U32 R2, RZ, RZ, 0x33145c07 ;  /* 0x33145c07ff020424 */ /* 0x000fe400078e00ff */
[----:B------:R-:W-:-:S05]  /*139d0*/  @P0 IMAD.MOV.U32 R3, RZ, RZ, 0x3c91a626 ;  /* 0x3c91a626ff030424 */ /* 0x000fca00078e00ff */
        /* <DEDUP_REMOVED lines=8> */
.L_x_12896:
        /* <DEDUP_REMOVED lines=26> */
[----:B------:R-:W-:Y:S02]  /*13c00*/  MOV R11, R5 ;  /* 0x00000005000b7202 */ /* 0x000fe40000000f00 */
[----:B------:R-:W-:-:S07]  /*13c10*/  MOV R0, 0x13c30 ;  /* 0x00013c3000007802 */ /* 0x000fce0000000f00 */
[----:B------:R-:W-:Y:S05]  /*13c20*/  CALL.REL.NOINC `($__internal_21_$__cuda_sm20_div_rn_f64_full) ;  /* 0x000001dc00087944 */ /* 0x000fea0003c00000 */
.L_x_12909:
[----:B------:R-:W-:Y:S05]  /*13c30*/  BSYNC B3 ;  /* 0x0000000000037941 */ /* 0x000fea0003800000 */
.L_x_12908:
        /* <DEDUP_REMOVED lines=82> */
.L_x_12911:
[----:B------:R-:W-:Y:S02]  /*14160*/  FSEL R4, RZ, 3.37028055040000000000e+12, P1 ;  /* 0x54442d18ff047808 */ /* 0x000fe40000800000 */
[----:B------:R-:W-:-:S07]  /*14170*/  FSEL R5, RZ, 2.1426990032196044922, P1 ;  /* 0x400921fbff057808 */ /* 0x000fce0000800000 */
.L_x_12912:
[----:B------:R-:W-:Y:S05]  /*14180*/  BSYNC B0 ;  /* 0x0000000000007941 */ /* 0x000fea0003800000 */
.L_x_12910:
[----:B------:R-:W-:Y:S01]  /*14190*/  DADD R2, |R32|, |R2| ;  /* 0x0000000020027229 */ /* 0x000fe20000000602 */
[----:B------:R-:W-:-:S07]  /*141a0*/  LOP3.LUT R33, R5, 0x80000000, R33, 0xb8, !PT ;  /* 0x8000000005217812 */ /* 0x000fce00078eb821 */
[----:B------:R-:W-:-:S06]  /*141b0*/  DSETP.GTU.AND P0, PT, |R2|, +INF , PT ;  /* 0x7ff000000200742a */ /* 0x000fcc0003f0c200 */
[----:B------:R-:W-:Y:S02]  /*141c0*/  FSEL R2, R2, R4, P0 ;  /* 0x0000000402027208 */ /* 0x000fe40000000000 */
[----:B------:R-:W-:Y:S01]  /*141d0*/  FSEL R3, R3, R33, P0 ;  /* 0x0000002103037208 */ /* 0x000fe20000000000 */
[----:B------:R-:W-:Y:S06]  /*141e0*/  BRA `(.L_x_12902) ;  /* 0x0000000400d47947 */ /* 0x000fec0003800000 */
.L_x_12907:
        /* <DEDUP_REMOVED lines=26> */
.L_x_12914:
[----:B------:R-:W-:Y:S05]  /*14390*/  BSYNC B3 ;  /* 0x0000000000037941 */ /* 0x000fea0003800000 */
.L_x_12913:
        /* <DEDUP_REMOVED lines=77> */
[----:B------:R-:W-:Y:S01]  /*14870*/  IMAD.MOV.U32 R0, RZ, RZ, 0x4002d97c ;  /* 0x4002d97cff007424 */ /* 0x000fe200078e00ff */
[----:B------:R-:W-:-:S04]  /*14880*/  MOV R4, 0x7f3321d2 ;  /* 0x7f3321d200047802 */ /* 0x000fc80000000f00 */
[----:B------:R-:W-:Y:S02]  /*14890*/  FSEL R4, R4, 3.37028055040000000000e+12, !P1 ;  /* 0x54442d1804047808 */ /* 0x000fe40004800000 */
[----:B------:R-:W-:Y:S01]  /*148a0*/  FSEL R5, R0, 1.8213495016098022461, !P1 ;  /* 0x3fe921fb00057808 */ /* 0x000fe20004800000 */
[----:B------:R-:W-:Y:S06]  /*148b0*/  BRA `(.L_x_12917) ;  /* 0x0000000000087947 */ /* 0x000fec0003800000 */
.L_x_12916:
[----:B------:R-:W-:Y:S02]  /*148c0*/  FSEL R4, RZ, 3.37028055040000000000e+12, P1 ;  /* 0x54442d18ff047808 */ /* 0x000fe40000800000 */
[----:B------:R-:W-:-:S07]  /*148d0*/  FSEL R5, RZ, 2.1426990032196044922, P1 ;  /* 0x400921fbff057808 */ /* 0x000fce0000800000 */
.L_x_12917:
[----:B------:R-:W-:Y:S05]  /*148e0*/  BSYNC B0 ;  /* 0x0000000000007941 */ /* 0x000fea0003800000 */
.L_x_12915:
[----:B------:R-:W-:Y:S01]  /*148f0*/  DADD R2, |R32|, |R2| ;  /* 0x0000000020027229 */ /* 0x000fe20000000602 */
[----:B------:R-:W-:-:S07]  /*14900*/  LOP3.LUT R33, R5, 0x80000000, R33, 0xb8, !PT ;  /* 0x8000000005217812 */ /* 0x000fce00078eb821 */
[----:B------:R-:W-:-:S06]  /*14910*/  DSETP.GTU.AND P0, PT, |R2|, +INF , PT ;  /* 0x7ff000000200742a */ /* 0x000fcc0003f0c200 */
[----:B------:R-:W-:Y:S02]  /*14920*/  FSEL R2, R2, R4, P0 ;  /* 0x0000000402027208 */ /* 0x000fe40000000000 */
[----:B------:R-:W-:-:S07]  /*14930*/  FSEL R3, R3, R33, P0 ;  /* 0x0000002103037208 */ /* 0x000fce0000000000 */
.L_x_12902:
[----:B------:R-:W-:Y:S05]  /*14940*/  BSYNC B2 ;  /* 0x0000000000027941 */ /* 0x000fea0003800000 */
.L_x_12895:
[----:B------:R-:W-:Y:S01]  /*14950*/  DADD R4, -RZ, -R34 ;  /* 0x00000000ff047229 */ /* 0x000fe20000000922 */
[----:B------:R-:W-:-:S04]  /*14960*/  SHF.R.U32.HI R0, RZ, 0x1f, R23 ;  /* 0x0000001fff007819 */ /* 0x000fc80000011617 */
[----:B------:R-:W-:-:S05]  /*14970*/  ISETP.NE.AND P0, PT, R0, RZ, PT ;  /* 0x000000ff0000720c */ /* 0x000fca0003f05270 */
[----:B------:R-:W-:Y:S02]  /*14980*/  FSEL R8, R4, R34, !P0 ;  /* 0x0000002204087208 */ /* 0x000fe40004000000 */
[----:B------:R-:W-:Y:S01]  /*14990*/  FSEL R9, R5, R35, !P0 ;  /* 0x0000002305097208 */ /* 0x000fe20004000000 */
[----:B------:R-:W-:Y:S06]  /*149a0*/  BRA `(.L_x_12918) ;  /* 0x0000003000307947 */ /* 0x000fec0003800000 */
.L_x_12829:
[----:B------:R-:W2:Y:S01]  /*149b0*/  LDL.64 R2, [R1+0x8] ;  /* 0x0000080001027983 */ /* 0x000ea20000100a00 */
[----:B------:R-:W-:Y:S01]  /*149c0*/  UMOV UR4, 0x54442d18 ;  /* 0x54442d1800047882 */ /* 0x000fe20000000000 */
[----:B------:R-:W-:Y:S01]  /*149d0*/  UMOV UR5, 0x3ff921fb ;  /* 0x3ff921fb00057882 */ /* 0x000fe20000000000 */
[----:B------:R-:W-:Y:S02]  /*149e0*/  DADD R8, -RZ, -R22 ;  /* 0x00000000ff087229 */ /* 0x000fe40000000916 */
[----:B--2---:R-:W-:-:S08]  /*149f0*/  DADD R2, R2, -R20 ;  /* 0x0000000002027229 */ /* 0x004fd00000000814 */
[----:B------:R-:W-:Y:S01]  /*14a00*/  DADD R2, R2, UR4 ;  /* 0x0000000402027e29 */ /* 0x000fe20008000000 */
[----:B------:R-:W-:Y:S10]  /*14a10*/  BRA `(.L_x_12918) ;  /* 0x0000003000147947 */ /* 0x000ff40003800000 */
.L_x_12828:
[----:B------:R-:W-:Y:S01]  /*14a20*/  DADD R8, -RZ, -R22 ;  /* 0x00000000ff087229 */ /* 0x000fe20000000916 */
[----:B------:R-:W-:Y:S01]  /*14a30*/  CS2R R2, SRZ ;  /* 0x0000000000027805 */ /* 0x000fe2000001ff00 */
[----:B------:R-:W-:Y:S09]  /*14a40*/  BRA `(.L_x_12918) ;  /* 0x0000003000087947 */ /* 0x000ff20003800000 */
.L_x_12827:
        /* <DEDUP_REMOVED lines=17> */
[----:B------:R-:W-:Y:S02]  /*14b60*/  MOV R31, 0xfffffc01 ;  /* 0xfffffc01001f7802 */ /* 0x000fe40000000f00 */
[----:B------:R-:W-:-:S03]  /*14b70*/  FSETP.GEU.AND P5, PT, |R9|, 6.5827683646048100446e-37, PT ;  /* 0x036000000900780b */ /* 0x000fc60003fae200 */
[C---:B------:R-:W-:Y:S02]  /*14b80*/  DFMA R12, R6.reuse, R6, R10 ;  /* 0x00000006060c722b */ /* 0x040fe4000000000a */
[----:B0-----:R-:W-:-:S08]  /*14b90*/  DFMA R18, -R6, R14, 1 ;  /* 0x3ff000000612742b */ /* 0x001fd0000000010e */
[----:B------:R-:W-:Y:S01]  /*14ba0*/  ISETP.GT.AND P0, PT, R13, 0xfffff, PT ;  /* 0x000fffff0d00780c */ /* 0x000fe20003f04270 */
[----:B------:R-:W-:Y:S01]  /*14bb0*/  IMAD.MOV.U32 R0, RZ, RZ, R13 ;  /* 0x000000ffff007224 */ /* 0x000fe200078e000d */
        /* <DEDUP_REMOVED lines=8> */
[----:B------:R-:W-:Y:S02]  /*14c40*/  @!P0 IMAD.MOV.U32 R0, RZ, RZ, R15 ;  /* 0x000000ffff008224 */ /* 0x000fe400078e000f */
[----:B------:R-:W-:Y:S02]  /*14c50*/  @!P0 IMAD.MOV.U32 R12, RZ, RZ, R14 ;  /* 0x000000ffff0c8224 */ /* 0x000fe400078e000e */
[----:B------:R-:W-:Y:S01]  /*14c60*/  VIADD R13, R0, 0xffffffff ;  /* 0xffffffff000d7836 */ /* 0x000fe20000000000 */
[----:B------:R-:W-:-:S04]  /*14c70*/  DMUL R18, R8, R10 ;  /* 0x0000000a08127228 */ /* 0x000fc80000000000 */
[----:B------:R-:W-:-:S04]  /*14c80*/  ISETP.GE.U32.AND P1, PT, R13, 0x7fefffff, PT ;  /* 0x7fefffff0d00780c */ /* 0x000fc80003f26070 */
[----:B------:R-:W-:-:S08]  /*14c90*/  DFMA R24, -R6, R18, R8 ;  /* 0x000000120618722b */ /* 0x000fd00000000108 */
[----:B------:R-:W-:Y:S01]  /*14ca0*/  DFMA R10, R10, R24, R18 ;  /* 0x000000180a0a722b */ /* 0x000fe20000000012 */
[----:B------:R-:W-:Y:S01]  /*14cb0*/  @P1 FSETP.NEU.FTZ.AND P2, PT, R15, RZ, PT ;  /* 0x000000ff0f00120b */ /* 0x000fe20003f5d000 */
[----:B------:R-:W-:Y:S02]  /*14cc0*/  @P1 IMAD.MOV.U32 R18, RZ, RZ, 0x0 ;  /* 0x00000000ff121424 */ /* 0x000fe400078e00ff */
[----:B------:R-:W-:-:S06]  /*14cd0*/  @P1 IMAD.MOV.U32 R19, RZ, RZ, 0x7ff00000 ;  /* 0x7ff00000ff131424 */ /* 0x000fcc00078e00ff */
[----:B------:R-:W-:Y:S01]  /*14ce0*/  @P1 DFMA R18, R14, R18, +INF ;  /* 0x7ff000000e12142b */ /* 0x000fe20000000012 */
[----:B------:R-:W-:-:S05]  /*14cf0*/  FFMA R13, RZ, R7, R11 ;  /* 0x00000007ff0d7223 */ /* 0x000fca000000000b */
[----:B------:R-:W-:-:S04]  /*14d00*/  FSETP.GT.AND P3, PT, |R13|, 1.469367938527859385e-39, PT ;  /* 0x001000000d00780b */ /* 0x000fc80003f64200 */
        /* <DEDUP_REMOVED lines=64> */
.L_x_12923:
[----:B------:R-:W-:Y:S05]  /*15110*/  BSYNC B0 ;  /* 0x0000000000007941 */ /* 0x000fea0003800000 */
.L_x_12922:
        /* <DEDUP_REMOVED lines=8> */
.L_x_12925:
[----:B------:R-:W-:Y:S05]  /*151a0*/  BSYNC B3 ;  /* 0x0000000000037941 */ /* 0x000fea0003800000 */
.L_x_12924:
        /* <DEDUP_REMOVED lines=82> */
.L_x_12927:
[----:B------:R-:W-:-:S04]  /*156d0*/  ISETP.GE.AND P0, PT, R21, RZ, PT ;  /* 0x000000ff1500720c */ /* 0x000fc80003f06270 */
[----:B------:R-:W-:Y:S02]  /*156e0*/  FSEL R6, RZ, 3.37028055040000000000e+12, P0 ;  /* 0x54442d18ff067808 */ /* 0x000fe40000000000 */
[----:B------:R-:W-:-:S07]  /*156f0*/  FSEL R7, RZ, 2.1426990032196044922, P0 ;  /* 0x400921fbff077808 */ /* 0x000fce0000000000 */
.L_x_12928:
[----:B------:R-:W-:Y:S05]  /*15700*/  BSYNC B0 ;  /* 0x0000000000007941 */ /* 0x000fea0003800000 */
.L_x_12926:
[----:B------:R-:W-:Y:S01]  /*15710*/  DADD R2, R2, R4 ;  /* 0x0000000002027229 */ /* 0x000fe20000000004 */
[----:B------:R-:W-:Y:S01]  /*15720*/  LOP3.LUT R5, R7, 0x80000000, R23, 0xb8, !PT ;  /* 0x8000000007057812 */ /* 0x000fe200078eb817 */
[----:B------:R-:W-:-:S06]  /*15730*/  DMUL R18, R18, 0.5 ;  /* 0x3fe0000012127828 */ /* 0x000fcc0000000000 */
[----:B------:R-:W-:-:S06]  /*15740*/  DSETP.GTU.AND P0, PT, |R2|, +INF , PT ;  /* 0x7ff000000200742a */ /* 0x000fcc0003f0c200 */
[----:B------:R-:W-:Y:S02]  /*15750*/  FSEL R2, R2, R6, P0 ;  /* 0x0000000602027208 */ /* 0x000fe40000000000 */
[----:B------:R-:W-:Y:S01]  /*15760*/  FSEL R3, R3, R5, P0 ;  /* 0x0000000503037208 */ /* 0x000fe20000000000 */
[----:B------:R-:W-:Y:S06]  /*15770*/  BRA `(.L_x_12929) ;  /* 0x0000002000407947 */ /* 0x000fec0003800000 */
.L_x_12921:
        /* <DEDUP_REMOVED lines=9> */
[----:B------:R-:W-:Y:S01]  /*15810*/  IMAD.MOV.U32 R24, RZ, RZ, 0x0 ;  /* 0x00000000ff187424 */ /* 0x000fe200078e00ff */
[----:B------:R-:W-:Y:S01]  /*15820*/  SEL R33, R5, R3, P0 ;  /* 0x0000000305217207 */ /* 0x000fe20000000000 */
[----:B------:R-:W-:Y:S01]  /*15830*/  IMAD.MOV.U32 R25, RZ, RZ, 0x3fd80000 ;  /* 0x3fd80000ff197424 */ /* 0x000fe200078e00ff */
[----:B------:R-:W-:Y:S01]  /*15840*/  LOP3.LUT R0, R29, 0xffc00000, RZ, 0xc0, !PT ;  /* 0xffc000001d007812 */ /* 0x000fe200078ec0ff */
[----:B------:R-:W-:Y:S01]  /*15850*/  MUFU.RCP64H R31, R7 ;  /* 0x00000007001f7308 */ /* 0x000fe20000001800 */
[-C--:B------:R-:W-:Y:S01]  /*15860*/  SEL R26, R4, R2.reuse, P0 ;  /* 0x00000002041a7207 */ /* 0x080fe20000000000 */
[----:B------:R-:W-:Y:S01]  /*15870*/  IMAD.MOV.U32 R27, RZ, RZ, R33 ;  /* 0x000000ffff1b7224 */ /* 0x000fe200078e0021 */
[----:B------:R-:W-:Y:S01]  /*15880*/  IADD3 R11, -R0, 0x7fd00000, RZ ;  /* 0x7fd00000000b7810 */ /* 0x000fe20007ffe1ff */
[----:B------:R-:W-:Y:S01]  /*15890*/  IMAD.MOV.U32 R30, RZ, RZ, 0x1 ;  /* 0x00000001ff1e7424 */ /* 0x000fe200078e00ff */
[----:B------:R-:W-:Y:S01]  /*158a0*/  SEL R28, R4, R2, P1 ;  /* 0x00000002041c7207 */ /* 0x000fe20000800000 */
[----:B------:R-:W-:Y:S01]  /*158b0*/  BSSY B0, `(.L_x_12930) ;  /* 0x0000075000007945 */ /* 0x000fe20003800000 */
[----:B------:R-:W-:-:S02]  /*158c0*/  MOV R14, UR6 ;  /* 0x00000006000e7c02 */ /* 0x000fc40008000f00 */
        /* <DEDUP_REMOVED lines=32> */
[----:B------:R-:W-:Y:S02]  /*15ad0*/  ISETP.GT.AND P0, PT, R33, 0xfffff, PT ;  /* 0x000fffff2100780c */ /* 0x000fe40003f04270 */
[----:B------:R-:W-:Y:S01]  /*15ae0*/  MOV R13, R33 ;  /* 0x00000021000d7202 */ /* 0x000fe20000000f00 */
        /* <DEDUP_REMOVED lines=81> */
.L_x_12931:
[----:B------:R-:W-:Y:S05]  /*16000*/  BSYNC B0 ;  /* 0x0000000000007941 */ /* 0x000fea0003800000 */
.L_x_12930:
        /* <DEDUP_REMOVED lines=8> */
.L_x_12933:
[----:B------:R-:W-:Y:S05]  /*16090*/  BSYNC B3 ;  /* 0x0000000000037941 */ /* 0x000fea0003800000 */
.L_x_12932:
        /* <DEDUP_REMOVED lines=82> */
.L_x_12935:
[----:B------:R-:W-:-:S04]  /*165c0*/  ISETP.GE.AND P0, PT, R21, RZ, PT ;  /* 0x000000ff1500720c */ /* 0x000fc80003f06270 */
[----:B------:R-:W-:Y:S02]  /*165d0*/  FSEL R6, RZ, 3.37028055040000000000e+12, P0 ;  /* 0x54442d18ff067808 */ /* 0x000fe40000000000 */
[----:B------:R-:W-:-:S07]  /*165e0*/  FSEL R7, RZ, 2.1426990032196044922, P0 ;  /* 0x400921fbff077808 */ /* 0x000fce0000000000 */
.L_x_12936:
[----:B------:R-:W-:Y:S05]  /*165f0*/  BSYNC B0 ;  /* 0x0000000000007941 */ /* 0x000fea0003800000 */
.L_x_12934:
[----:B------:R-:W-:Y:S01]  /*16600*/  DADD R2, R2, R4 ;  /* 0x0000000002027229 */ /* 0x000fe20000000004 */
[----:B------:R-:W-:-:S07]  /*16610*/  LOP3.LUT R5, R7, 0x80000000, R23, 0xb8, !PT ;  /* 0x8000000007057812 */ /* 0x000fce00078eb817 */
[----:B------:R-:W-:-:S06]  /*16620*/  DSETP.GTU.AND P0, PT, |R2|, +INF , PT ;  /* 0x7ff000000200742a */ /* 0x000fcc0003f0c200 */
[----:B------:R-:W-:Y:S02]  /*16630*/  FSEL R2, R2, R6, P0 ;  /* 0x0000000602027208 */ /* 0x000fe40000000000 */
[----:B------:R-:W-:Y:S01]  /*16640*/  FSEL R3, R3, R5, P0 ;  /* 0x0000000503037208 */ /* 0x000fe20000000000 */
[----:B------:R-:W-:Y:S06]  /*16650*/  BRA `(.L_x_12929) ;  /* 0x0000001000887947 */ /* 0x000fec0003800000 */
.L_x_12920:
        /* <DEDUP_REMOVED lines=14> */
[----:B------:R-:W-:-:S05]  /*16740*/  FFMA R0, RZ, 2.0897850990295410156, R11 ;  /* 0x4005bf0aff007823 */ /* 0x000fca000000000b */
        /* <DEDUP_REMOVED lines=8> */
.L_x_12938:
[----:B------:R-:W-:Y:S05]  /*167d0*/  BSYNC B3 ;  /* 0x0000000000037941 */ /* 0x000fea0003800000 */
.L_x_12937:
        /* <DEDUP_REMOVED lines=22> */
[----:B------:R-:W-:-:S07]  /*16940*/  IMAD.MOV.U32 R11, RZ, RZ, 0x4005bf0a ;  /* 0x4005bf0aff0b7424 */ /* 0x000fce00078e00ff */
[----:B------:R-:W-:Y:S05]  /*16950*/  CALL.REL.NOINC `($__internal_21_$__cuda_sm20_div_rn_f64_full) ;  /* 0x000001ac00bc7944 */ /* 0x000fea0003c00000 */
[----:B------:R-:W-:Y:S02]  /*16960*/  IMAD.MOV.U32 R12, RZ, RZ, R10 ;  /* 0x000000ffff0c7224 */ /* 0x000fe400078e000a */
[----:B------:R-:W-:-:S07]  /*16970*/  IMAD.MOV.U32 R13, RZ, RZ, R11 ;  /* 0x000000ffff0d7224 */ /* 0x000fce00078e000b */
.L_x_12940:
[----:B------:R-:W-:Y:S05]  /*16980*/  BSYNC B3 ;  /* 0x0000000000037941 */ /* 0x000fea0003800000 */
.L_x_12939:
[----:B------:R-:W-:Y:S01]  /*16990*/  DADD R14, -RZ, |R12| ;  /* 0x00000000ff0e7229 */ /* 0x000fe2000000050c */
[----:B------:R-:W-:Y:S01]  /*169a0*/  IMAD.MOV.U32 R10, RZ, RZ, RZ ;  /* 0x000000ffff0a7224 */ /* 0x000fe200078e00ff */
[----:B------:R-:W-:Y:S01]  /*169b0*/  UMOV UR4, 0xffffffff ;  /* 0xffffffff00047882 */ /* 0x000fe20000000000 */
[----:B------:R-:W-:Y:S01]  /*169c0*/  UMOV UR5, 0x7fefffff ;  /* 0x7fefffff00057882 */ /* 0x000fe20000000000 */
[----:B------:R-:W-:Y:S01]  /*169d0*/  IMAD.MOV.U32 R24, RZ, RZ, 0x0 ;  /* 0x00000000ff187424 */ /* 0x000fe200078e00ff */
[----:B------:R-:W-:Y:S01]  /*169e0*/  UMOV UR6, UR5 ;  /* 0x0000000500067c82 */ /* 0x000fe20008000000 */
[----:B------:R-:W-:Y:S01]  /*169f0*/  IMAD.MOV.U32 R25, RZ, RZ, 0x3fd80000 ;  /* 0x3fd80000ff197424 */ /* 0x000fe200078e00ff */
        /* <DEDUP_REMOVED lines=27> */
[----:B------:R-:W-:Y:S02]  /*16bb0*/  HFMA2.MMA R14, -RZ, RZ, 0, 0 ;  /* 0x00000000ff0e7435 */ /* 0x000fe400000001ff */
[----:B------:R-:W-:Y:S01]  /*16bc0*/  DSETP.NEU.AND P1, PT, R26, RZ, PT ;  /* 0x000000ff1a00722a */ /* 0x000fe20003f2d000 */
[----:B------:R-:W0:Y:S05]  /*16bd0*/  MUFU.RSQ64H R15, R11 ;  /* 0x0000000b000f7308 */ /* 0x000e2a0000001c00 */
        /* <DEDUP_REMOVED lines=100> */
.L_x_12942:
[----:B------:R-:W-:Y:S05]  /*17220*/  BSYNC B0 ;  /* 0x0000000000007941 */ /* 0x000fea0003800000 */
.L_x_12941:
        /* <DEDUP_REMOVED lines=8> */
.L_x_12944:
[----:B------:R-:W-:Y:S05]  /*172b0*/  BSYNC B3 ;  /* 0x0000000000037941 */ /* 0x000fea0003800000 */
.L_x_12943:
[----:B------:R-:W-:Y:S01]  /*172c0*/  DSETP.NEU.AND P0, PT, R6, RZ, PT ;  /* 0x000000ff0600722a */ /* 0x000fe20003f0d000 */
[----:B------:R-:W-:-:S13]  /*172d0*/  BSSY B0, `(.L_x_12945) ;  /* 0x0000054000007945 */ /* 0x000fda0003800000 */
[----:B------:R-:W-:Y:S05]  /*172e0*/  @!P0 BRA `(.L_x_12946) ;  /* 0x00000004003c8947 */ /* 0x000fea0003800000 */
[----:B------:R-:W-:Y:S01]  /*172f0*/  DMUL R6, R10, R10 ;  /* 0x0000000a0a067228 */ /* 0x000fe20000000000 */
[----:B------:R-:W-:Y:S01]  /*17300*/  IMAD.MOV.U32 R8, RZ, RZ, -0x2449a4b7 ;  /* 0xdbb65b49ff087424 */ /* 0x000fe200078e00ff */
[----:B------:R-:W-:Y:S01]  /*17310*/  MOV R9, 0x3f2d3b63 ;  /* 0x3f2d3b6300097802 */ /* 0x000fe20000000f00 */
[----:B------:R-:W-:Y:S01]  /*17320*/  UMOV UR4, 0x2a25ff7e ;  /* 0x2a25ff7e00047882 */ /* 0x000fe20000000000 */
[----:B------:R-:W-:Y:S01]  /*17330*/  UMOV UR5, 0x3ef53e1d ;  /* 0x3ef53e1d00057882 */ /* 0x000fe20000000000 */
[----:B------:R-:W-:Y:S01]  /*17340*/  ISETP.GE.AND P0, PT, R21, RZ, PT ;  /* 0x000000ff1500720c */ /* 0x000fe20003f06270 */
[----:B------:R-:W-:Y:S02]  /*17350*/  DSETP.NEU.AND P1, PT, R2, R4, PT ;  /* 0x000000040200722a */ /* 0x000fe40003f2d000 */
        /* <DEDUP_REMOVED lines=72> */
.L_x_12946:
[----:B------:R-:W-:-:S04]  /*177e0*/  ISETP.GE.AND P0, PT, R21, RZ, PT ;  /* 0x000000ff1500720c */ /* 0x000fc80003f06270 */
[----:B------:R-:W-:Y:S02]  /*177f0*/  FSEL R6, RZ, 3.37028055040000000000e+12, P0 ;  /* 0x54442d18ff067808 */ /* 0x000fe40000000000 */
[----:B------:R-:W-:-:S07]  /*17800*/  FSEL R7, RZ, 2.1426990032196044922, P0 ;  /* 0x400921fbff077808 */ /* 0x000fce0000000000 */
.L_x_12947:
[----:B------:R-:W-:Y:S05]  /*17810*/  BSYNC B0 ;  /* 0x0000000000007941 */ /* 0x000fea0003800000 */
.L_x_12945:
[----:B------:R-:W-:Y:S01]  /*17820*/  DADD R2, R2, R4 ;  /* 0x0000000002027229 */ /* 0x000fe20000000004 */
[----:B------:R-:W-:Y:S01]  /*17830*/  LOP3.LUT R5, R7, 0x80000000, R23, 0xb8, !PT ;  /* 0x8000000007057812 */ /* 0x000fe200078eb817 */
[----:B------:R-:W-:-:S06]  /*17840*/  DADD R18, R18, 1 ;  /* 0x3ff0000012127429 */ /* 0x000fcc0000000000 */
[----:B------:R-:W-:-:S06]  /*17850*/  DSETP.GTU.AND P0, PT, |R2|, +INF , PT ;  /* 0x7ff000000200742a */ /* 0x000fcc0003f0c200 */
[----:B------:R-:W-:Y:S02]  /*17860*/  FSEL R2, R2, R6, P0 ;  /* 0x0000000602027208 */ /* 0x000fe40000000000 */
[----:B------:R-:W-:-:S07]  /*17870*/  FSEL R3, R3, R5, P0 ;  /* 0x0000000503037208 */ /* 0x000fce0000000000 */
.L_x_12929:
[----:B------:R-:W-:Y:S05]  /*17880*/  BSYNC B2 ;  /* 0x0000000000027941 */ /* 0x000fea0003800000 */
.L_x_12919:
        /* <DEDUP_REMOVED lines=9> */
.L_x_12826:
        /* <DEDUP_REMOVED lines=13> */
[----:B------:R-:W-:Y:S02]  /*179f0*/  @P0 IMAD.MOV.U32 R8, RZ, RZ, R2 ;  /* 0x000000ffff080224 */ /* 0x000fe400078e0002 */
[----:B------:R-:W-:Y:S01]  /*17a00*/  @P0 IMAD.MOV.U32 R9, RZ, RZ, R3 ;  /* 0x000000ffff090224 */ /* 0x000fe200078e0003 */
[----:B------:R-:W-:Y:S06]  /*17a10*/  @P0 BRA `(.L_x_12918) ;  /* 0x0000000000140947 */ /* 0x000fec0003800000 */
[----:B------:R-:W2:Y:S01]  /*17a20*/  LDL.64 R2, [R1+0x8] ;  /* 0x0000080001027983 */ /* 0x000ea20000100a00 */
[----:B------:R-:W-:Y:S01]  /*17a30*/  UMOV UR4, 0x54442d18 ;  /* 0x54442d1800047882 */ /* 0x000fe20000000000 */
[----:B------:R-:W-:Y:S01]  /*17a40*/  UMOV UR5, 0x3ff921fb ;  /* 0x3ff921fb00057882 */ /* 0x000fe20000000000 */
[----:B------:R-:W-:Y:S02]  /*17a50*/  DADD R8, R22, R22 ;  /* 0x0000000016087229 */ /* 0x000fe40000000016 */
[----:B--2---:R-:W-:-:S11]  /*17a60*/  DADD R2, R2, UR4 ;  /* 0x0000000402027e29 */ /* 0x004fd60008000000 */
.L_x_12918:
[----:B------:R-:W-:Y:S05]  /*17a70*/  BSYNC B1 ;  /* 0x0000000000017941 */ /* 0x000fea0003800000 */
.L_x_12825:
        /* <DEDUP_REMOVED lines=8> */
[----:B------:R-:W-:Y:S02]  /*17b00*/  LOP3.LUT R11, R3, 0x80000000, R23, 0xb8, !PT ;  /* 0x80000000030b7812 */ /* 0x000fe400078eb817 */
[----:B------:R-:W-:Y:S01]  /*17b10*/  MOV R10, R2 ;  /* 0x00000002000a7202 */ /* 0x000fe20000000f00 */
[----:B------:R-:W-:Y:S07]  /*17b20*/  BRA `(.L_x_12950) ;  /* 0x0000000000107947 */ /* 0x000fee0003800000 */
.L_x_12949:
[----:B------:R-:W-:Y:S01]  /*17b30*/  DSETP.GTU.AND P0, PT, |R8|, +INF , PT ;  /* 0x7ff000000800742a */ /* 0x000fe20003f0c200 */
[----:B------:R-:W-:Y:S02]  /*17b40*/  IMAD.MOV.U32 R10, RZ, RZ, R2 ;  /* 0x000000ffff0a7224 */ /* 0x000fe400078e0002 */
[----:B------:R-:W-:-:S11]  /*17b50*/  IMAD.MOV.U32 R11, RZ, RZ, R3 ;  /* 0x000000ffff0b7224 */ /* 0x000fd600078e0003 */
[----:B------:R-:W-:-:S11]  /*17b60*/  @!P0 DADD R8, -RZ, |R8| ;  /* 0x00000000ff088229 */ /* 0x000fd60000000508 */
.L_x_12950:
[----:B------:R-:W-:Y:S05]  /*17b70*/  BSYNC B0 ;  /* 0x0000000000007941 */ /* 0x000fea0003800000 */
.L_x_12948:
        /* <DEDUP_REMOVED lines=15> */
.L_x_12954:
[----:B------:R-:W0:Y:S02]  /*17c70*/  F2I.S64.F64.TRUNC R8, R8 ;  /* 0x0000000800087311 */ /* 0x000e24000030d900 */
[----:B0-----:R-:W-:-:S05]  /*17c80*/  IMAD.MOV.U32 R3, RZ, RZ, R8 ;  /* 0x000000ffff037224 */ /* 0x001fca00078e0008 */
[----:B------:R0:W-:Y:S01]  /*17c90*/  STG.E.U8 desc[UR36][R16.64], R3 ;  /* 0x0000000310007986 */ /* 0x0001e2000c101124 */
[----:B------:R-:W-:Y:S05]  /*17ca0*/  BRA `(.L_x_12956) ;  /* 0x0000001000087947 */ /* 0x000fea0003800000 */
.L_x_12953:
        /* <DEDUP_REMOVED lines=9> */
.L_x_12958:
[----:B------:R-:W0:Y:S02]  /*17d40*/  F2I.F64.TRUNC R9, R8 ;  /* 0x0000000800097311 */ /* 0x000e24000030d100 */
[----:B0-----:R0:W-:Y:S01]  /*17d50*/  STG.E desc[UR36][R16.64], R9 ;  /* 0x0000000910007986 */ /* 0x0011e2000c101924 */
[----:B------:R-:W-:Y:S05]  /*17d60*/  BRA `(.L_x_12956) ;  /* 0x0000000c00d87947 */ /* 0x000fea0003800000 */
.L_x_12957:
[----:B------:R-:W0:Y:S02]  /*17d70*/  F2I.F64.TRUNC R9, R8 ;  /* 0x0000000800097311 */ /* 0x000e24000030d100 */
[----:B0-----:R0:W-:Y:S01]  /*17d80*/  STG.E.U16 desc[UR36][R16.64], R9 ;  /* 0x0000000910007986 */ /* 0x0011e2000c101524 */
[----:B------:R-:W-:Y:S05]  /*17d90*/  BRA `(.L_x_12956) ;  /* 0x0000000c00cc7947 */ /* 0x000fea0003800000 */
.L_x_12952:
        /* <DEDUP_REMOVED lines=13> */
.L_x_12960:
        /* <DEDUP_REMOVED lines=8> */
.L_x_12959:
        /* <DEDUP_REMOVED lines=16> */
.L_x_12962:
        /* <DEDUP_REMOVED lines=11> */
.L_x_12961:
[----:B------:R4:W-:Y:S01]  /*180a0*/  STG.E.64 desc[UR36][R16.64], R8 ;  /* 0x0000000810007986 */ /* 0x0009e2000c101b24 */
[----:B------:R-:W-:Y:S05]  /*180b0*/  BRA `(.L_x_12956) ;  /* 0x0000000c00047947 */ /* 0x000fea0003800000 */
.L_x_12951:
        /* <DEDUP_REMOVED lines=13> */
.L_x_12965:
[----:B------:R0:W-:Y:S01]  /*18190*/  STG.E.128 desc[UR36][R16.64], R8 ;  /* 0x0000000810007986 */ /* 0x0001e2000c101d24 */
[----:B------:R-:W-:Y:S05]  /*181a0*/  BRA `(.L_x_12956) ;  /* 0x0000000800c87947 */ /* 0x000fea0003800000 */
.L_x_12964:
        /* <DEDUP_REMOVED lines=25> */
.L_x_12969:
[----:B------:R-:W-:Y:S05]  /*18340*/  BSYNC B0 ;  /* 0x0000000000007941 */ /* 0x000fea0003800000 */
.L_x_12968:
[----:B------:R-:W-:-:S05]  /*18350*/  LOP3.LUT R3, R0, R3, RZ, 0xfc, !PT ;  /* 0x0000000300037212 */ /* 0x000fca00078efcff */
[----:B------:R0:W-:Y:S01]  /*18360*/  STG.E.U8 desc[UR36][R16.64], R3 ;  /* 0x0000000310007986 */ /* 0x0001e2000c101124 */
[----:B------:R-:W-:Y:S05]  /*18370*/  BRA `(.L_x_12956) ;  /* 0x0000000800547947 */ /* 0x000fea0003800000 */
.L_x_12967:
        /* <DEDUP_REMOVED lines=17> */
.L_x_12971:
[----:B------:R-:W-:Y:S01]  /*18490*/  IMAD.MOV.U32 R0, RZ, RZ, 0x7f ;  /* 0x0000007fff007424 */ /* 0x000fe200078e00ff */
[----:B------:R-:W-:-:S04]  /*184a0*/  ISETP.GT.U32.AND P0, PT, R2, 0x7f800000, PT ;  /* 0x7f8000000200780c */ /* 0x000fc80003f04070 */
[----:B------:R-:W-:-:S09]  /*184b0*/  SEL R0, R0, 0x7c, P0 ;  /* 0x0000007c00007807 */ /* 0x000fd20000000000 */
.L_x_12972:
[----:B------:R-:W-:Y:S05]  /*184c0*/  BSYNC B0 ;  /* 0x0000000000007941 */ /* 0x000fea0003800000 */
.L_x_12970:
[----:B------:R-:W-:-:S04]  /*184d0*/  LOP3.LUT R2, R3, 0x80000000, RZ, 0xc0, !PT ;  /* 0x8000000003027812 */ /* 0x000fc800078ec0ff */
[----:B------:R-:W-:-:S04]  /*184e0*/  SHF.R.U32.HI R3, RZ, 0x18, R2 ;  /* 0x00000018ff037819 */ /* 0x000fc80000011602 */
[----:B------:R-:W-:-:S05]  /*184f0*/  LOP3.LUT R3, R0, R3, RZ, 0xfc, !PT ;  /* 0x0000000300037212 */ /* 0x000fca00078efcff */
[----:B------:R0:W-:Y:S01]  /*18500*/  STG.E.U8 desc[UR36][R16.64], R3 ;  /* 0x0000000310007986 */ /* 0x0001e2000c101124 */
[----:B------:R-:W-:Y:S05]  /*18510*/  BRA `(.L_x_12956) ;  /* 0x0000000400ec7947 */ /* 0x000fea0003800000 */
.L_x_12966:
        /* <DEDUP_REMOVED lines=8> */
.L_x_12963:
        /* <DEDUP_REMOVED lines=11> */
.L_x_12975:
        /* <DEDUP_REMOVED lines=21> */
.L_x_12978:
[----:B------:R-:W-:-:S04]  /*187a0*/  LOP3.LUT R0, R5, 0x80000000, RZ, 0xc0, !PT ;  /* 0x8000000005007812 */ /* 0x000fc800078ec0ff */
[----:B------:R-:W-:-:S04]  /*187b0*/  SHF.R.U32.HI R3, RZ, 0x18, R0 ;  /* 0x00000018ff037819 */ /* 0x000fc80000011600 */
[----:B------:R-:W-:-:S04]  /*187c0*/  LOP3.LUT R2, R2, R3, RZ, 0xfc, !PT ;  /* 0x0000000302027212 */ /* 0x000fc800078efcff */
[----:B------:R-:W-:-:S07]  /*187d0*/  PRMT R0, R2, 0x7610, R0 ;  /* 0x0000761002007816 */ /* 0x000fce0000000000 */
.L_x_12977:
[----:B------:R-:W-:Y:S05]  /*187e0*/  BSYNC B0 ;  /* 0x0000000000007941 */ /* 0x000fea0003800000 */
.L_x_12976:
[----:B------:R0:W-:Y:S01]  /*187f0*/  STG.E.U8 desc[UR36][R16.64], R0 ;  /* 0x0000000010007986 */ /* 0x0001e2000c101124 */
[----:B------:R-:W-:Y:S05]  /*18800*/  BRA `(.L_x_12956) ;  /* 0x0000000400307947 */ /* 0x000fea0003800000 */
.L_x_12974:
[----:B------:R-:W-:Y:S01]  /*18810*/  UMOV UR4, 0xf0000000 ;  /* 0xf000000000047882 */ /* 0x000fe20000000000 */
[----:B------:R-:W-:Y:S01]  /*18820*/  UMOV UR5, 0x380fffff ;  /* 0x380fffff00057882 */ /* 0x000fe20000000000 */
[----:B------:R-:W0:Y:S01]  /*18830*/  F2F.F32.F64 R5, R8 ;  /* 0x0000000800057310 */ /* 0x000e220000301000 */
[----:B------:R-:W-:Y:S01]  /*18840*/  DSETP.GEU.AND P0, PT, |R8|, UR4, PT ;  /* 0x0000000408007e2a */ /* 0x000fe2000bf0e200 */
[----:B------:R-:W-:Y:S01]  /*18850*/  BSSY B0, `(.L_x_12979) ;  /* 0x0000015000007945 */ /* 0x000fe20003800000 */
[----:B------:R-:W-:-:S12]  /*18860*/  MOV R0, 0x80 ;  /* 0x0000008000007802 */ /* 0x000fd80000000f00 */
        /* <DEDUP_REMOVED lines=15> */
.L_x_12981:
[----:B------:R-:W-:-:S04]  /*18960*/  LOP3.LUT R0, R5, 0x80000000, RZ, 0xc0, !PT ;  /* 0x8000000005007812 */ /* 0x000fc800078ec0ff */
[----:B------:R-:W-:-:S04]  /*18970*/  SHF.R.U32.HI R3, RZ, 0x18, R0 ;  /* 0x00000018ff037819 */ /* 0x000fc80000011600 */
[----:B------:R-:W-:-:S04]  /*18980*/  LOP3.LUT R2, R2, R3, RZ, 0xfc, !PT ;  /* 0x0000000302027212 */ /* 0x000fc800078efcff */
[----:B------:R-:W-:-:S07]  /*18990*/  PRMT R0, R2, 0x7610, R0 ;  /* 0x0000761002007816 */ /* 0x000fce0000000000 */
.L_x_12980:
[----:B------:R-:W-:Y:S05]  /*189a0*/  BSYNC B0 ;  /* 0x0000000000007941 */ /* 0x000fea0003800000 */
.L_x_12979:
[----:B------:R0:W-:Y:S01]  /*189b0*/  STG.E.U8 desc[UR36][R16.64], R0 ;  /* 0x0000000010007986 */ /* 0x0001e2000c101124 */
[----:B------:R-:W-:Y:S05]  /*189c0*/  BRA `(.L_x_12956) ;  /* 0x0000000000c07947 */ /* 0x000fea0003800000 */
.L_x_12973:
        /* <DEDUP_REMOVED lines=26> */
.L_x_12955:
        /* <DEDUP_REMOVED lines=16> */
.L_x_12984:
[----:B------:R-:W-:Y:S05]  /*18c70*/  BRA `(.L_x_12956) ;  /* 0x0000000000147947 */ /* 0x000fea0003800000 */
.L_x_12983:
[----:B------:R-:W0:Y:S02]  /*18c80*/  F2I.U64.F64.TRUNC R8, R8 ;  /* 0x0000000800087311 */ /* 0x000e24000030d800 */
[----:B0-----:R0:W-:Y:S01]  /*18c90*/  STG.E.64 desc[UR36][R16.64], R8 ;  /* 0x0000000810007986 */ /* 0x0011e2000c101b24 */
[----:B------:R-:W-:Y:S05]  /*18ca0*/  BRA `(.L_x_12956) ;  /* 0x0000000000087947 */ /* 0x000fea0003800000 */
.L_x_12982:
[----:B------:R-:W0:Y:S02]  /*18cb0*/  F2I.U32.F64.TRUNC R9, R8 ;  /* 0x0000000800097311 */ /* 0x000e24000030d000 */
[----:B0-----:R0:W-:Y:S02]  /*18cc0*/  STG.E desc[UR36][R16.64], R9 ;  /* 0x0000000910007986 */ /* 0x0011e4000c101924 */
.L_x_12956:
[----:B------:R-:W-:-:S07]  /*18cd0*/  VIADD R42, R42, 0x80 ;  /* 0x000000802a2a7836 */ /* 0x000fce0000000000 */
.L_x_12790:
[----:B------:R-:W-:Y:S05]  /*18ce0*/  BSYNC B6 ;  /* 0x0000000000067941 */ /* 0x000fea0003800000 */
.L_x_12789:
[----:B------:R-:W-:Y:S01]  /*18cf0*/  ULDC UR4, c[0x0][0x210] ;  /* 0x0000840000047ab9 */ /* 0x000fe20000000800 */
[----:B------:R-:W-:Y:S01]  /*18d00*/  BSSY B6, `(.L_x_12985) ;  /* 0x0000c5a000067945 */ /* 0x000fe20003800000 */
[----:B------:R-:W-:-:S13]  /*18d10*/  ISETP.GE.AND P0, PT, R42, UR4, PT ;  /* 0x000000042a007c0c */ /* 0x000fda000bf06270 */
[----:B------:R-:W-:Y:S05]  /*18d20*/  @P0 BRA `(.L_x_12986) ;  /* 0x000000c4005c0947 */ /* 0x000fea0003800000 */
[----:B------:R-:W5:Y:S01]  /*18d30*/  LDC R6, c[0x0][0x218] ;  /* 0x00008600ff067b82 */ /* 0x000f620000000800 */
[----:B0-----:R-:W-:Y:S02]  /*18d40*/  IMAD.MOV.U32 R0, RZ, RZ, RZ ;  /* 0x000000ffff007224 */ /* 0x001fe400078e00ff */
[----:B-1234-:R-:W-:Y:S01]  /*18d50*/  IMAD.MOV.U32 R16, RZ, RZ, RZ ;  /* 0x000000ffff107224 */ /* 0x01efe200078e00ff */
[----:B-----5:R-:W-:-:S13]  /*18d60*/  ISETP.NE.AND P0, PT, R6, RZ, PT ;  /* 0x000000ff0600720c */ /* 0x020fda0003f05270 */
        /* <DEDUP_REMOVED lines=300> */
.L_x_12987:
        /* <DEDUP_REMOVED lines=22> */
.L_x_12991:
[----:B------:R-:W2:Y:S01]  /*1a190*/  LDG.E.U8 R2, desc[UR36][R2.64] ;  /* 0x0000002402027981 */ /* 0x000ea2000c1e1100 */
[----:B------:R-:W-:Y:S01]  /*1a1a0*/  CS2R R22, SRZ ;  /* 0x0000000000167805 */ /* 0x000fe2000001ff00 */
[----:B--2---:R0:W1:Y:S01]  /*1a1b0*/  I2F.F64.U16 R20, R2 ;  /* 0x0000000200147312 */ /* 0x0040620000101800 */
[----:B------:R-:W-:Y:S05]  /*1a1c0*/  BRA `(.L_x_12993) ;  /* 0x0000000c00c87947 */ /* 0x000fea0003800000 */
.L_x_12990:
        /* <DEDUP_REMOVED lines=10> */
.L_x_12995:
[----:B------:R-:W2:Y:S01]  /*1a270*/  LDG.E R2, desc[UR36][R2.64] ;  /* 0x0000002402027981 */ /* 0x000ea2000c1e1900 */
[----:B------:R-:W-:Y:S01]  /*1a280*/  CS2R R22, SRZ ;  /* 0x0000000000167805 */ /* 0x000fe2000001ff00 */
[----:B--2---:R0:W1:Y:S01]  /*1a290*/  I2F.F64 R20, R2 ;  /* 0x0000000200147312 */ /* 0x0040620000201c00 */
[----:B------:R-:W-:Y:S05]  /*1a2a0*/  BRA `(.L_x_12993) ;  /* 0x0000000c00907947 */ /* 0x000fea0003800000 */
.L_x_12994:
[----:B------:R-:W2:Y:S01]  /*1a2b0*/  LDG.E.U16 R2, desc[UR36][R2.64] ;  /* 0x0000002402027981 */ /* 0x000ea2000c1e1500 */
[----:B------:R-:W-:Y:S01]  /*1a2c0*/  CS2R R22, SRZ ;  /* 0x0000000000167805 */ /* 0x000fe2000001ff00 */
[----:B--2---:R0:W1:Y:S01]  /*1a2d0*/  I2F.F64.S16 R20, R2 ;  /* 0x0000000200147312 */ /* 0x0040620000101c00 */
[----:B------:R-:W-:Y:S05]  /*1a2e0*/  BRA `(.L_x_12993) ;  /* 0x0000000c00807947 */ /* 0x000fea0003800000 */
.L_x_12989:
        /* <DEDUP_REMOVED lines=11> */
.L_x_12997:
[----:B------:R-:W2:Y:S01]  /*1a3a0*/  LDG.E.U16 R0, desc[UR36][R2.64] ;  /* 0x0000002402007981 */ /* 0x000ea2000c1e1500 */
[----:B------:R-:W-:Y:S01]  /*1a3b0*/  CS2R R22, SRZ ;  /* 0x0000000000167805 */ /* 0x000fe2000001ff00 */
[----:B--2---:R-:W-:-:S05]  /*1a3c0*/  HADD2.F32 R0, -RZ, R0.H0_H0 ;  /* 0x20000000ff007230 */ /* 0x004fca0000004100 */
[----:B------:R-:W-:-:S04]  /*1a3d0*/  FMUL.FTZ R0, R0, 1 ;  /* 0x3f80000000007820 */ /* 0x000fc80000410000 */
[----:B------:R0:W1:Y:S01]  /*1a3e0*/  F2F.F64.F32 R20, R0 ;  /* 0x0000000000147310 */ /* 0x0000620000201800 */
[----:B------:R-:W-:Y:S05]  /*1a3f0*/  BRA `(.L_x_12993) ;  /* 0x0000000c003c7947 */ /* 0x000fea0003800000 */
.L_x_12996:
        /* <DEDUP_REMOVED lines=12> */
.L_x_12999:
        /* <DEDUP_REMOVED lines=8> */
.L_x_12998:
[----:B------:R0:W5:Y:S01]  /*1a540*/  LDG.E.64 R20, desc[UR36][R2.64] ;  /* 0x0000002402147981 */ /* 0x000162000c1e1b00 */
[----:B------:R-:W-:Y:S01]  /*1a550*/  CS2R R22, SRZ ;  /* 0x0000000000167805 */ /* 0x000fe2000001ff00 */
[----:B------:R-:W-:Y:S06]  /*1a560*/  BRA `(.L_x_12993) ;  /* 0x0000000800e07947 */ /* 0x000fec0003800000 */
.L_x_12988:
        /* <DEDUP_REMOVED lines=14> */
.L_x_13002:
[----:B------:R0:W5:Y:S01]  /*1a650*/  LDG.E.128 R20, desc[UR36][R2.64] ;  /* 0x0000002402147981 */ /* 0x000162000c1e1d00 */
[----:B------:R-:W-:Y:S05]  /*1a660*/  BRA `(.L_x_12993) ;  /* 0x0000000800a07947 */ /* 0x000fea0003800000 */
.L_x_13001:
        /* <DEDUP_REMOVED lines=27> */
[----:B------:R1:W2:Y:S01]  /*1a820*/  F2F.F64.F32 R20, R5 ;  /* 0x0000000500147310 */ /* 0x0002a20000201800 */
[----:B------:R-:W-:Y:S05]  /*1a830*/  BRA `(.L_x_12993) ;  /* 0x00000008002c7947 */ /* 0x000fea0003800000 */
.L_x_13004:
        /* <DEDUP_REMOVED lines=14> */
[----:B------:R3:W4:Y:S01]  /*1a920*/  F2F.F64.F32 R20, R4 ;  /* 0x0000000400147310 */ /* 0x0007220000201800 */
[----:B------:R-:W-:Y:S05]  /*1a930*/  BRA `(.L_x_12993) ;  /* 0x0000000400ec7947 */ /* 0x000fea0003800000 */
.L_x_13003:
[----:B------:R-:W2:Y:S01]  /*1a940*/  LDG.E.U16 R0, desc[UR36][R2.64] ;  /* 0x0000002402007981 */ /* 0x000ea2000c1e1500 */
[----:B------:R-:W-:Y:S01]  /*1a950*/  CS2R R22, SRZ ;  /* 0x0000000000167805 */ /* 0x000fe2000001ff00 */
[----:B--2---:R-:W-:-:S04]  /*1a960*/  IMAD.U32 R0, R0, 0x10000, RZ ;  /* 0x0001000000007824 */ /* 0x004fc800078e00ff */
[----:B------:R-:W-:-:S04]  /*1a970*/  FMUL.FTZ R0, R0, 1 ;  /* 0x3f80000000007820 */ /* 0x000fc80000410000 */
[----:B------:R0:W1:Y:S01]  /*1a980*/  F2F.F64.F32 R20, R0 ;  /* 0x0000000000147310 */ /* 0x0000620000201800 */
[----:B------:R-:W-:Y:S05]  /*1a990*/  BRA `(.L_x_12993) ;  /* 0x0000000400d47947 */ /* 0x000fea0003800000 */
.L_x_13000:
        /* <DEDUP_REMOVED lines=12> */
.L_x_13007:
        /* <DEDUP_REMOVED lines=21> */
.L_x_13011:
[----:B------:R-:W-:Y:S05]  /*1abb0*/  BSYNC B1 ;  /* 0x0000000000017941 */ /* 0x000fea0003800000 */
.L_x_13010:
[----:B------:R-:W-:Y:S01]  /*1abc0*/  LEA R3, R0, 0x3b800000, 0x17 ;  /* 0x3b80000000037811 */ /* 0x000fe200078eb8ff */
[----:B------:R-:W-:-:S05]  /*1abd0*/  IMAD.SHL.U32 R0, R2, 0x100000, RZ ;  /* 0x0010000002007824 */ /* 0x000fca00078e00ff */
[----:B------:R-:W-:-:S07]  /*1abe0*/  LOP3.LUT R0, R3, R0, R4, 0xfe, !PT ;  /* 0x0000000003007212 */ /* 0x000fce00078efe04 */
.L_x_13009:
[----:B------:R-:W-:Y:S05]  /*1abf0*/  BSYNC B0 ;  /* 0x0000000000007941 */ /* 0x000fea0003800000 */
.L_x_13008:
[----:B------:R-:W-:Y:S01]  /*1ac00*/  FMUL.FTZ R0, R0, 1 ;  /* 0x3f80000000007820 */ /* 0x000fe20000410000 */
[----:B------:R-:W-:-:S03]  /*1ac10*/  CS2R R22, SRZ ;  /* 0x0000000000167805 */ /* 0x000fc6000001ff00 */
[----:B------:R0:W1:Y:S01]  /*1ac20*/  F2F.F64.F32 R20, R0 ;  /* 0x0000000000147310 */ /* 0x0000620000201800 */
[----:B------:R-:W-:Y:S05]  /*1ac30*/  BRA `(.L_x_12993) ;  /* 0x00000004002c7947 */ /* 0x000fea0003800000 */
.L_x_13006:
        /* <DEDUP_REMOVED lines=21> */
.L_x_13015:
[----:B------:R-:W-:Y:S05]  /*1ad90*/  BSYNC B1 ;  /* 0x0000000000017941 */ /* 0x000fea0003800000 */
.L_x_13014:
[----:B------:R-:W-:Y:S02]  /*1ada0*/  LEA R3, R0, 0x37800000, 0x17 ;  /* 0x3780000000037811 */ /* 0x000fe400078eb8ff */
[----:B------:R-:W-:-:S04]  /*1adb0*/  SHF.L.U32 R0, R2, 0x15, RZ ;  /* 0x0000001502007819 */ /* 0x000fc800000006ff */
[----:B------:R-:W-:-:S07]  /*1adc0*/  LOP3.LUT R0, R3, R0, R4, 0xfe, !PT ;  /* 0x0000000003007212 */ /* 0x000fce00078efe04 */
.L_x_13013:
[----:B------:R-:W-:Y:S05]  /*1add0*/  BSYNC B0 ;  /* 0x0000000000007941 */ /* 0x000fea0003800000 */
.L_x_13012:
[----:B------:R-:W-:Y:S01]  /*1ade0*/  FMUL.FTZ R0, R0, 1 ;  /* 0x3f80000000007820 */ /* 0x000fe20000410000 */
[----:B------:R-:W-:-:S03]  /*1adf0*/  CS2R R22, SRZ ;  /* 0x0000000000167805 */ /* 0x000fc6000001ff00 */
[----:B------:R0:W1:Y:S01]  /*1ae00*/  F2F.F64.F32 R20, R0 ;  /* 0x0000000000147310 */ /* 0x0000620000201800 */
[----:B------:R-:W-:Y:S05]  /*1ae10*/  BRA `(.L_x_12993) ;  /* 0x0000000000b47947 */ /* 0x000fea0003800000 */
.L_x_13005:
        /* <DEDUP_REMOVED lines=14> */
.L_x_13019:
[----:B------:R-:W-:Y:S05]  /*1af00*/  BSYNC B0 ;  /* 0x0000000000007941 */ /* 0x000fea0003800000 */
.L_x_13018:
[----:B------:R-:W-:Y:S01]  /*1af10*/  FMUL.FTZ R0, R0, 1 ;  /* 0x3f80000000007820 */ /* 0x000fe20000410000 */
[----:B------:R-:W-:-:S03]  /*1af20*/  CS2R R22, SRZ ;  /* 0x0000000000167805 */ /* 0x000fc6000001ff00 */
[----:B------:R0:W1:Y:S01]  /*1af30*/  F2F.F64.F32 R20, R0 ;  /* 0x0000000000147310 */ /* 0x0000620000201800 */
[----:B------:R-:W-:Y:S05]  /*1af40*/  BRA `(.L_x_12993) ;  /* 0x0000000000687947 */ /* 0x000fea0003800000 */
.L_x_12992:
        /* <DEDUP_REMOVED lines=16> */
.L_x_13020:
[----:B------:R-:W-:Y:S02]  /*1b050*/  CS2R R20, SRZ ;  /* 0x0000000000147805 */ /* 0x000fe4000001ff00 */
[----:B------:R-:W-:Y:S01]  /*1b060*/  CS2R R22, SRZ ;  /* 0x0000000000167805 */ /* 0x000fe2000001ff00 */
[----:B------:R-:W-:Y:S06]  /*1b070*/  BRA `(.L_x_12993) ;  /* 0x00000000001c7947 */ /* 0x000fec0003800000 */
.L_x_13017:
[----:B------:R-:W2:Y:S01]  /*1b080*/  LDG.E.64 R20, desc[UR36][R2.64] ;  /* 0x0000002402147981 */ /* 0x000ea2000c1e1b00 */
[----:B------:R-:W-:Y:S01]  /*1b090*/  CS2R R22, SRZ ;  /* 0x0000000000167805 */ /* 0x000fe2000001ff00 */
[----:B--2---:R-:W0:Y:S01]  /*1b0a0*/  I2F.F64.U64 R20, R20 ;  /* 0x0000001400147312 */ /* 0x004e220000301800 */
[----:B------:R-:W-:Y:S05]  /*1b0b0*/  BRA `(.L_x_12993) ;  /* 0x00000000000c7947 */ /* 0x000fea0003800000 */
.L_x_13016:
[----:B------:R-:W2:Y:S01]  /*1b0c0*/  LDG.E R2, desc[UR36][R2.64] ;  /* 0x0000002402027981 */ /* 0x000ea2000c1e1900 */
[----:B------:R-:W-:Y:S01]  /*1b0d0*/  CS2R R22, SRZ ;  /* 0x0000000000167805 */ /* 0x000fe2000001ff00 */
[----:B--2---:R0:W1:Y:S06]  /*1b0e0*/  I2F.F64.U32 R20, R2 ;  /* 0x0000000200147312 */ /* 0x00406c0000201800 */
.L_x_12993:
[----:B------:R-:W-:Y:S01]  /*1b0f0*/  IMAD.MOV.U32 R6, RZ, RZ, 0x33145c07 ;  /* 0x33145c07ff067424 */ /* 0x000fe200078e00ff */
[----:B01---5:R-:W-:Y:S01]  /*1b100*/  DSETP.GTU.AND P0, PT, |R22|, +INF , PT ;  /* 0x7ff000001600742a */ /* 0x023fe20003f0c200 */
[----:B------:R-:W-:Y:S01]  /*1b110*/  IMAD.MOV.U32 R7, RZ, RZ, 0x3c91a626 ;  /* 0x3c91a626ff077424 */ /* 0x000fe200078e00ff */
[----:B------:R-:W-:Y:S01]  /*1b120*/  BSSY B1, `(.L_x_13021) ;  /* 0x00008f1000017945 */ /* 0x000fe20003800000 */
[----:B--2-4-:R-:W-:Y:S02]  /*1b130*/  DADD R2, -RZ, |R20| ;  /* 0x00000000ff027229 */ /* 0x014fe40000000514 */
[----:B---3--:R-:W-:Y:S01]  /*1b140*/  DADD R4, -RZ, |R22| ;  /* 0x00000000ff047229 */ /* 0x008fe20000000516 */
        /* <DEDUP_REMOVED lines=43> */
[----:B------:R-:W-:Y:S02]  /*1b400*/  LOP3.LUT R0, R37, 0xffc00000, RZ, 0xc0, !PT ;  /* 0xffc0000025007812 */ /* 0x000fe400078ec0ff */
[----:B------:R-:W-:-:S02]  /*1b410*/  ISETP.LT.U32.AND.EX P0, PT, R27, R25, PT, P2 ;  /* 0x000000191b00720c */ /* 0x000fc40003f01120 */
[CC--:B------:R-:W-:Y:S02]  /*1b420*/  SEL R41, R27.reuse, R25.reuse, P3 ;  /* 0x000000191b297207 */ /* 0x0c0fe40001800000 */
[-C--:B------:R-:W-:Y:S01]  /*1b430*/  SEL R36, R6, R24.reuse, P1 ;  /* 0x0000001806247207 */ /* 0x080fe20000800000 */
[----:B------:R-:W-:Y:S01]  /*1b440*/  IMAD.MOV.U32 R6, RZ, RZ, RZ ;  /* 0x000000ffff067224 */ /* 0x000fe200078e00ff */
[----:B------:R-:W-:Y:S02]  /*1b450*/  IADD3 R7, -R0, 0x7fd00000, RZ ;  /* 0x7fd0000000077810 */ /* 0x000fe40007ffe1ff */
[----:B------:R-:W-:Y:S02]  /*1b460*/  SEL R47, R27, R25, P0 ;  /* 0x000000191b2f7207 */ /* 0x000fe40000000000 */
[----:B------:R-:W-:Y:S02]  /*1b470*/  LOP3.LUT R44, R41, 0xffc00000, RZ, 0xc0, !PT ;  /* 0xffc00000292c7812 */ /* 0x000fe400078ec0ff */
[----:B------:R-:W-:Y:S01]  /*1b480*/  SEL R46, R26, R24, P0 ;  /* 0x000000181a2e7207 */ /* 0x000fe20000000000 */
[----:B------:R-:W-:Y:S01]  /*1b490*/  IMAD.MOV.U32 R39, RZ, RZ, R47 ;  /* 0x000000ffff277224 */ /* 0x000fe200078e002f */
[----:B------:R-:W-:Y:S01]  /*1b4a0*/  IADD3 R13, -R44, 0x7fd00000, RZ ;  /* 0x7fd000002c0d7810 */ /* 0x000fe20007ffe1ff */
[C---:B------:R-:W-:Y:S01]  /*1b4b0*/  DMUL R10, R6.reuse, R34 ;  /* 0x00000022060a7228 */ /* 0x040fe20000000000 */
[----:B------:R-:W-:Y:S01]  /*1b4c0*/  MOV R38, R46 ;  /* 0x0000002e00267202 */ /* 0x000fe20000000f00 */
        /* <DEDUP_REMOVED lines=9> */
[----:B------:R-:W-:Y:S02]  /*1b560*/  IMAD.U32 R12, RZ, RZ, UR6 ;  /* 0x00000006ff0c7e24 */ /* 0x000fe4000f8e00ff */
[----:B------:R-:W-:Y:S02]  /*1b570*/  IMAD.MOV.U32 R6, RZ, RZ, R11 ;  /* 0x000000ffff067224 */ /* 0x000fe400078e000b */
[----:B------:R-:W-:Y:S01]  /*1b580*/  IMAD.U32 R14, RZ, RZ, UR5 ;  /* 0x00000005ff0e7e24 */ /* 0x000fe2000f8e00ff */
[----:B------:R-:W-:Y:S02]  /*1b590*/  DSETP.MIN.AND P2, P3, R24, UR4, PT ;  /* 0x0000000418007e2a */ /* 0x000fe4000bb40000 */
[----:B------:R-:W-:Y:S01]  /*1b5a0*/  IMAD.MOV.U32 R13, RZ, RZ, R25 ;  /* 0x000000ffff0d7224 */ /* 0x000fe200078e0019 */
[----:B------:R-:W-:Y:S01]  /*1b5b0*/  FSEL R7, R6, UR6, P0 ;  /* 0x0000000606077c08 */ /* 0x000fe20008000000 */
[----:B------:R-:W-:Y:S01]  /*1b5c0*/  IMAD.MOV.U32 R6, RZ, RZ, R10 ;  /* 0x000000ffff067224 */ /* 0x000fe200078e000a */
[----:B------:R-:W-:-:S02]  /*1b5d0*/  UMOV UR6, UR4 ;  /* 0x0000000400067c82 */ /* 0x000fc40008000000 */
        /* <DEDUP_REMOVED lines=8> */
[----:B------:R-:W-:Y:S01]  /*1b660*/  DSETP.NEU.AND P2, PT, R38, RZ, PT ;  /* 0x000000ff2600722a */ /* 0x000fe20003f4d000 */
[----:B------:R-:W-:-:S02]  /*1b670*/  MOV R12, RZ ;  /* 0x000000ff000c7202 */ /* 0x000fc40000000f00 */
[----:B------:R-:W-:Y:S01]  /*1b680*/  ISETP.GE.U32.AND P1, PT, R35, 0x7ff00000, PT ;  /* 0x7ff000002300780c */ /* 0x000fe20003f26070 */
[----:B------:R-:W1:Y:S01]  /*1b690*/  MUFU.RSQ64H R29, R27 ;  /* 0x0000001b001d7308 */ /* 0x000e620000001c00 */
[----:B------:R-:W-:Y:S02]  /*1b6a0*/  ISETP.GE.U32.AND P3, PT, R47, 0x7ff00000, PT ;  /* 0x7ff000002f00780c */ /* 0x000fe40003f66070 */
[----:B0-----:R-:W-:Y:S02]  /*1b6b0*/  DMUL R14, R12, R12 ;  /* 0x0000000c0c0e7228 */ /* 0x001fe40000000000 */
        /* <DEDUP_REMOVED lines=20> */
[----:B------:R-:W-:Y:S01]  /*1b800*/  @!P3 FSEL R47, R41, R31, !P2 ;  /* 0x0000001f292fb208 */ /* 0x000fe20005000000 */
[----:B------:R-:W-:-:S06]  /*1b810*/  IMAD.MOV.U32 R45, RZ, RZ, R35 ;  /* 0x000000ffff2d7224 */ /* 0x000fcc00078e0023 */
        /* <DEDUP_REMOVED lines=32> */
.L_x_13029:
[----:B------:R-:W-:Y:S05]  /*1ba20*/  BSYNC B3 ;  /* 0x0000000000037941 */ /* 0x000fea0003800000 */
.L_x_13028:
        /* <DEDUP_REMOVED lines=24> */
[----:B------:R-:W-:Y:S01]  /*1bbb0*/  UMOV UR5, 0x3eb1380b ;  /* 0x3eb1380b00057882 */ /* 0x000fe20000000000 */
[----:B------:R-:W-:Y:S01]  /*1bbc0*/  MOV R6, R12 ;  /* 0x0000000c00067202 */ /* 0x000fe20000000f00 */
        /* <DEDUP_REMOVED lines=56> */
.L_x_13027:
        /* <DEDUP_REMOVED lines=36> */
.L_x_13037:
[----:B------:R-:W-:Y:S05]  /*1c190*/  BSYNC B4 ;  /* 0x0000000000047941 */ /* 0x000fea0003800000 */
.L_x_13036:
[----:B------:R-:W-:Y:S02]  /*1c1a0*/  IMAD.MOV.U32 R6, RZ, RZ, R10 ;  /* 0x000000ffff067224 */ /* 0x000fe400078e000a */
[----:B------:R-:W-:Y:S01]  /*1c1b0*/  IMAD.MOV.U32 R7, RZ, RZ, R11 ;  /* 0x000000ffff077224 */ /* 0x000fe200078e000b */
[----:B------:R-:W-:Y:S06]  /*1c1c0*/  BRA `(.L_x_13035) ;  /* 0x0000000000047947 */ /* 0x000fec0003800000 */
.L_x_13034:
[----:B------:R-:W-:-:S11]  /*1c1d0*/  DADD R6, -R8, R44 ;  /* 0x0000000008067229 */ /* 0x000fd6000000012c */
.L_x_13035:
[----:B------:R-:W-:Y:S05]  /*1c1e0*/  BSYNC B3 ;  /* 0x0000000000037941 */ /* 0x000fea0003800000 */
.L_x_13033:
        /* <DEDUP_REMOVED lines=31> */
.L_x_13042:
[----:B------:R-:W-:Y:S05]  /*1c3e0*/  BSYNC B4 ;  /* 0x0000000000047941 */ /* 0x000fea0003800000 */
.L_x_13041:
[----:B------:R-:W-:Y:S05]  /*1c3f0*/  BRA `(.L_x_13040) ;  /* 0x0000000000047947 */ /* 0x000fea0003800000 */
.L_x_13039:
[----:B------:R-:W-:-:S11]  /*1c400*/  DADD R10, R46, -R12 ;  /* 0x000000002e0a7229 */ /* 0x000fd6000000080c */
.L_x_13040:
[----:B------:R-:W-:Y:S05]  /*1c410*/  BSYNC B3 ;  /* 0x0000000000037941 */ /* 0x000fea0003800000 */
.L_x_13038:
        /* <DEDUP_REMOVED lines=16> */
[----:B------:R-:W-:Y:S01]  /*1c520*/  IADD3 R25, R7, -0x100000, RZ ;  /* 0xfff0000007197810 */ /* 0x000fe20007ffe0ff */
[----:B------:R-:W-:-:S05]  /*1c530*/  IMAD.MOV.U32 R24, RZ, RZ, R6 ;  /* 0x000000ffff187224 */ /* 0x000fca00078e0006 */
        /* <DEDUP_REMOVED lines=12> */
.L_x_13044:
[----:B------:R-:W-:Y:S05]  /*1c600*/  BSYNC B3 ;  /* 0x0000000000037941 */ /* 0x000fea0003800000 */
.L_x_13043:
        /* <DEDUP_REMOVED lines=39> */
[----:B------:R-:W-:Y:S02]  /*1c880*/  LOP3.LUT R28, R29, 0x80000000, RZ, 0x3c, !PT ;  /* 0x800000001d1c7812 */ /* 0x000fe400078e3cff */
[----:B------:R-:W-:Y:S01]  /*1c890*/  MOV R29, 0x43300000 ;  /* 0x43300000001d7802 */ /* 0x000fe20000000f00 */
[C---:B------:R-:W-:Y:S02]  /*1c8a0*/  DADD R10, R6.reuse, 1 ;  /* 0x3ff00000060a7429 */ /* 0x040fe40000000000 */
[----:B------:R-:W-:-:S03]  /*1c8b0*/  DADD R6, R6, -1 ;  /* 0xbff0000006067429 */ /* 0x000fc60000000000 */
[----:B------:R-:W-:Y:S01]  /*1c8c0*/  DADD R28, R28, -UR6 ;  /* 0x800000061c1c7e29 */ /* 0x000fe20008000000 */
[----:B------:R-:W0:Y:S01]  /*1c8d0*/  MUFU.RCP64H R13, R11 ;  /* 0x0000000b000d7308 */ /* 0x000e220000001800 */
[----:B------:R-:W-:Y:S01]  /*1c8e0*/  UMOV UR6, 0xfefa39ef ;  /* 0xfefa39ef00067882 */ /* 0x000fe20000000000 */
        /* <DEDUP_REMOVED lines=41> */
.L_x_13045:
        /* <DEDUP_REMOVED lines=22> */
.L_x_13047:
[----:B------:R-:W-:Y:S05]  /*1cce0*/  BSYNC B3 ;  /* 0x0000000000037941 */ /* 0x000fea0003800000 */
.L_x_13046:
        /* <DEDUP_REMOVED lines=30> */
.L_x_13032:
        /* <DEDUP_REMOVED lines=27> */
.L_x_13050:
[----:B------:R-:W-:Y:S05]  /*1d080*/  BSYNC B3 ;  /* 0x0000000000037941 */ /* 0x000fea0003800000 */
.L_x_13049:
        /* <DEDUP_REMOVED lines=27> */
.L_x_13053:
[----:B------:R-:W-:Y:S05]  /*1d240*/  BSYNC B3 ;  /* 0x0000000000037941 */ /* 0x000fea0003800000 */
.L_x_13052:
        /* <DEDUP_REMOVED lines=30> */
.L_x_13051:
[----:B------:R-:W-:-:S10]  /*1d430*/  DADD R34, R34, 1 ;  /* 0x3ff0000022227429 */ /* 0x000fd40000000000 */
[----:B------:R-:W-:Y:S01]  /*1d440*/  ISETP.GT.AND P0, PT, R35, 0xfffff, PT ;  /* 0x000fffff2300780c */ /* 0x000fe20003f04270 */
[----:B------:R-:W-:Y:S02]  /*1d450*/  IMAD.MOV.U32 R6, RZ, RZ, R34 ;  /* 0x000000ffff067224 */ /* 0x000fe400078e0022 */
[----:B------:R-:W-:-:S10]  /*1d460*/  IMAD.MOV.U32 R7, RZ, RZ, R35 ;  /* 0x000000ffff077224 */ /* 0x000fd400078e0023 */
[----:B------:R-:W-:-:S10]  /*1d470*/  @!P0 DMUL R6, R6, 1.80143985094819840000e+16 ;  /* 0x4350000006068828 */ /* 0x000fd40000000000 */
[----:B------:R-:W-:Y:S01]  /*1d480*/  @!P0 MOV R35, R7 ;  /* 0x0000000700238202 */ /* 0x000fe20000000f00 */
[----:B------:R-:W-:-:S04]  /*1d490*/  @!P0 IMAD.MOV.U32 R34, RZ, RZ, R6 ;  /* 0x000000ffff228224 */ /* 0x000fc800078e0006 */
[----:B------:R-:W-:-:S05]  /*1d4a0*/  VIADD R0, R35, 0xffffffff ;  /* 0xffffffff23007836 */ /* 0x000fca0000000000 */
[----:B------:R-:W-:Y:S01]  /*1d4b0*/  ISETP.GE.U32.AND P1, PT, R0, 0x7fefffff, PT ;  /* 0x7fefffff0000780c */ /* 0x000fe20003f26070 */
[----:B------:R-:W-:Y:S02]  /*1d4c0*/  IMAD.MOV.U32 R0, RZ, RZ, -0x3ff ;  /* 0xfffffc01ff007424 */ /* 0x000fe400078e00ff */
[----:B------:R-:W-:-:S10]  /*1d4d0*/  @!P0 IMAD.MOV.U32 R0, RZ, RZ, -0x435 ;  /* 0xfffffbcbff008424 */ /* 0x000fd400078e00ff */
[----:B------:R-:W-:Y:S05]  /*1d4e0*/  @P1 BRA `(.L_x_13054) ;  /* 0x0000000000fc1947 */ /* 0x000fea0003800000 */
        /* <DEDUP_REMOVED lines=63> */
.L_x_13054:
[----:B------:R-:W-:Y:S01]  /*1d8e0*/  IMAD.MOV.U32 R10, RZ, RZ, 0x0 ;  /* 0x00000000ff0a7424 */ /* 0x000fe200078e00ff */
[----:B------:R-:W-:Y:S01]  /*1d8f0*/  FSETP.NEU.FTZ.AND P0, PT, R7, RZ, PT ;  /* 0x000000ff0700720b */ /* 0x000fe20003f1d000 */
[----:B------:R-:W-:-:S06]  /*1d900*/  IMAD.MOV.U32 R11, RZ, RZ, 0x7ff00000 ;  /* 0x7ff00000ff0b7424 */ /* 0x000fcc00078e00ff */
[----:B------:R-:W-:-:S10]  /*1d910*/  DFMA R10, R6, R10, +INF ;  /* 0x7ff00000060a742b */ /* 0x000fd4000000000a */
[----:B------:R-:W-:Y:S02]  /*1d920*/  FSEL R34, R10, RZ, P0 ;  /* 0x000000ff0a227208 */ /* 0x000fe40000000000 */
[----:B------:R-:W-:Y:S01]  /*1d930*/  FSEL R35, R11, -QNAN , P0 ;  /* 0xfff000000b237808 */ /* 0x000fe20000000000 */
[----:B------:R-:W-:Y:S06]  /*1d940*/  BRA `(.L_x_13030) ;  /* 0x0000000400347947 */ /* 0x000fec0003800000 */
.L_x_13048:
        /* <DEDUP_REMOVED lines=26> */
.L_x_13056:
[----:B------:R-:W-:Y:S05]  /*1daf0*/  BSYNC B3 ;  /* 0x0000000000037941 */ /* 0x000fea0003800000 */
.L_x_13055:
        /* <DEDUP_REMOVED lines=21> */
.L_x_13058:
[----:B------:R-:W-:Y:S05]  /*1dc50*/  BSYNC B3 ;  /* 0x0000000000037941 */ /* 0x000fea0003800000 */
.L_x_13057:
[----:B------:R-:W-:Y:S02]  /*1dc60*/  IMAD.MOV.U32 R34, RZ, RZ, R10 ;  /* 0x000000ffff227224 */ /* 0x000fe400078e000a */
[----:B------:R-:W-:Y:S01]  /*1dc70*/  IMAD.MOV.U32 R35, RZ, RZ, R11 ;  /* 0x000000ffff237224 */ /* 0x000fe200078e000b */
[----:B------:R-:W-:Y:S06]  /*1dc80*/  BRA `(.L_x_13030) ;  /* 0x0000000000647947 */ /* 0x000fec0003800000 */
.L_x_13031:
        /* <DEDUP_REMOVED lines=15> */
[----:B------:R-:W-:Y:S01]  /*1dd80*/  MOV R12, R10 ;  /* 0x0000000a000c7202 */ /* 0x000fe20000000f00 */
[----:B------:R-:W-:Y:S01]  /*1dd90*/  IMAD.MOV.U32 R13, RZ, RZ, R11 ;  /* 0x000000ffff0d7224 */ /* 0x000fe200078e000b */
[----:B------:R-:W-:Y:S01]  /*1dda0*/  MOV R0, 0x1ddf0 ;  /* 0x0001ddf000007802 */ /* 0x000fe20000000f00 */
[----:B------:R-:W-:Y:S02]  /*1ddb0*/  IMAD.MOV.U32 R24, RZ, RZ, R6 ;  /* 0x000000ffff187224 */ /* 0x000fe400078e0006 */
[----:B------:R-:W-:Y:S02]  /*1ddc0*/  IMAD.MOV.U32 R10, RZ, RZ, R4 ;  /* 0x000000ffff0a7224 */ /* 0x000fe400078e0004 */
[----:B------:R-:W-:-:S07]  /*1ddd0*/  IMAD.MOV.U32 R11, RZ, RZ, R5 ;  /* 0x000000ffff0b7224 */ /* 0x000fce00078e0005 */
[----:B------:R-:W-:Y:S05]  /*1dde0*/  CALL.REL.NOINC `($__internal_22_$__cuda_sm20_dsqrt_rn_f64_mediumpath_v1) ;  /* 0x0000014000307944 */ /* 0x000fea0003c00000 */
.L_x_13060:
[----:B------:R-:W-:Y:S05]  /*1ddf0*/  BSYNC B3 ;  /* 0x0000000000037941 */ /* 0x000fea0003800000 */
.L_x_13059:
[----:B------:R-:W-:Y:S02]  /*1de00*/  IMAD.MOV.U32 R34, RZ, RZ, R12 ;  /* 0x000000ffff227224 */ /* 0x000fe400078e000c */
[----:B------:R-:W-:-:S07]  /*1de10*/  IMAD.MOV.U32 R35, RZ, RZ, R13 ;  /* 0x000000ffff237224 */ /* 0x000fce00078e000d */
.L_x_13030:
[----:B------:R-:W-:Y:S05]  /*1de20*/  BSYNC B2 ;  /* 0x0000000000027941 */ /* 0x000fea0003800000 */
.L_x_13026:
        /* <DEDUP_REMOVED lines=24> */
[----:B------:R-:W-:Y:S02]  /*1dfb0*/  IMAD.MOV.U32 R6, RZ, RZ, R10 ;  /* 0x000000ffff067224 */ /* 0x000fe400078e000a */
[----:B------:R-:W-:-:S07]  /*1dfc0*/  IMAD.MOV.U32 R7, RZ, RZ, R11 ;  /* 0x000000ffff077224 */ /* 0x000fce00078e000b */
.L_x_13064:
[----:B------:R-:W-:Y:S05]  /*1dfd0*/  BSYNC B3 ;  /* 0x0000000000037941 */ /* 0x000fea0003800000 */
.L_x_13063:
        /* <DEDUP_REMOVED lines=20> */
[----:B------:R-:W-:Y:S01]  /*1e120*/  IMAD.MOV.U32 R8, RZ, RZ, 0x1 ;  /* 0x00000001ff087424 */ /* 0x000fe200078e00ff */
        /* <DEDUP_REMOVED lines=20> */
.L_x_13072:
[----:B------:R-:W-:Y:S05]  /*1e270*/  BSYNC B4 ;  /* 0x0000000000047941 */ /* 0x000fea0003800000 */
.L_x_13071:
[----:B------:R-:W-:Y:S02]  /*1e280*/  IMAD.MOV.U32 R48, RZ, RZ, R10 ;  /* 0x000000ffff307224 */ /* 0x000fe400078e000a */
[----:B------:R-:W-:Y:S01]  /*1e290*/  IMAD.MOV.U32 R49, RZ, RZ, R11 ;  /* 0x000000ffff317224 */ /* 0x000fe200078e000b */
[----:B------:R-:W-:Y:S06]  /*1e2a0*/  BRA `(.L_x_13070) ;  /* 0x0000000000047947 */ /* 0x000fec0003800000 */
.L_x_13069:
[----:B------:R-:W-:-:S11]  /*1e2b0*/  DADD R48, -R8, R44 ;  /* 0x0000000008307229 */ /* 0x000fd6000000012c */
.L_x_13070:
[----:B------:R-:W-:Y:S05]  /*1e2c0*/  BSYNC B3 ;  /* 0x0000000000037941 */ /* 0x000fea0003800000 */
.L_x_13068:
        /* <DEDUP_REMOVED lines=26> */
.L_x_13077:
[----:B------:R-:W-:Y:S05]  /*1e470*/  BSYNC B4 ;  /* 0x0000000000047941 */ /* 0x000fea0003800000 */
.L_x_13076:
[----:B------:R-:W-:Y:S02]  /*1e480*/  IMAD.MOV.U32 R4, RZ, RZ, R10 ;  /* 0x000000ffff047224 */ /* 0x000fe400078e000a */
[----:B------:R-:W-:Y:S01]  /*1e490*/  IMAD.MOV.U32 R5, RZ, RZ, R11 ;  /* 0x000000ffff057224 */ /* 0x000fe200078e000b */
[----:B------:R-:W-:Y:S06]  /*1e4a0*/  BRA `(.L_x_13075) ;  /* 0x0000000000047947 */ /* 0x000fec0003800000 */
.L_x_13074:
[----:B------:R-:W-:-:S11]  /*1e4b0*/  DADD R4, -R18, R46 ;  /* 0x0000000012047229 */ /* 0x000fd6000000012e */
.L_x_13075:
[----:B------:R-:W-:Y:S05]  /*1e4c0*/  BSYNC B3 ;  /* 0x0000000000037941 */ /* 0x000fea0003800000 */
.L_x_13073:
        /* <DEDUP_REMOVED lines=26> */
.L_x_13079:
[----:B------:R-:W-:Y:S05]  /*1e670*/  BSYNC B3 ;  /* 0x0000000000037941 */ /* 0x000fea0003800000 */
.L_x_13078:
[----:B------:R-:W-:Y:S01]  /*1e680*/  PLOP3.LUT P0, PT, PT, PT, PT, 0x80, 0x0 ;  /* 0x000000000000781c */ /* 0x000fe20003f0f070 */
[----:B------:R-:W-:Y:S01]  /*1e690*/  IMAD.MOV.U32 R32, RZ, RZ, R12 ;  /* 0x000000ffff207224 */ /* 0x000fe200078e000c */
[----:B------:R-:W-:Y:S01]  /*1e6a0*/  MOV R33, R13 ;  /* 0x0000000d00217202 */ /* 0x000fe20000000f00 */
[----:B------:R-:W-:Y:S10]  /*1e6b0*/  BRA `(.L_x_13065) ;  /* 0x0000000800407947 */ /* 0x000ff40003800000 */
.L_x_13067:
        /* <DEDUP_REMOVED lines=26> */
.L_x_13082:
[----:B------:R-:W-:Y:S05]  /*1e860*/  BSYNC B3 ;  /* 0x0000000000037941 */ /* 0x000fea0003800000 */
.L_x_13081:
[----:B------:R-:W-:Y:S01]  /*1e870*/  PLOP3.LUT P0, PT, PT, PT, PT, 0x80, 0x0 ;  /* 0x000000000000781c */ /* 0x000fe20003f0f070 */
[----:B------:R-:W-:Y:S01]  /*1e880*/  IMAD.MOV.U32 R33, RZ, RZ, R13 ;  /* 0x000000ffff217224 */ /* 0x000fe200078e000d */
[----:B------:R-:W-:Y:S01]  /*1e890*/  MOV R32, R12 ;  /* 0x0000000c00207202 */ /* 0x000fe20000000f00 */
[----:B------:R-:W-:Y:S10]  /*1e8a0*/  BRA `(.L_x_13065) ;  /* 0x0000000400c47947 */ /* 0x000ff40003800000 */
.L_x_13080:
        /* <DEDUP_REMOVED lines=23> */
[----:B------:R-:W-:-:S07]  /*1ea20*/  MOV R0, 0x1ea40 ;  /* 0x0001ea4000007802 */ /* 0x000fce0000000f00 */
[----:B------:R-:W-:Y:S05]  /*1ea30*/  CALL.REL.NOINC `($__internal_22_$__cuda_sm20_dsqrt_rn_f64_mediumpath_v1) ;  /* 0x00000134001c7944 */ /* 0x000fea0003c00000 */
[----:B------:R-:W-:Y:S02]  /*1ea40*/  IMAD.MOV.U32 R4, RZ, RZ, R12 ;  /* 0x000000ffff047224 */ /* 0x000fe400078e000c */
[----:B------:R-:W-:-:S07]  /*1ea50*/  IMAD.MOV.U32 R5, RZ, RZ, R13 ;  /* 0x000000ffff057224 */ /* 0x000fce00078e000d */
.L_x_13084:
[----:B------:R-:W-:Y:S05]  /*1ea60*/  BSYNC B3 ;  /* 0x0000000000037941 */ /* 0x000fea0003800000 */
.L_x_13083:
        /* <DEDUP_REMOVED lines=21> */
.L_x_13086:
[----:B------:R-:W-:Y:S05]  /*1ebc0*/  BSYNC B3 ;  /* 0x0000000000037941 */ /* 0x000fea0003800000 */
.L_x_13085:
[----:B------:R-:W-:Y:S01]  /*1ebd0*/  DMUL R2, R2, 8.11296384146066816958e+31 ;  /* 0x4690000002027828 */ /* 0x000fe20000000000 */
[----:B------:R-:W-:Y:S01]  /*1ebe0*/  PLOP3.LUT P0, PT, PT, PT, PT, 0x80, 0x0 ;  /* 0x000000000000781c */ /* 0x000fe20003f0f070 */
[----:B------:R-:W-:Y:S01]  /*1ebf0*/  IMAD.MOV.U32 R32, RZ, RZ, R10 ;  /* 0x000000ffff207224 */ /* 0x000fe200078e000a */
[----:B------:R-:W-:Y:S01]  /*1ec00*/  MOV R33, R11 ;  /* 0x0000000b00217202 */ /* 0x000fe20000000f00 */
[----:B------:R-:W-:Y:S10]  /*1ec10*/  BRA `(.L_x_13065) ;  /* 0x0000000000e87947 */ /* 0x000ff40003800000 */
.L_x_13066:
[----:B------:R-:W0:Y:S01]  /*1ec20*/  MUFU.RSQ64H R27, R5 ;  /* 0x00000005001b7308 */ /* 0x000e220000001c00 */
[----:B------:R-:W-:Y:S01]  /*1ec30*/  VIADD R26, R5, 0xfcb00000 ;  /* 0xfcb00000051a7836 */ /* 0x000fe20000000000 */
[----:B------:R-:W-:Y:S01]  /*1ec40*/  BSSY B3, `(.L_x_13087) ;  /* 0x0000016000037945 */ /* 0x000fe20003800000 */
[----:B------:R-:W-:Y:S02]  /*1ec50*/  IMAD.MOV.U32 R8, RZ, RZ, 0x0 ;  /* 0x00000000ff087424 */ /* 0x000fe400078e00ff */
[----:B------:R-:W-:Y:S01]  /*1ec60*/  IMAD.MOV.U32 R9, RZ, RZ, 0x3fd80000 ;  /* 0x3fd80000ff097424 */ /* 0x000fe200078e00ff */
        /* <DEDUP_REMOVED lines=19> */
.L_x_13088:
[----:B------:R-:W-:Y:S05]  /*1eda0*/  BSYNC B3 ;  /* 0x0000000000037941 */ /* 0x000fea0003800000 */
.L_x_13087:
[----:B------:R-:W-:Y:S01]  /*1edb0*/  DADD R10, R32, 1 ;  /* 0x3ff00000200a7429 */ /* 0x000fe20000000000 */
[----:B------:R-:W-:Y:S01]  /*1edc0*/  IMAD.MOV.U32 R4, RZ, RZ, 0x0 ;  /* 0x00000000ff047424 */ /* 0x000fe200078e00ff */
[----:B------:R-:W-:Y:S01]  /*1edd0*/  BSSY B3, `(.L_x_13089) ;  /* 0x0000018000037945 */ /* 0x000fe20003800000 */
[----:B------:R-:W-:-:S05]  /*1ede0*/  IMAD.MOV.U32 R5, RZ, RZ, 0x3fd80000 ;  /* 0x3fd80000ff057424 */ /* 0x000fca00078e00ff */
        /* <DEDUP_REMOVED lines=20> */
[----:B------:R-:W-:-:S07]  /*1ef30*/  IMAD.MOV.U32 R13, RZ, RZ, R19 ;  /* 0x000000ffff0d7224 */ /* 0x000fce00078e0013 */
[----:B------:R-:W-:Y:S05]  /*1ef40*/  CALL.REL.NOINC `($__internal_22_$__cuda_sm20_dsqrt_rn_f64_mediumpath_v1) ;  /* 0x0000012c00d87944 */ /* 0x000fea0003c00000 */
.L_x_13090:
[----:B------:R-:W-:Y:S05]  /*1ef50*/  BSYNC B3 ;  /* 0x0000000000037941 */ /* 0x000fea0003800000 */
.L_x_13089:
[----:B------:R-:W-:Y:S01]  /*1ef60*/  DMUL R32, R12, R8 ;  /* 0x000000080c207228 */ /* 0x000fe20000000000 */
[----:B------:R-:W-:Y:S01]  /*1ef70*/  PLOP3.LUT P0, PT, PT, PT, PT, 0x80, 0x0 ;  /* 0x000000000000781c */ /* 0x000fe20003f0f070 */
[----:B------:R-:W-:-:S12]  /*1ef80*/  BRA `(.L_x_13065) ;  /* 0x00000000000c7947 */ /* 0x000fd80003800000 */
.L_x_13062:
[----:B------:R-:W-:Y:S01]  /*1ef90*/  DMUL R32, R32, 9.00719925474099200000e+15 ;  /* 0x4340000020207828 */ /* 0x000fe20000000000 */
[----:B------:R-:W-:Y:S01]  /*1efa0*/  PLOP3.LUT P0, PT, PT, PT, PT, 0x80, 0x0 ;  /* 0x000000000000781c */ /* 0x000fe20003f0f070 */
[----:B------:R-:W-:-:S12]  /*1efb0*/  DMUL R2, R2, 9.00719925474099200000e+15 ;  /* 0x4340000002027828 */ /* 0x000fd80000000000 */
.L_x_13065:
[----:B------:R-:W-:Y:S05]  /*1efc0*/  BSYNC B2 ;  /* 0x0000000000027941 */ /* 0x000fea0003800000 */
.L_x_13061:
        /* <DEDUP_REMOVED lines=43> */
[----:B------:R-:W-:Y:S01]  /*1f280*/  IADD3 R7, R5, -0x100000, RZ ;  /* 0xfff0000005077810 */ /* 0x000fe20007ffe0ff */
        /* <DEDUP_REMOVED lines=24> */
.L_x_13096:
[----:B------:R-:W-:-:S11]  /*1f410*/  DMUL R2, RZ, |R6| ;  /* 0x40000006ff027228 */ /* 0x000fd60000000000 */
.L_x_13097:
[----:B------:R-:W-:Y:S05]  /*1f420*/  BSYNC B0 ;  /* 0x0000000000007941 */ /* 0x000fea0003800000 */
.L_x_13095:
        /* <DEDUP_REMOVED lines=11> */
.L_x_13094:
        /* <DEDUP_REMOVED lines=53> */
.L_x_13093:
[----:B------:R-:W-:-:S10]  /*1f830*/  DADD R2, -RZ, |R6| ;  /* 0x00000000ff027229 */ /* 0x000fd40000000506 */
[----:B------:R-:W-:-:S13]  /*1f840*/  ISETP.GE.AND P0, PT, R3, 0x3fe26666, PT ;  /* 0x3fe266660300780c */ /* 0x000fda0003f06270 */
        /* <DEDUP_REMOVED lines=60> */
.L_x_13101:
[----:B------:R-:W-:-:S11]  /*1fc10*/  DMUL R2, RZ, |R6| ;  /* 0x40000006ff027228 */ /* 0x000fd60000000000 */
.L_x_13102:
[----:B------:R-:W-:Y:S05]  /*1fc20*/  BSYNC B0 ;  /* 0x0000000000007941 */ /* 0x000fea0003800000 */
.L_x_13100:
        /* <DEDUP_REMOVED lines=11> */
.L_x_13099:
[----:B------:R-:W-:Y:S01]  /*1fce0*/  DMUL R2, R6, R6 ;  /* 0x0000000606027228 */ /* 0x000fe20000000000 */
[----:B------:R-:W-:Y:S01]  /*1fcf0*/  IMAD.MOV.U32 R4, RZ, RZ, 0x180754af ;  /* 0x180754afff047424 */ /* 0x000fe200078e00ff */
[----:B------:R-:W-:Y:S01]  /*1fd00*/  MOV R5, 0x3fb3823b ;  /* 0x3fb3823b00057802 */ /* 0x000fe20000000f00 */
[----:B------:R-:W-:Y:S01]  /*1fd10*/  UMOV UR4, 0xdc1895e9 ;  /* 0xdc1895e900047882 */ /* 0x000fe20000000000 */
[----:B------:R-:W-:Y:S01]  /*1fd20*/  UMOV UR5, 0x3fb0066b ;  /* 0x3fb0066b00057882 */ /* 0x000fe20000000000 */
[----:B------:R-:W-:-:S03]  /*1fd30*/  ISETP.GE.AND P0, PT, R7, RZ, PT ;  /* 0x000000ff0700720c */ /* 0x000fc60003f06270 */
        /* <DEDUP_REMOVED lines=47> */
.L_x_13092:
        /* <DEDUP_REMOVED lines=26> */
[----:B------:R-:W-:Y:S01]  /*201d0*/  MOV R0, 0x20200 ;  /* 0x0002020000007802 */ /* 0x000fe20000000f00 */
[----:B------:R-:W-:-:S07]  /*201e0*/  IMAD.MOV.U32 R11, RZ, RZ, R5 ;  /* 0x000000ffff0b7224 */ /* 0x000fce00078e0005 */
[----:B------:R-:W-:Y:S05]  /*201f0*/  CALL.REL.NOINC `($__internal_21_$__cuda_sm20_div_rn_f64_full) ;  /* 0x0000011400947944 */ /* 0x000fea0003c00000 */
.L_x_13105:
[----:B------:R-:W-:Y:S05]  /*20200*/  BSYNC B3 ;  /* 0x0000000000037941 */ /* 0x000fea0003800000 */
.L_x_13104:
[----:B------:R-:W-:Y:S01]  /*20210*/  DMUL R8, R10, R10 ;  /* 0x0000000a0a087228 */ /* 0x000fe20000000000 */
[----:B------:R-:W-:Y:S01]  /*20220*/  IMAD.MOV.U32 R12, RZ, RZ, -0x2449a4b7 ;  /* 0xdbb65b49ff0c7424 */ /* 0x000fe200078e00ff */
[----:B------:R-:W-:Y:S01]  /*20230*/  MOV R13, 0x3f2d3b63 ;  /* 0x3f2d3b63000d7802 */ /* 0x000fe20000000f00 */
[----:B------:R-:W-:Y:S01]  /*20240*/  UMOV UR4, 0x2a25ff7e ;  /* 0x2a25ff7e00047882 */ /* 0x000fe20000000000 */
[----:B------:R-:W-:Y:S01]  /*20250*/  UMOV UR5, 0x3ef53e1d ;  /* 0x3ef53e1d00057882 */ /* 0x000fe20000000000 */
[----:B------:R-:W-:Y:S01]  /*20260*/  ISETP.GE.AND P1, PT, R7, RZ, PT ;  /* 0x000000ff0700720c */ /* 0x000fe20003f26270 */
[----:B------:R-:W-:Y:S01]  /*20270*/  DSETP.NEU.AND P0, PT, R4, RZ, PT ;  /* 0x000000ff0400722a */ /* 0x000fe20003f0d000 */
[----:B------:R-:W-:Y:S01]  /*20280*/  BSSY B0, `(.L_x_13106) ;  /* 0x000004d000007945 */ /* 0x000fe20003800000 */
        /* <DEDUP_REMOVED lines=74> */
.L_x_13107:
[----:B------:R-:W-:Y:S02]  /*20730*/  FSEL R4, RZ, 3.37028055040000000000e+12, P1 ;  /* 0x54442d18ff047808 */ /* 0x000fe40000800000 */
[----:B------:R-:W-:-:S07]  /*20740*/  FSEL R5, RZ, 2.1426990032196044922, P1 ;  /* 0x400921fbff057808 */ /* 0x000fce0000800000 */
.L_x_13108:
[----:B------:R-:W-:Y:S05]  /*20750*/  BSYNC B0 ;  /* 0x0000000000007941 */ /* 0x000fea0003800000 */
.L_x_13106:
[----:B------:R-:W-:Y:S01]  /*20760*/  DADD R2, |R32|, |R2| ;  /* 0x0000000020027229 */ /* 0x000fe20000000602 */
[----:B------:R-:W-:-:S07]  /*20770*/  LOP3.LUT R33, R5, 0x80000000, R33, 0xb8, !PT ;  /* 0x8000000005217812 */ /* 0x000fce00078eb821 */
[----:B------:R-:W-:-:S06]  /*20780*/  DSETP.GTU.AND P0, PT, |R2|, +INF , PT ;  /* 0x7ff000000200742a */ /* 0x000fcc0003f0c200 */
[----:B------:R-:W-:Y:S02]  /*20790*/  FSEL R2, R2, R4, P0 ;  /* 0x0000000402027208 */ /* 0x000fe40000000000 */
[----:B------:R-:W-:Y:S01]  /*207a0*/  FSEL R3, R3, R33, P0 ;  /* 0x0000002103037208 */ /* 0x000fe20000000000 */
[----:B------:R-:W-:Y:S06]  /*207b0*/  BRA `(.L_x_13098) ;  /* 0x0000000400d47947 */ /* 0x000fec0003800000 */
.L_x_13103:
        /* <DEDUP_REMOVED lines=26> */
.L_x_13110:
[----:B------:R-:W-:Y:S05]  /*20960*/  BSYNC B3 ;  /* 0x0000000000037941 */ /* 0x000fea0003800000 */
.L_x_13109:
        /* <DEDUP_REMOVED lines=82> */
.L_x_13112:
[----:B------:R-:W-:Y:S02]  /*20e90*/  FSEL R4, RZ, 3.37028055040000000000e+12, P1 ;  /* 0x54442d18ff047808 */ /* 0x000fe40000800000 */
[----:B------:R-:W-:-:S07]  /*20ea0*/  FSEL R5, RZ, 2.1426990032196044922, P1 ;  /* 0x400921fbff057808 */ /* 0x000fce0000800000 */
.L_x_13113:
[----:B------:R-:W-:Y:S05]  /*20eb0*/  BSYNC B0 ;  /* 0x0000000000007941 */ /* 0x000fea0003800000 */
.L_x_13111:
[----:B------:R-:W-:Y:S01]  /*20ec0*/  DADD R2, |R32|, |R2| ;  /* 0x0000000020027229 */ /* 0x000fe20000000602 */
[----:B------:R-:W-:-:S07]  /*20ed0*/  LOP3.LUT R33, R5, 0x80000000, R33, 0xb8, !PT ;  /* 0x8000000005217812 */ /* 0x000fce00078eb821 */
[----:B------:R-:W-:-:S06]  /*20ee0*/  DSETP.GTU.AND P0, PT, |R2|, +INF , PT ;  /* 0x7ff000000200742a */ /* 0x000fcc0003f0c200 */
[----:B------:R-:W-:Y:S02]  /*20ef0*/  FSEL R2, R2, R4, P0 ;  /* 0x0000000402027208 */ /* 0x000fe40000000000 */
[----:B------:R-:W-:-:S07]  /*20f00*/  FSEL R3, R3, R33, P0 ;  /* 0x0000002103037208 */ /* 0x000fce0000000000 */
.L_x_13098:
[----:B------:R-:W-:Y:S05]  /*20f10*/  BSYNC B2 ;  /* 0x0000000000027941 */ /* 0x000fea0003800000 */
.L_x_13091:
[----:B------:R-:W-:Y:S01]  /*20f20*/  DADD R4, -RZ, -R34 ;  /* 0x00000000ff047229 */ /* 0x000fe20000000922 */
[----:B------:R-:W-:-:S09]  /*20f30*/  ISETP.NE.AND P0, PT, R43, RZ, PT ;  /* 0x000000ff2b00720c */ /* 0x000fd20003f05270 */
[----:B------:R-:W-:Y:S02]  /*20f40*/  FSEL R8, R4, R34, !P0 ;  /* 0x0000002204087208 */ /* 0x000fe40004000000 */
[----:B------:R-:W-:Y:S01]  /*20f50*/  FSEL R9, R5, R35, !P0 ;  /* 0x0000002305097208 */ /* 0x000fe20004000000 */
[----:B------:R-:W-:Y:S06]  /*20f60*/  BRA `(.L_x_13114) ;  /* 0x0000003000307947 */ /* 0x000fec0003800000 */
.L_x_13025:
[----:B------:R-:W2:Y:S01]  /*20f70*/  LDL.64 R2, [R1+0x8] ;  /* 0x0000080001027983 */ /* 0x000ea20000100a00 */
[----:B------:R-:W-:Y:S01]  /*20f80*/  UMOV UR4, 0x54442d18 ;  /* 0x54442d1800047882 */ /* 0x000fe20000000000 */
[----:B------:R-:W-:Y:S01]  /*20f90*/  UMOV UR5, 0x3ff921fb ;  /* 0x3ff921fb00057882 */ /* 0x000fe20000000000 */
[----:B------:R-:W-:Y:S02]  /*20fa0*/  DADD R8, -RZ, -R22 ;  /* 0x00000000ff087229 */ /* 0x000fe40000000916 */
[----:B--2---:R-:W-:-:S08]  /*20fb0*/  DADD R2, R2, -R20 ;  /* 0x0000000002027229 */ /* 0x004fd00000000814 */
[----:B------:R-:W-:Y:S01]  /*20fc0*/  DADD R2, R2, UR4 ;  /* 0x0000000402027e29 */ /* 0x000fe20008000000 */
[----:B------:R-:W-:Y:S10]  /*20fd0*/  BRA `(.L_x_13114) ;  /* 0x0000003000147947 */ /* 0x000ff40003800000 */
.L_x_13024:
[----:B------:R-:W-:Y:S01]  /*20fe0*/  DADD R8, -RZ, -R22 ;  /* 0x00000000ff087229 */ /* 0x000fe20000000916 */
[----:B------:R-:W-:Y:S01]  /*20ff0*/  CS2R R2, SRZ ;  /* 0x0000000000027805 */ /* 0x000fe2000001ff00 */
[----:B------:R-:W-:Y:S09]  /*21000*/  BRA `(.L_x_13114) ;  /* 0x0000003000087947 */ /* 0x000ff20003800000 */
.L_x_13023:
        /* <DEDUP_REMOVED lines=108> */
.L_x_13119:
[----:B------:R-:W-:Y:S05]  /*216d0*/  BSYNC B0 ;  /* 0x0000000000007941 */ /* 0x000fea0003800000 */
.L_x_13118:
        /* <DEDUP_REMOVED lines=8> */
.L_x_13121:
[----:B------:R-:W-:Y:S05]  /*21760*/  BSYNC B3 ;  /* 0x0000000000037941 */ /* 0x000fea0003800000 */
.L_x_13120:
        /* <DEDUP_REMOVED lines=82> */
.L_x_13123:
[----:B------:R-:W-:-:S04]  /*21c90*/  ISETP.GE.AND P0, PT, R21, RZ, PT ;  /* 0x000000ff1500720c */ /* 0x000fc80003f06270 */
[----:B------:R-:W-:Y:S02]  /*21ca0*/  FSEL R6, RZ, 3.37028055040000000000e+12, P0 ;  /* 0x54442d18ff067808 */ /* 0x000fe40000000000 */
[----:B------:R-:W-:-:S07]  /*21cb0*/  FSEL R7, RZ, 2.1426990032196044922, P0 ;  /* 0x400921fbff077808 */ /* 0x000fce0000000000 */
.L_x_13124:
[----:B------:R-:W-:Y:S05]  /*21cc0*/  BSYNC B0 ;  /* 0x0000000000007941 */ /* 0x000fea0003800000 */
.L_x_13122:
[----:B------:R-:W-:Y:S01]  /*21cd0*/  DADD R2, R2, R4 ;  /* 0x0000000002027229 */ /* 0x000fe20000000004 */
[----:B------:R-:W-:Y:S01]  /*21ce0*/  LOP3.LUT R5, R7, 0x80000000, R23, 0xb8, !PT ;  /* 0x8000000007057812 */ /* 0x000fe200078eb817 */
[----:B------:R-:W-:-:S06]  /*21cf0*/  DMUL R18, R18, 0.5 ;  /* 0x3fe0000012127828 */ /* 0x000fcc0000000000 */
[----:B------:R-:W-:-:S06]  /*21d00*/  DSETP.GTU.AND P0, PT, |R2|, +INF , PT ;  /* 0x7ff000000200742a */ /* 0x000fcc0003f0c200 */
[----:B------:R-:W-:Y:S02]  /*21d10*/  FSEL R2, R2, R6, P0 ;  /* 0x0000000602027208 */ /* 0x000fe40000000000 */
[----:B------:R-:W-:Y:S01]  /*21d20*/  FSEL R3, R3, R5, P0 ;  /* 0x0000000503037208 */ /* 0x000fe20000000000 */
[----:B------:R-:W-:Y:S06]  /*21d30*/  BRA `(.L_x_13125) ;  /* 0x0000002000407947 */ /* 0x000fec0003800000 */
.L_x_13117:
        /* <DEDUP_REMOVED lines=12> */
[----:B------:R-:W-:Y:S01]  /*21e00*/  LOP3.LUT R0, R29, 0xffc00000, RZ, 0xc0, !PT ;  /* 0xffc000001d007812 */ /* 0x000fe200078ec0ff */
[----:B------:R-:W-:Y:S01]  /*21e10*/  IMAD.MOV.U32 R25, RZ, RZ, 0x3fd80000 ;  /* 0x3fd80000ff197424 */ /* 0x000fe200078e00ff */
[----:B------:R-:W-:Y:S01]  /*21e20*/  SEL R26, R4, R2, P0 ;  /* 0x00000002041a7207 */ /* 0x000fe20000000000 */
[----:B------:R-:W-:Y:S01]  /*21e30*/  MUFU.RCP64H R31, R7 ;  /* 0x00000007001f7308 */ /* 0x000fe20000001800 */
[----:B------:R-:W-:Y:S01]  /*21e40*/  IADD3 R11, -R0, 0x7fd00000, RZ ;  /* 0x7fd00000000b7810 */ /* 0x000fe20007ffe1ff */
[----:B------:R-:W-:Y:S01]  /*21e50*/  IMAD.MOV.U32 R30, RZ, RZ, 0x1 ;  /* 0x00000001ff1e7424 */ /* 0x000fe200078e00ff */
[----:B------:R-:W-:Y:S01]  /*21e60*/  MOV R27, R32 ;  /* 0x00000020001b7202 */ /* 0x000fe20000000f00 */
[----:B------:R-:W-:Y:S01]  /*21e70*/  BSSY B0, `(.L_x_13126) ;  /* 0x0000075000007945 */ /* 0x000fe20003800000 */
[----:B------:R-:W-:-:S02]  /*21e80*/  SEL R28, R4, R2, P1 ;  /* 0x00000002041c7207 */ /* 0x000fc40000800000 */
        /* <DEDUP_REMOVED lines=22> */
[----:B------:R-:W-:Y:S01]  /*21ff0*/  DFMA R10, R30, R10, R30 ;  /* 0x0000000a1e0a722b */ /* 0x000fe2000000001e */
[----:B------:R-:W-:-:S05]  /*22000*/  IMAD.MOV.U32 R31, RZ, RZ, -0x3ff ;  /* 0xfffffc01ff1f7424 */ /* 0x000fca00078e00ff */
[----:B------:R-:W-:Y:S01]  /*22010*/  DMUL R18, R12, R18 ;  /* 0x000000120c127228 */ /* 0x000fe20000000000 */
[----:B------:R-:W-:Y:S01]  /*22020*/  LOP3.LUT R13, R0, 0x100000, RZ, 0xfc, !PT ;  /* 0x00100000000d7812 */ /* 0x000fe200078efcff */
[----:B------:R-:W-:Y:S01]  /*22030*/  DFMA R14, -R6, R10, 1 ;  /* 0x3ff00000060e742b */ /* 0x000fe2000000010a */
[----:B------:R-:W-:-:S06]  /*22040*/  MOV R12, RZ ;  /* 0x000000ff000c7202 */ /* 0x000fcc0000000f00 */
[----:B------:R-:W-:Y:S02]  /*22050*/  DMUL R18, R18, R12 ;  /* 0x0000000c12127228 */ /* 0x000fe40000000000 */
[----:B------:R-:W-:-:S08]  /*22060*/  DFMA R10, R10, R14, R10 ;  /* 0x0000000e0a0a722b */ /* 0x000fd0000000000a */
[----:B------:R-:W-:Y:S01]  /*22070*/  @!P2 FSEL R32, R29, R19, !P1 ;  /* 0x000000131d20a208 */ /* 0x000fe20004800000 */
[----:B------:R-:W-:Y:S01]  /*22080*/  DMUL R14, R8, R10 ;  /* 0x0000000a080e7228 */ /* 0x000fe20000000000 */
[----:B------:R-:W-:Y:S02]  /*22090*/  @!P2 FSEL R26, R28, R18, !P1 ;  /* 0x000000121c1aa208 */ /* 0x000fe40004800000 */
[----:B------:R-:W-:Y:S01]  /*220a0*/  ISETP.GT.AND P0, PT, R32, 0xfffff, PT ;  /* 0x000fffff2000780c */ /* 0x000fe20003f04270 */
[----:B------:R-:W-:Y:S02]  /*220b0*/  IMAD.MOV.U32 R13, RZ, RZ, R32 ;  /* 0x000000ffff0d7224 */ /* 0x000fe400078e0020 */
[----:B------:R-:W-:Y:S02]  /*220c0*/  IMAD.MOV.U32 R12, RZ, RZ, R26 ;  /* 0x000000ffff0c7224 */ /* 0x000fe400078e001a */
[----:B------:R-:W-:-:S08]  /*220d0*/  DFMA R18, -R6, R14, R8 ;  /* 0x0000000e0612722b */ /* 0x000fd00000000108 */
[----:B------:R-:W-:Y:S01]  /*220e0*/  @!P0 DMUL R12, R12, 1.80143985094819840000e+16 ;  /* 0x435000000c0c8828 */ /* 0x000fe20000000000 */
[----:B------:R-:W-:Y:S01]  /*220f0*/  @!P0 MOV R31, 0xfffffbcb ;  /* 0xfffffbcb001f8802 */ /* 0x000fe20000000f00 */
[----:B------:R-:W-:-:S08]  /*22100*/  DFMA R10, R10, R18, R14 ;  /* 0x000000120a0a722b */ /* 0x000fd0000000000e */
[----:B------:R-:W-:Y:S02]  /*22110*/  @!P0 IMAD.MOV.U32 R32, RZ, RZ, R13 ;  /* 0x000000ffff208224 */ /* 0x000fe400078e000d */
[----:B------:R-:W-:Y:S02]  /*22120*/  @!P0 IMAD.MOV.U32 R26, RZ, RZ, R12 ;  /* 0x000000ffff1a8224 */ /* 0x000fe400078e000c */
[----:B------:R-:W-:-:S05]  /*22130*/  VIADD R0, R32, 0xffffffff ;  /* 0xffffffff20007836 */ /* 0x000fca0000000000 */
[----:B------:R-:W-:Y:S01]  /*22140*/  ISETP.GE.U32.AND P1, PT, R0, 0x7fefffff, PT ;  /* 0x7fefffff0000780c */ /* 0x000fe20003f26070 */
[----:B------:R-:W-:-:S05]  /*22150*/  FFMA R0, RZ, R7, R11 ;  /* 0x00000007ff007223 */ /* 0x000fca000000000b */
[----:B------:R-:W-:-:S07]  /*22160*/  FSETP.GT.AND P3, PT, |R0|, 1.469367938527859385e-39, PT ;  /* 0x001000000000780b */ /* 0x000fce0003f64200 */
        /* <DEDUP_REMOVED lines=69> */
.L_x_13127:
[----:B------:R-:W-:Y:S05]  /*225c0*/  BSYNC B0 ;  /* 0x0000000000007941 */ /* 0x000fea0003800000 */
.L_x_13126:
        /* <DEDUP_REMOVED lines=8> */
.L_x_13129:
[----:B------:R-:W-:Y:S05]  /*22650*/  BSYNC B3 ;  /* 0x0000000000037941 */ /* 0x000fea0003800000 */
.L_x_13128:
        /* <DEDUP_REMOVED lines=82> */
.L_x_13131:
[----:B------:R-:W-:-:S04]  /*22b80*/  ISETP.GE.AND P0, PT, R21, RZ, PT ;  /* 0x000000ff1500720c */ /* 0x000fc80003f06270 */
[----:B------:R-:W-:Y:S02]  /*22b90*/  FSEL R6, RZ, 3.37028055040000000000e+12, P0 ;  /* 0x54442d18ff067808 */ /* 0x000fe40000000000 */
[----:B------:R-:W-:-:S07]  /*22ba0*/  FSEL R7, RZ, 2.1426990032196044922, P0 ;  /* 0x400921fbff077808 */ /* 0x000fce0000000000 */
.L_x_13132:
[----:B------:R-:W-:Y:S05]  /*22bb0*/  BSYNC B0 ;  /* 0x0000000000007941 */ /* 0x000fea0003800000 */
.L_x_13130:
[----:B------:R-:W-:Y:S01]  /*22bc0*/  DADD R2, R2, R4 ;  /* 0x0000000002027229 */ /* 0x000fe20000000004 */
[----:B------:R-:W-:-:S07]  /*22bd0*/  LOP3.LUT R5, R7, 0x80000000, R23, 0xb8, !PT ;  /* 0x8000000007057812 */ /* 0x000fce00078eb817 */
[----:B------:R-:W-:-:S06]  /*22be0*/  DSETP.GTU.AND P0, PT, |R2|, +INF , PT ;  /* 0x7ff000000200742a */ /* 0x000fcc0003f0c200 */
[----:B------:R-:W-:Y:S02]  /*22bf0*/  FSEL R2, R2, R6, P0 ;  /* 0x0000000602027208 */ /* 0x000fe40000000000 */
[----:B------:R-:W-:Y:S01]  /*22c00*/  FSEL R3, R3, R5, P0 ;  /* 0x0000000503037208 */ /* 0x000fe20000000000 */
[----:B------:R-:W-:Y:S06]  /*22c10*/  BRA `(.L_x_13125) ;  /* 0x0000001000887947 */ /* 0x000fec0003800000 */
.L_x_13116:
[----:B------:R-:W0:Y:S01]  /*22c20*/  MUFU.RCP64H R11, 2.718280792236328125 ;  /* 0x4005bf0a000b7908 */ /* 0x000e220000001800 */
[----:B------:R-:W-:Y:S01]  /*22c30*/  IMAD.MOV.U32 R12, RZ, RZ, -0x74eba897 ;  /* 0x8b145769ff0c7424 */ /* 0x000fe200078e00ff */
[----:B------:R-:W-:Y:S01]  /*22c40*/  MOV R13, 0x4005bf0a ;  /* 0x4005bf0a000d7802 */ /* 0x000fe20000000f00 */
        /* <DEDUP_REMOVED lines=14> */
[----:B------:R-:W-:Y:S01]  /*22d30*/  IMAD.MOV.U32 R12, RZ, RZ, R20 ;  /* 0x000000ffff0c7224 */ /* 0x000fe200078e0014 */
[----:B------:R-:W-:Y:S01]  /*22d40*/  MOV R0, 0x22d90 ;  /* 0x00022d9000007802 */ /* 0x000fe20000000f00 */
[----:B------:R-:W-:Y:S02]  /*22d50*/  IMAD.MOV.U32 R13, RZ, RZ, R21 ;  /* 0x000000ffff0d7224 */ /* 0x000fe400078e0015 */
[----:B------:R-:W-:Y:S02]  /*22d60*/  IMAD.MOV.U32 R10, RZ, RZ, -0x74eba897 ;  /* 0x8b145769ff0a7424 */ /* 0x000fe400078e00ff */
[----:B------:R-:W-:-:S07]  /*22d70*/  IMAD.MOV.U32 R11, RZ, RZ, 0x4005bf0a ;  /* 0x4005bf0aff0b7424 */ /* 0x000fce00078e00ff */
[----:B------:R-:W-:Y:S05]  /*22d80*/  CALL.REL.NOINC `($__internal_21_$__cuda_sm20_div_rn_f64_full) ;  /* 0x000000e800b07944 */ /* 0x000fea0003c00000 */
.L_x_13134:
[----:B------:R-:W-:Y:S05]  /*22d90*/  BSYNC B3 ;  /* 0x0000000000037941 */ /* 0x000fea0003800000 */
.L_x_13133:
        /* <DEDUP_REMOVED lines=24> */
[----:B------:R-:W-:Y:S02]  /*22f20*/  IMAD.MOV.U32 R12, RZ, RZ, R10 ;  /* 0x000000ffff0c7224 */ /* 0x000fe400078e000a */
[----:B------:R-:W-:-:S07]  /*22f30*/  IMAD.MOV.U32 R13, RZ, RZ, R11 ;  /* 0x000000ffff0d7224 */ /* 0x000fce00078e000b */
.L_x_13136:
[----:B------:R-:W-:Y:S05]  /*22f40*/  BSYNC B3 ;  /* 0x0000000000037941 */ /* 0x000fea0003800000 */
.L_x_13135:
        /* <DEDUP_REMOVED lines=29> */
[----:B------:R-:W-:-:S04]  /*23120*/  MOV R10, R13 ;  /* 0x0000000d000a7202 */ /* 0x000fc80000000f00 */
        /* <DEDUP_REMOVED lines=30> */
[----:B------:R-:W-:Y:S01]  /*23310*/  @!P0 IMAD.MOV.U32 R31, RZ, RZ, -0x435 ;  /* 0xfffffbcbff1f8424 */ /* 0x000fe200078e00ff */
[----:B------:R-:W-:-:S08]  /*23320*/  DFMA R10, R10, R18, R14 ;  /* 0x000000120a0a722b */ /* 0x000fd0000000000e */
[----:B------:R-:W-:Y:S01]  /*23330*/  @!P0 MOV R32, R13 ;  /* 0x0000000d00208202 */ /* 0x000fe20000000f00 */
[----:B------:R-:W-:-:S04]  /*23340*/  @!P0 IMAD.MOV.U32 R26, RZ, RZ, R12 ;  /* 0x000000ffff1a8224 */ /* 0x000fc800078e000c */
        /* <DEDUP_REMOVED lines=73> */
.L_x_13138:
[----:B------:R-:W-:Y:S05]  /*237e0*/  BSYNC B0 ;  /* 0x0000000000007941 */ /* 0x000fea0003800000 */
.L_x_13137:
        /* <DEDUP_REMOVED lines=8> */
.L_x_13140:
[----:B------:R-:W-:Y:S05]  /*23870*/  BSYNC B3 ;  /* 0x0000000000037941 */ /* 0x000fea0003800000 */
.L_x_13139:
        /* <DEDUP_REMOVED lines=82> */
.L_x_13142:
[----:B------:R-:W-:-:S04]  /*23da0*/  ISETP.GE.AND P0, PT, R21, RZ, PT ;  /* 0x000000ff1500720c */ /* 0x000fc80003f06270 */
[----:B------:R-:W-:Y:S02]  /*23db0*/  FSEL R6, RZ, 3.37028055040000000000e+12, P0 ;  /* 0x54442d18ff067808 */ /* 0x000fe40000000000 */
[----:B------:R-:W-:-:S07]  /*23dc0*/  FSEL R7, RZ, 2.1426990032196044922, P0 ;  /* 0x400921fbff077808 */ /* 0x000fce0000000000 */
.L_x_13143:
[----:B------:R-:W-:Y:S05]  /*23dd0*/  BSYNC B0 ;  /* 0x0000000000007941 */ /* 0x000fea0003800000 */
.L_x_13141:
[----:B------:R-:W-:Y:S01]  /*23de0*/  DADD R2, R2, R4 ;  /* 0x0000000002027229 */ /* 0x000fe20000000004 */
[----:B------:R-:W-:Y:S01]  /*23df0*/  LOP3.LUT R5, R7, 0x80000000, R23, 0xb8, !PT ;  /* 0x8000000007057812 */ /* 0x000fe200078eb817 */
[----:B------:R-:W-:-:S06]  /*23e00*/  DADD R18, R18, 1 ;  /* 0x3ff0000012127429 */ /* 0x000fcc0000000000 */
[----:B------:R-:W-:-:S06]  /*23e10*/  DSETP.GTU.AND P0, PT, |R2|, +INF , PT ;  /* 0x7ff000000200742a */ /* 0x000fcc0003f0c200 */
[----:B------:R-:W-:Y:S02]  /*23e20*/  FSEL R2, R2, R6, P0 ;  /* 0x0000000602027208 */ /* 0x000fe40000000000 */
[----:B------:R-:W-:-:S07]  /*23e30*/  FSEL R3, R3, R5, P0 ;  /* 0x0000000503037208 */ /* 0x000fce0000000000 */
.L_x_13125:
[----:B------:R-:W-:Y:S05]  /*23e40*/  BSYNC B2 ;  /* 0x0000000000027941 */ /* 0x000fea0003800000 */
.L_x_13115:
        /* <DEDUP_REMOVED lines=9> */
.L_x_13022:
        /* <DEDUP_REMOVED lines=21> */
.L_x_13114:
[----:B------:R-:W-:Y:S05]  /*24030*/  BSYNC B1 ;  /* 0x0000000000017941 */ /* 0x000fea0003800000 */
.L_x_13021:
[----:B------:R-:W-:Y:S01]  /*24040*/  DSETP.GTU.AND P0, PT, |R2|, +INF , PT ;  /* 0x7ff000000200742a */ /* 0x000fe20003f0c200 */
[----:B------:R-:W-:-:S13]  /*24050*/  BSSY B0, `(.L_x_13144) ;  /* 0x000000e000007945 */ /* 0x000fda0003800000 */
[----:B------:R-:W-:Y:S05]  /*24060*/  @P0 BRA `(.L_x_13145) ;  /* 0x0000000000200947 */ /* 0x000fea0003800000 */
[----:B------:R-:W-:Y:S01]  /*24070*/  DSETP.GTU.AND P0, PT, |R8|, +INF , PT ;  /* 0x7ff000000800742a */ /* 0x000fe20003f0c200 */
[----:B------:R-:W-:Y:S01]  /*24080*/  MOV R10, R8 ;  /* 0x00000008000a7202 */ /* 0x000fe20000000f00 */
[----:B------:R-:W-:-:S12]  /*24090*/  IMAD.MOV.U32 R11, RZ, RZ, R9 ;  /* 0x000000ffff0b7224 */ /* 0x000fd800078e0009 */
[----:B------:R-:W-:Y:S05]  /*240a0*/  @P0 BRA `(.L_x_13146) ;  /* 0x0000000000200947 */ /* 0x000fea0003800000 */
[----:B------:R-:W-:Y:S01]  /*240b0*/  DADD R8, -RZ, |R8| ;  /* 0x00000000ff087229 */ /* 0x000fe20000000508 */
[----:B------:R-:W-:Y:S01]  /*240c0*/  LOP3.LUT R11, R3, 0x80000000, R23, 0xb8, !PT ;  /* 0x80000000030b7812 */ /* 0x000fe200078eb817 */
[----:B------:R-:W-:Y:S01]  /*240d0*/  IMAD.MOV.U32 R10, RZ, RZ, R2 ;  /* 0x000000ffff0a7224 */ /* 0x000fe200078e0002 */
[----:B------:R-:W-:Y:S08]  /*240e0*/  BRA `(.L_x_13146) ;  /* 0x0000000000107947 */ /* 0x000ff00003800000 */
.L_x_13145:
[----:B------:R-:W-:Y:S01]  /*240f0*/  DSETP.GTU.AND P0, PT, |R8|, +INF , PT ;  /* 0x7ff000000800742a */ /* 0x000fe20003f0c200 */
[----:B------:R-:W-:Y:S02]  /*24100*/  IMAD.MOV.U32 R10, RZ, RZ, R2 ;  /* 0x000000ffff0a7224 */ /* 0x000fe400078e0002 */
[----:B------:R-:W-:-:S11]  /*24110*/  IMAD.MOV.U32 R11, RZ, RZ, R3 ;  /* 0x000000ffff0b7224 */ /* 0x000fd600078e0003 */
[----:B------:R-:W-:-:S11]  /*24120*/  @!P0 DADD R8, -RZ, |R8| ;  /* 0x00000000ff088229 */ /* 0x000fd60000000508 */
.L_x_13146:
[----:B------:R-:W-:Y:S05]  /*24130*/  BSYNC B0 ;  /* 0x0000000000007941 */ /* 0x000fea0003800000 */
.L_x_13144:
        /* <DEDUP_REMOVED lines=15> */
.L_x_13150:
[----:B------:R-:W0:Y:S02]  /*24230*/  F2I.S64.F64.TRUNC R8, R8 ;  /* 0x0000000800087311 */ /* 0x000e24000030d900 */
[----:B0-----:R-:W-:-:S05]  /*24240*/  IMAD.MOV.U32 R3, RZ, RZ, R8 ;  /* 0x000000ffff037224 */ /* 0x001fca00078e0008 */
[----:B------:R0:W-:Y:S01]  /*24250*/  STG.E.U8 desc[UR36][R16.64], R3 ;  /* 0x0000000310007986 */ /* 0x0001e2000c101124 */
[----:B------:R-:W-:Y:S05]  /*24260*/  BRA `(.L_x_13152) ;  /* 0x0000001000087947 */ /* 0x000fea0003800000 */
.L_x_13149:
        /* <DEDUP_REMOVED lines=9> */
.L_x_13154:
[----:B------:R-:W0:Y:S02]  /*24300*/  F2I.F64.TRUNC R9, R8 ;  /* 0x0000000800097311 */ /* 0x000e24000030d100 */
[----:B0-----:R0:W-:Y:S01]  /*24310*/  STG.E desc[UR36][R16.64], R9 ;  /* 0x0000000910007986 */ /* 0x0011e2000c101924 */
[----:B------:R-:W-:Y:S05]  /*24320*/  BRA `(.L_x_13152) ;  /* 0x0000000c00d87947 */ /* 0x000fea0003800000 */
.L_x_13153:
[----:B------:R-:W0:Y:S02]  /*24330*/  F2I.F64.TRUNC R9, R8 ;  /* 0x0000000800097311 */ /* 0x000e24000030d100 */
[----:B0-----:R0:W-:Y:S01]  /*24340*/  STG.E.U16 desc[UR36][R16.64], R9 ;  /* 0x0000000910007986 */ /* 0x0011e2000c101524 */
[----:B------:R-:W-:Y:S05]  /*24350*/  BRA `(.L_x_13152) ;  /* 0x0000000c00cc7947 */ /* 0x000fea0003800000 */
.L_x_13148:
        /* <DEDUP_REMOVED lines=13> */
.L_x_13156:
        /* <DEDUP_REMOVED lines=8> */
.L_x_13155:
        /* <DEDUP_REMOVED lines=16> */
.L_x_13158:
        /* <DEDUP_REMOVED lines=11> */
.L_x_13157:
[----:B------:R0:W-:Y:S01]  /*24660*/  STG.E.64 desc[UR36][R16.64], R8 ;  /* 0x0000000810007986 */ /* 0x0001e2000c101b24 */
[----:B------:R-:W-:Y:S05]  /*24670*/  BRA `(.L_x_13152) ;  /* 0x0000000c00047947 */ /* 0x000fea0003800000 */
.L_x_13147:
        /* <DEDUP_REMOVED lines=13> */
.L_x_13161:
[----:B------:R0:W-:Y:S01]  /*24750*/  STG.E.128 desc[UR36][R16.64], R8 ;  /* 0x0000000810007986 */ /* 0x0001e2000c101d24 */
[----:B------:R-:W-:Y:S05]  /*24760*/  BRA `(.L_x_13152) ;  /* 0x0000000800c87947 */ /* 0x000fea0003800000 */
.L_x_13160:
        /* <DEDUP_REMOVED lines=25> */
.L_x_13165:
[----:B------:R-:W-:Y:S05]  /*24900*/  BSYNC B0 ;  /* 0x0000000000007941 */ /* 0x000fea0003800000 */
.L_x_13164:
[----:B------:R-:W-:-:S05]  /*24910*/  LOP3.LUT R3, R0, R3, RZ, 0xfc, !PT ;  /* 0x0000000300037212 */ /* 0x000fca00078efcff */
[----:B------:R0:W-:Y:S01]  /*24920*/  STG.E.U8 desc[UR36][R16.64], R3 ;  /* 0x0000000310007986 */ /* 0x0001e2000c101124 */
[----:B------:R-:W-:Y:S05]  /*24930*/  BRA `(.L_x_13152) ;  /* 0x0000000800547947 */ /* 0x000fea0003800000 */
.L_x_13163:
        /* <DEDUP_REMOVED lines=17> */
.L_x_13167:
[----:B------:R-:W-:Y:S02]  /*24a50*/  ISETP.GT.U32.AND P0, PT, R2, 0x7f800000, PT ;  /* 0x7f8000000200780c */ /* 0x000fe40003f04070 */
[----:B------:R-:W-:-:S04]  /*24a60*/  MOV R0, 0x7f ;  /* 0x0000007f00007802 */ /* 0x000fc80000000f00 */
[----:B------:R-:W-:-:S07]  /*24a70*/  SEL R0, R0, 0x7c, P0 ;  /* 0x0000007c00007807 */ /* 0x000fce0000000000 */
.L_x_13168:
[----:B------:R-:W-:Y:S05]  /*24a80*/  BSYNC B0 ;  /* 0x0000000000007941 */ /* 0x000fea0003800000 */
.L_x_13166:
[----:B------:R-:W-:-:S04]  /*24a90*/  LOP3.LUT R2, R3, 0x80000000, RZ, 0xc0, !PT ;  /* 0x8000000003027812 */ /* 0x000fc800078ec0ff */
[----:B------:R-:W-:-:S04]  /*24aa0*/  SHF.R.U32.HI R3, RZ, 0x18, R2 ;  /* 0x00000018ff037819 */ /* 0x000fc80000011602 */
[----:B------:R-:W-:-:S05]  /*24ab0*/  LOP3.LUT R3, R0, R3, RZ, 0xfc, !PT ;  /* 0x0000000300037212 */ /* 0x000fca00078efcff */
[----:B------:R0:W-:Y:S01]  /*24ac0*/  STG.E.U8 desc[UR36][R16.64], R3 ;  /* 0x0000000310007986 */ /* 0x0001e2000c101124 */
[----:B------:R-:W-:Y:S05]  /*24ad0*/  BRA `(.L_x_13152) ;  /* 0x0000000400ec7947 */ /* 0x000fea0003800000 */
.L_x_13162:
        /* <DEDUP_REMOVED lines=8> */
.L_x_13159:
        /* <DEDUP_REMOVED lines=11> */
.L_x_13171:
        /* <DEDUP_REMOVED lines=21> */
.L_x_13174:
[----:B------:R-:W-:-:S04]  /*24d60*/  LOP3.LUT R0, R5, 0x80000000, RZ, 0xc0, !PT ;  /* 0x8000000005007812 */ /* 0x000fc800078ec0ff */
[----:B------:R-:W-:-:S04]  /*24d70*/  SHF.R.U32.HI R3, RZ, 0x18, R0 ;  /* 0x00000018ff037819 */ /* 0x000fc80000011600 */
[----:B------:R-:W-:-:S04]  /*24d80*/  LOP3.LUT R2, R2, R3, RZ, 0xfc, !PT ;  /* 0x0000000302027212 */ /* 0x000fc800078efcff */
[----:B------:R-:W-:-:S07]  /*24d90*/  PRMT R0, R2, 0x7610, R0 ;  /* 0x0000761002007816 */ /* 0x000fce0000000000 */
.L_x_13173:
[----:B------:R-:W-:Y:S05]  /*24da0*/  BSYNC B0 ;  /* 0x0000000000007941 */ /* 0x000fea0003800000 */
.L_x_13172:
[----:B------:R3:W-:Y:S01]  /*24db0*/  STG.E.U8 desc[UR36][R16.64], R0 ;  /* 0x0000000010007986 */ /* 0x0007e2000c101124 */
[----:B------:R-:W-:Y:S05]  /*24dc0*/  BRA `(.L_x_13152) ;  /* 0x0000000400307947 */ /* 0x000fea0003800000 */
.L_x_13170:
        /* <DEDUP_REMOVED lines=21> */
.L_x_13177:
[----:B------:R-:W-:-:S04]  /*24f20*/  LOP3.LUT R0, R5, 0x80000000, RZ, 0xc0, !PT ;  /* 0x8000000005007812 */ /* 0x000fc800078ec0ff */
[----:B------:R-:W-:-:S04]  /*24f30*/  SHF.R.U32.HI R3, RZ, 0x18, R0 ;  /* 0x00000018ff037819 */ /* 0x000fc80000011600 */
[----:B------:R-:W-:-:S04]  /*24f40*/  LOP3.LUT R2, R2, R3, RZ, 0xfc, !PT ;  /* 0x0000000302027212 */ /* 0x000fc800078efcff */
[----:B------:R-:W-:-:S07]  /*24f50*/  PRMT R0, R2, 0x7610, R0 ;  /* 0x0000761002007816 */ /* 0x000fce0000000000 */
.L_x_13176:
[----:B------:R-:W-:Y:S05]  /*24f60*/  BSYNC B0 ;  /* 0x0000000000007941 */ /* 0x000fea0003800000 */
.L_x_13175:
[----:B------:R0:W-:Y:S01]  /*24f70*/  STG.E.U8 desc[UR36][R16.64], R0 ;  /* 0x0000000010007986 */ /* 0x0001e2000c101124 */
[----:B------:R-:W-:Y:S05]  /*24f80*/  BRA `(.L_x_13152) ;  /* 0x0000000000c07947 */ /* 0x000fea0003800000 */
.L_x_13169:
        /* <DEDUP_REMOVED lines=26> */
.L_x_13151:
        /* <DEDUP_REMOVED lines=16> */
.L_x_13180:
[----:B------:R-:W-:Y:S05]  /*25230*/  BRA `(.L_x_13152) ;  /* 0x0000000000147947 */ /* 0x000fea0003800000 */
.L_x_13179:
[----:B------:R-:W0:Y:S02]  /*25240*/  F2I.U64.F64.TRUNC R8, R8 ;  /* 0x0000000800087311 */ /* 0x000e24000030d800 */
[----:B0-----:R1:W-:Y:S01]  /*25250*/  STG.E.64 desc[UR36][R16.64], R8 ;  /* 0x0000000810007986 */ /* 0x0013e2000c101b24 */
[----:B------:R-:W-:Y:S05]  /*25260*/  BRA `(.L_x_13152) ;  /* 0x0000000000087947 */ /* 0x000fea0003800000 */
.L_x_13178:
[----:B------:R-:W0:Y:S02]  /*25270*/  F2I.U32.F64.TRUNC R9, R8 ;  /* 0x0000000800097311 */ /* 0x000e24000030d000 */
[----:B0-----:R0:W-:Y:S02]  /*25280*/  STG.E desc[UR36][R16.64], R9 ;  /* 0x0000000910007986 */ /* 0x0011e4000c101924 */
.L_x_13152:
[----:B------:R-:W-:-:S07]  /*25290*/  VIADD R42, R42, 0x80 ;  /* 0x000000802a2a7836 */ /* 0x000fce0000000000 */
.L_x_12986:
[----:B------:R-:W-:Y:S05]  /*252a0*/  BSYNC B6 ;  /* 0x0000000000067941 */ /* 0x000fea0003800000 */
.L_x_12985:
[----:B------:R-:W-:Y:S02]  /*252b0*/  ULDC UR4, c[0x0][0x210] ;  /* 0x0000840000047ab9 */ /* 0x000fe40000000800 */
[----:B------:R-:W-:-:S13]  /*252c0*/  ISETP.GE.AND P0, PT, R42, UR4, PT ;  /* 0x000000042a007c0c */ /* 0x000fda000bf06270 */
[----:B------:R-:W-:Y:S05]  /*252d0*/  @P0 EXIT ;  /* 0x000000000000094d */ /* 0x000fea0003800000 */
[----:B------:R-:W5:Y:S01]  /*252e0*/  LDC R6, c[0x0][0x218] ;  /* 0x00008600ff067b82 */ /* 0x000f620000000800 */
[----:B------:R-:W-:Y:S01]  /*252f0*/  HFMA2.MMA R22, -RZ, RZ, 0, 0 ;  /* 0x00000000ff167435 */ /* 0x000fe200000001ff */
[----:B0--3--:R-:W-:Y:S01]  /*25300*/  IMAD.MOV.U32 R0, RZ, RZ, RZ ;  /* 0x000000ffff007224 */ /* 0x009fe200078e00ff */
[----:B-----5:R-:W-:-:S13]  /*25310*/  ISETP.NE.AND P0, PT, R6, RZ, PT ;  /* 0x000000ff0600720c */ /* 0x020fda0003f05270 */
[----:B------:R-:W-:Y:S05]  /*25320*/  @!P0 BRA `(.L_x_13181) ;  /* 0x0000001000ac8947 */ /* 0x000fea0003800000 */
[----:B--2---:R-:W-:Y:S01]  /*25330*/  IMAD.MOV.U32 R2, RZ, RZ, RZ ;  /* 0x000000ffff027224 */ /* 0x004fe200078e00ff */
[----:B------:R-:W-:Y:S01]  /*25340*/  ULDC.64 UR4, c[0x0][0x220] ;  /* 0x0000880000047ab9 */ /* 0x000fe20000000a00 */
[----:B-1----:R-:W-:Y:S01]  /*25350*/  IMAD.MOV.U32 R3, RZ, RZ, R42 ;  /* 0x000000ffff037224 */ /* 0x002fe200078e002a */
        /* <DEDUP_REMOVED lines=296> */
.L_x_13181:
[----:B------:R-:W0:Y:S01]  /*265e0*/  LDC.U8 R5, c[0x0][0x422] ;  /* 0x00010880ff057b82 */ /* 0x000e220000000000 */
[----:B------:R-:W-:Y:S01]  /*265f0*/  ULDC.64 UR4, c[0x0][0x410] ;  /* 0x0001040000047ab9 */ /* 0x000fe20000000a00 */
[----:B------:R-:W-:Y:S01]  /*26600*/  ULDC.64 UR6, c[0x0][0x418] ;  /* 0x0001060000067ab9 */ /* 0x000fe20000000a00 */
[----:B------:R-:W-:Y:S02]  /*26610*/  IADD3 R22, P0, R22, UR4, RZ ;  /* 0x0000000416167c10 */ /* 0x000fe4000ff1e0ff */
[----:B--2---:R-:W-:-:S03]  /*26620*/  IADD3 R2, P1, R0, UR6, RZ ;  /* 0x0000000600027c10 */ /* 0x004fc6000ff3e0ff */
[----:B------:R-:W-:Y:S02]  /*26630*/  IMAD.X R23, RZ, RZ, UR5, P0 ;  /* 0x00000005ff177e24 */ /* 0x000fe400080e06ff */
[----:B-1----:R-:W-:Y:S01]  /*26640*/  IMAD.X R3, RZ, RZ, UR7, P1 ;  /* 0x00000007ff037e24 */ /* 0x002fe200088e06ff */
        /* <DEDUP_REMOVED lines=11> */
[----:B------:R-:W4:Y:S01]  /*26700*/  LDG.E.S8 R2, desc[UR36][R2.64] ;  /* 0x0000002402027981 */ /* 0x000f22000c1e1300 */
[----:B------:R-:W-:Y:S01]  /*26710*/  CS2R R18, SRZ ;  /* 0x0000000000127805 */ /* 0x000fe2000001ff00 */
[----:B----4-:R0:W1:Y:S01]  /*26720*/  I2F.F64.S16 R16, R2 ;  /* 0x0000000200107312 */ /* 0x0100620000101c00 */
[----:B------:R-:W-:Y:S05]  /*26730*/  BRA `(.L_x_13187) ;  /* 0x0000000c00d87947 */ /* 0x000fea0003800000 */
.L_x_13185:
[----:B------:R-:W4:Y:S01]  /*26740*/  LDG.E.U8 R2, desc[UR36][R2.64] ;  /* 0x0000002402027981 */ /* 0x000f22000c1e1100 */
[----:B------:R-:W-:Y:S01]  /*26750*/  CS2R R18, SRZ ;  /* 0x0000000000127805 */ /* 0x000fe2000001ff00 */
[----:B----4-:R0:W1:Y:S01]  /*26760*/  I2F.F64.U16 R16, R2 ;  /* 0x0000000200107312 */ /* 0x0100620000101800 */
[----:B------:R-:W-:Y:S05]  /*26770*/  BRA `(.L_x_13187) ;  /* 0x0000000c00c87947 */ /* 0x000fea0003800000 */
.L_x_13184:
[----:B------:R-:W-:-:S13]  /*26780*/  ISETP.NE.AND P0, PT, R4, 0x2, PT ;  /* 0x000000020400780c */ /* 0x000fda0003f05270 */
[----:B------:R-:W-:Y:S05]  /*26790*/  @!P0 BRA `(.L_x_13188) ;  /* 0x0000000000308947 */ /* 0x000fea0003800000 */
[----:B------:R-:W-:-:S13]  /*267a0*/  ISETP.NE.AND P0, PT, R4, 0x3, PT ;  /* 0x000000030400780c */ /* 0x000fda0003f05270 */
[----:B------:R-:W-:Y:S05]  /*267b0*/  @!P0 BRA `(.L_x_13189) ;  /* 0x0000000000188947 */ /* 0x000fea0003800000 */
[----:B------:R-:W-:-:S13]  /*267c0*/  ISETP.NE.AND P0, PT, R4, 0x4, PT ;  /* 0x000000040400780c */ /* 0x000fda0003f05270 */
[----:B------:R-:W-:Y:S05]  /*267d0*/  @P0 BRA `(.L_x_13186) ;  /* 0x0000000c00480947 */ /* 0x000fea0003800000 */
[----:B----4-:R-:W2:Y:S01]  /*267e0*/  LDG.E.64 R16, desc[UR36][R2.64] ;  /* 0x0000002402107981 */ /* 0x010ea2000c1e1b00 */
[----:B------:R-:W-:Y:S01]  /*267f0*/  CS2R R18, SRZ ;  /* 0x0000000000127805 */ /* 0x000fe2000001ff00 */
[----:B--2---:R-:W0:Y:S01]  /*26800*/  I2F.F64.S64 R16, R16 ;  /* 0x0000001000107312 */ /* 0x004e220000301c00 */
[----:B------:R-:W-:Y:S05]  /*26810*/  BRA `(.L_x_13187) ;  /* 0x0000000c00a07947 */ /* 0x000fea0003800000 */
.L_x_13189:
[----:B------:R-:W4:Y:S01]  /*26820*/  LDG.E R2, desc[UR36][R2.64] ;  /* 0x0000002402027981 */ /* 0x000f22000c1e1900 */
[----:B------:R-:W-:Y:S01]  /*26830*/  CS2R R18, SRZ ;  /* 0x0000000000127805 */ /* 0x000fe2000001ff00 */
[----:B----4-:R1:W2:Y:S01]  /*26840*/  I2F.F64 R16, R2 ;  /* 0x0000000200107312 */ /* 0x0102a20000201c00 */
[----:B------:R-:W-:Y:S05]  /*26850*/  BRA `(.L_x_13187) ;  /* 0x0000000c00907947 */ /* 0x000fea0003800000 */
.L_x_13188:
[----:B------:R-:W4:Y:S01]  /*26860*/  LDG.E.U16 R2, desc[UR36][R2.64] ;  /* 0x0000002402027981 */ /* 0x000f22000c1e1500 */
[----:B------:R-:W-:Y:S01]  /*26870*/  CS2R R18, SRZ ;  /* 0x0000000000127805 */ /* 0x000fe2000001ff00 */
[----:B----4-:R3:W4:Y:S01]  /*26880*/  I2F.F64.S16 R16, R2 ;  /* 0x0000000200107312 */ /* 0x0107220000101c00 */
[----:B------:R-:W-:Y:S05]  /*26890*/  BRA `(.L_x_13187) ;  /* 0x0000000c00807947 */ /* 0x000fea0003800000 */
.L_x_13183:
[----:B------:R-:W-:-:S13]  /*268a0*/  ISETP.GT.AND P0, PT, R4, 0x6, PT ;  /* 0x000000060400780c */ /* 0x000fda0003f04270 */
[----:B------:R-:W-:Y:S05]  /*268b0*/  @P0 BRA `(.L_x_13190) ;  /* 0x00000000003c0947 */ /* 0x000fea0003800000 */
[----:B------:R-:W-:-:S13]  /*268c0*/  ISETP.NE.AND P0, PT, R4, 0x5, PT ;  /* 0x000000050400780c */ /* 0x000fda0003f05270 */
[----:B------:R-:W-:Y:S05]  /*268d0*/  @!P0 BRA `(.L_x_13191) ;  /* 0x00000000001c8947 */ /* 0x000fea0003800000 */
[----:B------:R-:W-:-:S13]  /*268e0*/  ISETP.NE.AND P0, PT, R4, 0x6, PT ;  /* 0x000000060400780c */ /* 0x000fda0003f05270 */
[----:B------:R-:W-:Y:S05]  /*268f0*/  @P0 BRA `(.L_x_13186) ;  /* 0x0000000c00000947 */ /* 0x000fea0003800000 */
[----:B----4-:R-:W2:Y:S01]  /*26900*/  LDG.E R16, desc[UR36][R2.64] ;  /* 0x0000002402107981 */ /* 0x010ea2000c1e1900 */
[----:B------:R-:W-:Y:S01]  /*26910*/  CS2R R18, SRZ ;  /* 0x0000000000127805 */ /* 0x000fe2000001ff00 */
[----:B--2---:R-:W-:-:S06]  /*26920*/  FMUL.FTZ R16, R16, 1 ;  /* 0x3f80000010107820 */ /* 0x004fcc0000410000 */
[----:B------:R-:W0:Y:S01]  /*26930*/  F2F.F64.F32 R16, R16 ;  /* 0x0000001000107310 */ /* 0x000e220000201800 */
[----:B------:R-:W-:Y:S05]  /*26940*/  BRA `(.L_x_13187) ;  /* 0x0000000c00547947 */ /* 0x000fea0003800000 */
.L_x_13191:
[----:B------:R-:W2:Y:S01]  /*26950*/  LDG.E.U16 R0, desc[UR36][R2.64] ;  /* 0x0000002402007981 */ /* 0x000ea2000c1e1500 */
[----:B------:R-:W-:Y:S01]  /*26960*/  CS2R R18, SRZ ;  /* 0x0000000000127805 */ /* 0x000fe2000001ff00 */
[----:B--2---:R-:W-:-:S05]  /*26970*/  HADD2.F32 R0, -RZ, R0.H0_H0 ;  /* 0x20000000ff007230 */ /* 0x004fca0000004100 */
[----:B------:R-:W-:-:S04]  /*26980*/  FMUL.FTZ R0, R0, 1 ;  /* 0x3f80000000007820 */ /* 0x000fc80000410000 */
[----:B----4-:R0:W1:Y:S01]  /*26990*/  F2F.F64.F32 R16, R0 ;  /* 0x0000000000107310 */ /* 0x0100620000201800 */
[----:B------:R-:W-:Y:S05]  /*269a0*/  BRA `(.L_x_13187) ;  /* 0x0000000c003c7947 */ /* 0x000fea0003800000 */
.L_x_13190:
        /* <DEDUP_REMOVED lines=8> */
[----:B----4-:R-:W-:-:S05]  /*26a30*/  FMUL.FTZ R16, R2, 1 ;  /* 0x3f80000002107820 */ /* 0x010fca0000410000 */
[----:B------:R-:W0:Y:S08]  /*26a40*/  F2F.F64.F32 R18, R18 ;  /* 0x0000001200127310 */ /* 0x000e300000201800 */
[----:B------:R-:W1:Y:S01]  /*26a50*/  F2F.F64.F32 R16, R16 ;  /* 0x0000001000107310 */ /* 0x000e620000201800 */
[----:B------:R-:W-:Y:S05]  /*26a60*/  BRA `(.L_x_13187) ;  /* 0x0000000c000c7947 */ /* 0x000fea0003800000 */
.L_x_13193:
[----:B------:R-:W2:Y:S02]  /*26a70*/  LDG.E R0, desc[UR36][R2.64] ;  /* 0x0000002402007981 */ /* 0x000ea4000c1e1900 */
[--C-:B--2---:R-:W-:Y:S02]  /*26a80*/  HADD2.F32 R4, -RZ, R0.reuse.H1_H1 ;  /* 0x30000000ff047230 */ /* 0x104fe40000004100 */
[----:B------:R-:W-:-:S03]  /*26a90*/  HADD2.F32 R0, -RZ, R0.H0_H0 ;  /* 0x20000000ff007230 */ /* 0x000fc60000004100 */
[----:B------:R-:W-:Y:S02]  /*26aa0*/  FMUL.FTZ R4, R4, 1 ;  /* 0x3f80000004047820 */ /* 0x000fe40000410000 */
[----:B------:R-:W-:Y:S02]  /*26ab0*/  FMUL.FTZ R0, R0, 1 ;  /* 0x3f80000000007820 */ /* 0x000fe40000410000 */
[----:B------:R0:W1:Y:S08]  /*26ac0*/  F2F.F64.F32 R18, R4 ;  /* 0x0000000400127310 */ /* 0x0000700000201800 */
[----:B----4-:R0:W2:Y:S01]  /*26ad0*/  F2F.F64.F32 R16, R0 ;  /* 0x0000000000107310 */ /* 0x0100a20000201800 */
[----:B------:R-:W-:Y:S05]  /*26ae0*/  BRA `(.L_x_13187) ;  /* 0x0000000800ec7947 */ /* 0x000fea0003800000 */
.L_x_13192:
[----:B----4-:R0:W5:Y:S01]  /*26af0*/  LDG.E.64 R16, desc[UR36][R2.64] ;  /* 0x0000002402107981 */ /* 0x010162000c1e1b00 */
[----:B------:R-:W-:Y:S01]  /*26b00*/  CS2R R18, SRZ ;  /* 0x0000000000127805 */ /* 0x000fe2000001ff00 */
[----:B------:R-:W-:Y:S06]  /*26b10*/  BRA `(.L_x_13187) ;  /* 0x0000000800e07947 */ /* 0x000fec0003800000 */
.L_x_13182:
        /* <DEDUP_REMOVED lines=9> */
[----:B------:R-:W-:Y:S02]  /*26bb0*/  CS2R R18, SRZ ;  /* 0x0000000000127805 */ /* 0x000fe4000001ff00 */
[----:B----4-:R-:W-:Y:S02]  /*26bc0*/  MOV R16, RZ ;  /* 0x000000ff00107202 */ /* 0x010fe40000000f00 */
[----:B--2---:R-:W-:-:S04]  /*26bd0*/  ISETP.NE.AND P0, PT, R2, RZ, PT ;  /* 0x000000ff0200720c */ /* 0x004fc80003f05270 */
[----:B------:R-:W-:Y:S01]  /*26be0*/  FSEL R17, RZ, 1.875, !P0 ;  /* 0x3ff00000ff117808 */ /* 0x000fe20004000000 */
[----:B------:R-:W-:Y:S08]  /*26bf0*/  BRA `(.L_x_13187) ;  /* 0x0000000800a87947 */ /* 0x000ff00003800000 */
.L_x_13196:
[----:B----4-:R0:W5:Y:S01]  /*26c00*/  LDG.E.128 R16, desc[UR36][R2.64] ;  /* 0x0000002402107981 */ /* 0x010162000c1e1d00 */
[----:B------:R-:W-:Y:S05]  /*26c10*/  BRA `(.L_x_13187) ;  /* 0x0000000800a07947 */ /* 0x000fea0003800000 */
.L_x_13195:
[----:B------:R-:W-:-:S13]  /*26c20*/  ISETP.NE.AND P0, PT, R4, 0xf, PT ;  /* 0x0000000f0400780c */ /* 0x000fda0003f05270 */
[----:B------:R-:W-:Y:S05]  /*26c30*/  @!P0 BRA `(.L_x_13197) ;  /* 0x0000000000ac8947 */ /* 0x000fea0003800000 */
[----:B------:R-:W-:-:S13]  /*26c40*/  ISETP.NE.AND P0, PT, R4, 0x17, PT ;  /* 0x000000170400780c */ /* 0x000fda0003f05270 */
[----:B------:R-:W-:Y:S05]  /*26c50*/  @!P0 BRA `(.L_x_13198) ;  /* 0x0000000000648947 */ /* 0x000fea0003800000 */
[----:B------:R-:W-:-:S13]  /*26c60*/  ISETP.NE.AND P0, PT, R4, 0x18, PT ;  /* 0x000000180400780c */ /* 0x000fda0003f05270 */
[----:B------:R-:W-:Y:S05]  /*26c70*/  @P0 BRA `(.L_x_13186) ;  /* 0x0000000800200947 */ /* 0x000fea0003800000 */
[----:B------:R-:W2:Y:S01]  /*26c80*/  LDG.E.U8 R0, desc[UR36][R2.64] ;  /* 0x0000002402007981 */ /* 0x000ea2000c1e1100 */
[----:B----4-:R-:W-:Y:S01]  /*26c90*/  IMAD.MOV.U32 R8, RZ, RZ, -0x800000 ;  /* 0xff800000ff087424 */ /* 0x010fe200078e00ff */
        /* <DEDUP_REMOVED lines=21> */
.L_x_13198:
[----:B------:R-:W2:Y:S01]  /*26df0*/  LDG.E.U8 R2, desc[UR36][R2.64] ;  /* 0x0000002402027981 */ /* 0x000ea2000c1e1100 */
[----:B------:R-:W-:Y:S01]  /*26e00*/  CS2R R18, SRZ ;  /* 0x0000000000127805 */ /* 0x000fe2000001ff00 */
        /* <DEDUP_REMOVED lines=12> */
[----:B----4-:R0:W1:Y:S01]  /*26ed0*/  F2F.F64.F32 R16, R4 ;  /* 0x0000000400107310 */ /* 0x0100620000201800 */
[----:B------:R-:W-:Y:S05]  /*26ee0*/  BRA `(.L_x_13187) ;  /* 0x0000000400ec7947 */ /* 0x000fea0003800000 */
.L_x_13197:
[----:B------:R-:W2:Y:S01]  /*26ef0*/  LDG.E.U16 R0, desc[UR36][R2.64] ;  /* 0x0000002402007981 */ /* 0x000ea2000c1e1500 */
[----:B------:R-:W-:Y:S01]  /*26f00*/  CS2R R18, SRZ ;  /* 0x0000000000127805 */ /* 0x000fe2000001ff00 */
[----:B--2---:R-:W-:-:S04]  /*26f10*/  IMAD.U32 R0, R0, 0x10000, RZ ;  /* 0x0001000000007824 */ /* 0x004fc800078e00ff */
[----:B------:R-:W-:-:S04]  /*26f20*/  FMUL.FTZ R0, R0, 1 ;  /* 0x3f80000000007820 */ /* 0x000fc80000410000 */
[----:B----4-:R0:W1:Y:S01]  /*26f30*/  F2F.F64.F32 R16, R0 ;  /* 0x0000000000107310 */ /* 0x0100620000201800 */
[----:B------:R-:W-:Y:S05]  /*26f40*/  BRA `(.L_x_13187) ;  /* 0x0000000400d47947 */ /* 0x000fea0003800000 */
.L_x_13194:
        /* <DEDUP_REMOVED lines=8> */
[----:B------:R-:W4:Y:S01]  /*26fd0*/  LDG.E.U16 R2, desc[UR36][R2.64] ;  /* 0x0000002402027981 */ /* 0x000f22000c1e1500 */
[----:B------:R-:W-:Y:S01]  /*26fe0*/  CS2R R18, SRZ ;  /* 0x0000000000127805 */ /* 0x000fe2000001ff00 */
[----:B----4-:R0:W1:Y:S01]  /*26ff0*/  I2F.F64.U16 R16, R2 ;  /* 0x0000000200107312 */ /* 0x0100620000101800 */
[----:B------:R-:W-:Y:S05]  /*27000*/  BRA `(.L_x_13187) ;  /* 0x0000000400a47947 */ /* 0x000fea0003800000 */
.L_x_13201:
        /* <DEDUP_REMOVED lines=21> */
.L_x_13205:
[----:B------:R-:W-:Y:S05]  /*27160*/  BSYNC B1 ;  /* 0x0000000000017941 */ /* 0x000fea0003800000 */
.L_x_13204:
[----:B------:R-:W-:Y:S01]  /*27170*/  LEA R3, R0, 0x3b800000, 0x17 ;  /* 0x3b80000000037811 */ /* 0x000fe200078eb8ff */
[----:B------:R-:W-:-:S05]  /*27180*/  IMAD.SHL.U32 R0, R2, 0x100000, RZ ;  /* 0x0010000002007824 */ /* 0x000fca00078e00ff */
[----:B------:R-:W-:-:S07]  /*27190*/  LOP3.LUT R0, R3, R0, R4, 0xfe, !PT ;  /* 0x0000000003007212 */ /* 0x000fce00078efe04 */
.L_x_13203:
[----:B------:R-:W-:Y:S05]  /*271a0*/  BSYNC B0 ;  /* 0x0000000000007941 */ /* 0x000fea0003800000 */
.L_x_13202:
[----:B------:R-:W-:Y:S01]  /*271b0*/  FMUL.FTZ R0, R0, 1 ;  /* 0x3f80000000007820 */ /* 0x000fe20000410000 */
[----:B------:R-:W-:-:S03]  /*271c0*/  CS2R R18, SRZ ;  /* 0x0000000000127805 */ /* 0x000fc6000001ff00 */
[----:B----4-:R0:W1:Y:S01]  /*271d0*/  F2F.F64.F32 R16, R0 ;  /* 0x0000000000107310 */ /* 0x0100620000201800 */
[----:B------:R-:W-:Y:S05]  /*271e0*/  BRA `(.L_x_13187) ;  /* 0x00000004002c7947 */ /* 0x000fea0003800000 */
.L_x_13200:
        /* <DEDUP_REMOVED lines=21> */
.L_x_13209:
[----:B------:R-:W-:Y:S05]  /*27340*/  BSYNC B1 ;  /* 0x0000000000017941 */ /* 0x000fea0003800000 */
.L_x_13208:
[----:B------:R-:W-:Y:S01]  /*27350*/  LEA R3, R0, 0x37800000, 0x17 ;  /* 0x3780000000037811 */ /* 0x000fe200078eb8ff */
[----:B------:R-:W-:-:S05]  /*27360*/  IMAD.SHL.U32 R0, R2, 0x200000, RZ ;  /* 0x0020000002007824 */ /* 0x000fca00078e00ff */
[----:B------:R-:W-:-:S07]  /*27370*/  LOP3.LUT R0, R3, R0, R4, 0xfe, !PT ;  /* 0x0000000003007212 */ /* 0x000fce00078efe04 */
.L_x_13207:
[----:B------:R-:W-:Y:S05]  /*27380*/  BSYNC B0 ;  /* 0x0000000000007941 */ /* 0x000fea0003800000 */
.L_x_13206:
[----:B------:R-:W-:Y:S01]  /*27390*/  FMUL.FTZ R0, R0, 1 ;  /* 0x3f80000000007820 */ /* 0x000fe20000410000 */
[----:B------:R-:W-:-:S03]  /*273a0*/  CS2R R18, SRZ ;  /* 0x0000000000127805 */ /* 0x000fc6000001ff00 */
[----:B----4-:R0:W1:Y:S01]  /*273b0*/  F2F.F64.F32 R16, R0 ;  /* 0x0000000000107310 */ /* 0x0100620000201800 */
[----:B------:R-:W-:Y:S05]  /*273c0*/  BRA `(.L_x_13187) ;  /* 0x0000000000b47947 */ /* 0x000fea0003800000 */
.L_x_13199:
        /* <DEDUP_REMOVED lines=14> */
.L_x_13213:
[----:B------:R-:W-:Y:S05]  /*274b0*/  BSYNC B0 ;  /* 0x0000000000007941 */ /* 0x000fea0003800000 */
.L_x_13212:
[----:B------:R-:W-:Y:S01]  /*274c0*/  FMUL.FTZ R0, R0, 1 ;  /* 0x3f80000000007820 */ /* 0x000fe20000410000 */
[----:B------:R-:W-:-:S03]  /*274d0*/  CS2R R18, SRZ ;  /* 0x0000000000127805 */ /* 0x000fc6000001ff00 */
[----:B----4-:R0:W1:Y:S01]  /*274e0*/  F2F.F64.F32 R16, R0 ;  /* 0x0000000000107310 */ /* 0x0100620000201800 */
[----:B------:R-:W-:Y:S05]  /*274f0*/  BRA `(.L_x_13187) ;  /* 0x0000000000687947 */ /* 0x000fea0003800000 */
.L_x_13186:
        /* <DEDUP_REMOVED lines=11> */
[----:B----4-:R-:W-:Y:S02]  /*275b0*/  IMAD.MOV.U32 R8, RZ, RZ, 0x4e ;  /* 0x0000004eff087424 */ /* 0x010fe400078e00ff */
[----:B------:R-:W-:Y:S02]  /*275c0*/  IMAD.MOV.U32 R12, RZ, RZ, 0x1 ;  /* 0x00000001ff0c7424 */ /* 0x000fe400078e00ff */
[----:B0-----:R-:W-:-:S07]  /*275d0*/  IMAD.MOV.U32 R13, RZ, RZ, RZ ;  /* 0x000000ffff0d7224 */ /* 0x001fce00078e00ff */
[----:B------:R-:W-:-:S07]  /*275e0*/  LEPC R20, `(.L_x_13214) ;  /* 0x000000001014794e */ /* 0x000fce0000000000 */
[----:B-1----:R-:W-:Y:S05]  /*275f0*/  CALL.ABS.NOINC R2 ;  /* 0x0000000002007343 */ /* 0x002fea0003c00000 */
.L_x_13214:
[----:B------:R-:W-:Y:S02]  /*27600*/  CS2R R16, SRZ ;  /* 0x0000000000107805 */ /* 0x000fe4000001ff00 */
[----:B------:R-:W-:Y:S01]  /*27610*/  CS2R R18, SRZ ;  /* 0x0000000000127805 */ /* 0x000fe2000001ff00 */
[----:B------:R-:W-:Y:S06]  /*27620*/  BRA `(.L_x_13187) ;  /* 0x00000000001c7947 */ /* 0x000fec0003800000 */
.L_x_13211:
[----:B----4-:R-:W2:Y:S01]  /*27630*/  LDG.E.64 R16, desc[UR36][R2.64] ;  /* 0x0000002402107981 */ /* 0x010ea2000c1e1b00 */
[----:B------:R-:W-:Y:S01]  /*27640*/  CS2R R18, SRZ ;  /* 0x0000000000127805 */ /* 0x000fe2000001ff00 */
[----:B--2---:R-:W0:Y:S01]  /*27650*/  I2F.F64.U64 R16, R16 ;  /* 0x0000001000107312 */ /* 0x004e220000301800 */
[----:B------:R-:W-:Y:S05]  /*27660*/  BRA `(.L_x_13187) ;  /* 0x00000000000c7947 */ /* 0x000fea0003800000 */
.L_x_13210:
[----:B------:R-:W4:Y:S01]  /*27670*/  LDG.E R2, desc[UR36][R2.64] ;  /* 0x0000002402027981 */ /* 0x000f22000c1e1900 */
[----:B------:R-:W-:Y:S01]  /*27680*/  CS2R R18, SRZ ;  /* 0x0000000000127805 */ /* 0x000fe2000001ff00 */
[----:B----4-:R0:W1:Y:S06]  /*27690*/  I2F.F64.U32 R16, R2 ;  /* 0x0000000200107312 */ /* 0x01006c0000201800 */
.L_x_13187:
[----:B------:R-:W-:Y:S01]  /*276a0*/  IMAD.MOV.U32 R6, RZ, RZ, 0x33145c07 ;  /* 0x33145c07ff067424 */ /* 0x000fe200078e00ff */
[----:B01---5:R-:W-:Y:S01]  /*276b0*/  DSETP.GTU.AND P0, PT, |R18|, +INF , PT ;  /* 0x7ff000001200742a */ /* 0x023fe20003f0c200 */
[----:B------:R-:W-:Y:S01]  /*276c0*/  IMAD.MOV.U32 R7, RZ, RZ, 0x3c91a626 ;  /* 0x3c91a626ff077424 */ /* 0x000fe200078e00ff */
[----:B------:R-:W-:Y:S01]  /*276d0*/  BSSY B1, `(.L_x_13215) ;  /* 0x00008f1000017945 */ /* 0x000fe20003800000 */
[----:B--234-:R-:W-:Y:S02]  /*276e0*/  DADD R2, -RZ, |R16| ;  /* 0x00000000ff027229 */ /* 0x01cfe40000000510 */
[----:B------:R-:W-:Y:S01]  /*276f0*/  DADD R4, -RZ, |R18| ;  /* 0x00000000ff047229 */ /* 0x000fe20000000512 */
        /* <DEDUP_REMOVED lines=74> */
[----:B------:R-:W-:Y:S02]  /*27ba0*/  @P1 LOP3.LUT R7, R12, 0x80000, RZ, 0xfc, !PT ;  /* 0x000800000c071812 */ /* 0x000fe400078efcff */
[----:B------:R-:W-:Y:S02]  /*27bb0*/  MOV R12, R24 ;  /* 0x00000018000c7202 */ /* 0x000fe40000000f00 */
[----:B------:R-:W0:Y:S01]  /*27bc0*/  MUFU.RSQ64H R13, R7 ;  /* 0x00000007000d7308 */ /* 0x000e220000001c00 */
[----:B------:R-:W-:Y:S02]  /*27bd0*/  @P3 LOP3.LUT R27, R14, 0x80000, RZ, 0xfc, !PT ;  /* 0x000800000e1b3812 */ /* 0x000fe400078efcff */
[----:B------:R-:W-:Y:S01]  /*27be0*/  SEL R26, R12, UR7, P2 ;  /* 0x000000070c1a7c07 */ /* 0x000fe20009000000 */
[----:B------:R-:W-:Y:S01]  /*27bf0*/  IMAD.MOV.U32 R12, RZ, RZ, RZ ;  /* 0x000000ffff0c7224 */ /* 0x000fe200078e00ff */
[----:B------:R-:W-:Y:S01]  /*27c00*/  SEL R6, R6, UR6, P0 ;  /* 0x0000000606067c07 */ /* 0x000fe20008000000 */
[----:B------:R-:W-:Y:S01]  /*27c10*/  DSETP.NEU.AND P0, PT, R34, RZ, PT ;  /* 0x000000ff2200722a */ /* 0x000fe20003f0d000 */
[----:B------:R-:W-:Y:S01]  /*27c20*/  ISETP.GE.U32.AND P1, PT, R35, 0x7ff00000, PT ;  /* 0x7ff000002300780c */ /* 0x000fe20003f26070 */
[----:B------:R-:W1:Y:S01]  /*27c30*/  MUFU.RSQ64H R29, R27 ;  /* 0x0000001b001d7308 */ /* 0x000e620000001c00 */
[----:B------:R-:W-:Y:S01]  /*27c40*/  ISETP.GE.U32.AND P3, PT, R45, 0x7ff00000, PT ;  /* 0x7ff000002d00780c */ /* 0x000fe20003f66070 */
[----:B------:R-:W-:-:S02]  /*27c50*/  DSETP.NEU.AND P2, PT, R38, RZ, PT ;  /* 0x000000ff2600722a */ /* 0x000fc40003f4d000 */
        /* <DEDUP_REMOVED lines=48> */
[----:B------:R-:W-:Y:S01]  /*27f60*/  IMAD.MOV.U32 R11, RZ, RZ, R15 ;  /* 0x000000ffff0b7224 */ /* 0x000fe200078e000f */
[----:B------:R-:W-:Y:S01]  /*27f70*/  MOV R15, R29 ;  /* 0x0000001d000f7202 */ /* 0x000fe20000000f00 */
[----:B------:R-:W-:Y:S02]  /*27f80*/  IMAD.MOV.U32 R24, RZ, RZ, R6 ;  /* 0x000000ffff187224 */ /* 0x000fe400078e0006 */
[----:B------:R-:W-:Y:S02]  /*27f90*/  IMAD.MOV.U32 R12, RZ, RZ, R30 ;  /* 0x000000ffff0c7224 */ /* 0x000fe400078e001e */
[----:B------:R-:W-:Y:S02]  /*27fa0*/  IMAD.MOV.U32 R13, RZ, RZ, R31 ;  /* 0x000000ffff0d7224 */ /* 0x000fe400078e001f */
[----:B------:R-:W-:-:S07]  /*27fb0*/  IMAD.MOV.U32 R14, RZ, RZ, R28 ;  /* 0x000000ffff0e7224 */ /* 0x000fce00078e001c */
[----:B------:R-:W-:Y:S05]  /*27fc0*/  CALL.REL.NOINC `($__internal_22_$__cuda_sm20_dsqrt_rn_f64_mediumpath_v1) ;  /* 0x0000009c00b87944 */ /* 0x000fea0003c00000 */
.L_x_13223:
[----:B------:R-:W-:Y:S05]  /*27fd0*/  BSYNC B3 ;  /* 0x0000000000037941 */ /* 0x000fea0003800000 */
.L_x_13222:
        /* <DEDUP_REMOVED lines=82> */
.L_x_13221:
        /* <DEDUP_REMOVED lines=36> */
.L_x_13231:
[----:B------:R-:W-:Y:S05]  /*28740*/  BSYNC B4 ;  /* 0x0000000000047941 */ /* 0x000fea0003800000 */
.L_x_13230:
[----:B------:R-:W-:Y:S01]  /*28750*/  IMAD.MOV.U32 R6, RZ, RZ, R10 ;  /* 0x000000ffff067224 */ /* 0x000fe200078e000a */
[----:B------:R-:W-:Y:S01]  /*28760*/  MOV R7, R11 ;  /* 0x0000000b00077202 */ /* 0x000fe20000000f00 */
[----:B------:R-:W-:Y:S06]  /*28770*/  BRA `(.L_x_13229) ;  /* 0x0000000000047947 */ /* 0x000fec0003800000 */
.L_x_13228:
[----:B------:R-:W-:-:S11]  /*28780*/  DADD R6, -R8, R42 ;  /* 0x0000000008067229 */ /* 0x000fd6000000012a */
.L_x_13229:
[----:B------:R-:W-:Y:S05]  /*28790*/  BSYNC B3 ;  /* 0x0000000000037941 */ /* 0x000fea0003800000 */
.L_x_13227:
        /* <DEDUP_REMOVED lines=31> */
.L_x_13236:
[----:B------:R-:W-:Y:S05]  /*28990*/  BSYNC B4 ;  /* 0x0000000000047941 */ /* 0x000fea0003800000 */
.L_x_13235:
[----:B------:R-:W-:Y:S05]  /*289a0*/  BRA `(.L_x_13234) ;  /* 0x0000000000047947 */ /* 0x000fea0003800000 */
.L_x_13233:
[----:B------:R-:W-:-:S11]  /*289b0*/  DADD R10, R44, -R12 ;  /* 0x000000002c0a7229 */ /* 0x000fd6000000080c */
.L_x_13234:
[----:B------:R-:W-:Y:S05]  /*289c0*/  BSYNC B3 ;  /* 0x0000000000037941 */ /* 0x000fea0003800000 */
.L_x_13232:
[----:B------:R-:W-:Y:S01]  /*289d0*/  DMUL R10, R10, 0.5 ;  /* 0x3fe000000a0a7828 */ /* 0x000fe20000000000 */
[----:B------:R-:W-:Y:S01]  /*289e0*/  BSSY B3, `(.L_x_13237) ;  /* 0x000001d000037945 */ /* 0x000fe20003800000 */
[----:B------:R-:W-:-:S06]  /*289f0*/  DADD R12, R32, 1 ;  /* 0x3ff00000200c7429 */ /* 0x000fcc0000000000 */
[----:B------:R-:W-:Y:S01]  /*28a00*/  DFMA R34, R6, 0.5, R10 ;  /* 0x3fe000000622782b */ /* 0x000fe2000000000a */
[----:B------:R-:W-:Y:S01]  /*28a10*/  MOV R10, 0x0 ;  /* 0x00000000000a7802 */ /* 0x000fe20000000f00 */
[----:B------:R-:W-:-:S06]  /*28a20*/  IMAD.MOV.U32 R11, RZ, RZ, 0x3fd80000 ;  /* 0x3fd80000ff0b7424 */ /* 0x000fcc00078e00ff */
        /* <DEDUP_REMOVED lines=24> */
.L_x_13238:
[----:B------:R-:W-:Y:S05]  /*28bb0*/  BSYNC B3 ;  /* 0x0000000000037941 */ /* 0x000fea0003800000 */
.L_x_13237:
        /* <DEDUP_REMOVED lines=87> */
.L_x_13239:
        /* <DEDUP_REMOVED lines=22> */
.L_x_13241:
[----:B------:R-:W-:Y:S05]  /*29290*/  BSYNC B3 ;  /* 0x0000000000037941 */ /* 0x000fea0003800000 */
.L_x_13240:
        /* <DEDUP_REMOVED lines=30> */
.L_x_13226:
        /* <DEDUP_REMOVED lines=27> */
.L_x_13244:
[----:B------:R-:W-:Y:S05]  /*29630*/  BSYNC B3 ;  /* 0x0000000000037941 */ /* 0x000fea0003800000 */
.L_x_13243:
        /* <DEDUP_REMOVED lines=27> */
.L_x_13247:
[----:B------:R-:W-:Y:S05]  /*297f0*/  BSYNC B3 ;  /* 0x0000000000037941 */ /* 0x000fea0003800000 */
.L_x_13246:
        /* <DEDUP_REMOVED lines=30> */
.L_x_13245:
[----:B------:R-:W-:-:S10]  /*299e0*/  DADD R34, R34, 1 ;  /* 0x3ff0000022227429 */ /* 0x000fd40000000000 */
[----:B------:R-:W-:Y:S01]  /*299f0*/  ISETP.GT.AND P0, PT, R35, 0xfffff, PT ;  /* 0x000fffff2300780c */ /* 0x000fe20003f04270 */
[----:B------:R-:W-:Y:S01]  /*29a00*/  IMAD.MOV.U32 R7, RZ, RZ, R35 ;  /* 0x000000ffff077224 */ /* 0x000fe200078e0023 */
[----:B------:R-:W-:-:S11]  /*29a10*/  MOV R6, R34 ;  /* 0x0000002200067202 */ /* 0x000fd60000000f00 */
        /* <DEDUP_REMOVED lines=71> */
.L_x_13248:
[----:B------:R-:W-:Y:S01]  /*29e90*/  IMAD.MOV.U32 R10, RZ, RZ, 0x0 ;  /* 0x00000000ff0a7424 */ /* 0x000fe200078e00ff */
[----:B------:R-:W-:Y:S01]  /*29ea0*/  FSETP.NEU.FTZ.AND P0, PT, R7, RZ, PT ;  /* 0x000000ff0700720b */ /* 0x000fe20003f1d000 */
[----:B------:R-:W-:-:S06]  /*29eb0*/  IMAD.MOV.U32 R11, RZ, RZ, 0x7ff00000 ;  /* 0x7ff00000ff0b7424 */ /* 0x000fcc00078e00ff */
[----:B------:R-:W-:-:S10]  /*29ec0*/  DFMA R10, R6, R10, +INF ;  /* 0x7ff00000060a742b */ /* 0x000fd4000000000a */
[----:B------:R-:W-:Y:S02]  /*29ed0*/  FSEL R34, R10, RZ, P0 ;  /* 0x000000ff0a227208 */ /* 0x000fe40000000000 */
[----:B------:R-:W-:Y:S01]  /*29ee0*/  FSEL R35, R11, -QNAN , P0 ;  /* 0xfff000000b237808 */ /* 0x000fe20000000000 */
[----:B------:R-:W-:Y:S06]  /*29ef0*/  BRA `(.L_x_13224) ;  /* 0x0000000400347947 */ /* 0x000fec0003800000 */
.L_x_13242:
        /* <DEDUP_REMOVED lines=26> */
.L_x_13250:
[----:B------:R-:W-:Y:S05]  /*2a0a0*/  BSYNC B3 ;  /* 0x0000000000037941 */ /* 0x000fea0003800000 */
.L_x_13249:
[----:B------:R-:W0:Y:S01]  /*2a0b0*/  MUFU.RCP64H R7, R13 ;  /* 0x0000000d00077308 */ /* 0x000e220000001800 */
[----:B------:R-:W-:Y:S01]  /*2a0c0*/  MOV R6, 0x1 ;  /* 0x0000000100067802 */ /* 0x000fe20000000f00 */
[----:B------:R-:W-:Y:S01]  /*2a0d0*/  BSSY B3, `(.L_x_13251) ;  /* 0x0000013000037945 */ /* 0x000fe20003800000 */
[----:B------:R-:W-:-:S04]  /*2a0e0*/  FSETP.GEU.AND P1, PT, |R5|, 6.5827683646048100446e-37, PT ;  /* 0x036000000500780b */ /* 0x000fc80003f2e200 */
        /* <DEDUP_REMOVED lines=17> */
.L_x_13252:
[----:B------:R-:W-:Y:S05]  /*2a200*/  BSYNC B3 ;  /* 0x0000000000037941 */ /* 0x000fea0003800000 */
.L_x_13251:
[----:B------:R-:W-:Y:S02]  /*2a210*/  IMAD.MOV.U32 R34, RZ, RZ, R10 ;  /* 0x000000ffff227224 */ /* 0x000fe400078e000a */
[----:B------:R-:W-:Y:S01]  /*2a220*/  IMAD.MOV.U32 R35, RZ, RZ, R11 ;  /* 0x000000ffff237224 */ /* 0x000fe200078e000b */
[----:B------:R-:W-:Y:S06]  /*2a230*/  BRA `(.L_x_13224) ;  /* 0x0000000000647947 */ /* 0x000fec0003800000 */
.L_x_13225:
        /* <DEDUP_REMOVED lines=22> */
.L_x_13254:
[----:B------:R-:W-:Y:S05]  /*2a3a0*/  BSYNC B3 ;  /* 0x0000000000037941 */ /* 0x000fea0003800000 */
.L_x_13253:
[----:B------:R-:W-:Y:S02]  /*2a3b0*/  IMAD.MOV.U32 R34, RZ, RZ, R12 ;  /* 0x000000ffff227224 */ /* 0x000fe400078e000c */
[----:B------:R-:W-:-:S07]  /*2a3c0*/  IMAD.MOV.U32 R35, RZ, RZ, R13 ;  /* 0x000000ffff237224 */ /* 0x000fce00078e000d */
.L_x_13224:
[----:B------:R-:W-:Y:S05]  /*2a3d0*/  BSYNC B2 ;  /* 0x0000000000027941 */ /* 0x000fea0003800000 */
.L_x_13220:
        /* <DEDUP_REMOVED lines=20> */
[----:B------:R-:W-:Y:S01]  /*2a520*/  MOV R0, 0x2a560 ;  /* 0x0002a56000007802 */ /* 0x000fe20000000f00 */
[----:B------:R-:W-:Y:S02]  /*2a530*/  IMAD.MOV.U32 R12, RZ, RZ, R2 ;  /* 0x000000ffff0c7224 */ /* 0x000fe400078e0002 */
[----:B------:R-:W-:-:S07]  /*2a540*/  IMAD.MOV.U32 R13, RZ, RZ, R3 ;  /* 0x000000ffff0d7224 */ /* 0x000fce00078e0003 */
[----:B------:R-:W-:Y:S05]  /*2a550*/  CALL.REL.NOINC `($__internal_21_$__cuda_sm20_div_rn_f64_full) ;  /* 0x0000007000bc7944 */ /* 0x000fea0003c00000 */
[----:B------:R-:W-:Y:S02]  /*2a560*/  IMAD.MOV.U32 R6, RZ, RZ, R10 ;  /* 0x000000ffff067224 */ /* 0x000fe400078e000a */
[----:B------:R-:W-:-:S07]  /*2a570*/  IMAD.MOV.U32 R7, RZ, RZ, R11 ;  /* 0x000000ffff077224 */ /* 0x000fce00078e000b */
.L_x_13258:
[----:B------:R-:W-:Y:S05]  /*2a580*/  BSYNC B3 ;  /* 0x0000000000037941 */ /* 0x000fea0003800000 */
.L_x_13257:
        /* <DEDUP_REMOVED lines=41> */
.L_x_13266:
[----:B------:R-:W-:Y:S05]  /*2a820*/  BSYNC B4 ;  /* 0x0000000000047941 */ /* 0x000fea0003800000 */
.L_x_13265:
[----:B------:R-:W-:Y:S02]  /*2a830*/  IMAD.MOV.U32 R46, RZ, RZ, R10 ;  /* 0x000000ffff2e7224 */ /* 0x000fe400078e000a */
[----:B------:R-:W-:Y:S01]  /*2a840*/  IMAD.MOV.U32 R47, RZ, RZ, R11 ;  /* 0x000000ffff2f7224 */ /* 0x000fe200078e000b */
[----:B------:R-:W-:Y:S06]  /*2a850*/  BRA `(.L_x_13264) ;  /* 0x0000000000047947 */ /* 0x000fec0003800000 */
.L_x_13263:
[----:B------:R-:W-:-:S11]  /*2a860*/  DADD R46, -R8, R42 ;  /* 0x00000000082e7229 */ /* 0x000fd6000000012a */
.L_x_13264:
[----:B------:R-:W-:Y:S05]  /*2a870*/  BSYNC B3 ;  /* 0x0000000000037941 */ /* 0x000fea0003800000 */
.L_x_13262:
        /* <DEDUP_REMOVED lines=26> */
.L_x_13271:
[----:B------:R-:W-:Y:S05]  /*2aa20*/  BSYNC B4 ;  /* 0x0000000000047941 */ /* 0x000fea0003800000 */
.L_x_13270:
[----:B------:R-:W-:Y:S01]  /*2aa30*/  MOV R4, R10 ;  /* 0x0000000a00047202 */ /* 0x000fe20000000f00 */
[----:B------:R-:W-:Y:S01]  /*2aa40*/  IMAD.MOV.U32 R5, RZ, RZ, R11 ;  /* 0x000000ffff057224 */ /* 0x000fe200078e000b */
[----:B------:R-:W-:Y:S06]  /*2aa50*/  BRA `(.L_x_13269) ;  /* 0x0000000000047947 */ /* 0x000fec0003800000 */
.L_x_13268:
[----:B------:R-:W-:-:S11]  /*2aa60*/  DADD R4, -R20, R44 ;  /* 0x0000000014047229 */ /* 0x000fd6000000012c */
.L_x_13269:
[----:B------:R-:W-:Y:S05]  /*2aa70*/  BSYNC B3 ;  /* 0x0000000000037941 */ /* 0x000fea0003800000 */
.L_x_13267:
        /* <DEDUP_REMOVED lines=26> */
.L_x_13273:
[----:B------:R-:W-:Y:S05]  /*2ac20*/  BSYNC B3 ;  /* 0x0000000000037941 */ /* 0x000fea0003800000 */
.L_x_13272:
[----:B------:R-:W-:Y:S01]  /*2ac30*/  PLOP3.LUT P0, PT, PT, PT, PT, 0x80, 0x0 ;  /* 0x000000000000781c */ /* 0x000fe20003f0f070 */
[----:B------:R-:W-:Y:S02]  /*2ac40*/  IMAD.MOV.U32 R32, RZ, RZ, R12 ;  /* 0x000000ffff207224 */ /* 0x000fe400078e000c */
[----:B------:R-:W-:Y:S01]  /*2ac50*/  IMAD.MOV.U32 R33, RZ, RZ, R13 ;  /* 0x000000ffff217224 */ /* 0x000fe200078e000d */
[----:B------:R-:W-:Y:S09]  /*2ac60*/  BRA `(.L_x_13259) ;  /* 0x0000000800407947 */ /* 0x000ff20003800000 */
.L_x_13261:
        /* <DEDUP_REMOVED lines=26> */
.L_x_13276:
[----:B------:R-:W-:Y:S05]  /*2ae10*/  BSYNC B3 ;  /* 0x0000000000037941 */ /* 0x000fea0003800000 */
.L_x_13275:
[----:B------:R-:W-:Y:S01]  /*2ae20*/  PLOP3.LUT P0, PT, PT, PT, PT, 0x80, 0x0 ;  /* 0x000000000000781c */ /* 0x000fe20003f0f070 */
[----:B------:R-:W-:Y:S02]  /*2ae30*/  IMAD.MOV.U32 R32, RZ, RZ, R12 ;  /* 0x000000ffff207224 */ /* 0x000fe400078e000c */
[----:B------:R-:W-:Y:S01]  /*2ae40*/  IMAD.MOV.U32 R33, RZ, RZ, R13 ;  /* 0x000000ffff217224 */ /* 0x000fe200078e000d */
[----:B------:R-:W-:Y:S09]  /*2ae50*/  BRA `(.L_x_13259) ;  /* 0x0000000400c47947 */ /* 0x000ff20003800000 */
.L_x_13274:
        /* <DEDUP_REMOVED lines=25> */
[----:B------:R-:W-:Y:S02]  /*2aff0*/  IMAD.MOV.U32 R4, RZ, RZ, R12 ;  /* 0x000000ffff047224 */ /* 0x000fe400078e000c */
[----:B------:R-:W-:-:S07]  /*2b000*/  IMAD.MOV.U32 R5, RZ, RZ, R13 ;  /* 0x000000ffff057224 */ /* 0x000fce00078e000d */
.L_x_13278:
[----:B------:R-:W-:Y:S05]  /*2b010*/  BSYNC B3 ;  /* 0x0000000000037941 */ /* 0x000fea0003800000 */
.L_x_13277:
        /* <DEDUP_REMOVED lines=21> */
.L_x_13280:
[----:B------:R-:W-:Y:S05]  /*2b170*/  BSYNC B3 ;  /* 0x0000000000037941 */ /* 0x000fea0003800000 */
.L_x_13279:
[----:B------:R-:W-:Y:S01]  /*2b180*/  DMUL R2, R2, 8.11296384146066816958e+31 ;  /* 0x4690000002027828 */ /* 0x000fe20000000000 */
[----:B------:R-:W-:Y:S01]  /*2b190*/  PLOP3.LUT P0, PT, PT, PT, PT, 0x80, 0x0 ;  /* 0x000000000000781c */ /* 0x000fe20003f0f070 */
[----:B------:R-:W-:Y:S02]  /*2b1a0*/  IMAD.MOV.U32 R32, RZ, RZ, R10 ;  /* 0x000000ffff207224 */ /* 0x000fe400078e000a */
[----:B------:R-:W-:Y:S01]  /*2b1b0*/  IMAD.MOV.U32 R33, RZ, RZ, R11 ;  /* 0x000000ffff217224 */ /* 0x000fe200078e000b */
[----:B------:R-:W-:Y:S09]  /*2b1c0*/  BRA `(.L_x_13259) ;  /* 0x0000000000e87947 */ /* 0x000ff20003800000 */
.L_x_13260:
        /* <DEDUP_REMOVED lines=24> */
.L_x_13282:
[----:B------:R-:W-:Y:S05]  /*2b350*/  BSYNC B3 ;  /* 0x0000000000037941 */ /* 0x000fea0003800000 */
.L_x_13281:
        /* <DEDUP_REMOVED lines=13> */
[----:B------:R-:W-:Y:S01]  /*2b430*/  MOV R2, 0x0 ;  /* 0x0000000000027802 */ /* 0x000fe20000000f00 */
[----:B------:R-:W-:-:S06]  /*2b440*/  IMAD.MOV.U32 R3, RZ, RZ, 0x3ff00000 ;  /* 0x3ff00000ff037424 */ /* 0x000fcc00078e00ff */
        /* <DEDUP_REMOVED lines=11> */
.L_x_13284:
[----:B------:R-:W-:Y:S05]  /*2b500*/  BSYNC B3 ;  /* 0x0000000000037941 */ /* 0x000fea0003800000 */
.L_x_13283:
[----:B------:R-:W-:Y:S01]  /*2b510*/  DMUL R32, R12, R8 ;  /* 0x000000080c207228 */ /* 0x000fe20000000000 */
[----:B------:R-:W-:Y:S01]  /*2b520*/  PLOP3.LUT P0, PT, PT, PT, PT, 0x80, 0x0 ;  /* 0x000000000000781c */ /* 0x000fe20003f0f070 */
[----:B------:R-:W-:-:S12]  /*2b530*/  BRA `(.L_x_13259) ;  /* 0x00000000000c7947 */ /* 0x000fd80003800000 */
.L_x_13256:
[----:B------:R-:W-:Y:S01]  /*2b540*/  DMUL R32, R32, 9.00719925474099200000e+15 ;  /* 0x4340000020207828 */ /* 0x000fe20000000000 */
[----:B------:R-:W-:Y:S01]  /*2b550*/  PLOP3.LUT P0, PT, PT, PT, PT, 0x80, 0x0 ;  /* 0x000000000000781c */ /* 0x000fe20003f0f070 */
[----:B------:R-:W-:-:S12]  /*2b560*/  DMUL R2, R2, 9.00719925474099200000e+15 ;  /* 0x4340000002027828 */ /* 0x000fd80000000000 */
.L_x_13259:
[----:B------:R-:W-:Y:S05]  /*2b570*/  BSYNC B2 ;  /* 0x0000000000027941 */ /* 0x000fea0003800000 */
.L_x_13255:
        /* <DEDUP_REMOVED lines=26> */
[----:B------:R-:W-:Y:S01]  /*2b720*/  VIADD R3, R15, 0xfff00000 ;  /* 0xfff000000f037836 */ /* 0x000fe20000000000 */
[----:B------:R-:W-:-:S04]  /*2b730*/  MOV R2, R14 ;  /* 0x0000000e00027202 */ /* 0x000fc80000000f00 */
        /* <DEDUP_REMOVED lines=40> */
.L_x_13290:
[----:B------:R-:W-:-:S11]  /*2b9c0*/  DMUL R2, RZ, |R6| ;  /* 0x40000006ff027228 */ /* 0x000fd60000000000 */
.L_x_13291:
[----:B------:R-:W-:Y:S05]  /*2b9d0*/  BSYNC B0 ;  /* 0x0000000000007941 */ /* 0x000fea0003800000 */
.L_x_13289:
        /* <DEDUP_REMOVED lines=11> */
.L_x_13288:
        /* <DEDUP_REMOVED lines=46> */
[----:B------:R-:W-:Y:S01]  /*2bd70*/  @!P0 MOV R6, 0x33145c07 ;  /* 0x33145c0700068802 */ /* 0x000fe20000000f00 */
[----:B------:R-:W-:-:S06]  /*2bd80*/  @!P0 IMAD.MOV.U32 R7, RZ, RZ, 0x3c91a626 ;  /* 0x3c91a626ff078424 */ /* 0x000fcc00078e00ff */
[C---:B------:R-:W-:Y:S02]  /*2bd90*/  @P0 DADD R2, R4.reuse, -R2 ;  /* 0x0000000004020229 */ /* 0x040fe40000000802 */
[----:B------:R-:W-:-:S06]  /*2bda0*/  @!P0 DADD R4, R4, R6 ;  /* 0x0000000004048229 */ /* 0x000fcc0000000006 */
[----:B------:R-:W-:Y:S02]  /*2bdb0*/  @P0 DADD R2, -R2, UR4 ;  /* 0x0000000402020e29 */ /* 0x000fe40008000100 */
[----:B------:R-:W-:Y:S01]  /*2bdc0*/  @!P0 DADD R2, R4, UR4 ;  /* 0x0000000404028e29 */ /* 0x000fe20008000000 */
[----:B------:R-:W-:Y:S10]  /*2bdd0*/  BRA `(.L_x_13292) ;  /* 0x0000001400b87947 */ /* 0x000ff40003800000 */
.L_x_13287:
        /* <DEDUP_REMOVED lines=58> */
[----:B------:R-:W-:Y:S02]  /*2c180*/  IADD3 R3, R3, 0x100000, RZ ;  /* 0x0010000003037810 */ /* 0x000fe40007ffe0ff */
[----:B------:R-:W-:-:S08]  /*2c190*/  DMUL R14, R16, R14 ;  /* 0x0000000e100e7228 */ /* 0x000fd00000000000 */
[----:B------:R-:W-:Y:S01]  /*2c1a0*/  DFMA R2, R2, R14, R2 ;  /* 0x0000000e0202722b */ /* 0x000fe20000000002 */
[----:B------:R-:W-:Y:S10]  /*2c1b0*/  BRA `(.L_x_13296) ;  /* 0x0000000000047947 */ /* 0x000ff40003800000 */
.L_x_13295:
[----:B------:R-:W-:-:S11]  /*2c1c0*/  DMUL R2, RZ, |R6| ;  /* 0x40000006ff027228 */ /* 0x000fd60000000000 */
.L_x_13296:
[----:B------:R-:W-:Y:S05]  /*2c1d0*/  BSYNC B0 ;  /* 0x0000000000007941 */ /* 0x000fea0003800000 */
.L_x_13294:
        /* <DEDUP_REMOVED lines=11> */
.L_x_13293:
        /* <DEDUP_REMOVED lines=53> */
.L_x_13286:
        /* <DEDUP_REMOVED lines=29> */
.L_x_13299:
[----:B------:R-:W-:Y:S05]  /*2c7b0*/  BSYNC B3 ;  /* 0x0000000000037941 */ /* 0x000fea0003800000 */
.L_x_13298:
        /* <DEDUP_REMOVED lines=82> */
.L_x_13301:
[----:B------:R-:W-:Y:S02]  /*2cce0*/  FSEL R4, RZ, 3.37028055040000000000e+12, P1 ;  /* 0x54442d18ff047808 */ /* 0x000fe40000800000 */
[----:B------:R-:W-:-:S07]  /*2ccf0*/  FSEL R5, RZ, 2.1426990032196044922, P1 ;  /* 0x400921fbff057808 */ /* 0x000fce0000800000 */
.L_x_13302:
[----:B------:R-:W-:Y:S05]  /*2cd00*/  BSYNC B0 ;  /* 0x0000000000007941 */ /* 0x000fea0003800000 */
.L_x_13300:
[----:B------:R-:W-:Y:S01]  /*2cd10*/  DADD R2, |R32|, |R2| ;  /* 0x0000000020027229 */ /* 0x000fe20000000602 */
[----:B------:R-:W-:-:S07]  /*2cd20*/  LOP3.LUT R33, R5, 0x80000000, R33, 0xb8, !PT ;  /* 0x8000000005217812 */ /* 0x000fce00078eb821 */
[----:B------:R-:W-:-:S06]  /*2cd30*/  DSETP.GTU.AND P0, PT, |R2|, +INF , PT ;  /* 0x7ff000000200742a */ /* 0x000fcc0003f0c200 */
[----:B------:R-:W-:Y:S02]  /*2cd40*/  FSEL R2, R2, R4, P0 ;  /* 0x0000000402027208 */ /* 0x000fe40000000000 */
[----:B------:R-:W-:Y:S01]  /*2cd50*/  FSEL R3, R3, R33, P0 ;  /* 0x0000002103037208 */ /* 0x000fe20000000000 */
[----:B------:R-:W-:Y:S06]  /*2cd60*/  BRA `(.L_x_13292) ;  /* 0x0000000400d47947 */ /* 0x000fec0003800000 */
.L_x_13297:
        /* <DEDUP_REMOVED lines=26> */
.L_x_13304:
[----:B------:R-:W-:Y:S05]  /*2cf10*/  BSYNC B3 ;  /* 0x0000000000037941 */ /* 0x000fea0003800000 */
.L_x_13303:
        /* <DEDUP_REMOVED lines=82> */
.L_x_13306:
[----:B------:R-:W-:Y:S02]  /*2d440*/  FSEL R4, RZ, 3.37028055040000000000e+12, P1 ;  /* 0x54442d18ff047808 */ /* 0x000fe40000800000 */
[----:B------:R-:W-:-:S07]  /*2d450*/  FSEL R5, RZ, 2.1426990032196044922, P1 ;  /* 0x400921fbff057808 */ /* 0x000fce0000800000 */
.L_x_13307:
[----:B------:R-:W-:Y:S05]  /*2d460*/  BSYNC B0 ;  /* 0x0000000000007941 */ /* 0x000fea0003800000 */
.L_x_13305:
[----:B------:R-:W-:Y:S01]  /*2d470*/  DADD R2, |R32|, |R2| ;  /* 0x0000000020027229 */ /* 0x000fe20000000602 */
[----:B------:R-:W-:-:S07]  /*2d480*/  LOP3.LUT R33, R5, 0x80000000, R33, 0xb8, !PT ;  /* 0x8000000005217812 */ /* 0x000fce00078eb821 */
[----:B------:R-:W-:-:S06]  /*2d490*/  DSETP.GTU.AND P0, PT, |R2|, +INF , PT ;  /* 0x7ff000000200742a */ /* 0x000fcc0003f0c200 */
[----:B------:R-:W-:Y:S02]  /*2d4a0*/  FSEL R2, R2, R4, P0 ;  /* 0x0000000402027208 */ /* 0x000fe40000000000 */
[----:B------:R-:W-:-:S07]  /*2d4b0*/  FSEL R3, R3, R33, P0 ;  /* 0x0000002103037208 */ /* 0x000fce0000000000 */
.L_x_13292:
[----:B------:R-:W-:Y:S05]  /*2d4c0*/  BSYNC B2 ;  /* 0x0000000000027941 */ /* 0x000fea0003800000 */
.L_x_13285:
[----:B------:R-:W-:Y:S01]  /*2d4d0*/  DADD R4, -RZ, -R34 ;  /* 0x00000000ff047229 */ /* 0x000fe20000000922 */
[----:B------:R-:W-:-:S09]  /*2d4e0*/  ISETP.NE.AND P0, PT, R48, RZ, PT ;  /* 0x000000ff3000720c */ /* 0x000fd20003f05270 */
[----:B------:R-:W-:Y:S02]  /*2d4f0*/  FSEL R8, R4, R34, !P0 ;  /* 0x0000002204087208 */ /* 0x000fe40004000000 */
[----:B------:R-:W-:Y:S01]  /*2d500*/  FSEL R9, R5, R35, !P0 ;  /* 0x0000002305097208 */ /* 0x000fe20004000000 */
[----:B------:R-:W-:Y:S06]  /*2d510*/  BRA `(.L_x_13308) ;  /* 0x0000003000307947 */ /* 0x000fec0003800000 */
.L_x_13219:
[----:B------:R-:W2:Y:S01]  /*2d520*/  LDL.64 R2, [R1+0x8] ;  /* 0x0000080001027983 */ /* 0x000ea20000100a00 */
[----:B------:R-:W-:Y:S01]  /*2d530*/  UMOV UR4, 0x54442d18 ;  /* 0x54442d1800047882 */ /* 0x000fe20000000000 */
[----:B------:R-:W-:Y:S01]  /*2d540*/  UMOV UR5, 0x3ff921fb ;  /* 0x3ff921fb00057882 */ /* 0x000fe20000000000 */
[----:B------:R-:W-:Y:S02]  /*2d550*/  DADD R8, -RZ, -R18 ;  /* 0x00000000ff087229 */ /* 0x000fe40000000912 */
[----:B--2---:R-:W-:-:S08]  /*2d560*/  DADD R2, R2, -R16 ;  /* 0x0000000002027229 */ /* 0x004fd00000000810 */
[----:B------:R-:W-:Y:S01]  /*2d570*/  DADD R2, R2, UR4 ;  /* 0x0000000402027e29 */ /* 0x000fe20008000000 */
[----:B------:R-:W-:Y:S10]  /*2d580*/  BRA `(.L_x_13308) ;  /* 0x0000003000147947 */ /* 0x000ff40003800000 */
.L_x_13218:
[----:B------:R-:W-:Y:S01]  /*2d590*/  DADD R8, -RZ, -R18 ;  /* 0x00000000ff087229 */ /* 0x000fe20000000912 */
[----:B------:R-:W-:Y:S01]  /*2d5a0*/  CS2R R2, SRZ ;  /* 0x0000000000027805 */ /* 0x000fe2000001ff00 */
[----:B------:R-:W-:Y:S09]  /*2d5b0*/  BRA `(.L_x_13308) ;  /* 0x0000003000087947 */ /* 0x000ff20003800000 */
.L_x_13217:
        /* <DEDUP_REMOVED lines=39> */
[----:B------:R-:W-:Y:S01]  /*2d830*/  @P1 IMAD.MOV.U32 R21, RZ, RZ, 0x7ff00000 ;  /* 0x7ff00000ff151424 */ /* 0x000fe200078e00ff */
[----:B------:R-:W-:-:S06]  /*2d840*/  @P1 MOV R20, 0x0 ;  /* 0x0000000000141802 */ /* 0x000fcc0000000f00 */
        /* <DEDUP_REMOVED lines=8> */
[----:B------:R-:W-:Y:S01]  /*2d8d0*/  MOV R29, 0x3ed0ee25 ;  /* 0x3ed0ee25001d7802 */ /* 0x000fe20000000f00 */
[----:B------:R-:W-:Y:S01]  /*2d8e0*/  IMAD.MOV.U32 R28, RZ, RZ, -0x748574fc ;  /* 0x8b7a8b04ff1c7424 */ /* 0x000fe200078e00ff */
        /* <DEDUP_REMOVED lines=57> */
.L_x_13313:
[----:B------:R-:W-:Y:S05]  /*2dc80*/  BSYNC B0 ;  /* 0x0000000000007941 */ /* 0x000fea0003800000 */
.L_x_13312:
        /* <DEDUP_REMOVED lines=8> */
.L_x_13315:
[----:B------:R-:W-:Y:S05]  /*2dd10*/  BSYNC B3 ;  /* 0x0000000000037941 */ /* 0x000fea0003800000 */
.L_x_13314:
        /* <DEDUP_REMOVED lines=82> */
.L_x_13317:
[----:B------:R-:W-:-:S04]  /*2e240*/  ISETP.GE.AND P0, PT, R17, RZ, PT ;  /* 0x000000ff1100720c */ /* 0x000fc80003f06270 */
[----:B------:R-:W-:Y:S02]  /*2e250*/  FSEL R6, RZ, 3.37028055040000000000e+12, P0 ;  /* 0x54442d18ff067808 */ /* 0x000fe40000000000 */
[----:B------:R-:W-:-:S07]  /*2e260*/  FSEL R7, RZ, 2.1426990032196044922, P0 ;  /* 0x400921fbff077808 */ /* 0x000fce0000000000 */
.L_x_13318:
[----:B------:R-:W-:Y:S05]  /*2e270*/  BSYNC B0 ;  /* 0x0000000000007941 */ /* 0x000fea0003800000 */
.L_x_13316:
[----:B------:R-:W-:Y:S01]  /*2e280*/  DADD R2, R2, R4 ;  /* 0x0000000002027229 */ /* 0x000fe20000000004 */
[----:B------:R-:W-:Y:S01]  /*2e290*/  LOP3.LUT R5, R7, 0x80000000, R19, 0xb8, !PT ;  /* 0x8000000007057812 */ /* 0x000fe200078eb813 */
[----:B------:R-:W-:-:S06]  /*2e2a0*/  DMUL R20, R20, 0.5 ;  /* 0x3fe0000014147828 */ /* 0x000fcc0000000000 */
[----:B------:R-:W-:-:S06]  /*2e2b0*/  DSETP.GTU.AND P0, PT, |R2|, +INF , PT ;  /* 0x7ff000000200742a */ /* 0x000fcc0003f0c200 */
[----:B------:R-:W-:Y:S02]  /*2e2c0*/  FSEL R2, R2, R6, P0 ;  /* 0x0000000602027208 */ /* 0x000fe40000000000 */
[----:B------:R-:W-:Y:S01]  /*2e2d0*/  FSEL R3, R3, R5, P0 ;  /* 0x0000000503037208 */ /* 0x000fe20000000000 */
[----:B------:R-:W-:Y:S06]  /*2e2e0*/  BRA `(.L_x_13319) ;  /* 0x0000002000407947 */ /* 0x000fec0003800000 */
.L_x_13311:
        /* <DEDUP_REMOVED lines=44> */
[----:B------:R-:W-:-:S05]  /*2e5b0*/  MOV R31, 0xfffffc01 ;  /* 0xfffffc01001f7802 */ /* 0x000fca0000000f00 */
        /* <DEDUP_REMOVED lines=41> */
[----:B------:R-:W-:Y:S01]  /*2e850*/  @P0 VIADD R15, R13, 0xfff00000 ;  /* 0xfff000000d0f0836 */ /* 0x000fe20000000000 */
[----:B------:R-:W-:-:S03]  /*2e860*/  @P0 IADD3 R31, R31, 0x1, RZ ;  /* 0x000000011f1f0810 */ /* 0x000fc60007ffe0ff */
        /* <DEDUP_REMOVED lines=48> */
.L_x_13321:
[----:B------:R-:W-:Y:S05]  /*2eb70*/  BSYNC B0 ;  /* 0x0000000000007941 */ /* 0x000fea0003800000 */
.L_x_13320:
        /* <DEDUP_REMOVED lines=8> */
.L_x_13323:
[----:B------:R-:W-:Y:S05]  /*2ec00*/  BSYNC B3 ;  /* 0x0000000000037941 */ /* 0x000fea0003800000 */
.L_x_13322:
        /* <DEDUP_REMOVED lines=82> */
.L_x_13325:
[----:B------:R-:W-:-:S04]  /*2f130*/  ISETP.GE.AND P0, PT, R17, RZ, PT ;  /* 0x000000ff1100720c */ /* 0x000fc80003f06270 */
[----:B------:R-:W-:Y:S02]  /*2f140*/  FSEL R6, RZ, 3.37028055040000000000e+12, P0 ;  /* 0x54442d18ff067808 */ /* 0x000fe40000000000 */
[----:B------:R-:W-:-:S07]  /*2f150*/  FSEL R7, RZ, 2.1426990032196044922, P0 ;  /* 0x400921fbff077808 */ /* 0x000fce0000000000 */
.L_x_13326:
[----:B------:R-:W-:Y:S05]  /*2f160*/  BSYNC B0 ;  /* 0x0000000000007941 */ /* 0x000fea0003800000 */
.L_x_13324:
[----:B------:R-:W-:Y:S01]  /*2f170*/  DADD R2, R2, R4 ;  /* 0x0000000002027229 */ /* 0x000fe20000000004 */
[----:B------:R-:W-:-:S07]  /*2f180*/  LOP3.LUT R5, R7, 0x80000000, R19, 0xb8, !PT ;  /* 0x8000000007057812 */ /* 0x000fce00078eb813 */
[----:B------:R-:W-:-:S06]  /*2f190*/  DSETP.GTU.AND P0, PT, |R2|, +INF , PT ;  /* 0x7ff000000200742a */ /* 0x000fcc0003f0c200 */
[----:B------:R-:W-:Y:S02]  /*2f1a0*/  FSEL R2, R2, R6, P0 ;  /* 0x0000000602027208 */ /* 0x000fe40000000000 */
[----:B------:R-:W-:Y:S01]  /*2f1b0*/  FSEL R3, R3, R5, P0 ;  /* 0x0000000503037208 */ /* 0x000fe20000000000 */
[----:B------:R-:W-:Y:S06]  /*2f1c0*/  BRA `(.L_x_13319) ;  /* 0x0000001000887947 */ /* 0x000fec0003800000 */
.L_x_13310:
        /* <DEDUP_REMOVED lines=23> */
.L_x_13328:
[----:B------:R-:W-:Y:S05]  /*2f340*/  BSYNC B3 ;  /* 0x0000000000037941 */ /* 0x000fea0003800000 */
.L_x_13327:
        /* <DEDUP_REMOVED lines=24> */
[----:B------:R-:W-:Y:S02]  /*2f4d0*/  IMAD.MOV.U32 R12, RZ, RZ, R10 ;  /* 0x000000ffff0c7224 */ /* 0x000fe400078e000a */
[----:B------:R-:W-:-:S07]  /*2f4e0*/  IMAD.MOV.U32 R13, RZ, RZ, R11 ;  /* 0x000000ffff0d7224 */ /* 0x000fce00078e000b */
.L_x_13330:
[----:B------:R-:W-:Y:S05]  /*2f4f0*/  BSYNC B3 ;  /* 0x0000000000037941 */ /* 0x000fea0003800000 */
.L_x_13329:
[----:B------:R-:W-:Y:S01]  /*2f500*/  DADD R14, -RZ, |R12| ;  /* 0x00000000ff0e7229 */ /* 0x000fe2000000050c */
[----:B------:R-:W-:Y:S01]  /*2f510*/  MOV R10, RZ ;  /* 0x000000ff000a7202 */ /* 0x000fe20000000f00 */
        /* <DEDUP_REMOVED lines=54> */
[----:B------:R-:W-:Y:S01]  /*2f880*/  IMAD.MOV.U32 R13, RZ, RZ, R32 ;  /* 0x000000ffff0d7224 */ /* 0x000fe200078e0020 */
[----:B------:R-:W-:-:S03]  /*2f890*/  MOV R12, R26 ;  /* 0x0000001a000c7202 */ /* 0x000fc60000000f00 */
        /* <DEDUP_REMOVED lines=79> */
.L_x_13332:
[----:B------:R-:W-:Y:S05]  /*2fd90*/  BSYNC B0 ;  /* 0x0000000000007941 */ /* 0x000fea0003800000 */
.L_x_13331:
        /* <DEDUP_REMOVED lines=8> */
.L_x_13334:
[----:B------:R-:W-:Y:S05]  /*2fe20*/  BSYNC B3 ;  /* 0x0000000000037941 */ /* 0x000fea0003800000 */
.L_x_13333:
        /* <DEDUP_REMOVED lines=82> */
.L_x_13336:
[----:B------:R-:W-:-:S04]  /*30350*/  ISETP.GE.AND P0, PT, R17, RZ, PT ;  /* 0x000000ff1100720c */ /* 0x000fc80003f06270 */
[----:B------:R-:W-:Y:S02]  /*30360*/  FSEL R6, RZ, 3.37028055040000000000e+12, P0 ;  /* 0x54442d18ff067808 */ /* 0x000fe40000000000 */
[----:B------:R-:W-:-:S07]  /*30370*/  FSEL R7, RZ, 2.1426990032196044922, P0 ;  /* 0x400921fbff077808 */ /* 0x000fce0000000000 */
.L_x_13337:
[----:B------:R-:W-:Y:S05]  /*30380*/  BSYNC B0 ;  /* 0x0000000000007941 */ /* 0x000fea0003800000 */
.L_x_13335:
[----:B------:R-:W-:Y:S01]  /*30390*/  DADD R2, R2, R4 ;  /* 0x0000000002027229 */ /* 0x000fe20000000004 */
[----:B------:R-:W-:Y:S01]  /*303a0*/  LOP3.LUT R5, R7, 0x80000000, R19, 0xb8, !PT ;  /* 0x8000000007057812 */ /* 0x000fe200078eb813 */
[----:B------:R-:W-:-:S06]  /*303b0*/  DADD R20, R20, 1 ;  /* 0x3ff0000014147429 */ /* 0x000fcc0000000000 */
[----:B------:R-:W-:-:S06]  /*303c0*/  DSETP.GTU.AND P0, PT, |R2|, +INF , PT ;  /* 0x7ff000000200742a */ /* 0x000fcc0003f0c200 */
[----:B------:R-:W-:Y:S02]  /*303d0*/  FSEL R2, R2, R6, P0 ;  /* 0x0000000602027208 */ /* 0x000fe40000000000 */
[----:B------:R-:W-:-:S07]  /*303e0*/  FSEL R3, R3, R5, P0 ;  /* 0x0000000503037208 */ /* 0x000fce0000000000 */
.L_x_13319:
[----:B------:R-:W-:Y:S05]  /*303f0*/  BSYNC B2 ;  /* 0x0000000000027941 */ /* 0x000fea0003800000 */
.L_x_13309:
        /* <DEDUP_REMOVED lines=9> */
.L_x_13216:
        /* <DEDUP_REMOVED lines=21> */
.L_x_13308:
[----:B------:R-:W-:Y:S05]  /*305e0*/  BSYNC B1 ;  /* 0x0000000000017941 */ /* 0x000fea0003800000 */
.L_x_13215:
        /* <DEDUP_REMOVED lines=11> */
.L_x_13339:
[----:B------:R-:W-:Y:S01]  /*306a0*/  DSETP.GTU.AND P0, PT, |R8|, +INF , PT ;  /* 0x7ff000000800742a */ /* 0x000fe20003f0c200 */
[----:B------:R-:W-:Y:S02]  /*306b0*/  IMAD.MOV.U32 R10, RZ, RZ, R2 ;  /* 0x000000ffff0a7224 */ /* 0x000fe400078e0002 */
[----:B------:R-:W-:-:S11]  /*306c0*/  IMAD.MOV.U32 R11, RZ, RZ, R3 ;  /* 0x000000ffff0b7224 */ /* 0x000fd600078e0003 */
[----:B------:R-:W-:-:S11]  /*306d0*/  @!P0 DADD R8, -RZ, |R8| ;  /* 0x00000000ff088229 */ /* 0x000fd60000000508 */
.L_x_13340:
[----:B------:R-:W-:Y:S05]  /*306e0*/  BSYNC B0 ;  /* 0x0000000000007941 */ /* 0x000fea0003800000 */
.L_x_13338:
        /* <DEDUP_REMOVED lines=15> */
.L_x_13344:
[----:B------:R-:W0:Y:S02]  /*307e0*/  F2I.S64.F64.TRUNC R8, R8 ;  /* 0x0000000800087311 */ /* 0x000e24000030d900 */
[----:B0-----:R-:W-:-:S05]  /*307f0*/  IMAD.MOV.U32 R3, RZ, RZ, R8 ;  /* 0x000000ffff037224 */ /* 0x001fca00078e0008 */
[----:B------:R-:W-:Y:S01]  /*30800*/  STG.E.U8 desc[UR36][R22.64], R3 ;  /* 0x0000000316007986 */ /* 0x000fe2000c101124 */
[----:B------:R-:W-:Y:S05]  /*30810*/  EXIT ;  /* 0x000000000000794d */ /* 0x000fea0003800000 */
.L_x_13343:
        /* <DEDUP_REMOVED lines=9> */
.L_x_13347:
[----:B------:R-:W0:Y:S02]  /*308b0*/  F2I.F64.TRUNC R9, R8 ;  /* 0x0000000800097311 */ /* 0x000e24000030d100 */
[----:B0-----:R-:W-:Y:S01]  /*308c0*/  STG.E desc[UR36][R22.64], R9 ;  /* 0x0000000916007986 */ /* 0x001fe2000c101924 */
[----:B------:R-:W-:Y:S05]  /*308d0*/  EXIT ;  /* 0x000000000000794d */ /* 0x000fea0003800000 */
.L_x_13346:
[----:B------:R-:W0:Y:S02]  /*308e0*/  F2I.F64.TRUNC R9, R8 ;  /* 0x0000000800097311 */ /* 0x000e24000030d100 */
[----:B0-----:R-:W-:Y:S01]  /*308f0*/  STG.E.U16 desc[UR36][R22.64], R9 ;  /* 0x0000000916007986 */ /* 0x001fe2000c101524 */
[----:B------:R-:W-:Y:S05]  /*30900*/  EXIT ;  /* 0x000000000000794d */ /* 0x000fea0003800000 */
.L_x_13342:
        /* <DEDUP_REMOVED lines=13> */
.L_x_13349:
        /* <DEDUP_REMOVED lines=8> */
.L_x_13348:
        /* <DEDUP_REMOVED lines=14> */
[----:B------:R-:W-:Y:S01]  /*30b40*/  STG.E.64 desc[UR36][R22.64], R2 ;  /* 0x0000000216007986 */ /* 0x000fe2000c101b24 */
[----:B------:R-:W-:Y:S05]  /*30b50*/  EXIT ;  /* 0x000000000000794d */ /* 0x000fea0003800000 */
.L_x_13351:
        /* <DEDUP_REMOVED lines=9> */
[----:B------:R-:W-:Y:S01]  /*30bf0*/  STG.E desc[UR36][R22.64], R3 ;  /* 0x0000000316007986 */ /* 0x000fe2000c101924 */
[----:B------:R-:W-:Y:S05]  /*30c00*/  EXIT ;  /* 0x000000000000794d */ /* 0x000fea0003800000 */
.L_x_13350:
[----:B------:R-:W-:Y:S01]  /*30c10*/  STG.E.64 desc[UR36][R22.64], R8 ;  /* 0x0000000816007986 */ /* 0x000fe2000c101b24 */
[----:B------:R-:W-:Y:S05]  /*30c20*/  EXIT ;  /* 0x000000000000794d */ /* 0x000fea0003800000 */
.L_x_13341:
        /* <DEDUP_REMOVED lines=11> */
[----:B------:R-:W-:Y:S01]  /*30ce0*/  STG.E.U8 desc[UR36][R22.64], R3 ;  /* 0x0000000316007986 */ /* 0x000fe2000c101124 */
[----:B------:R-:W-:Y:S05]  /*30cf0*/  EXIT ;  /* 0x000000000000794d */ /* 0x000fea0003800000 */
.L_x_13354:
[----:B------:R-:W-:Y:S01]  /*30d00*/  STG.E.128 desc[UR36][R22.64], R8 ;  /* 0x0000000816007986 */ /* 0x000fe2000c101d24 */
[----:B------:R-:W-:Y:S05]  /*30d10*/  EXIT ;  /* 0x000000000000794d */ /* 0x000fea0003800000 */
.L_x_13353:
        /* <DEDUP_REMOVED lines=25> */
.L_x_13358:
[----:B------:R-:W-:Y:S05]  /*30eb0*/  BSYNC B0 ;  /* 0x0000000000007941 */ /* 0x000fea0003800000 */
.L_x_13357:
[----:B------:R-:W-:-:S05]  /*30ec0*/  LOP3.LUT R3, R0, R3, RZ, 0xfc, !PT ;  /* 0x0000000300037212 */ /* 0x000fca00078efcff */
[----:B------:R-:W-:Y:S01]  /*30ed0*/  STG.E.U8 desc[UR36][R22.64], R3 ;  /* 0x0000000316007986 */ /* 0x000fe2000c101124 */
[----:B------:R-:W-:Y:S05]  /*30ee0*/  EXIT ;  /* 0x000000000000794d */ /* 0x000fea0003800000 */
.L_x_13356:
        /* <DEDUP_REMOVED lines=17> */
.L_x_13360:
[----:B------:R-:W-:Y:S01]  /*31000*/  IMAD.MOV.U32 R0, RZ, RZ, 0x7f ;  /* 0x0000007fff007424 */ /* 0x000fe200078e00ff */
[----:B------:R-:W-:-:S04]  /*31010*/  ISETP.GT.U32.AND P0, PT, R2, 0x7f800000, PT ;  /* 0x7f8000000200780c */ /* 0x000fc80003f04070 */
[----:B------:R-:W-:-:S09]  /*31020*/  SEL R0, R0, 0x7c, P0 ;  /* 0x0000007c00007807 */ /* 0x000fd20000000000 */
.L_x_13361:
[----:B------:R-:W-:Y:S05]  /*31030*/  BSYNC B0 ;  /* 0x0000000000007941 */ /* 0x000fea0003800000 */
.L_x_13359:
[----:B------:R-:W-:-:S04]  /*31040*/  LOP3.LUT R2, R3, 0x80000000, RZ, 0xc0, !PT ;  /* 0x8000000003027812 */ /* 0x000fc800078ec0ff */
[----:B------:R-:W-:-:S04]  /*31050*/  SHF.R.U32.HI R3, RZ, 0x18, R2 ;  /* 0x00000018ff037819 */ /* 0x000fc80000011602 */
[----:B------:R-:W-:-:S05]  /*31060*/  LOP3.LUT R3, R0, R3, RZ, 0xfc, !PT ;  /* 0x0000000300037212 */ /* 0x000fca00078efcff */
[----:B------:R-:W-:Y:S01]  /*31070*/  STG.E.U8 desc[UR36][R22.64], R3 ;  /* 0x0000000316007986 */ /* 0x000fe2000c101124 */
[----:B------:R-:W-:Y:S05]  /*31080*/  EXIT ;  /* 0x000000000000794d */ /* 0x000fea0003800000 */
.L_x_13355:
        /* <DEDUP_REMOVED lines=8> */
.L_x_13352:
        /* <DEDUP_REMOVED lines=11> */
.L_x_13364:
        /* <DEDUP_REMOVED lines=21> */
.L_x_13367:
[----:B------:R-:W-:-:S04]  /*31310*/  LOP3.LUT R2, R3, 0x80000000, RZ, 0xc0, !PT ;  /* 0x8000000003027812 */ /* 0x000fc800078ec0ff */
[----:B------:R-:W-:-:S04]  /*31320*/  SHF.R.U32.HI R3, RZ, 0x18, R2 ;  /* 0x00000018ff037819 */ /* 0x000fc80000011602 */
[----:B------:R-:W-:-:S04]  /*31330*/  LOP3.LUT R0, R0, R3, RZ, 0xfc, !PT ;  /* 0x0000000300007212 */ /* 0x000fc800078efcff */
[----:B------:R-:W-:-:S07]  /*31340*/  PRMT R11, R0, 0x7610, R11 ;  /* 0x00007610000b7816 */ /* 0x000fce000000000b */
.L_x_13366:
[----:B------:R-:W-:Y:S05]  /*31350*/  BSYNC B0 ;  /* 0x0000000000007941 */ /* 0x000fea0003800000 */
.L_x_13365:
[----:B------:R-:W-:Y:S01]  /*31360*/  STG.E.U8 desc[UR36][R22.64], R11 ;  /* 0x0000000b16007986 */ /* 0x000fe2000c101124 */
[----:B------:R-:W-:Y:S05]  /*31370*/  EXIT ;  /* 0x000000000000794d */ /* 0x000fea0003800000 */
.L_x_13363:
        /* <DEDUP_REMOVED lines=21> */
.L_x_13370:
[----:B------:R-:W-:-:S04]  /*314d0*/  LOP3.LUT R2, R3, 0x80000000, RZ, 0xc0, !PT ;  /* 0x8000000003027812 */ /* 0x000fc800078ec0ff */
[----:B------:R-:W-:-:S04]  /*314e0*/  SHF.R.U32.HI R3, RZ, 0x18, R2 ;  /* 0x00000018ff037819 */ /* 0x000fc80000011602 */
[----:B------:R-:W-:-:S04]  /*314f0*/  LOP3.LUT R0, R0, R3, RZ, 0xfc, !PT ;  /* 0x0000000300007212 */ /* 0x000fc800078efcff */
[----:B------:R-:W-:-:S07]  /*31500*/  PRMT R11, R0, 0x7610, R11 ;  /* 0x00007610000b7816 */ /* 0x000fce000000000b */
.L_x_13369:
[----:B------:R-:W-:Y:S05]  /*31510*/  BSYNC B0 ;  /* 0x0000000000007941 */ /* 0x000fea0003800000 */
.L_x_13368:
[----:B------:R-:W-:Y:S01]  /*31520*/  STG.E.U8 desc[UR36][R22.64], R11 ;  /* 0x0000000b16007986 */ /* 0x000fe2000c101124 */
[----:B------:R-:W-:Y:S05]  /*31530*/  EXIT ;  /* 0x000000000000794d */ /* 0x000fea0003800000 */
.L_x_13362:
        /* <DEDUP_REMOVED lines=26> */
.L_x_13345:
        /* <DEDUP_REMOVED lines=16> */
.L_x_13373:
[----:B------:R-:W-:Y:S05]  /*317e0*/  EXIT ;  /* 0x000000000000794d */ /* 0x000fea0003800000 */
.L_x_13372:
[----:B------:R-:W0:Y:S02]  /*317f0*/  F2I.U64.F64.TRUNC R8, R8 ;  /* 0x0000000800087311 */ /* 0x000e24000030d800 */
[----:B0-----:R-:W-:Y:S01]  /*31800*/  STG.E.64 desc[UR36][R22.64], R8 ;  /* 0x0000000816007986 */ /* 0x001fe2000c101b24 */
[----:B------:R-:W-:Y:S05]  /*31810*/  EXIT ;  /* 0x000000000000794d */ /* 0x000fea0003800000 */
.L_x_13371:
[----:B------:R-:W0:Y:S02]  /*31820*/  F2I.U32.F64.TRUNC R9, R8 ;  /* 0x0000000800097311 */ /* 0x000e24000030d000 */
[----:B0-----:R-:W-:Y:S01]  /*31830*/  STG.E desc[UR36][R22.64], R9 ;  /* 0x0000000916007986 */ /* 0x001fe2000c101924 */
[----:B------:R-:W-:Y:S05]  /*31840*/  EXIT ;  /* 0x000000000000794d */ /* 0x000fea0003800000 */
        .weak           $__internal_21_$__cuda_sm20_div_rn_f64_full
        .type           $__internal_21_$__cuda_sm20_div_rn_f64_full,@function
        .size           $__internal_21_$__cuda_sm20_div_rn_f64_full,($__internal_22_$__cuda_sm20_dsqrt_rn_f64_mediumpath_v1 - $__internal_21_$__cuda_sm20_div_rn_f64_full)
$__internal_21_$__cuda_sm20_div_rn_f64_full:
[C---:B------:R-:W-:Y:S01]  /*31850*/  FSETP.GEU.AND P0, PT, |R11|.reuse, 1.469367938527859385e-39, PT ;  /* 0x001000000b00780b */ /* 0x040fe20003f0e200 */
[----:B------:R-:W-:Y:S01]  /*31860*/  IMAD.MOV.U32 R25, RZ, RZ, R11 ;  /* 0x000000ffff197224 */ /* 0x000fe200078e000b */
[----:B------:R-:W-:Y:S01]  /*31870*/  MOV R24, R10 ;  /* 0x0000000a00187202 */ /* 0x000fe20000000f00 */
[----:B------:R-:W-:Y:S01]  /*31880*/  IMAD.MOV.U32 R26, RZ, RZ, R10 ;  /* 0x000000ffff1a7224 */ /* 0x000fe200078e000a */
[C---:B------:R-:W-:Y:S01]  /*31890*/  LOP3.LUT R14, R11.reuse, 0x800fffff, RZ, 0xc0, !PT ;  /* 0x800fffff0b0e7812 */ /* 0x040fe200078ec0ff */
[----:B------:R-:W-:Y:S01]  /*318a0*/  IMAD.MOV.U32 R29, RZ, RZ, R13 ;  /* 0x000000ffff1d7224 */ /* 0x000fe200078e000d */
[----:B------:R-:W-:Y:S01]  /*318b0*/  LOP3.LUT R13, R11, 0x7ff00000, RZ, 0xc0, !PT ;  /* 0x7ff000000b0d7812 */ /* 0x000fe200078ec0ff */
[----:B------:R-:W-:Y:S01]  /*318c0*/  IMAD.MOV.U32 R28, RZ, RZ, R12 ;  /* 0x000000ffff1c7224 */ /* 0x000fe200078e000c */
[----:B------:R-:W-:Y:S01]  /*318d0*/  LOP3.LUT R27, R14, 0x3ff00000, RZ, 0xfc, !PT ;  /* 0x3ff000000e1b7812 */ /* 0x000fe200078efcff */
[----:B------:R-:W-:Y:S01]  /*318e0*/  IMAD.MOV.U32 R14, RZ, RZ, 0x1 ;  /* 0x00000001ff0e7424 */ /* 0x000fe200078e00ff */
[C---:B------:R-:W-:Y:S01]  /*318f0*/  FSETP.GEU.AND P1, PT, |R29|.reuse, 1.469367938527859385e-39, PT ;  /* 0x001000001d00780b */ /* 0x040fe20003f2e200 */
[----:B------:R-:W-:Y:S01]  /*31900*/  IMAD.MOV.U32 R11, RZ, RZ, 0x1ca00000 ;  /* 0x1ca00000ff0b7424 */ /* 0x000fe200078e00ff */
[----:B------:R-:W-:Y:S01]  /*31910*/  LOP3.LUT R10, R29, 0x7ff00000, RZ, 0xc0, !PT ;  /* 0x7ff000001d0a7812 */ /* 0x000fe200078ec0ff */
[----:B------:R-:W-:Y:S01]  /*31920*/  @!P0 DMUL R26, R24, 8.98846567431157953865e+307 ;  /* 0x7fe00000181a8828 */ /* 0x000fe20000000000 */
[----:B------:R-:W-:Y:S01]  /*31930*/  IMAD.MOV.U32 R30, RZ, RZ, R28 ;  /* 0x000000ffff1e7224 */ /* 0x000fe200078e001c */
[----:B------:R-:W-:Y:S01]  /*31940*/  BSSY B0, `(.L_x_13374) ;  /* 0x0000051000007945 */ /* 0x000fe20003800000 */
[----:B------:R-:W-:-:S03]  /*31950*/  ISETP.GE.U32.AND P3, PT, R10, R13, PT ;  /* 0x0000000d0a00720c */ /* 0x000fc60003f66070 */
[----:B------:R-:W0:Y:S04]  /*31960*/  MUFU.RCP64H R15, R27 ;  /* 0x0000001b000f7308 */ /* 0x000e280000001800 */
[----:B------:R-:W-:Y:S01]  /*31970*/  @!P1 LOP3.LUT R12, R25, 0x7ff00000, RZ, 0xc0, !PT ;  /* 0x7ff00000190c9812 */ /* 0x000fe200078ec0ff */
[----:B------:R-:W-:Y:S01]  /*31980*/  @!P1 IMAD.MOV.U32 R38, RZ, RZ, RZ ;  /* 0x000000ffff269224 */ /* 0x000fe200078e00ff */
[----:B------:R-:W-:Y:S02]  /*31990*/  @!P0 LOP3.LUT R13, R27, 0x7ff00000, RZ, 0xc0, !PT ;  /* 0x7ff000001b0d8812 */ /* 0x000fe400078ec0ff */
[----:B------:R-:W-:-:S04]  /*319a0*/  @!P1 ISETP.GE.U32.AND P2, PT, R10, R12, PT ;  /* 0x0000000c0a00920c */ /* 0x000fc80003f46070 */
[----:B------:R-:W-:-:S04]  /*319b0*/  @!P1 SEL R12, R11, 0x63400000, !P2 ;  /* 0x634000000b0c9807 */ /* 0x000fc80005000000 */
[----:B------:R-:W-:Y:S01]  /*319c0*/  @!P1 LOP3.LUT R12, R12, 0x80000000, R29, 0xf8, !PT ;  /* 0x800000000c0c9812 */ /* 0x000fe200078ef81d */
[----:B0-----:R-:W-:-:S03]  /*319d0*/  DFMA R36, R14, -R26, 1 ;  /* 0x3ff000000e24742b */ /* 0x001fc6000000081a */
[----:B------:R-:W-:Y:S02]  /*319e0*/  @!P1 LOP3.LUT R39, R12, 0x100000, RZ, 0xfc, !PT ;  /* 0x001000000c279812 */ /* 0x000fe400078efcff */
[----:B------:R-:W-:-:S03]  /*319f0*/  MOV R12, R10 ;  /* 0x0000000a000c7202 */ /* 0x000fc60000000f00 */
[----:B------:R-:W-:-:S08]  /*31a00*/  DFMA R36, R36, R36, R36 ;  /* 0x000000242424722b */ /* 0x000fd00000000024 */
[----:B------:R-:W-:Y:S01]  /*31a10*/  DFMA R36, R14, R36, R14 ;  /* 0x000000240e24722b */ /* 0x000fe2000000000e */
[----:B------:R-:W-:-:S04]  /*31a20*/  SEL R14, R11, 0x63400000, !P3 ;  /* 0x634000000b0e7807 */ /* 0x000fc80005800000 */
[----:B------:R-:W-:-:S03]  /*31a30*/  LOP3.LUT R31, R14, 0x800fffff, R29, 0xf8, !PT ;  /* 0x800fffff0e1f7812 */ /* 0x000fc600078ef81d */
[----:B------:R-:W-:-:S03]  /*31a40*/  DFMA R14, R36, -R26, 1 ;  /* 0x3ff00000240e742b */ /* 0x000fc6000000081a */
[----:B------:R-:W-:-:S05]  /*31a50*/  @!P1 DFMA R30, R30, 2, -R38 ;  /* 0x400000001e1e982b */ /* 0x000fca0000000826 */
[----:B------:R-:W-:Y:S01]  /*31a60*/  DFMA R36, R36, R14, R36 ;  /* 0x0000000e2424722b */ /* 0x000fe20000000024 */
[----:B------:R-:W-:-:S04]  /*31a70*/  VIADD R15, R13, 0xffffffff ;  /* 0xffffffff0d0f7836 */ /* 0x000fc80000000000 */
[----:B------:R-:W-:-:S03]  /*31a80*/  @!P1 LOP3.LUT R12, R31, 0x7ff00000, RZ, 0xc0, !PT ;  /* 0x7ff000001f0c9812 */ /* 0x000fc600078ec0ff */
[----:B------:R-:W-:Y:S02]  /*31a90*/  DMUL R38, R36, R30 ;  /* 0x0000001e24267228 */ /* 0x000fe40000000000 */
[----:B------:R-:W-:-:S05]  /*31aa0*/  VIADD R14, R12, 0xffffffff ;  /* 0xffffffff0c0e7836 */ /* 0x000fca0000000000 */
[----:B------:R-:W-:Y:S01]  /*31ab0*/  ISETP.GT.U32.AND P0, PT, R14, 0x7feffffe, PT ;  /* 0x7feffffe0e00780c */ /* 0x000fe20003f04070 */
[----:B------:R-:W-:-:S03]  /*31ac0*/  DFMA R40, R38, -R26, R30 ;  /* 0x8000001a2628722b */ /* 0x000fc6000000001e */
[----:B------:R-:W-:-:S05]  /*31ad0*/  ISETP.GT.U32.OR P0, PT, R15, 0x7feffffe, P0 ;  /* 0x7feffffe0f00780c */ /* 0x000fca0000704470 */
[----:B------:R-:W-:-:S08]  /*31ae0*/  DFMA R14, R36, R40, R38 ;  /* 0x00000028240e722b */ /* 0x000fd00000000026 */
[----:B------:R-:W-:Y:S05]  /*31af0*/  @P0 BRA `(.L_x_13375) ;  /* 0x0000000000740947 */ /* 0x000fea0003800000 */
[----:B------:R-:W-:-:S04]  /*31b00*/  LOP3.LUT R12, R25, 0x7ff00000, RZ, 0xc0, !PT ;  /* 0x7ff00000190c7812 */ /* 0x000fc800078ec0ff */
[CC--:B------:R-:W-:Y:S02]  /*31b10*/  VIADDMNMX R13, R10.reuse, -R12.reuse, 0xb9600000, !PT ;  /* 0xb96000000a0d7446 */ /* 0x0c0fe4000780090c */
[----:B------:R-:W-:Y:S01]  /*31b20*/  ISETP.GE.U32.AND P0, PT, R10, R12, PT ;  /* 0x0000000c0a00720c */ /* 0x000fe20003f06070 */
[----:B------:R-:W-:Y:S01]  /*31b30*/  IMAD.MOV.U32 R12, RZ, RZ, RZ ;  /* 0x000000ffff0c7224 */ /* 0x000fe200078e00ff */
        /* <DEDUP_REMOVED lines=21> */
[----:B------:R-:W-:Y:S02]  /*31c90*/  FSEL R11, R11, R37, !P0 ;  /* 0x000000250b0b7208 */ /* 0x000fe40004000000 */
[----:B------:R-:W-:-:S03]  /*31ca0*/  MOV R36, R10 ;  /* 0x0000000a00247202 */ /* 0x000fc60000000f00 */
[----:B------:R-:W-:Y:S01]  /*31cb0*/  IMAD.MOV.U32 R37, RZ, RZ, R11 ;  /* 0x000000ffff257224 */ /* 0x000fe200078e000b */
[----:B------:R-:W-:Y:S06]  /*31cc0*/  BRA `(.L_x_13376) ;  /* 0x0000000000607947 */ /* 0x000fec0003800000 */
.L_x_13375:
        /* <DEDUP_REMOVED lines=13> */
[----:B------:R-:W-:Y:S02]  /*31da0*/  @!P0 IMAD.MOV.U32 R37, RZ, RZ, R24 ;  /* 0x000000ffff258224 */ /* 0x000fe400078e0018 */
[----:B------:R-:W-:Y:S02]  /*31db0*/  @P0 IMAD.MOV.U32 R36, RZ, RZ, RZ ;  /* 0x000000ffff240224 */ /* 0x000fe400078e00ff */
[----:B------:R-:W-:Y:S01]  /*31dc0*/  @P0 IMAD.MOV.U32 R37, RZ, RZ, R10 ;  /* 0x000000ffff250224 */ /* 0x000fe200078e000a */
[----:B------:R-:W-:Y:S06]  /*31dd0*/  BRA `(.L_x_13376) ;  /* 0x00000000001c7947 */ /* 0x000fec0003800000 */
.L_x_13378:
[----:B------:R-:W-:Y:S01]  /*31de0*/  LOP3.LUT R10, R25, 0x80000, RZ, 0xfc, !PT ;  /* 0x00080000190a7812 */ /* 0x000fe200078efcff */
[----:B------:R-:W-:-:S03]  /*31df0*/  IMAD.MOV.U32 R36, RZ, RZ, R24 ;  /* 0x000000ffff247224 */ /* 0x000fc600078e0018 */
[----:B------:R-:W-:Y:S01]  /*31e00*/  MOV R37, R10 ;  /* 0x0000000a00257202 */ /* 0x000fe20000000f00 */
[----:B------:R-:W-:Y:S06]  /*31e10*/  BRA `(.L_x_13376) ;  /* 0x00000000000c7947 */ /* 0x000fec0003800000 */
.L_x_13377:
[----:B------:R-:W-:Y:S01]  /*31e20*/  LOP3.LUT R10, R29, 0x80000, RZ, 0xfc, !PT ;  /* 0x000800001d0a7812 */ /* 0x000fe200078efcff */
[----:B------:R-:W-:-:S04]  /*31e30*/  IMAD.MOV.U32 R36, RZ, RZ, R28 ;  /* 0x000000ffff247224 */ /* 0x000fc800078e001c */
[----:B------:R-:W-:-:S07]  /*31e40*/  IMAD.MOV.U32 R37, RZ, RZ, R10 ;  /* 0x000000ffff257224 */ /* 0x000fce00078e000a */
.L_x_13376:
[----:B------:R-:W-:Y:S05]  /*31e50*/  BSYNC B0 ;  /* 0x0000000000007941 */ /* 0x000fea0003800000 */
.L_x_13374:
[----:B------:R-:W-:Y:S02]  /*31e60*/  IMAD.MOV.U32 R12, RZ, RZ, R0 ;  /* 0x000000ffff0c7224 */ /* 0x000fe400078e0000 */
[----:B------:R-:W-:Y:S02]  /*31e70*/  IMAD.MOV.U32 R13, RZ, RZ, 0x0 ;  /* 0x00000000ff0d7424 */ /* 0x000fe400078e00ff */
[----:B------:R-:W-:Y:S02]  /*31e80*/  IMAD.MOV.U32 R10, RZ, RZ, R36 ;  /* 0x000000ffff0a7224 */ /* 0x000fe400078e0024 */
[----:B------:R-:W-:Y:S01]  /*31e90*/  IMAD.MOV.U32 R11, RZ, RZ, R37 ;  /* 0x000000ffff0b7224 */ /* 0x000fe200078e0025 */
[----:B------:R-:W-:Y:S06]  /*31ea0*/  RET.REL.NODEC R12 `(_ZN2at6native18elementwise_kernelILi128ELi4EZNS0_15gpu_kernel_implIZZZNS0_17acosh_kernel_cudaERNS_18TensorIteratorBaseEENKUlvE_clEvENKUlvE_clEvEUlN3c107complexIdEEE_EEvS4_RKT_EUliE_EEviT1_) ;  /* 0xfffffce00c547950 */ /* 0x000fec0003c3ffff */
        .weak           $__internal_22_$__cuda_sm20_dsqrt_rn_f64_mediumpath_v1
        .type           $__internal_22_$__cuda_sm20_dsqrt_rn_f64_mediumpath_v1,@function
        .size           $__internal_22_$__cuda_sm20_dsqrt_rn_f64_mediumpath_v1,(.L_x_21027 - $__internal_22_$__cuda_sm20_dsqrt_rn_f64_mediumpath_v1)
$__internal_22_$__cuda_sm20_dsqrt_rn_f64_mediumpath_v1:
[----:B------:R-:W-:Y:S01]  /*31eb0*/  ISETP.GE.U32.AND P0, PT, R26, -0x3400000, PT ;  /* 0xfcc000001a00780c */ /* 0x000fe20003f06070 */
[----:B------:R-:W-:-:S12]  /*31ec0*/  BSSY B0, `(.L_x_13379) ;  /* 0x0000023000007945 */ /* 0x000fd80003800000 */
[----:B------:R-:W-:Y:S05]  /*31ed0*/  @!P0 BRA `(.L_x_13380) ;  /* 0x0000000000208947 */ /* 0x000fea0003800000 */
[----:B------:R-:W-:-:S10]  /*31ee0*/  DFMA.RM R12, R12, R24, R14 ;  /* 0x000000180c0c722b */ /* 0x000fd4000000400e */
[----:B------:R-:W-:-:S05]  /*31ef0*/  IADD3 R14, P0, R12, 0x1, RZ ;  /* 0x000000010c0e7810 */ /* 0x000fca0007f1e0ff */
[----:B------:R-:W-:-:S06]  /*31f00*/  IMAD.X R15, RZ, RZ, R13, P0 ;  /* 0x000000ffff0f7224 */ /* 0x000fcc00000e060d */
[----:B------:R-:W-:-:S08]  /*31f10*/  DFMA.RP R10, -R12, R14, R10 ;  /* 0x0000000e0c0a722b */ /* 0x000fd0000000810a */
[----:B------:R-:W-:-:S06]  /*31f20*/  DSETP.GT.AND P0, PT, R10, RZ, PT ;  /* 0x000000ff0a00722a */ /* 0x000fcc0003f04000 */
[----:B------:R-:W-:Y:S02]  /*31f30*/  FSEL R12, R14, R12, P0 ;  /* 0x0000000c0e0c7208 */ /* 0x000fe40000000000 */
[----:B------:R-:W-:Y:S01]  /*31f40*/  FSEL R13, R15, R13, P0 ;  /* 0x0000000d0f0d7208 */ /* 0x000fe20000000000 */
[----:B------:R-:W-:Y:S06]  /*31f50*/  BRA `(.L_x_13381) ;  /* 0x0000000000647947 */ /* 0x000fec0003800000 */
.L_x_13380:
[----:B------:R-:W-:-:S14]  /*31f60*/  DSETP.NE.AND P0, PT, R10, RZ, PT ;  /* 0x000000ff0a00722a */ /* 0x000fdc0003f05000 */
[----:B------:R-:W-:Y:S05]  /*31f70*/  @!P0 BRA `(.L_x_13382) ;  /* 0x0000000000588947 */ /* 0x000fea0003800000 */
[----:B------:R-:W-:-:S13]  /*31f80*/  ISETP.GE.AND P0, PT, R11, RZ, PT ;  /* 0x000000ff0b00720c */ /* 0x000fda0003f06270 */
[----:B------:R-:W-:Y:S01]  /*31f90*/  @!P0 IMAD.MOV.U32 R12, RZ, RZ, 0x0 ;  /* 0x00000000ff0c8424 */ /* 0x000fe200078e00ff */
[----:B------:R-:W-:Y:S01]  /*31fa0*/  @!P0 MOV R13, 0xfff80000 ;  /* 0xfff80000000d8802 */ /* 0x000fe20000000f00 */
[----:B------:R-:W-:Y:S06]  /*31fb0*/  @!P0 BRA `(.L_x_13381) ;  /* 0x00000000004c8947 */ /* 0x000fec0003800000 */
[----:B------:R-:W-:-:S13]  /*31fc0*/  ISETP.GT.AND P0, PT, R11, 0x7fefffff, PT ;  /* 0x7fefffff0b00780c */ /* 0x000fda0003f04270 */
[----:B------:R-:W-:Y:S05]  /*31fd0*/  @P0 BRA `(.L_x_13382) ;  /* 0x0000000000400947 */ /* 0x000fea0003800000 */
[----:B------:R-:W-:Y:S01]  /*31fe0*/  DMUL R10, R10, 8.11296384146066816958e+31 ;  /* 0x469000000a0a7828 */ /* 0x000fe20000000000 */
[----:B------:R-:W-:Y:S02]  /*31ff0*/  IMAD.MOV.U32 R12, RZ, RZ, RZ ;  /* 0x000000ffff0c7224 */ /* 0x000fe400078e00ff */
[----:B------:R-:W-:Y:S02]  /*32000*/  IMAD.MOV.U32 R24, RZ, RZ, 0x0 ;  /* 0x00000000ff187424 */ /* 0x000fe400078e00ff */
[----:B------:R-:W-:Y:S01]  /*32010*/  IMAD.MOV.U32 R25, RZ, RZ, 0x3fd80000 ;  /* 0x3fd80000ff197424 */ /* 0x000fe200078e00ff */
[----:B------:R-:W0:Y:S02]  /*32020*/  MUFU.RSQ64H R13, R11 ;  /* 0x0000000b000d7308 */ /* 0x000e240000001c00 */
[----:B0-----:R-:W-:-:S08]  /*32030*/  DMUL R14, R12, R12 ;  /* 0x0000000c0c0e7228 */ /* 0x001fd00000000000 */
[----:B------:R-:W-:-:S08]  /*32040*/  DFMA R14, R10, -R14, 1 ;  /* 0x3ff000000a0e742b */ /* 0x000fd0000000080e */
[----:B------:R-:W-:Y:S02]  /*32050*/  DFMA R24, R14, R24, 0.5 ;  /* 0x3fe000000e18742b */ /* 0x000fe40000000018 */
[----:B------:R-:W-:-:S08]  /*32060*/  DMUL R14, R12, R14 ;  /* 0x0000000e0c0e7228 */ /* 0x000fd00000000000 */
[----:B------:R-:W-:-:S08]  /*32070*/  DFMA R14, R24, R14, R12 ;  /* 0x0000000e180e722b */ /* 0x000fd0000000000c */
[----:B------:R-:W-:Y:S02]  /*32080*/  DMUL R12, R10, R14 ;  /* 0x0000000e0a0c7228 */ /* 0x000fe40000000000 */
[----:B------:R-:W-:-:S06]  /*32090*/  VIADD R15, R15, 0xfff00000 ;  /* 0xfff000000f0f7836 */ /* 0x000fcc0000000000 */
[----:B------:R-:W-:-:S08]  /*320a0*/  DFMA R24, R12, -R12, R10 ;  /* 0x8000000c0c18722b */ /* 0x000fd0000000000a */
[----:B------:R-:W-:-:S10]  /*320b0*/  DFMA R12, R14, R24, R12 ;  /* 0x000000180e0c722b */ /* 0x000fd4000000000c */
[----:B------:R-:W-:Y:S01]  /*320c0*/  VIADD R13, R13, 0xfcb00000 ;  /* 0xfcb000000d0d7836 */ /* 0x000fe20000000000 */
[----:B------:R-:W-:Y:S06]  /*320d0*/  BRA `(.L_x_13381) ;  /* 0x0000000000047947 */ /* 0x000fec0003800000 */
.L_x_13382:
[----:B------:R-:W-:-:S11]  /*320e0*/  DADD R12, R10, R10 ;  /* 0x000000000a0c7229 */ /* 0x000fd6000000000a */
.L_x_13381:
[----:B------:R-:W-:Y:S05]  /*320f0*/  BSYNC B0 ;  /* 0x0000000000007941 */ /* 0x000fea0003800000 */
.L_x_13379:
[----:B------:R-:W-:Y:S02]  /*32100*/  IMAD.MOV.U32 R10, RZ, RZ, R0 ;  /* 0x000000ffff0a7224 */ /* 0x000fe400078e0000 */
[----:B------:R-:W-:-:S04]  /*32110*/  IMAD.MOV.U32 R11, RZ, RZ, 0x0 ;  /* 0x00000000ff0b7424 */ /* 0x000fc800078e00ff */
[----:B------:R-:W-:Y:S05]  /*32120*/  RET.REL.NODEC R10 `(_ZN2at6native18elementwise_kernelILi128ELi4EZNS0_15gpu_kernel_implIZZZNS0_17acosh_kernel_cudaERNS_18TensorIteratorBaseEENKUlvE_clEvENKUlvE_clEvEUlN3c107complexIdEEE_EEvS4_RKT_EUliE_EEviT1_) ;  /* 0xfffffcdc0ab47950 */ /* 0x000fea0003c3ffff */
.L_x_13383:
        /* <DEDUP_REMOVED lines=13> */
.L_x_21027:


//--------------------- .text._ZN2at6native27unrolled_elementwise_kernelIZZZNS0_17acosh_kernel_cudaERNS_18TensorIteratorBaseEENKUlvE_clEvENKUlvE_clEvEUlN3c107complexIdEEE_St5arrayIPcLm2EELi4E23TrivialOffsetCalculatorILi1EjESE_NS0_6memory12LoadWithCastILi1EEENSF_13StoreWithCastILi1EEEEEviT_T0_T2_T3_T4_T5_ --------------------------
	.section	.text._ZN2at6native27unrolled_elementwise_kernelIZZZNS0_17acosh_kernel_cudaERNS_18TensorIteratorBaseEENKUlvE_clEvENKUlvE_clEvEUlN3c107complexIdEEE_St5arrayIPcLm2EELi4E23TrivialOffsetCalculatorILi1EjESE_NS0_6memory12LoadWithCastILi1EEENSF_13StoreWithCastILi1EEEEEviT_T0_T2_T3_T4_T5_,"ax",@progbits
	.align	128
        .global         _ZN2at6native27unrolled_elementwise_kernelIZZZNS0_17acosh_kernel_cudaERNS_18TensorIteratorBaseEENKUlvE_clEvENKUlvE_clEvEUlN3c107complexIdEEE_St5arrayIPcLm2EELi4E23TrivialOffsetCalculatorILi1EjESE_NS0_6memory12LoadWithCastILi1EEENSF_13StoreWithCastILi1EEEEEviT_T0_T2_T3_T4_T5_
        .type           _ZN2at6native27unrolled_elementwise_kernelIZZZNS0_17acosh_kernel_cudaERNS_18TensorIteratorBaseEENKUlvE_clEvENKUlvE_clEvEUlN3c107complexIdEEE_St5arrayIPcLm2EELi4E23TrivialOffsetCalculatorILi1EjESE_NS0_6memory12LoadWithCastILi1EEENSF_13StoreWithCastILi1EEEEEviT_T0_T2_T3_T4_T5_,@function
        .size           _ZN2at6native27unrolled_elementwise_kernelIZZZNS0_17acosh_kernel_cudaERNS_18TensorIteratorBaseEENKUlvE_clEvENKUlvE_clEvEUlN3c107complexIdEEE_St5arrayIPcLm2EELi4E23TrivialOffsetCalculatorILi1EjESE_NS0_6memory12LoadWithCastILi1EEENSF_13StoreWithCastILi1EEEEEviT_T0_T2_T3_T4_T5_,(.L_x_21029 - _ZN2at6native27unrolled_elementwise_kernelIZZZNS0_17acosh_kernel_cudaERNS_18TensorIteratorBaseEENKUlvE_clEvENKUlvE_clEvEUlN3c107complexIdEEE_St5arrayIPcLm2EELi4E23TrivialOffsetCalculatorILi1EjESE_NS0_6memory12LoadWithCastILi1EEENSF_13StoreWithCastILi1EEEEEviT_T0_T2_T3_T4_T5_)
        .other          _ZN2at6native27unrolled_elementwise_kernelIZZZNS0_17acosh_kernel_cudaERNS_18TensorIteratorBaseEENKUlvE_clEvENKUlvE_clEvEUlN3c107complexIdEEE_St5arrayIPcLm2EELi4E23TrivialOffsetCalculatorILi1EjESE_NS0_6memory12LoadWithCastILi1EEENSF_13StoreWithCastILi1EEEEEviT_T0_T2_T3_T4_T5_,@"STO_CUDA_ENTRY STV_DEFAULT"
_ZN2at6native27unrolled_elementwise_kernelIZZZNS0_17acosh_kernel_cudaERNS_18TensorIteratorBaseEENKUlvE_clEvENKUlvE_clEvEUlN3c107complexIdEEE_St5arrayIPcLm2EELi4E23TrivialOffsetCalculatorILi1EjESE_NS0_6memory12LoadWithCastILi1EEENSF_13StoreWithCastILi1EEEEEviT_T0_T2_T3_T4_T5_:
.text._ZN2at6native27unrolled_elementwise_kernelIZZZNS0_17acosh_kernel_cudaERNS_18TensorIteratorBaseEENKUlvE_clEvENKUlvE_clEvEUlN3c107complexIdEEE_St5arrayIPcLm2EELi4E23TrivialOffsetCalculatorILi1EjESE_NS0_6memory12LoadWithCastILi1EEENSF_13StoreWithCastILi1EEEEEviT_T0_T2_T3_T4_T5_:
[----:B------:R-:W0:Y:S01]  /*0000*/  LDC R1, c[0x0][0x28] ;  /* 0x00000a00ff017b82 */ /* 0x000e220000000800 */
[----:B------:R-:W1:Y:S07]  /*0010*/  S2R R28, SR_CTAID.X ;  /* 0x00000000001c7919 */ /* 0x000e6e0000002500 */
[----:B------:R-:W1:Y:S01]  /*0020*/  LDC R3, c[0x0][0x210] ;  /* 0x00008400ff037b82 */ /* 0x000e620000000800 */
[----:B------:R-:W-:Y:S01]  /*0030*/  ULDC.64 UR36, c[0x0][0x208] ;  /* 0x0000820000247ab9 */ /* 0x000fe20000000a00 */
[----:B------:R-:W-:Y:S01]  /*0040*/  BSSY B6, `(.L_x_13384) ;  /* 0x0000118000067945 */ /* 0x000fe20003800000 */
[----:B------:R-:W2:Y:S01]  /*0050*/  S2R R29, SR_TID.X ;  /* 0x00000000001d7919 */ /* 0x000ea20000002100 */
[----:B0-----:R-:W-:Y:S01]  /*0060*/  VIADD R1, R1, 0xfffffff0 ;  /* 0xfffffff001017836 */ /* 0x001fe20000000000 */
[----:B------:R-:W-:-:S02]  /*0070*/  CS2R R26, SRZ ;  /* 0x00000000001a7805 */ /* 0x000fc4000001ff00 */
[----:B------:R-:W-:Y:S02]  /*0080*/  CS2R R18, SRZ ;  /* 0x0000000000127805 */ /* 0x000fe4000001ff00 */
[----:B------:R-:W-:Y:S01]  /*0090*/  CS2R R16, SRZ ;  /* 0x0000000000107805 */ /* 0x000fe2000001ff00 */
[----:B------:R-:W0:Y:S01]  /*00a0*/  LDC.U8 R31, c[0x0][0x22c] ;  /* 0x00008b00ff1f7b82 */ /* 0x000e220000000000 */
[----:B-1----:R-:W-:-:S05]  /*00b0*/  IMAD R60, R28, -0x200, R3 ;  /* 0xfffffe001c3c7824 */ /* 0x002fca00078e0203 */
[----:B--2---:R-:W-:-:S04]  /*00c0*/  ISETP.GE.AND P0, PT, R29, R60, PT ;  /* 0x0000003c1d00720c */ /* 0x004fc80003f06270 */
[----:B------:R-:W-:-:S09]  /*00d0*/  P2R R30, PR, RZ, 0x1 ;  /* 0x00000001ff1e7803 */ /* 0x000fd20000000000 */
[----:B------:R-:W-:Y:S05]  /*00e0*/  @P0 BRA `(.L_x_13385) ;  /* 0x0000001000340947 */ /* 0x000fea0003800000 */
[----:B------:R-:W1:Y:S01]  /*00f0*/  LDC.64 R2, c[0x0][0x220] ;  /* 0x00008800ff027b82 */ /* 0x000e620000000a00 */
[----:B------:R-:W-:Y:S01]  /*0100*/  IMAD R0, R28, 0x200, R29 ;  /* 0x000002001c007824 */ /* 0x000fe200078e021d */
[----:B0-----:R-:W-:Y:S01]  /*0110*/  PRMT R4, R31, 0x9910, RZ ;  /* 0x000099101f047816 */ /* 0x001fe200000000ff */
[----:B------:R-:W-:Y:S02]  /*0120*/  ULDC UR4, c[0x0][0x230] ;  /* 0x00008c0000047ab9 */ /* 0x000fe40000000800 */
[----:B------:R-:W-:Y:S02]  /*0130*/  IMAD R5, R0, UR4, RZ ;  /* 0x0000000400057c24 */ /* 0x000fe4000f8e02ff */
[----:B------:R-:W-:-:S05]  /*0140*/  IMAD.MOV.U32 R0, RZ, RZ, R4 ;  /* 0x000000ffff007224 */ /* 0x000fca00078e0004 */
[----:B------:R-:W-:Y:S02]  /*0150*/  ISETP.GT.AND P0, PT, R0, 0x9, PT ;  /* 0x000000090000780c */ /* 0x000fe40003f04270 */
[----:B-1----:R-:W-:-:S05]  /*0160*/  IADD3 R2, P1, R5, R2, RZ ;  /* 0x0000000205027210 */ /* 0x002fca0007f3e0ff */
        /* <DEDUP_REMOVED lines=14> */
.L_x_13389:
[----:B------:R-:W2:Y:S01]  /*0250*/  LDG.E.U8 R2, desc[UR36][R2.64] ;  /* 0x0000002402027981 */ /* 0x000ea2000c1e1100 */
[----:B------:R-:W-:Y:S01]  /*0260*/  CS2R R18, SRZ ;  /* 0x0000000000127805 */ /* 0x000fe2000001ff00 */
[----:B--2---:R0:W1:Y:S01]  /*0270*/  I2F.F64.U16 R16, R2 ;  /* 0x0000000200107312 */ /* 0x0040620000101800 */
[----:B------:R-:W-:Y:S05]  /*0280*/  BRA `(.L_x_13391) ;  /* 0x0000000c00c87947 */ /* 0x000fea0003800000 */
.L_x_13388:
        /* <DEDUP_REMOVED lines=10> */
.L_x_13393:
[----:B------:R-:W2:Y:S01]  /*0330*/  LDG.E R2, desc[UR36][R2.64] ;  /* 0x0000002402027981 */ /* 0x000ea2000c1e1900 */
[----:B------:R-:W-:Y:S01]  /*0340*/  CS2R R18, SRZ ;  /* 0x0000000000127805 */ /* 0x000fe2000001ff00 */
[----:B--2---:R1:W2:Y:S01]  /*0350*/  I2F.F64 R16, R2 ;  /* 0x0000000200107312 */ /* 0x0042a20000201c00 */
[----:B------:R-:W-:Y:S05]  /*0360*/  BRA `(.L_x_13391) ;  /* 0x0000000c00907947 */ /* 0x000fea0003800000 */
.L_x_13392:
[----:B------:R-:W2:Y:S01]  /*0370*/  LDG.E.U16 R2, desc[UR36][R2.64] ;  /* 0x0000002402027981 */ /* 0x000ea2000c1e1500 */
[----:B------:R-:W-:Y:S01]  /*0380*/  CS2R R18, SRZ ;  /* 0x0000000000127805 */ /* 0x000fe2000001ff00 */
[----:B--2---:R3:W4:Y:S01]  /*0390*/  I2F.F64.S16 R16, R2 ;  /* 0x0000000200107312 */ /* 0x0047220000101c00 */
[----:B------:R-:W-:Y:S05]  /*03a0*/  BRA `(.L_x_13391) ;  /* 0x0000000c00807947 */ /* 0x000fea0003800000 */
.L_x_13387:
        /* <DEDUP_REMOVED lines=11> */
.L_x_13395:
[----:B------:R-:W2:Y:S01]  /*0460*/  LDG.E.U16 R0, desc[UR36][R2.64] ;  /* 0x0000002402007981 */ /* 0x000ea2000c1e1500 */
[----:B------:R-:W-:Y:S01]  /*0470*/  CS2R R18, SRZ ;  /* 0x0000000000127805 */ /* 0x000fe2000001ff00 */
[----:B--2---:R-:W-:-:S05]  /*0480*/  HADD2.F32 R0, -RZ, R0.H0_H0 ;  /* 0x20000000ff007230 */ /* 0x004fca0000004100 */
[----:B------:R-:W-:-:S04]  /*0490*/  FMUL.FTZ R0, R0, 1 ;  /* 0x3f80000000007820 */ /* 0x000fc80000410000 */
[----:B------:R0:W1:Y:S01]  /*04a0*/  F2F.F64.F32 R16, R0 ;  /* 0x0000000000107310 */ /* 0x0000620000201800 */
[----:B------:R-:W-:Y:S05]  /*04b0*/  BRA `(.L_x_13391) ;  /* 0x0000000c003c7947 */ /* 0x000fea0003800000 */
.L_x_13394:
        /* <DEDUP_REMOVED lines=12> */
.L_x_13397:
        /* <DEDUP_REMOVED lines=8> */
.L_x_13396:
[----:B------:R0:W5:Y:S01]  /*0600*/  LDG.E.64 R16, desc[UR36][R2.64] ;  /* 0x0000002402107981 */ /* 0x000162000c1e1b00 */
[----:B------:R-:W-:Y:S01]  /*0610*/  CS2R R18, SRZ ;  /* 0x0000000000127805 */ /* 0x000fe2000001ff00 */
[----:B------:R-:W-:Y:S06]  /*0620*/  BRA `(.L_x_13391) ;  /* 0x0000000800e07947 */ /* 0x000fec0003800000 */
.L_x_13386:
        /* <DEDUP_REMOVED lines=14> */
.L_x_13400:
[----:B------:R0:W5:Y:S01]  /*0710*/  LDG.E.128 R16, desc[UR36][R2.64] ;  /* 0x0000002402107981 */ /* 0x000162000c1e1d00 */
[----:B------:R-:W-:Y:S05]  /*0720*/  BRA `(.L_x_13391) ;  /* 0x0000000800a07947 */ /* 0x000fea0003800000 */
.L_x_13399:
        /* <DEDUP_REMOVED lines=29> */
.L_x_13402:
        /* <DEDUP_REMOVED lines=16> */
.L_x_13401:
[----:B------:R-:W2:Y:S01]  /*0a00*/  LDG.E.U16 R0, desc[UR36][R2.64] ;  /* 0x0000002402007981 */ /* 0x000ea2000c1e1500 */
[----:B------:R-:W-:Y:S01]  /*0a10*/  CS2R R18, SRZ ;  /* 0x0000000000127805 */ /* 0x000fe2000001ff00 */
[----:B--2---:R-:W-:-:S04]  /*0a20*/  IMAD.U32 R0, R0, 0x10000, RZ ;  /* 0x0001000000007824 */ /* 0x004fc800078e00ff */
[----:B------:R-:W-:-:S04]  /*0a30*/  FMUL.FTZ R0, R0, 1 ;  /* 0x3f80000000007820 */ /* 0x000fc80000410000 */
[----:B------:R0:W1:Y:S01]  /*0a40*/  F2F.F64.F32 R16, R0 ;  /* 0x0000000000107310 */ /* 0x0000620000201800 */
[----:B------:R-:W-:Y:S05]  /*0a50*/  BRA `(.L_x_13391) ;  /* 0x0000000400d47947 */ /* 0x000fea0003800000 */
.L_x_13398:
        /* <DEDUP_REMOVED lines=12> */
.L_x_13405:
        /* <DEDUP_REMOVED lines=21> */
.L_x_13409:
[----:B------:R-:W-:Y:S05]  /*0c70*/  BSYNC B1 ;  /* 0x0000000000017941 */ /* 0x000fea0003800000 */
.L_x_13408:
[----:B------:R-:W-:Y:S01]  /*0c80*/  LEA R3, R0, 0x3b800000, 0x17 ;  /* 0x3b80000000037811 */ /* 0x000fe200078eb8ff */
[----:B------:R-:W-:-:S05]  /*0c90*/  IMAD.SHL.U32 R0, R2, 0x100000, RZ ;  /* 0x0010000002007824 */ /* 0x000fca00078e00ff */
[----:B------:R-:W-:-:S07]  /*0ca0*/  LOP3.LUT R0, R3, R0, R4, 0xfe, !PT ;  /* 0x0000000003007212 */ /* 0x000fce00078efe04 */
.L_x_13407:
[----:B------:R-:W-:Y:S05]  /*0cb0*/  BSYNC B0 ;  /* 0x0000000000007941 */ /* 0x000fea0003800000 */
.L_x_13406:
[----:B------:R-:W-:Y:S01]  /*0cc0*/  FMUL.FTZ R0, R0, 1 ;  /* 0x3f80000000007820 */ /* 0x000fe20000410000 */
[----:B------:R-:W-:-:S03]  /*0cd0*/  CS2R R18, SRZ ;  /* 0x0000000000127805 */ /* 0x000fc6000001ff00 */
[----:B------:R0:W1:Y:S01]  /*0ce0*/  F2F.F64.F32 R16, R0 ;  /* 0x0000000000107310 */ /* 0x0000620000201800 */
[----:B------:R-:W-:Y:S05]  /*0cf0*/  BRA `(.L_x_13391) ;  /* 0x00000004002c7947 */ /* 0x000fea0003800000 */
.L_x_13404:
        /* <DEDUP_REMOVED lines=21> */
.L_x_13413:
[----:B------:R-:W-:Y:S05]  /*0e50*/  BSYNC B1 ;  /* 0x0000000000017941 */ /* 0x000fea0003800000 */
.L_x_13412:
[----:B------:R-:W-:Y:S01]  /*0e60*/  LEA R3, R0, 0x37800000, 0x17 ;  /* 0x3780000000037811 */ /* 0x000fe200078eb8ff */
[----:B------:R-:W-:-:S05]  /*0e70*/  IMAD.SHL.U32 R0, R2, 0x200000, RZ ;  /* 0x0020000002007824 */ /* 0x000fca00078e00ff */
[----:B------:R-:W-:-:S07]  /*0e80*/  LOP3.LUT R0, R3, R0, R4, 0xfe, !PT ;  /* 0x0000000003007212 */ /* 0x000fce00078efe04 */
.L_x_13411:
[----:B------:R-:W-:Y:S05]  /*0e90*/  BSYNC B0 ;  /* 0x0000000000007941 */ /* 0x000fea0003800000 */
.L_x_13410:
[----:B------:R-:W-:Y:S01]  /*0ea0*/  FMUL.FTZ R0, R0, 1 ;  /* 0x3f80000000007820 */ /* 0x000fe20000410000 */
[----:B------:R-:W-:-:S03]  /*0eb0*/  CS2R R18, SRZ ;  /* 0x0000000000127805 */ /* 0x000fc6000001ff00 */
[----:B------:R0:W1:Y:S01]  /*0ec0*/  F2F.F64.F32 R16, R0 ;  /* 0x0000000000107310 */ /* 0x0000620000201800 */
[----:B------:R-:W-:Y:S05]  /*0ed0*/  BRA `(.L_x_13391) ;  /* 0x0000000000b47947 */ /* 0x000fea0003800000 */
.L_x_13403:
        /* <DEDUP_REMOVED lines=14> */
.L_x_13417:
[----:B------:R-:W-:Y:S05]  /*0fc0*/  BSYNC B0 ;  /* 0x0000000000007941 */ /* 0x000fea0003800000 */
.L_x_13416:
[----:B------:R-:W-:Y:S01]  /*0fd0*/  FMUL.FTZ R0, R0, 1 ;  /* 0x3f80000000007820 */ /* 0x000fe20000410000 */
[----:B------:R-:W-:-:S03]  /*0fe0*/  CS2R R18, SRZ ;  /* 0x0000000000127805 */ /* 0x000fc6000001ff00 */
[----:B------:R0:W1:Y:S01]  /*0ff0*/  F2F.F64.F32 R16, R0 ;  /* 0x0000000000107310 */ /* 0x0000620000201800 */
[----:B------:R-:W-:Y:S05]  /*1000*/  BRA `(.L_x_13391) ;  /* 0x0000000000687947 */ /* 0x000fea0003800000 */
.L_x_13390:
        /* <DEDUP_REMOVED lines=16> */
.L_x_13418:
[----:B------:R-:W-:Y:S02]  /*1110*/  CS2R R16, SRZ ;  /* 0x0000000000107805 */ /* 0x000fe4000001ff00 */
[----:B------:R-:W-:Y:S01]  /*1120*/  CS2R R18, SRZ ;  /* 0x0000000000127805 */ /* 0x000fe2000001ff00 */
[----:B------:R-:W-:Y:S06]  /*1130*/  BRA `(.L_x_13391) ;  /* 0x00000000001c7947 */ /* 0x000fec0003800000 */
.L_x_13415:
[----:B------:R-:W2:Y:S01]  /*1140*/  LDG.E.64 R16, desc[UR36][R2.64] ;  /* 0x0000002402107981 */ /* 0x000ea2000c1e1b00 */
[----:B------:R-:W-:Y:S01]  /*1150*/  CS2R R18, SRZ ;  /* 0x0000000000127805 */ /* 0x000fe2000001ff00 */
[----:B--2---:R-:W0:Y:S01]  /*1160*/  I2F.F64.U64 R16, R16 ;  /* 0x0000001000107312 */ /* 0x004e220000301800 */
[----:B------:R-:W-:Y:S05]  /*1170*/  BRA `(.L_x_13391) ;  /* 0x00000000000c7947 */ /* 0x000fea0003800000 */
.L_x_13414:
[----:B------:R-:W2:Y:S01]  /*1180*/  LDG.E R2, desc[UR36][R2.64] ;  /* 0x0000002402027981 */ /* 0x000ea2000c1e1900 */
[----:B------:R-:W-:Y:S01]  /*1190*/  CS2R R18, SRZ ;  /* 0x0000000000127805 */ /* 0x000fe2000001ff00 */
[----:B--2---:R0:W1:Y:S06]  /*11a0*/  I2F.F64.U32 R16, R2 ;  /* 0x0000000200107312 */ /* 0x00406c0000201800 */
.L_x_13391:
[----:B------:R-:W-:-:S07]  /*11b0*/  VIADD R29, R29, 0x80 ;  /* 0x000000801d1d7836 */ /* 0x000fce0000000000 */
.L_x_13385:
[----:B------:R-:W-:Y:S05]  /*11c0*/  BSYNC B6 ;  /* 0x0000000000067941 */ /* 0x000fea0003800000 */
.L_x_13384:
[----:B------:R-:W-:Y:S01]  /*11d0*/  ISETP.GE.AND P0, PT, R29, R60, PT ;  /* 0x0000003c1d00720c */ /* 0x000fe20003f06270 */
[----:B------:R-:W-:Y:S01]  /*11e0*/  BSSY B6, `(.L_x_13419) ;  /* 0x0000110000067945 */ /* 0x000fe20003800000 */
[----:B------:R-:W-:-:S11]  /*11f0*/  CS2R R24, SRZ ;  /* 0x0000000000187805 */ /* 0x000fd6000001ff00 */
[----:B------:R-:W-:Y:S05]  /*1200*/  @P0 BRA `(.L_x_13420) ;  /* 0x0000001000340947 */ /* 0x000fea0003800000 */
[----:B01-3--:R-:W0:Y:S01]  /*1210*/  LDC.64 R2, c[0x0][0x220] ;  /* 0x00008800ff027b82 */ /* 0x00be220000000a00 */
        /* <DEDUP_REMOVED lines=17> */
[----:B------:R-:W3:Y:S01]  /*1330*/  LDG.E.S8 R2, desc[UR36][R2.64] ;  /* 0x0000002402027981 */ /* 0x000ee2000c1e1300 */
[----:B------:R-:W-:Y:S01]  /*1340*/  CS2R R26, SRZ ;  /* 0x00000000001a7805 */ /* 0x000fe2000001ff00 */
[----:B---3--:R0:W1:Y:S01]  /*1350*/  I2F.F64.S16 R24, R2 ;  /* 0x0000000200187312 */ /* 0x0080620000101c00 */
[----:B------:R-:W-:Y:S05]  /*1360*/  BRA `(.L_x_13426) ;  /* 0x0000000c00d87947 */ /* 0x000fea0003800000 */
.L_x_13424:
[----:B------:R-:W3:Y:S01]  /*1370*/  LDG.E.U8 R2, desc[UR36][R2.64] ;  /* 0x0000002402027981 */ /* 0x000ee2000c1e1100 */
[----:B------:R-:W-:Y:S01]  /*1380*/  CS2R R26, SRZ ;  /* 0x00000000001a7805 */ /* 0x000fe2000001ff00 */
[----:B---3--:R0:W1:Y:S01]  /*1390*/  I2F.F64.U16 R24, R2 ;  /* 0x0000000200187312 */ /* 0x0080620000101800 */
[----:B------:R-:W-:Y:S05]  /*13a0*/  BRA `(.L_x_13426) ;  /* 0x0000000c00c87947 */ /* 0x000fea0003800000 */
.L_x_13423:
[----:B------:R-:W-:-:S13]  /*13b0*/  ISETP.NE.AND P0, PT, R0, 0x2, PT ;  /* 0x000000020000780c */ /* 0x000fda0003f05270 */
[----:B------:R-:W-:Y:S05]  /*13c0*/  @!P0 BRA `(.L_x_13427) ;  /* 0x0000000000308947 */ /* 0x000fea0003800000 */
[----:B------:R-:W-:-:S13]  /*13d0*/  ISETP.NE.AND P0, PT, R0, 0x3, PT ;  /* 0x000000030000780c */ /* 0x000fda0003f05270 */
[----:B------:R-:W-:Y:S05]  /*13e0*/  @!P0 BRA `(.L_x_13428) ;  /* 0x0000000000188947 */ /* 0x000fea0003800000 */
[----:B------:R-:W-:-:S13]  /*13f0*/  ISETP.NE.AND P0, PT, R0, 0x4, PT ;  /* 0x000000040000780c */ /* 0x000fda0003f05270 */
[----:B------:R-:W-:Y:S05]  /*1400*/  @P0 BRA `(.L_x_13425) ;  /* 0x0000000c00480947 */ /* 0x000fea0003800000 */
[----:B------:R-:W3:Y:S01]  /*1410*/  LDG.E.64 R24, desc[UR36][R2.64] ;  /* 0x0000002402187981 */ /* 0x000ee2000c1e1b00 */
[----:B------:R-:W-:Y:S01]  /*1420*/  CS2R R26, SRZ ;  /* 0x00000000001a7805 */ /* 0x000fe2000001ff00 */
[----:B---3--:R-:W0:Y:S01]  /*1430*/  I2F.F64.S64 R24, R24 ;  /* 0x0000001800187312 */ /* 0x008e220000301c00 */
[----:B------:R-:W-:Y:S05]  /*1440*/  BRA `(.L_x_13426) ;  /* 0x0000000c00a07947 */ /* 0x000fea0003800000 */
.L_x_13428:
[----:B------:R-:W3:Y:S01]  /*1450*/  LDG.E R2, desc[UR36][R2.64] ;  /* 0x0000002402027981 */ /* 0x000ee2000c1e1900 */
[----:B------:R-:W-:Y:S01]  /*1460*/  CS2R R26, SRZ ;  /* 0x00000000001a7805 */ /* 0x000fe2000001ff00 */
[----:B---3--:R0:W1:Y:S01]  /*1470*/  I2F.F64 R24, R2 ;  /* 0x0000000200187312 */ /* 0x0080620000201c00 */
[----:B------:R-:W-:Y:S05]  /*1480*/  BRA `(.L_x_13426) ;  /* 0x0000000c00907947 */ /* 0x000fea0003800000 */
.L_x_13427:
[----:B------:R-:W3:Y:S01]  /*1490*/  LDG.E.U16 R2, desc[UR36][R2.64] ;  /* 0x0000002402027981 */ /* 0x000ee2000c1e1500 */
[----:B------:R-:W-:Y:S01]  /*14a0*/  CS2R R26, SRZ ;  /* 0x00000000001a7805 */ /* 0x000fe2000001ff00 */
[----:B---3--:R0:W1:Y:S01]  /*14b0*/  I2F.F64.S16 R24, R2 ;  /* 0x0000000200187312 */ /* 0x0080620000101c00 */
[----:B------:R-:W-:Y:S05]  /*14c0*/  BRA `(.L_x_13426) ;  /* 0x0000000c00807947 */ /* 0x000fea0003800000 */
.L_x_13422:
[----:B------:R-:W-:-:S13]  /*14d0*/  ISETP.GT.AND P0, PT, R0, 0x6, PT ;  /* 0x000000060000780c */ /* 0x000fda0003f04270 */
[----:B------:R-:W-:Y:S05]  /*14e0*/  @P0 BRA `(.L_x_13429) ;  /* 0x00000000003c0947 */ /* 0x000fea0003800000 */
[----:B------:R-:W-:-:S13]  /*14f0*/  ISETP.NE.AND P0, PT, R0, 0x5, PT ;  /* 0x000000050000780c */ /* 0x000fda0003f05270 */
[----:B------:R-:W-:Y:S05]  /*1500*/  @!P0 BRA `(.L_x_13430) ;  /* 0x00000000001c8947 */ /* 0x000fea0003800000 */
[----:B------:R-:W-:-:S13]  /*1510*/  ISETP.NE.AND P0, PT, R0, 0x6, PT ;  /* 0x000000060000780c */ /* 0x000fda0003f05270 */
[----:B------:R-:W-:Y:S05]  /*1520*/  @P0 BRA `(.L_x_13425) ;  /* 0x0000000c00000947 */ /* 0x000fea0003800000 */
[----:B------:R-:W3:Y:S01]  /*1530*/  LDG.E R24, desc[UR36][R2.64] ;  /* 0x0000002402187981 */ /* 0x000ee2000c1e1900 */
[----:B------:R-:W-:Y:S01]  /*1540*/  CS2R R26, SRZ ;  /* 0x00000000001a7805 */ /* 0x000fe2000001ff00 */
[----:B---3--:R-:W-:-:S06]  /*1550*/  FMUL.FTZ R24, R24, 1 ;  /* 0x3f80000018187820 */ /* 0x008fcc0000410000 */
[----:B------:R-:W0:Y:S01]  /*1560*/  F2F.F64.F32 R24, R24 ;  /* 0x0000001800187310 */ /* 0x000e220000201800 */
[----:B------:R-:W-:Y:S05]  /*1570*/  BRA `(.L_x_13426) ;  /* 0x0000000c00547947 */ /* 0x000fea0003800000 */
.L_x_13430:
[----:B------:R-:W3:Y:S01]  /*1580*/  LDG.E.U16 R0, desc[UR36][R2.64] ;  /* 0x0000002402007981 */ /* 0x000ee2000c1e1500 */
[----:B------:R-:W-:Y:S01]  /*1590*/  CS2R R26, SRZ ;  /* 0x00000000001a7805 */ /* 0x000fe2000001ff00 */
[----:B---3--:R-:W-:-:S05]  /*15a0*/  HADD2.F32 R0, -RZ, R0.H0_H0 ;  /* 0x20000000ff007230 */ /* 0x008fca0000004100 */
[----:B------:R-:W-:-:S04]  /*15b0*/  FMUL.FTZ R0, R0, 1 ;  /* 0x3f80000000007820 */ /* 0x000fc80000410000 */
[----:B------:R0:W1:Y:S01]  /*15c0*/  F2F.F64.F32 R24, R0 ;  /* 0x0000000000187310 */ /* 0x0000620000201800 */
[----:B------:R-:W-:Y:S05]  /*15d0*/  BRA `(.L_x_13426) ;  /* 0x0000000c003c7947 */ /* 0x000fea0003800000 */
.L_x_13429:
[----:B------:R-:W-:-:S13]  /*15e0*/  ISETP.NE.AND P0, PT, R0, 0x7, PT ;  /* 0x000000070000780c */ /* 0x000fda0003f05270 */
[----:B------:R-:W-:Y:S05]  /*15f0*/  @!P0 BRA `(.L_x_13431) ;  /* 0x0000000000488947 */ /* 0x000fea0003800000 */
[----:B------:R-:W-:-:S13]  /*1600*/  ISETP.NE.AND P0, PT, R0, 0x8, PT ;  /* 0x000000080000780c */ /* 0x000fda0003f05270 */
[----:B------:R-:W-:Y:S05]  /*1610*/  @!P0 BRA `(.L_x_13432) ;  /* 0x0000000000208947 */ /* 0x000fea0003800000 */
[----:B------:R-:W-:-:S13]  /*1620*/  ISETP.NE.AND P0, PT, R0, 0x9, PT ;  /* 0x000000090000780c */ /* 0x000fda0003f05270 */
[----:B------:R-:W-:Y:S05]  /*1630*/  @P0 BRA `(.L_x_13425) ;  /* 0x0000000800bc0947 */ /* 0x000fea0003800000 */
[----:B------:R-:W3:Y:S02]  /*1640*/  LDG.E.64 R2, desc[UR36][R2.64] ;  /* 0x0000002402027981 */ /* 0x000ee4000c1e1b00 */
[----:B---3--:R-:W-:Y:S01]  /*1650*/  FMUL.FTZ R26, R3, 1 ;  /* 0x3f800000031a7820 */ /* 0x008fe20000410000 */
[----:B------:R-:W-:-:S05]  /*1660*/  FMUL.FTZ R24, R2, 1 ;  /* 0x3f80000002187820 */ /* 0x000fca0000410000 */
[----:B------:R-:W0:Y:S08]  /*1670*/  F2F.F64.F32 R26, R26 ;  /* 0x0000001a001a7310 */ /* 0x000e300000201800 */
[----:B------:R-:W1:Y:S01]  /*1680*/  F2F.F64.F32 R24, R24 ;  /* 0x0000001800187310 */ /* 0x000e620000201800 */
[----:B------:R-:W-:Y:S05]  /*1690*/  BRA `(.L_x_13426) ;  /* 0x0000000c000c7947 */ /* 0x000fea0003800000 */
.L_x_13432:
[----:B------:R-:W3:Y:S02]  /*16a0*/  LDG.E R0, desc[UR36][R2.64] ;  /* 0x0000002402007981 */ /* 0x000ee4000c1e1900 */
[--C-:B---3--:R-:W-:Y:S02]  /*16b0*/  HADD2.F32 R4, -RZ, R0.reuse.H1_H1 ;  /* 0x30000000ff047230 */ /* 0x108fe40000004100 */
[----:B------:R-:W-:-:S03]  /*16c0*/  HADD2.F32 R0, -RZ, R0.H0_H0 ;  /* 0x20000000ff007230 */ /* 0x000fc60000004100 */
[----:B------:R-:W-:Y:S02]  /*16d0*/  FMUL.FTZ R4, R4, 1 ;  /* 0x3f80000004047820 */ /* 0x000fe40000410000 */
[----:B------:R-:W-:Y:S02]  /*16e0*/  FMUL.FTZ R0, R0, 1 ;  /* 0x3f80000000007820 */ /* 0x000fe40000410000 */
[----:B------:R0:W1:Y:S08]  /*16f0*/  F2F.F64.F32 R26, R4 ;  /* 0x00000004001a7310 */ /* 0x0000700000201800 */
[----:B------:R0:W3:Y:S01]  /*1700*/  F2F.F64.F32 R24, R0 ;  /* 0x0000000000187310 */ /* 0x0000e20000201800 */
[----:B------:R-:W-:Y:S05]  /*1710*/  BRA `(.L_x_13426) ;  /* 0x0000000800ec7947 */ /* 0x000fea0003800000 */
.L_x_13431:
[----:B------:R0:W5:Y:S01]  /*1720*/  LDG.E.64 R24, desc[UR36][R2.64] ;  /* 0x0000002402187981 */ /* 0x000162000c1e1b00 */
[----:B------:R-:W-:Y:S01]  /*1730*/  CS2R R26, SRZ ;  /* 0x00000000001a7805 */ /* 0x000fe2000001ff00 */
[----:B------:R-:W-:Y:S06]  /*1740*/  BRA `(.L_x_13426) ;  /* 0x0000000800e07947 */ /* 0x000fec0003800000 */
.L_x_13421:
        /* <DEDUP_REMOVED lines=9> */
[----:B------:R-:W-:Y:S01]  /*17e0*/  CS2R R26, SRZ ;  /* 0x00000000001a7805 */ /* 0x000fe2000001ff00 */
[----:B------:R-:W-:Y:S01]  /*17f0*/  IMAD.MOV.U32 R24, RZ, RZ, RZ ;  /* 0x000000ffff187224 */ /* 0x000fe200078e00ff */
[----:B---3--:R-:W-:-:S04]  /*1800*/  ISETP.NE.AND P0, PT, R2, RZ, PT ;  /* 0x000000ff0200720c */ /* 0x008fc80003f05270 */
[----:B------:R-:W-:Y:S01]  /*1810*/  FSEL R25, RZ, 1.875, !P0 ;  /* 0x3ff00000ff197808 */ /* 0x000fe20004000000 */
[----:B------:R-:W-:Y:S08]  /*1820*/  BRA `(.L_x_13426) ;  /* 0x0000000800a87947 */ /* 0x000ff00003800000 */
.L_x_13435:
[----:B------:R0:W5:Y:S01]  /*1830*/  LDG.E.128 R24, desc[UR36][R2.64] ;  /* 0x0000002402187981 */ /* 0x000162000c1e1d00 */
[----:B------:R-:W-:Y:S05]  /*1840*/  BRA `(.L_x_13426) ;  /* 0x0000000800a07947 */ /* 0x000fea0003800000 */
.L_x_13434:
[----:B------:R-:W-:-:S13]  /*1850*/  ISETP.NE.AND P0, PT, R0, 0xf, PT ;  /* 0x0000000f0000780c */ /* 0x000fda0003f05270 */
[----:B------:R-:W-:Y:S05]  /*1860*/  @!P0 BRA `(.L_x_13436) ;  /* 0x0000000000ac8947 */ /* 0x000fea0003800000 */
[----:B------:R-:W-:-:S13]  /*1870*/  ISETP.NE.AND P0, PT, R0, 0x17, PT ;  /* 0x000000170000780c */ /* 0x000fda0003f05270 */
[----:B------:R-:W-:Y:S05]  /*1880*/  @!P0 BRA `(.L_x_13437) ;  /* 0x0000000000648947 */ /* 0x000fea0003800000 */
[----:B------:R-:W-:-:S13]  /*1890*/  ISETP.NE.AND P0, PT, R0, 0x18, PT ;  /* 0x000000180000780c */ /* 0x000fda0003f05270 */
[----:B------:R-:W-:Y:S05]  /*18a0*/  @P0 BRA `(.L_x_13425) ;  /* 0x0000000800200947 */ /* 0x000fea0003800000 */
[----:B------:R-:W3:Y:S01]  /*18b0*/  LDG.E.U8 R0, desc[UR36][R2.64] ;  /* 0x0000002402007981 */ /* 0x000ee2000c1e1100 */
[----:B------:R-:W-:Y:S01]  /*18c0*/  IMAD.MOV.U32 R8, RZ, RZ, -0x800000 ;  /* 0xff800000ff087424 */ /* 0x000fe200078e00ff */
[----:B------:R-:W-:Y:S01]  /*18d0*/  CS2R R26, SRZ ;  /* 0x00000000001a7805 */ /* 0x000fe2000001ff00 */
        /* <DEDUP_REMOVED lines=20> */
.L_x_13437:
[----:B------:R-:W3:Y:S01]  /*1a20*/  LDG.E.U8 R2, desc[UR36][R2.64] ;  /* 0x0000002402027981 */ /* 0x000ee2000c1e1100 */
[----:B------:R-:W-:Y:S01]  /*1a30*/  CS2R R26, SRZ ;  /* 0x00000000001a7805 */ /* 0x000fe2000001ff00 */
[C---:B---3--:R-:W-:Y:S02]  /*1a40*/  IMAD.SHL.U32 R0, R2.reuse, 0x2000000, RZ ;  /* 0x0200000002007824 */ /* 0x048fe400078e00ff */
        /* <DEDUP_REMOVED lines=13> */
.L_x_13436:
[----:B------:R-:W3:Y:S01]  /*1b20*/  LDG.E.U16 R0, desc[UR36][R2.64] ;  /* 0x0000002402007981 */ /* 0x000ee2000c1e1500 */
[----:B------:R-:W-:Y:S01]  /*1b30*/  CS2R R26, SRZ ;  /* 0x00000000001a7805 */ /* 0x000fe2000001ff00 */
[----:B---3--:R-:W-:-:S04]  /*1b40*/  IMAD.U32 R0, R0, 0x10000, RZ ;  /* 0x0001000000007824 */ /* 0x008fc800078e00ff */
[----:B------:R-:W-:-:S04]  /*1b50*/  FMUL.FTZ R0, R0, 1 ;  /* 0x3f80000000007820 */ /* 0x000fc80000410000 */
[----:B------:R0:W1:Y:S01]  /*1b60*/  F2F.F64.F32 R24, R0 ;  /* 0x0000000000187310 */ /* 0x0000620000201800 */
[----:B------:R-:W-:Y:S05]  /*1b70*/  BRA `(.L_x_13426) ;  /* 0x0000000400d47947 */ /* 0x000fea0003800000 */
.L_x_13433:
        /* <DEDUP_REMOVED lines=8> */
[----:B------:R-:W3:Y:S01]  /*1c00*/  LDG.E.U16 R2, desc[UR36][R2.64] ;  /* 0x0000002402027981 */ /* 0x000ee2000c1e1500 */
[----:B------:R-:W-:Y:S01]  /*1c10*/  CS2R R26, SRZ ;  /* 0x00000000001a7805 */ /* 0x000fe2000001ff00 */
[----:B---3--:R0:W1:Y:S01]  /*1c20*/  I2F.F64.U16 R24, R2 ;  /* 0x0000000200187312 */ /* 0x0080620000101800 */
[----:B------:R-:W-:Y:S05]  /*1c30*/  BRA `(.L_x_13426) ;  /* 0x0000000400a47947 */ /* 0x000fea0003800000 */
.L_x_13440:
        /* <DEDUP_REMOVED lines=21> */
.L_x_13444:
[----:B------:R-:W-:Y:S05]  /*1d90*/  BSYNC B1 ;  /* 0x0000000000017941 */ /* 0x000fea0003800000 */
.L_x_13443:
[----:B------:R-:W-:Y:S01]  /*1da0*/  LEA R3, R0, 0x3b800000, 0x17 ;  /* 0x3b80000000037811 */ /* 0x000fe200078eb8ff */
[----:B------:R-:W-:-:S05]  /*1db0*/  IMAD.SHL.U32 R0, R2, 0x100000, RZ ;  /* 0x0010000002007824 */ /* 0x000fca00078e00ff */
[----:B------:R-:W-:-:S07]  /*1dc0*/  LOP3.LUT R0, R3, R0, R4, 0xfe, !PT ;  /* 0x0000000003007212 */ /* 0x000fce00078efe04 */
.L_x_13442:
[----:B------:R-:W-:Y:S05]  /*1dd0*/  BSYNC B0 ;  /* 0x0000000000007941 */ /* 0x000fea0003800000 */
.L_x_13441:
[----:B------:R-:W-:Y:S01]  /*1de0*/  FMUL.FTZ R0, R0, 1 ;  /* 0x3f80000000007820 */ /* 0x000fe20000410000 */
[----:B------:R-:W-:-:S03]  /*1df0*/  CS2R R26, SRZ ;  /* 0x00000000001a7805 */ /* 0x000fc6000001ff00 */
[----:B------:R0:W1:Y:S01]  /*1e00*/  F2F.F64.F32 R24, R0 ;  /* 0x0000000000187310 */ /* 0x0000620000201800 */
[----:B------:R-:W-:Y:S05]  /*1e10*/  BRA `(.L_x_13426) ;  /* 0x00000004002c7947 */ /* 0x000fea0003800000 */
.L_x_13439:
        /* <DEDUP_REMOVED lines=21> */
.L_x_13448:
[----:B------:R-:W-:Y:S05]  /*1f70*/  BSYNC B1 ;  /* 0x0000000000017941 */ /* 0x000fea0003800000 */
.L_x_13447:
[----:B------:R-:W-:Y:S01]  /*1f80*/  LEA R3, R0, 0x37800000, 0x17 ;  /* 0x3780000000037811 */ /* 0x000fe200078eb8ff */
[----:B------:R-:W-:-:S05]  /*1f90*/  IMAD.SHL.U32 R0, R2, 0x200000, RZ ;  /* 0x0020000002007824 */ /* 0x000fca00078e00ff */
[----:B------:R-:W-:-:S07]  /*1fa0*/  LOP3.LUT R0, R3, R0, R4, 0xfe, !PT ;  /* 0x0000000003007212 */ /* 0x000fce00078efe04 */
.L_x_13446:
[----:B------:R-:W-:Y:S05]  /*1fb0*/  BSYNC B0 ;  /* 0x0000000000007941 */ /* 0x000fea0003800000 */
.L_x_13445:
[----:B------:R-:W-:Y:S01]  /*1fc0*/  FMUL.FTZ R0, R0, 1 ;  /* 0x3f80000000007820 */ /* 0x000fe20000410000 */
[----:B------:R-:W-:-:S03]  /*1fd0*/  CS2R R26, SRZ ;  /* 0x00000000001a7805 */ /* 0x000fc6000001ff00 */
[----:B------:R0:W1:Y:S01]  /*1fe0*/  F2F.F64.F32 R24, R0 ;  /* 0x0000000000187310 */ /* 0x0000620000201800 */
[----:B------:R-:W-:Y:S05]  /*1ff0*/  BRA `(.L_x_13426) ;  /* 0x0000000000b47947 */ /* 0x000fea0003800000 */
.L_x_13438:
        /* <DEDUP_REMOVED lines=14> */
.L_x_13452:
[----:B------:R-:W-:Y:S05]  /*20e0*/  BSYNC B0 ;  /* 0x0000000000007941 */ /* 0x000fea0003800000 */
.L_x_13451:
[----:B------:R-:W-:Y:S01]  /*20f0*/  FMUL.FTZ R0, R0, 1 ;  /* 0x3f80000000007820 */ /* 0x000fe20000410000 */
[----:B------:R-:W-:-:S03]  /*2100*/  CS2R R26, SRZ ;  /* 0x00000000001a7805 */ /* 0x000fc6000001ff00 */
[----:B------:R0:W1:Y:S01]  /*2110*/  F2F.F64.F32 R24, R0 ;  /* 0x0000000000187310 */ /* 0x0000620000201800 */
[----:B------:R-:W-:Y:S05]  /*2120*/  BRA `(.L_x_13426) ;  /* 0x0000000000687947 */ /* 0x000fea0003800000 */
.L_x_13425:
        /* <DEDUP_REMOVED lines=16> */
.L_x_13453:
[----:B------:R-:W-:Y:S02]  /*2230*/  CS2R R24, SRZ ;  /* 0x0000000000187805 */ /* 0x000fe4000001ff00 */
[----:B------:R-:W-:Y:S01]  /*2240*/  CS2R R26, SRZ ;  /* 0x00000000001a7805 */ /* 0x000fe2000001ff00 */
[----:B------:R-:W-:Y:S06]  /*2250*/  BRA `(.L_x_13426) ;  /* 0x00000000001c7947 */ /* 0x000fec0003800000 */
.L_x_13450:
[----:B------:R-:W3:Y:S01]  /*2260*/  LDG.E.64 R24, desc[UR36][R2.64] ;  /* 0x0000002402187981 */ /* 0x000ee2000c1e1b00 */
[----:B------:R-:W-:Y:S01]  /*2270*/  CS2R R26, SRZ ;  /* 0x00000000001a7805 */ /* 0x000fe2000001ff00 */
[----:B---3--:R-:W0:Y:S01]  /*2280*/  I2F.F64.U64 R24, R24 ;  /* 0x0000001800187312 */ /* 0x008e220000301800 */
[----:B------:R-:W-:Y:S05]  /*2290*/  BRA `(.L_x_13426) ;  /* 0x00000000000c7947 */ /* 0x000fea0003800000 */
.L_x_13449:
[----:B------:R-:W3:Y:S01]  /*22a0*/  LDG.E R2, desc[UR36][R2.64] ;  /* 0x0000002402027981 */ /* 0x000ee2000c1e1900 */
[----:B------:R-:W-:Y:S01]  /*22b0*/  CS2R R26, SRZ ;  /* 0x00000000001a7805 */ /* 0x000fe2000001ff00 */
[----:B---3--:R0:W1:Y:S06]  /*22c0*/  I2F.F64.U32 R24, R2 ;  /* 0x0000000200187312 */ /* 0x00806c0000201800 */
.L_x_13426:
[----:B------:R-:W-:-:S07]  /*22d0*/  VIADD R29, R29, 0x80 ;  /* 0x000000801d1d7836 */ /* 0x000fce0000000000 */
.L_x_13420:
[----:B------:R-:W-:Y:S05]  /*22e0*/  BSYNC B6 ;  /* 0x0000000000067941 */ /* 0x000fea0003800000 */
.L_x_13419:
[----:B------:R-:W-:Y:S01]  /*22f0*/  ISETP.GE.AND P0, PT, R29, R60, PT ;  /* 0x0000003c1d00720c */ /* 0x000fe20003f06270 */
[----:B------:R-:W-:Y:S01]  /*2300*/  BSSY B6, `(.L_x_13454) ;  /* 0x0000112000067945 */ /* 0x000fe20003800000 */
[----:B------:R-:W-:Y:S02]  /*2310*/  CS2R R22, SRZ ;  /* 0x0000000000167805 */ /* 0x000fe4000001ff00 */
[----:B------:R-:W-:Y:S02]  /*2320*/  CS2R R34, SRZ ;  /* 0x0000000000227805 */ /* 0x000fe4000001ff00 */
[----:B------:R-:W-:-:S07]  /*2330*/  CS2R R32, SRZ ;  /* 0x0000000000207805 */ /* 0x000fce000001ff00 */
        /* <DEDUP_REMOVED lines=23> */
.L_x_13459:
[----:B------:R-:W3:Y:S01]  /*24b0*/  LDG.E.U8 R2, desc[UR36][R2.64] ;  /* 0x0000002402027981 */ /* 0x000ee2000c1e1100 */
[----:B------:R-:W-:Y:S01]  /*24c0*/  CS2R R34, SRZ ;  /* 0x0000000000227805 */ /* 0x000fe2000001ff00 */
[----:B---3--:R0:W1:Y:S01]  /*24d0*/  I2F.F64.U16 R32, R2 ;  /* 0x0000000200207312 */ /* 0x0080620000101800 */
[----:B------:R-:W-:Y:S05]  /*24e0*/  BRA `(.L_x_13461) ;  /* 0x0000000c00c87947 */ /* 0x000fea0003800000 */
.L_x_13458:
        /* <DEDUP_REMOVED lines=10> */
.L_x_13463:
[----:B------:R-:W3:Y:S01]  /*2590*/  LDG.E R2, desc[UR36][R2.64] ;  /* 0x0000002402027981 */ /* 0x000ee2000c1e1900 */
[----:B------:R-:W-:Y:S01]  /*25a0*/  CS2R R34, SRZ ;  /* 0x0000000000227805 */ /* 0x000fe2000001ff00 */
[----:B---3--:R0:W1:Y:S01]  /*25b0*/  I2F.F64 R32, R2 ;  /* 0x0000000200207312 */ /* 0x0080620000201c00 */
[----:B------:R-:W-:Y:S05]  /*25c0*/  BRA `(.L_x_13461) ;  /* 0x0000000c00907947 */ /* 0x000fea0003800000 */
.L_x_13462:
[----:B------:R-:W3:Y:S01]  /*25d0*/  LDG.E.U16 R2, desc[UR36][R2.64] ;  /* 0x0000002402027981 */ /* 0x000ee2000c1e1500 */
[----:B------:R-:W-:Y:S01]  /*25e0*/  CS2R R34, SRZ ;  /* 0x0000000000227805 */ /* 0x000fe2000001ff00 */
[----:B---3--:R0:W1:Y:S01]  /*25f0*/  I2F.F64.S16 R32, R2 ;  /* 0x0000000200207312 */ /* 0x0080620000101c00 */
[----:B------:R-:W-:Y:S05]  /*2600*/  BRA `(.L_x_13461) ;  /* 0x0000000c00807947 */ /* 0x000fea0003800000 */
.L_x_13457:
        /* <DEDUP_REMOVED lines=11> */
.L_x_13465:
[----:B------:R-:W3:Y:S01]  /*26c0*/  LDG.E.U16 R0, desc[UR36][R2.64] ;  /* 0x0000002402007981 */ /* 0x000ee2000c1e1500 */
[----:B------:R-:W-:Y:S01]  /*26d0*/  CS2R R34, SRZ ;  /* 0x0000000000227805 */ /* 0x000fe2000001ff00 */
[----:B---3--:R-:W-:-:S05]  /*26e0*/  HADD2.F32 R0, -RZ, R0.H0_H0 ;  /* 0x20000000ff007230 */ /* 0x008fca0000004100 */
[----:B------:R-:W-:-:S04]  /*26f0*/  FMUL.FTZ R0, R0, 1 ;  /* 0x3f80000000007820 */ /* 0x000fc80000410000 */
[----:B------:R0:W1:Y:S01]  /*2700*/  F2F.F64.F32 R32, R0 ;  /* 0x0000000000207310 */ /* 0x0000620000201800 */
[----:B------:R-:W-:Y:S05]  /*2710*/  BRA `(.L_x_13461) ;  /* 0x0000000c003c7947 */ /* 0x000fea0003800000 */
.L_x_13464:
        /* <DEDUP_REMOVED lines=12> */
.L_x_13467:
        /* <DEDUP_REMOVED lines=8> */
.L_x_13466:
[----:B------:R0:W5:Y:S01]  /*2860*/  LDG.E.64 R32, desc[UR36][R2.64] ;  /* 0x0000002402207981 */ /* 0x000162000c1e1b00 */
[----:B------:R-:W-:Y:S01]  /*2870*/  CS2R R34, SRZ ;  /* 0x0000000000227805 */ /* 0x000fe2000001ff00 */
[----:B------:R-:W-:Y:S06]  /*2880*/  BRA `(.L_x_13461) ;  /* 0x0000000800e07947 */ /* 0x000fec0003800000 */
.L_x_13456:
        /* <DEDUP_REMOVED lines=14> */
.L_x_13470:
[----:B------:R0:W5:Y:S01]  /*2970*/  LDG.E.128 R32, desc[UR36][R2.64] ;  /* 0x0000002402207981 */ /* 0x000162000c1e1d00 */
[----:B------:R-:W-:Y:S05]  /*2980*/  BRA `(.L_x_13461) ;  /* 0x0000000800a07947 */ /* 0x000fea0003800000 */
.L_x_13469:
        /* <DEDUP_REMOVED lines=29> */
.L_x_13472:
        /* <DEDUP_REMOVED lines=16> */
.L_x_13471:
[----:B------:R-:W3:Y:S01]  /*2c60*/  LDG.E.U16 R0, desc[UR36][R2.64] ;  /* 0x0000002402007981 */ /* 0x000ee2000c1e1500 */
[----:B------:R-:W-:Y:S01]  /*2c70*/  CS2R R34, SRZ ;  /* 0x0000000000227805 */ /* 0x000fe2000001ff00 */
[----:B---3--:R-:W-:-:S04]  /*2c80*/  IMAD.U32 R0, R0, 0x10000, RZ ;  /* 0x0001000000007824 */ /* 0x008fc800078e00ff */
[----:B------:R-:W-:-:S04]  /*2c90*/  FMUL.FTZ R0, R0, 1 ;  /* 0x3f80000000007820 */ /* 0x000fc80000410000 */
[----:B------:R0:W1:Y:S01]  /*2ca0*/  F2F.F64.F32 R32, R0 ;  /* 0x0000000000207310 */ /* 0x0000620000201800 */
[----:B------:R-:W-:Y:S05]  /*2cb0*/  BRA `(.L_x_13461) ;  /* 0x0000000400d47947 */ /* 0x000fea0003800000 */
.L_x_13468:
        /* <DEDUP_REMOVED lines=12> */
.L_x_13475:
        /* <DEDUP_REMOVED lines=21> */
.L_x_13479:
[----:B------:R-:W-:Y:S05]  /*2ed0*/  BSYNC B1 ;  /* 0x0000000000017941 */ /* 0x000fea0003800000 */
.L_x_13478:
[----:B------:R-:W-:Y:S01]  /*2ee0*/  LEA R3, R0, 0x3b800000, 0x17 ;  /* 0x3b80000000037811 */ /* 0x000fe200078eb8ff */
[----:B------:R-:W-:-:S05]  /*2ef0*/  IMAD.SHL.U32 R0, R2, 0x100000, RZ ;  /* 0x0010000002007824 */ /* 0x000fca00078e00ff */
[----:B------:R-:W-:-:S07]  /*2f00*/  LOP3.LUT R0, R3, R0, R4, 0xfe, !PT ;  /* 0x0000000003007212 */ /* 0x000fce00078efe04 */
.L_x_13477:
[----:B------:R-:W-:Y:S05]  /*2f10*/  BSYNC B0 ;  /* 0x0000000000007941 */ /* 0x000fea0003800000 */
.L_x_13476:
[----:B------:R-:W-:Y:S01]  /*2f20*/  FMUL.FTZ R0, R0, 1 ;  /* 0x3f80000000007820 */ /* 0x000fe20000410000 */
[----:B------:R-:W-:-:S03]  /*2f30*/  CS2R R34, SRZ ;  /* 0x0000000000227805 */ /* 0x000fc6000001ff00 */
[----:B------:R3:W0:Y:S01]  /*2f40*/  F2F.F64.F32 R32, R0 ;  /* 0x0000000000207310 */ /* 0x0006220000201800 */
[----:B------:R-:W-:Y:S05]  /*2f50*/  BRA `(.L_x_13461) ;  /* 0x00000004002c7947 */ /* 0x000fea0003800000 */
.L_x_13474:
        /* <DEDUP_REMOVED lines=21> */
.L_x_13483:
[----:B------:R-:W-:Y:S05]  /*30b0*/  BSYNC B1 ;  /* 0x0000000000017941 */ /* 0x000fea0003800000 */
.L_x_13482:
[----:B------:R-:W-:Y:S01]  /*30c0*/  LEA R3, R0, 0x37800000, 0x17 ;  /* 0x3780000000037811 */ /* 0x000fe200078eb8ff */
[----:B------:R-:W-:-:S05]  /*30d0*/  IMAD.SHL.U32 R0, R2, 0x200000, RZ ;  /* 0x0020000002007824 */ /* 0x000fca00078e00ff */
[----:B------:R-:W-:-:S07]  /*30e0*/  LOP3.LUT R0, R3, R0, R4, 0xfe, !PT ;  /* 0x0000000003007212 */ /* 0x000fce00078efe04 */
.L_x_13481:
[----:B------:R-:W-:Y:S05]  /*30f0*/  BSYNC B0 ;  /* 0x0000000000007941 */ /* 0x000fea0003800000 */
.L_x_13480:
[----:B------:R-:W-:Y:S01]  /*3100*/  FMUL.FTZ R0, R0, 1 ;  /* 0x3f80000000007820 */ /* 0x000fe20000410000 */
[----:B------:R-:W-:-:S03]  /*3110*/  CS2R R34, SRZ ;  /* 0x0000000000227805 */ /* 0x000fc6000001ff00 */
[----:B------:R0:W1:Y:S01]  /*3120*/  F2F.F64.F32 R32, R0 ;  /* 0x0000000000207310 */ /* 0x0000620000201800 */
[----:B------:R-:W-:Y:S05]  /*3130*/  BRA `(.L_x_13461) ;  /* 0x0000000000b47947 */ /* 0x000fea0003800000 */
.L_x_13473:
        /* <DEDUP_REMOVED lines=14> */
.L_x_13487:
[----:B------:R-:W-:Y:S05]  /*3220*/  BSYNC B0 ;  /* 0x0000000000007941 */ /* 0x000fea0003800000 */
.L_x_13486:
[----:B------:R-:W-:Y:S01]  /*3230*/  FMUL.FTZ R0, R0, 1 ;  /* 0x3f80000000007820 */ /* 0x000fe20000410000 */
[----:B------:R-:W-:-:S03]  /*3240*/  CS2R R34, SRZ ;  /* 0x0000000000227805 */ /* 0x000fc6000001ff00 */
[----:B------:R0:W1:Y:S01]  /*3250*/  F2F.F64.F32 R32, R0 ;  /* 0x0000000000207310 */ /* 0x0000620000201800 */
[----:B------:R-:W-:Y:S05]  /*3260*/  BRA `(.L_x_13461) ;  /* 0x0000000000687947 */ /* 0x000fea0003800000 */
.L_x_13460:
        /* <DEDUP_REMOVED lines=16> */
.L_x_13488:
[----:B------:R-:W-:Y:S02]  /*3370*/  CS2R R32, SRZ ;  /* 0x0000000000207805 */ /* 0x000fe4000001ff00 */
[----:B------:R-:W-:Y:S01]  /*3380*/  CS2R R34, SRZ ;  /* 0x0000000000227805 */ /* 0x000fe2000001ff00 */
[----:B------:R-:W-:Y:S06]  /*3390*/  BRA `(.L_x_13461) ;  /* 0x00000000001c7947 */ /* 0x000fec0003800000 */
.L_x_13485:
[----:B------:R-:W3:Y:S01]  /*33a0*/  LDG.E.64 R32, desc[UR36][R2.64] ;  /* 0x0000002402207981 */ /* 0x000ee2000c1e1b00 */
[----:B------:R-:W-:Y:S01]  /*33b0*/  CS2R R34, SRZ ;  /* 0x0000000000227805 */ /* 0x000fe2000001ff00 */
[----:B---3--:R-:W0:Y:S01]  /*33c0*/  I2F.F64.U64 R32, R32 ;  /* 0x0000002000207312 */ /* 0x008e220000301800 */
[----:B------:R-:W-:Y:S05]  /*33d0*/  BRA `(.L_x_13461) ;  /* 0x00000000000c7947 */ /* 0x000fea0003800000 */
.L_x_13484:
[----:B------:R-:W3:Y:S01]  /*33e0*/  LDG.E R2, desc[UR36][R2.64] ;  /* 0x0000002402027981 */ /* 0x000ee2000c1e1900 */
[----:B------:R-:W-:Y:S01]  /*33f0*/  CS2R R34, SRZ ;  /* 0x0000000000227805 */ /* 0x000fe2000001ff00 */
[----:B---3--:R0:W1:Y:S06]  /*3400*/  I2F.F64.U32 R32, R2 ;  /* 0x0000000200207312 */ /* 0x00806c0000201800 */
.L_x_13461:
[----:B------:R-:W-:-:S07]  /*3410*/  VIADD R29, R29, 0x80 ;  /* 0x000000801d1d7836 */ /* 0x000fce0000000000 */
.L_x_13455:
[----:B------:R-:W-:Y:S05]  /*3420*/  BSYNC B6 ;  /* 0x0000000000067941 */ /* 0x000fea0003800000 */
.L_x_13454:
[----:B------:R-:W-:Y:S01]  /*3430*/  ISETP.GE.AND P0, PT, R29, R60, PT ;  /* 0x0000003c1d00720c */ /* 0x000fe20003f06270 */
[----:B------:R-:W-:Y:S01]  /*3440*/  BSSY B6, `(.L_x_13489) ;  /* 0x000010e000067945 */ /* 0x000fe20003800000 */
[----:B------:R-:W-:-:S11]  /*3450*/  CS2R R20, SRZ ;  /* 0x0000000000147805 */ /* 0x000fd6000001ff00 */
[----:B------:R-:W-:Y:S05]  /*3460*/  @P0 BRA `(.L_x_13490) ;  /* 0x00000010002c0947 */ /* 0x000fea0003800000 */
[----:B01-3--:R-:W0:Y:S01]  /*3470*/  LDC.64 R2, c[0x0][0x220] ;  /* 0x00008800ff027b82 */ /* 0x00be220000000a00 */
        /* <DEDUP_REMOVED lines=20> */
.L_x_13494:
[----:B------:R-:W3:Y:S01]  /*35c0*/  LDG.E.U8 R2, desc[UR36][R2.64] ;  /* 0x0000002402027981 */ /* 0x000ee2000c1e1100 */
[----:B------:R-:W-:Y:S01]  /*35d0*/  CS2R R22, SRZ ;  /* 0x0000000000167805 */ /* 0x000fe2000001ff00 */
[----:B---3--:R0:W1:Y:S01]  /*35e0*/  I2F.F64.U16 R20, R2 ;  /* 0x0000000200147312 */ /* 0x0080620000101800 */
[----:B------:R-:W-:Y:S05]  /*35f0*/  BRA `(.L_x_13490) ;  /* 0x0000000c00c87947 */ /* 0x000fea0003800000 */
.L_x_13493:
        /* <DEDUP_REMOVED lines=10> */
.L_x_13497:
[----:B------:R-:W3:Y:S01]  /*36a0*/  LDG.E R2, desc[UR36][R2.64] ;  /* 0x0000002402027981 */ /* 0x000ee2000c1e1900 */
[----:B------:R-:W-:Y:S01]  /*36b0*/  CS2R R22, SRZ ;  /* 0x0000000000167805 */ /* 0x000fe2000001ff00 */
[----:B---3--:R0:W1:Y:S01]  /*36c0*/  I2F.F64 R20, R2 ;  /* 0x0000000200147312 */ /* 0x0080620000201c00 */
[----:B------:R-:W-:Y:S05]  /*36d0*/  BRA `(.L_x_13490) ;  /* 0x0000000c00907947 */ /* 0x000fea0003800000 */
.L_x_13496:
[----:B------:R-:W3:Y:S01]  /*36e0*/  LDG.E.U16 R2, desc[UR36][R2.64] ;  /* 0x0000002402027981 */ /* 0x000ee2000c1e1500 */
[----:B------:R-:W-:Y:S01]  /*36f0*/  CS2R R22, SRZ ;  /* 0x0000000000167805 */ /* 0x000fe2000001ff00 */
[----:B---3--:R0:W1:Y:S01]  /*3700*/  I2F.F64.S16 R20, R2 ;  /* 0x0000000200147312 */ /* 0x0080620000101c00 */
[----:B------:R-:W-:Y:S05]  /*3710*/  BRA `(.L_x_13490) ;  /* 0x0000000c00807947 */ /* 0x000fea0003800000 */
.L_x_13492:
        /* <DEDUP_REMOVED lines=11> */
.L_x_13499:
[----:B------:R-:W3:Y:S01]  /*37d0*/  LDG.E.U16 R0, desc[UR36][R2.64] ;  /* 0x0000002402007981 */ /* 0x000ee2000c1e1500 */
[----:B------:R-:W-:Y:S01]  /*37e0*/  CS2R R22, SRZ ;  /* 0x0000000000167805 */ /* 0x000fe2000001ff00 */
[----:B---3--:R-:W-:-:S05]  /*37f0*/  HADD2.F32 R0, -RZ, R0.H0_H0 ;  /* 0x20000000ff007230 */ /* 0x008fca0000004100 */
[----:B------:R-:W-:-:S04]  /*3800*/  FMUL.FTZ R0, R0, 1 ;  /* 0x3f80000000007820 */ /* 0x000fc80000410000 */
[----:B------:R0:W1:Y:S01]  /*3810*/  F2F.F64.F32 R20, R0 ;  /* 0x0000000000147310 */ /* 0x0000620000201800 */
[----:B------:R-:W-:Y:S05]  /*3820*/  BRA `(.L_x_13490) ;  /* 0x0000000c003c7947 */ /* 0x000fea0003800000 */
.L_x_13498:
        /* <DEDUP_REMOVED lines=12> */
.L_x_13501:
        /* <DEDUP_REMOVED lines=8> */
.L_x_13500:
[----:B------:R0:W5:Y:S01]  /*3970*/  LDG.E.64 R20, desc[UR36][R2.64] ;  /* 0x0000002402147981 */ /* 0x000162000c1e1b00 */
[----:B------:R-:W-:Y:S01]  /*3980*/  CS2R R22, SRZ ;  /* 0x0000000000167805 */ /* 0x000fe2000001ff00 */
[----:B------:R-:W-:Y:S06]  /*3990*/  BRA `(.L_x_13490) ;  /* 0x0000000800e07947 */ /* 0x000fec0003800000 */
.L_x_13491:
        /* <DEDUP_REMOVED lines=14> */
.L_x_13504:
[----:B------:R0:W5:Y:S01]  /*3a80*/  LDG.E.128 R20, desc[UR36][R2.64] ;  /* 0x0000002402147981 */ /* 0x000162000c1e1d00 */
[----:B------:R-:W-:Y:S05]  /*3a90*/  BRA `(.L_x_13490) ;  /* 0x0000000800a07947 */ /* 0x000fea0003800000 */
.L_x_13503:
        /* <DEDUP_REMOVED lines=29> */
.L_x_13506:
        /* <DEDUP_REMOVED lines=16> */
.L_x_13505:
[----:B------:R-:W3:Y:S01]  /*3d70*/  LDG.E.U16 R0, desc[UR36][R2.64] ;  /* 0x0000002402007981 */ /* 0x000ee2000c1e1500 */
[----:B------:R-:W-:Y:S01]  /*3d80*/  CS2R R22, SRZ ;  /* 0x0000000000167805 */ /* 0x000fe2000001ff00 */
[----:B---3--:R-:W-:-:S04]  /*3d90*/  IMAD.U32 R0, R0, 0x10000, RZ ;  /* 0x0001000000007824 */ /* 0x008fc800078e00ff */
[----:B------:R-:W-:-:S04]  /*3da0*/  FMUL.FTZ R0, R0, 1 ;  /* 0x3f80000000007820 */ /* 0x000fc80000410000 */
[----:B------:R0:W1:Y:S01]  /*3db0*/  F2F.F64.F32 R20, R0 ;  /* 0x0000000000147310 */ /* 0x0000620000201800 */
[----:B------:R-:W-:Y:S05]  /*3dc0*/  BRA `(.L_x_13490) ;  /* 0x0000000400d47947 */ /* 0x000fea0003800000 */
.L_x_13502:
        /* <DEDUP_REMOVED lines=12> */
.L_x_13509:
        /* <DEDUP_REMOVED lines=21> */
.L_x_13513:
[----:B------:R-:W-:Y:S05]  /*3fe0*/  BSYNC B1 ;  /* 0x0000000000017941 */ /* 0x000fea0003800000 */
.L_x_13512:
[----:B------:R-:W-:Y:S01]  /*3ff0*/  LEA R3, R0, 0x3b800000, 0x17 ;  /* 0x3b80000000037811 */ /* 0x000fe200078eb8ff */
[----:B------:R-:W-:-:S05]  /*4000*/  IMAD.SHL.U32 R0, R2, 0x100000, RZ ;  /* 0x0010000002007824 */ /* 0x000fca00078e00ff */
[----:B------:R-:W-:-:S07]  /*4010*/  LOP3.LUT R0, R3, R0, R4, 0xfe, !PT ;  /* 0x0000000003007212 */ /* 0x000fce00078efe04 */
.L_x_13511:
[----:B------:R-:W-:Y:S05]  /*4020*/  BSYNC B0 ;  /* 0x0000000000007941 */ /* 0x000fea0003800000 */
.L_x_13510:
[----:B------:R-:W-:Y:S01]  /*4030*/  FMUL.FTZ R0, R0, 1 ;  /* 0x3f80000000007820 */ /* 0x000fe20000410000 */
[----:B------:R-:W-:-:S03]  /*4040*/  CS2R R22, SRZ ;  /* 0x0000000000167805 */ /* 0x000fc6000001ff00 */
[----:B------:R0:W1:Y:S01]  /*4050*/  F2F.F64.F32 R20, R0 ;  /* 0x0000000000147310 */ /* 0x0000620000201800 */
[----:B------:R-:W-:Y:S05]  /*4060*/  BRA `(.L_x_13490) ;  /* 0x00000004002c7947 */ /* 0x000fea0003800000 */
.L_x_13508:
        /* <DEDUP_REMOVED lines=21> */
.L_x_13517:
[----:B------:R-:W-:Y:S05]  /*41c0*/  BSYNC B1 ;  /* 0x0000000000017941 */ /* 0x000fea0003800000 */
.L_x_13516:
[----:B------:R-:W-:Y:S01]  /*41d0*/  LEA R3, R0, 0x37800000, 0x17 ;  /* 0x3780000000037811 */ /* 0x000fe200078eb8ff */
[----:B------:R-:W-:-:S05]  /*41e0*/  IMAD.SHL.U32 R0, R2, 0x200000, RZ ;  /* 0x0020000002007824 */ /* 0x000fca00078e00ff */
[----:B------:R-:W-:-:S07]  /*41f0*/  LOP3.LUT R0, R3, R0, R4, 0xfe, !PT ;  /* 0x0000000003007212 */ /* 0x000fce00078efe04 */
.L_x_13515:
[----:B------:R-:W-:Y:S05]  /*4200*/  BSYNC B0 ;  /* 0x0000000000007941 */ /* 0x000fea0003800000 */
.L_x_13514:
[----:B------:R-:W-:Y:S01]  /*4210*/  FMUL.FTZ R0, R0, 1 ;  /* 0x3f80000000007820 */ /* 0x000fe20000410000 */
[----:B------:R-:W-:-:S03]  /*4220*/  CS2R R22, SRZ ;  /* 0x0000000000167805 */ /* 0x000fc6000001ff00 */
[----:B------:R0:W1:Y:S01]  /*4230*/  F2F.F64.F32 R20, R0 ;  /* 0x0000000000147310 */ /* 0x0000620000201800 */
[----:B------:R-:W-:Y:S05]  /*4240*/  BRA `(.L_x_13490) ;  /* 0x0000000000b47947 */ /* 0x000fea0003800000 */
.L_x_13507:
        /* <DEDUP_REMOVED lines=14> */
.L_x_13521:
[----:B------:R-:W-:Y:S05]  /*4330*/  BSYNC B0 ;  /* 0x0000000000007941 */ /* 0x000fea0003800000 */
.L_x_13520:
[----:B------:R-:W-:Y:S01]  /*4340*/  FMUL.FTZ R0, R0, 1 ;  /* 0x3f80000000007820 */ /* 0x000fe20000410000 */
[----:B------:R-:W-:-:S03]  /*4350*/  CS2R R22, SRZ ;  /* 0x0000000000167805 */ /* 0x000fc6000001ff00 */
[----:B------:R0:W1:Y:S01]  /*4360*/  F2F.F64.F32 R20, R0 ;  /* 0x0000000000147310 */ /* 0x0000620000201800 */
[----:B------:R-:W-:Y:S05]  /*4370*/  BRA `(.L_x_13490) ;  /* 0x0000000000687947 */ /* 0x000fea0003800000 */
.L_x_13495:
        /* <DEDUP_REMOVED lines=16> */
.L_x_13522:
[----:B------:R-:W-:Y:S02]  /*4480*/  CS2R R20, SRZ ;  /* 0x0000000000147805 */ /* 0x000fe4000001ff00 */
[----:B------:R-:W-:Y:S01]  /*4490*/  CS2R R22, SRZ ;  /* 0x0000000000167805 */ /* 0x000fe2000001ff00 */
[----:B------:R-:W-:Y:S06]  /*44a0*/  BRA `(.L_x_13490) ;  /* 0x00000000001c7947 */ /* 0x000fec0003800000 */
.L_x_13519:
[----:B------:R-:W3:Y:S01]  /*44b0*/  LDG.E.64 R20, desc[UR36][R2.64] ;  /* 0x0000002402147981 */ /* 0x000ee2000c1e1b00 */
[----:B------:R-:W-:Y:S01]  /*44c0*/  CS2R R22, SRZ ;  /* 0x0000000000167805 */ /* 0x000fe2000001ff00 */
[----:B---3--:R-:W0:Y:S01]  /*44d0*/  I2F.F64.U64 R20, R20 ;  /* 0x0000001400147312 */ /* 0x008e220000301800 */
[----:B------:R-:W-:Y:S05]  /*44e0*/  BRA `(.L_x_13490) ;  /* 0x00000000000c7947 */ /* 0x000fea0003800000 */
.L_x_13518:
[----:B------:R-:W3:Y:S01]  /*44f0*/  LDG.E R2, desc[UR36][R2.64] ;  /* 0x0000002402027981 */ /* 0x000ee2000c1e1900 */
[----:B------:R-:W-:Y:S01]  /*4500*/  CS2R R22, SRZ ;  /* 0x0000000000167805 */ /* 0x000fe2000001ff00 */
[----:B---3--:R0:W1:Y:S06]  /*4510*/  I2F.F64.U32 R20, R2 ;  /* 0x0000000200147312 */ /* 0x00806c0000201800 */
.L_x_13490:
[----:B------:R-:W-:Y:S05]  /*4520*/  BSYNC B6 ;  /* 0x0000000000067941 */ /* 0x000fea0003800000 */
.L_x_13489:
[----:B------:R-:W-:Y:S01]  /*4530*/  ISETP.NE.AND P0, PT, R30, RZ, PT ;  /* 0x000000ff1e00720c */ /* 0x000fe20003f05270 */
[----:B------:R-:W-:Y:S01]  /*4540*/  BSSY B2, `(.L_x_13523) ;  /* 0x00008ea000027945 */ /* 0x000fe20003800000 */
[----:B------:R-:W-:Y:S02]  /*4550*/  CS2R R6, SRZ ;  /* 0x0000000000067805 */ /* 0x000fe4000001ff00 */
[----:B0--3--:R-:W-:-:S09]  /*4560*/  CS2R R4, SRZ ;  /* 0x0000000000047805 */ /* 0x009fd2000001ff00 */
[----:B------:R-:W-:Y:S05]  /*4570*/  @P0 BRA `(.L_x_13524) ;  /* 0x0000008c00980947 */ /* 0x000fea0003800000 */
[----:B------:R-:W-:Y:S01]  /*4580*/  IMAD.MOV.U32 R6, RZ, RZ, 0x33145c07 ;  /* 0x33145c07ff067424 */ /* 0x000fe200078e00ff */
[----:B-1---5:R-:W-:Y:S01]  /*4590*/  DSETP.GTU.AND P0, PT, |R18|, +INF , PT ;  /* 0x7ff000001200742a */ /* 0x022fe20003f0c200 */
[----:B------:R-:W-:Y:S01]  /*45a0*/  IMAD.MOV.U32 R7, RZ, RZ, 0x3c91a626 ;  /* 0x3c91a626ff077424 */ /* 0x000fe200078e00ff */
[----:B------:R-:W-:Y:S01]  /*45b0*/  BSSY B1, `(.L_x_13525) ;  /* 0x00008d4000017945 */ /* 0x000fe20003800000 */
[----:B--2-4-:R-:W-:Y:S02]  /*45c0*/  DADD R4, -RZ, |R16| ;  /* 0x00000000ff047229 */ /* 0x014fe40000000510 */
        /* <DEDUP_REMOVED lines=21> */
[----:B------:R-:W-:Y:S01]  /*4720*/  UMOV UR4, 0xffffffff ;  /* 0xffffffff00047882 */ /* 0x000fe20000000000 */
[----:B------:R-:W-:Y:S01]  /*4730*/  DADD R36, -RZ, |R2| ;  /* 0x00000000ff247229 */ /* 0x000fe20000000502 */
[----:B------:R-:W-:Y:S01]  /*4740*/  UMOV UR5, 0x7fefffff ;  /* 0x7fefffff00057882 */ /* 0x000fe20000000000 */
[----:B------:R-:W-:Y:S01]  /*4750*/  DADD R44, R4, -1 ;  /* 0xbff00000042c7429 */ /* 0x000fe20000000000 */
[----:B------:R-:W-:Y:S01]  /*4760*/  UMOV UR6, UR5 ;  /* 0x0000000500067c82 */ /* 0x000fe20008000000 */
[----:B------:R-:W-:Y:S01]  /*4770*/  UMOV UR7, UR4 ;  /* 0x0000000400077c82 */ /* 0x000fe20008000000 */
[----:B------:R-:W-:Y:S01]  /*4780*/  IMAD.MOV.U32 R52, RZ, RZ, RZ ;  /* 0x000000ffff347224 */ /* 0x000fe200078e00ff */
[----:B------:R-:W-:Y:S01]  /*4790*/  DADD R6, -RZ, |R30| ;  /* 0x00000000ff067229 */ /* 0x000fe2000000051e */
[----:B------:R-:W-:Y:S03]  /*47a0*/  BSSY B3, `(.L_x_13530) ;  /* 0x0000298000037945 */ /* 0x000fe60003800000 */
[----:B------:R-:W-:-:S06]  /*47b0*/  DADD R14, -RZ, |R44| ;  /* 0x00000000ff0e7229 */ /* 0x000fcc000000052c */
[CC--:B------:R-:W-:Y:S02]  /*47c0*/  ISETP.GT.U32.AND P1, PT, R6.reuse, R36.reuse, PT ;  /* 0x000000240600720c */ /* 0x0c0fe40003f24070 */
[CC--:B------:R-:W-:Y:S02]  /*47d0*/  ISETP.LT.U32.AND P0, PT, R6.reuse, R36.reuse, PT ;  /* 0x000000240600720c */ /* 0x0c0fe40003f01070 */
[CC--:B------:R-:W-:Y:S02]  /*47e0*/  ISETP.GT.U32.AND.EX P1, PT, R7.reuse, R37.reuse, PT, P1 ;  /* 0x000000250700720c */ /* 0x0c0fe40003f24110 */
[CC--:B------:R-:W-:Y:S02]  /*47f0*/  ISETP.LT.U32.AND.EX P0, PT, R7.reuse, R37.reuse, PT, P0 ;  /* 0x000000250700720c */ /* 0x0c0fe40003f01100 */
[----:B------:R-:W-:Y:S02]  /*4800*/  SEL R13, R7, R37, P1 ;  /* 0x00000025070d7207 */ /* 0x000fe40000800000 */
[----:B------:R-:W-:-:S02]  /*4810*/  SEL R48, R6, R36, P0 ;  /* 0x0000002406307207 */ /* 0x000fc40000000000 */
[----:B------:R-:W-:Y:S02]  /*4820*/  SEL R49, R7, R37, P0 ;  /* 0x0000002507317207 */ /* 0x000fe40000000000 */
[----:B------:R-:W-:Y:S01]  /*4830*/  LOP3.LUT R56, R13, 0xffc00000, RZ, 0xc0, !PT ;  /* 0xffc000000d387812 */ /* 0x000fe200078ec0ff */
[----:B------:R-:W-:Y:S01]  /*4840*/  IMAD.MOV.U32 R10, RZ, RZ, R48 ;  /* 0x000000ffff0a7224 */ /* 0x000fe200078e0030 */
[-C--:B------:R-:W-:Y:S01]  /*4850*/  ISETP.GT.U32.AND P3, PT, R14, R36.reuse, PT ;  /* 0x000000240e00720c */ /* 0x080fe20003f64070 */
[----:B------:R-:W-:Y:S01]  /*4860*/  IMAD.MOV.U32 R11, RZ, RZ, R49 ;  /* 0x000000ffff0b7224 */ /* 0x000fe200078e0031 */
[-C--:B------:R-:W-:Y:S01]  /*4870*/  SEL R12, R6, R36.reuse, P1 ;  /* 0x00000024060c7207 */ /* 0x080fe20000800000 */
[----:B------:R-:W-:Y:S01]  /*4880*/  IMAD.MOV.U32 R6, RZ, RZ, RZ ;  /* 0x000000ffff067224 */ /* 0x000fe200078e00ff */
[----:B------:R-:W-:Y:S02]  /*4890*/  IADD3 R7, -R56, 0x7fd00000, RZ ;  /* 0x7fd0000038077810 */ /* 0x000fe40007ffe1ff */
[----:B------:R-:W-:-:S02]  /*48a0*/  ISETP.LT.U32.AND P2, PT, R14, R36, PT ;  /* 0x000000240e00720c */ /* 0x000fc40003f41070 */
[CC--:B------:R-:W-:Y:S02]  /*48b0*/  ISETP.GT.U32.AND.EX P3, PT, R15.reuse, R37.reuse, PT, P3 ;  /* 0x000000250f00720c */ /* 0x0c0fe40003f64130 */
[CC--:B------:R-:W-:Y:S01]  /*48c0*/  ISETP.LT.U32.AND.EX P0, PT, R15.reuse, R37.reuse, PT, P2 ;  /* 0x000000250f00720c */ /* 0x0c0fe20003f01120 */
[C---:B------:R-:W-:Y:S01]  /*48d0*/  DMUL R28, R6.reuse, R10 ;  /* 0x0000000a061c7228 */ /* 0x040fe20000000000 */
[CC--:B------:R-:W-:Y:S01]  /*48e0*/  SEL R9, R15.reuse, R37.reuse, P3 ;  /* 0x000000250f097207 */ /* 0x0c0fe20001800000 */
[----:B------:R-:W-:Y:S01]  /*48f0*/  DMUL R38, R6, R12 ;  /* 0x0000000c06267228 */ /* 0x000fe20000000000 */
[CC--:B------:R-:W-:Y:S02]  /*4900*/  SEL R51, R14.reuse, R36.reuse, P0 ;  /* 0x000000240e337207 */ /* 0x0c0fe40000000000 */
[----:B------:R-:W-:Y:S02]  /*4910*/  SEL R50, R15, R37, P0 ;  /* 0x000000250f327207 */ /* 0x000fe40000000000 */
[----:B------:R-:W-:Y:S01]  /*4920*/  LOP3.LUT R0, R9, 0xffc00000, RZ, 0xc0, !PT ;  /* 0xffc0000009007812 */ /* 0x000fe200078ec0ff */
[----:B------:R-:W-:Y:S01]  /*4930*/  DMUL R42, R28, R28 ;  /* 0x0000001c1c2a7228 */ /* 0x000fe20000000000 */
[----:B------:R-:W-:Y:S01]  /*4940*/  SEL R8, R14, R36, P3 ;  /* 0x000000240e087207 */ /* 0x000fe20001800000 */
[----:B------:R-:W-:Y:S01]  /*4950*/  IMAD.MOV.U32 R28, RZ, RZ, R51 ;  /* 0x000000ffff1c7224 */ /* 0x000fe200078e0033 */
[----:B------:R-:W-:Y:S01]  /*4960*/  IADD3 R7, -R0, 0x7fd00000, RZ ;  /* 0x7fd0000000077810 */ /* 0x000fe20007ffe1ff */
[----:B------:R-:W-:Y:S01]  /*4970*/  IMAD.MOV.U32 R29, RZ, RZ, R50 ;  /* 0x000000ffff1d7224 */ /* 0x000fe200078e0032 */
[----:B------:R-:W-:Y:S01]  /*4980*/  LOP3.LUT R57, R56, 0x100000, RZ, 0xfc, !PT ;  /* 0x0010000038397812 */ /* 0x000fe200078efcff */
[----:B------:R-:W-:-:S02]  /*4990*/  IMAD.U32 R14, RZ, RZ, UR5 ;  /* 0x00000005ff0e7e24 */ /* 0x000fc4000f8e00ff */
[----:B------:R-:W-:Y:S01]  /*49a0*/  DFMA R38, R38, R38, R42 ;  /* 0x000000262626722b */ /* 0x000fe2000000002a */
[----:B------:R-:W-:Y:S01]  /*49b0*/  IMAD.MOV.U32 R56, RZ, RZ, RZ ;  /* 0x000000ffff387224 */ /* 0x000fe200078e00ff */
[C---:B------:R-:W-:Y:S02]  /*49c0*/  DMUL R40, R6.reuse, R28 ;  /* 0x0000001c06287228 */ /* 0x040fe40000000000 */
[----:B------:R-:W-:-:S04]  /*49d0*/  DMUL R6, R6, R8 ;  /* 0x0000000806067228 */ /* 0x000fc80000000000 */
[----:B------:R-:W-:Y:S02]  /*49e0*/  DSETP.MIN.AND P0, P1, R38, UR4, PT ;  /* 0x0000000426007e2a */ /* 0x000fe4000b900000 */
[----:B------:R-:W-:-:S08]  /*49f0*/  DMUL R36, R40, R40 ;  /* 0x0000002828247228 */ /* 0x000fd00000000000 */
[----:B------:R-:W-:Y:S01]  /*4a00*/  DFMA R36, R6, R6, R36 ;  /* 0x000000060624722b */ /* 0x000fe20000000024 */
[----:B------:R-:W-:Y:S02]  /*4a10*/  IMAD.MOV.U32 R6, RZ, RZ, R39 ;  /* 0x000000ffff067224 */ /* 0x000fe400078e0027 */
[----:B------:R-:W-:-:S03]  /*4a20*/  IMAD.U32 R7, RZ, RZ, UR6 ;  /* 0x00000006ff077e24 */ /* 0x000fc6000f8e00ff */
[----:B------:R-:W-:Y:S02]  /*4a30*/  FSEL R43, R6, UR6, P0 ;  /* 0x00000006062b7c08 */ /* 0x000fe40008000000 */
[----:B------:R-:W-:Y:S01]  /*4a40*/  DSETP.MIN.AND P2, P3, R36, UR4, PT ;  /* 0x0000000424007e2a */ /* 0x000fe2000bb40000 */
[----:B------:R-:W-:Y:S01]  /*4a50*/  @P1 LOP3.LUT R43, R7, 0x80000, RZ, 0xfc, !PT ;  /* 0x00080000072b1812 */ /* 0x000fe200078efcff */
[----:B------:R-:W-:Y:S01]  /*4a60*/  IMAD.MOV.U32 R7, RZ, RZ, R37 ;  /* 0x000000ffff077224 */ /* 0x000fe200078e0025 */
[----:B------:R-:W-:Y:S01]  /*4a70*/  UMOV UR6, UR4 ;  /* 0x0000000400067c82 */ /* 0x000fe20008000000 */
[----:B------:R-:W-:Y:S01]  /*4a80*/  IMAD.MOV.U32 R6, RZ, RZ, R38 ;  /* 0x000000ffff067224 */ /* 0x000fe200078e0026 */
[----:B------:R-:W0:Y:S01]  /*4a90*/  MUFU.RSQ64H R53, R43 ;  /* 0x0000002b00357308 */ /* 0x000e220000001c00 */
[----:B------:R-:W-:Y:S02]  /*4aa0*/  ISETP.GE.U32.AND P1, PT, R49, 0x7ff00000, PT ;  /* 0x7ff000003100780c */ /* 0x000fe40003f26070 */
[----:B------:R-:W-:-:S02]  /*4ab0*/  FSEL R55, R7, UR5, P2 ;  /* 0x0000000507377c08 */ /* 0x000fc40009000000 */
[----:B------:R-:W-:Y:S01]  /*4ac0*/  SEL R42, R6, UR6, P0 ;  /* 0x00000006062a7c07 */ /* 0x000fe20008000000 */
[----:B------:R-:W-:Y:S01]  /*4ad0*/  IMAD.MOV.U32 R6, RZ, RZ, R36 ;  /* 0x000000ffff067224 */ /* 0x000fe200078e0024 */
[----:B------:R-:W-:Y:S02]  /*4ae0*/  DSETP.NEU.AND P0, PT, R10, RZ, PT ;  /* 0x000000ff0a00722a */ /* 0x000fe40003f0d000 */
[----:B------:R-:W-:Y:S01]  /*4af0*/  @P3 LOP3.LUT R55, R14, 0x80000, RZ, 0xfc, !PT ;  /* 0x000800000e373812 */ /* 0x000fe200078efcff */
[----:B------:R-:W-:Y:S01]  /*4b00*/  IMAD.MOV.U32 R14, RZ, RZ, RZ ;  /* 0x000000ffff0e7224 */ /* 0x000fe200078e00ff */
[----:B------:R-:W-:Y:S01]  /*4b10*/  SEL R54, R6, UR7, P2 ;  /* 0x0000000706367c07 */ /* 0x000fe20009000000 */
[----:B------:R-:W-:Y:S01]  /*4b20*/  DSETP.NEU.AND P2, PT, R28, RZ, PT ;  /* 0x000000ff1c00722a */ /* 0x000fe20003f4d000 */
[----:B------:R-:W1:Y:S01]  /*4b30*/  MUFU.RSQ64H R15, R55 ;  /* 0x00000037000f7308 */ /* 0x000e620000001c00 */
[----:B------:R-:W-:Y:S01]  /*4b40*/  ISETP.GE.U32.AND P3, PT, R50, 0x7ff00000, PT ;  /* 0x7ff000003200780c */ /* 0x000fe20003f66070 */
[----:B0-----:R-:W-:-:S08]  /*4b50*/  DMUL R40, R52, R52 ;  /* 0x0000003434287228 */ /* 0x001fd00000000000 */
[----:B------:R-:W-:Y:S02]  /*4b60*/  DFMA R42, R42, -R40, 1 ;  /* 0x3ff000002a2a742b */ /* 0x000fe40000000828 */
[----:B-1----:R-:W-:-:S06]  /*4b70*/  DMUL R6, R14, R14 ;  /* 0x0000000e0e067228 */ /* 0x002fcc0000000000 */
[----:B------:R-:W-:Y:S02]  /*4b80*/  DMUL R46, R52, R42 ;  /* 0x0000002a342e7228 */ /* 0x000fe40000000000 */
[----:B------:R-:W-:Y:S01]  /*4b90*/  DFMA R54, R54, -R6, 1 ;  /* 0x3ff000003636742b */ /* 0x000fe20000000806 */
[----:B------:R-:W-:Y:S02]  /*4ba0*/  IMAD.MOV.U32 R6, RZ, RZ, 0x0 ;  /* 0x00000000ff067424 */ /* 0x000fe400078e00ff */
[----:B------:R-:W-:-:S06]  /*4bb0*/  IMAD.MOV.U32 R7, RZ, RZ, 0x3fd80000 ;  /* 0x3fd80000ff077424 */ /* 0x000fcc00078e00ff */
[----:B------:R-:W-:Y:S02]  /*4bc0*/  DFMA R40, R54, R6, 0.5 ;  /* 0x3fe000003628742b */ /* 0x000fe40000000006 */
[----:B------:R-:W-:Y:S02]  /*4bd0*/  DMUL R54, R14, R54 ;  /* 0x000000360e367228 */ /* 0x000fe40000000000 */
[----:B------:R-:W-:-:S06]  /*4be0*/  DFMA R42, R42, R6, 0.5 ;  /* 0x3fe000002a2a742b */ /* 0x000fcc0000000006 */
[----:B------:R-:W-:Y:S01]  /*4bf0*/  DFMA R40, R40, R54, R14 ;  /* 0x000000362828722b */ /* 0x000fe2000000000e */
[----:B------:R-:W-:Y:S01]  /*4c00*/  LOP3.LUT R15, R0, 0x100000, RZ, 0xfc, !PT ;  /* 0x00100000000f7812 */ /* 0x000fe200078efcff */
[----:B------:R-:W-:-:S06]  /*4c10*/  DFMA R42, R42, R46, R52 ;  /* 0x0000002e2a2a722b */ /* 0x000fcc0000000034 */
[----:B------:R-:W-:Y:S02]  /*4c20*/  DMUL R40, R36, R40 ;  /* 0x0000002824287228 */ /* 0x000fe40000000000 */
[----:B------:R-:W-:-:S06]  /*4c30*/  DMUL R42, R38, R42 ;  /* 0x0000002a262a7228 */ /* 0x000fcc0000000000 */
[----:B------:R-:W-:Y:S02]  /*4c40*/  DMUL R40, R40, R14 ;  /* 0x0000000e28287228 */ /* 0x000fe40000000000 */
[----:B------:R-:W-:-:S08]  /*4c50*/  DMUL R42, R42, R56 ;  /* 0x000000382a2a7228 */ /* 0x000fd00000000000 */
[----:B------:R-:W-:Y:S02]  /*4c60*/  @!P3 FSEL R51, R8, R40, !P2 ;  /* 0x000000280833b208 */ /* 0x000fe40005000000 */
[----:B------:R-:W-:Y:S02]  /*4c70*/  @!P3 FSEL R50, R9, R41, !P2 ;  /* 0x000000290932b208 */ /* 0x000fe40005000000 */
[----:B------:R-:W-:Y:S02]  /*4c80*/  @!P1 FSEL R48, R12, R42, !P0 ;  /* 0x0000002a0c309208 */ /* 0x000fe40004000000 */
[-C--:B------:R-:W-:Y:S02]  /*4c90*/  LOP3.LUT R51, R51, R50.reuse, RZ, 0x3c, !PT ;  /* 0x0000003233337212 */ /* 0x080fe400078e3cff */
[----:B------:R-:W-:Y:S02]  /*4ca0*/  @!P1 FSEL R49, R13, R43, !P0 ;  /* 0x0000002b0d319208 */ /* 0x000fe40004000000 */
[----:B------:R-:W-:-:S04]  /*4cb0*/  LOP3.LUT R50, R51, R50, RZ, 0x3c, !PT ;  /* 0x0000003233327212 */ /* 0x000fc800078e3cff */
[----:B------:R-:W-:-:S06]  /*4cc0*/  LOP3.LUT R51, R51, R50, RZ, 0x3c, !PT ;  /* 0x0000003233337212 */ /* 0x000fcc00078e3cff */
        /* <DEDUP_REMOVED lines=27> */
[----:B------:R-:W-:-:S07]  /*4e80*/  IMAD.MOV.U32 R13, RZ, RZ, R11 ;  /* 0x000000ffff0d7224 */ /* 0x000fce00078e000b */
[----:B------:R-:W-:Y:S05]  /*4e90*/  CALL.REL.NOINC `($__internal_24_$__cuda_sm20_dsqrt_rn_f64_mediumpath_v1) ;  /* 0x0000028000747944 */ /* 0x000fea0003c00000 */
.L_x_13533:
[----:B------:R-:W-:Y:S05]  /*4ea0*/  BSYNC B4 ;  /* 0x0000000000047941 */ /* 0x000fea0003800000 */
.L_x_13532:
[----:B------:R-:W-:-:S10]  /*4eb0*/  DADD R6, R8, R12 ;  /* 0x0000000008067229 */ /* 0x000fd4000000000c */
        /* <DEDUP_REMOVED lines=80> */
.L_x_13531:
        /* <DEDUP_REMOVED lines=30> */
[----:B------:R-:W-:-:S07]  /*55a0*/  MOV R0, 0x55c0 ;  /* 0x000055c000007802 */ /* 0x000fce0000000f00 */
[----:B------:R-:W-:Y:S05]  /*55b0*/  CALL.REL.NOINC `($__internal_23_$__cuda_sm20_div_rn_f64_full) ;  /* 0x0000027400287944 */ /* 0x000fea0003c00000 */
.L_x_13541:
[----:B------:R-:W-:Y:S05]  /*55c0*/  BSYNC B5 ;  /* 0x0000000000057941 */ /* 0x000fea0003800000 */
.L_x_13540:
[----:B------:R-:W-:Y:S02]  /*55d0*/  IMAD.MOV.U32 R6, RZ, RZ, R38 ;  /* 0x000000ffff067224 */ /* 0x000fe400078e0026 */
[----:B------:R-:W-:Y:S01]  /*55e0*/  IMAD.MOV.U32 R7, RZ, RZ, R39 ;  /* 0x000000ffff077224 */ /* 0x000fe200078e0027 */
[----:B------:R-:W-:Y:S06]  /*55f0*/  BRA `(.L_x_13539) ;  /* 0x0000000000047947 */ /* 0x000fec0003800000 */
.L_x_13538:
[----:B------:R-:W-:-:S11]  /*5600*/  DADD R6, -R30, R48 ;  /* 0x000000001e067229 */ /* 0x000fd60000000130 */
.L_x_13539:
[----:B------:R-:W-:Y:S05]  /*5610*/  BSYNC B4 ;  /* 0x0000000000047941 */ /* 0x000fea0003800000 */
.L_x_13537:
        /* <DEDUP_REMOVED lines=27> */
.L_x_13546:
[----:B------:R-:W-:Y:S05]  /*57d0*/  BSYNC B5 ;  /* 0x0000000000057941 */ /* 0x000fea0003800000 */
.L_x_13545:
[----:B------:R-:W-:Y:S05]  /*57e0*/  BRA `(.L_x_13544) ;  /* 0x0000000000047947 */ /* 0x000fea0003800000 */
.L_x_13543:
[----:B------:R-:W-:-:S11]  /*57f0*/  DADD R38, R50, -R36 ;  /* 0x0000000032267229 */ /* 0x000fd60000000824 */
.L_x_13544:
[----:B------:R-:W-:Y:S05]  /*5800*/  BSYNC B4 ;  /* 0x0000000000047941 */ /* 0x000fea0003800000 */
.L_x_13542:
[----:B------:R-:W-:Y:S01]  /*5810*/  DMUL R10, R38, 0.5 ;  /* 0x3fe00000260a7828 */ /* 0x000fe20000000000 */
[----:B------:R-:W-:Y:S01]  /*5820*/  IMAD.MOV.U32 R12, RZ, RZ, 0x0 ;  /* 0x00000000ff0c7424 */ /* 0x000fe200078e00ff */
[----:B------:R-:W-:Y:S01]  /*5830*/  DADD R38, R8, 1 ;  /* 0x3ff0000008267429 */ /* 0x000fe20000000000 */
        /* <DEDUP_REMOVED lines=24> */
.L_x_13548:
[----:B------:R-:W-:Y:S05]  /*59c0*/  BSYNC B4 ;  /* 0x0000000000047941 */ /* 0x000fea0003800000 */
.L_x_13547:
        /* <DEDUP_REMOVED lines=85> */
.L_x_13549:
        /* <DEDUP_REMOVED lines=19> */
[----:B------:R-:W-:Y:S05]  /*6050*/  CALL.REL.NOINC `($__internal_23_$__cuda_sm20_div_rn_f64_full) ;  /* 0x0000026800807944 */ /* 0x000fea0003c00000 */
.L_x_13551:
[----:B------:R-:W-:Y:S05]  /*6060*/  BSYNC B4 ;  /* 0x0000000000047941 */ /* 0x000fea0003800000 */
.L_x_13550:
        /* <DEDUP_REMOVED lines=30> */
.L_x_13536:
        /* <DEDUP_REMOVED lines=24> */
.L_x_13554:
[----:B------:R-:W-:Y:S05]  /*63d0*/  BSYNC B4 ;  /* 0x0000000000047941 */ /* 0x000fea0003800000 */
.L_x_13553:
        /* <DEDUP_REMOVED lines=25> */
.L_x_13557:
[----:B------:R-:W-:Y:S05]  /*6570*/  BSYNC B4 ;  /* 0x0000000000047941 */ /* 0x000fea0003800000 */
.L_x_13556:
        /* <DEDUP_REMOVED lines=30> */
.L_x_13555:
        /* <DEDUP_REMOVED lines=75> */
.L_x_13558:
[----:B------:R-:W-:Y:S01]  /*6c10*/  IMAD.MOV.U32 R6, RZ, RZ, 0x0 ;  /* 0x00000000ff067424 */ /* 0x000fe200078e00ff */
[----:B------:R-:W-:Y:S01]  /*6c20*/  FSETP.NEU.FTZ.AND P0, PT, R11, RZ, PT ;  /* 0x000000ff0b00720b */ /* 0x000fe20003f1d000 */
[----:B------:R-:W-:-:S06]  /*6c30*/  IMAD.MOV.U32 R7, RZ, RZ, 0x7ff00000 ;  /* 0x7ff00000ff077424 */ /* 0x000fcc00078e00ff */
[----:B------:R-:W-:-:S10]  /*6c40*/  DFMA R6, R10, R6, +INF ;  /* 0x7ff000000a06742b */ /* 0x000fd40000000006 */
[----:B------:R-:W-:Y:S02]  /*6c50*/  FSEL R10, R6, RZ, P0 ;  /* 0x000000ff060a7208 */ /* 0x000fe40000000000 */
[----:B------:R-:W-:Y:S01]  /*6c60*/  FSEL R11, R7, -QNAN , P0 ;  /* 0xfff00000070b7808 */ /* 0x000fe20000000000 */
[----:B------:R-:W-:Y:S06]  /*6c70*/  BRA `(.L_x_13534) ;  /* 0x0000000400287947 */ /* 0x000fec0003800000 */
.L_x_13552:
        /* <DEDUP_REMOVED lines=23> */
.L_x_13560:
[----:B------:R-:W-:Y:S05]  /*6df0*/  BSYNC B4 ;  /* 0x0000000000047941 */ /* 0x000fea0003800000 */
.L_x_13559:
        /* <DEDUP_REMOVED lines=20> */
[----:B------:R-:W-:Y:S05]  /*6f40*/  CALL.REL.NOINC `($__internal_23_$__cuda_sm20_div_rn_f64_full) ;  /* 0x0000025800c47944 */ /* 0x000fea0003c00000 */
.L_x_13562:
[----:B------:R-:W-:Y:S05]  /*6f50*/  BSYNC B4 ;  /* 0x0000000000047941 */ /* 0x000fea0003800000 */
.L_x_13561:
[----:B------:R-:W-:Y:S02]  /*6f60*/  IMAD.MOV.U32 R10, RZ, RZ, R38 ;  /* 0x000000ffff0a7224 */ /* 0x000fe400078e0026 */
[----:B------:R-:W-:Y:S01]  /*6f70*/  IMAD.MOV.U32 R11, RZ, RZ, R39 ;  /* 0x000000ffff0b7224 */ /* 0x000fe200078e0027 */
[----:B------:R-:W-:Y:S06]  /*6f80*/  BRA `(.L_x_13534) ;  /* 0x0000000000647947 */ /* 0x000fec0003800000 */
.L_x_13535:
        /* <DEDUP_REMOVED lines=21> */
[----:B------:R-:W-:Y:S05]  /*70e0*/  CALL.REL.NOINC `($__internal_24_$__cuda_sm20_dsqrt_rn_f64_mediumpath_v1) ;  /* 0x0000025c00e07944 */ /* 0x000fea0003c00000 */
.L_x_13564:
[----:B------:R-:W-:Y:S05]  /*70f0*/  BSYNC B4 ;  /* 0x0000000000047941 */ /* 0x000fea0003800000 */
.L_x_13563:
[----:B------:R-:W-:Y:S02]  /*7100*/  IMAD.MOV.U32 R10, RZ, RZ, R12 ;  /* 0x000000ffff0a7224 */ /* 0x000fe400078e000c */
[----:B------:R-:W-:-:S07]  /*7110*/  IMAD.MOV.U32 R11, RZ, RZ, R13 ;  /* 0x000000ffff0b7224 */ /* 0x000fce00078e000d */
.L_x_13534:
[----:B------:R-:W-:Y:S05]  /*7120*/  BSYNC B3 ;  /* 0x0000000000037941 */ /* 0x000fea0003800000 */
.L_x_13530:
        /* <DEDUP_REMOVED lines=24> */
[----:B------:R-:W-:Y:S02]  /*72b0*/  IMAD.MOV.U32 R6, RZ, RZ, R38 ;  /* 0x000000ffff067224 */ /* 0x000fe400078e0026 */
[----:B------:R-:W-:-:S07]  /*72c0*/  IMAD.MOV.U32 R7, RZ, RZ, R39 ;  /* 0x000000ffff077224 */ /* 0x000fce00078e0027 */
.L_x_13568:
[----:B------:R-:W-:Y:S05]  /*72d0*/  BSYNC B4 ;  /* 0x0000000000047941 */ /* 0x000fea0003800000 */
.L_x_13567:
        /* <DEDUP_REMOVED lines=38> */
.L_x_13576:
[----:B------:R-:W-:Y:S05]  /*7540*/  BSYNC B5 ;  /* 0x0000000000057941 */ /* 0x000fea0003800000 */
.L_x_13575:
[----:B------:R-:W-:Y:S02]  /*7550*/  IMAD.MOV.U32 R52, RZ, RZ, R38 ;  /* 0x000000ffff347224 */ /* 0x000fe400078e0026 */
[----:B------:R-:W-:Y:S01]  /*7560*/  IMAD.MOV.U32 R53, RZ, RZ, R39 ;  /* 0x000000ffff357224 */ /* 0x000fe200078e0027 */
[----:B------:R-:W-:Y:S06]  /*7570*/  BRA `(.L_x_13574) ;  /* 0x0000000000047947 */ /* 0x000fec0003800000 */
.L_x_13573:
[----:B------:R-:W-:-:S11]  /*7580*/  DADD R52, -R30, R48 ;  /* 0x000000001e347229 */ /* 0x000fd60000000130 */
.L_x_13574:
[----:B------:R-:W-:Y:S05]  /*7590*/  BSYNC B4 ;  /* 0x0000000000047941 */ /* 0x000fea0003800000 */
.L_x_13572:
        /* <DEDUP_REMOVED lines=24> */
.L_x_13581:
[----:B------:R-:W-:Y:S05]  /*7720*/  BSYNC B5 ;  /* 0x0000000000057941 */ /* 0x000fea0003800000 */
.L_x_13580:
[----:B------:R-:W-:Y:S02]  /*7730*/  IMAD.MOV.U32 R2, RZ, RZ, R38 ;  /* 0x000000ffff027224 */ /* 0x000fe400078e0026 */
[----:B------:R-:W-:Y:S01]  /*7740*/  IMAD.MOV.U32 R3, RZ, RZ, R39 ;  /* 0x000000ffff037224 */ /* 0x000fe200078e0027 */
[----:B------:R-:W-:Y:S06]  /*7750*/  BRA `(.L_x_13579) ;  /* 0x0000000000047947 */ /* 0x000fec0003800000 */
.L_x_13578:
[----:B------:R-:W-:-:S11]  /*7760*/  DADD R2, -R44, R50 ;  /* 0x000000002c027229 */ /* 0x000fd60000000132 */
.L_x_13579:
[----:B------:R-:W-:Y:S05]  /*7770*/  BSYNC B4 ;  /* 0x0000000000047941 */ /* 0x000fea0003800000 */
.L_x_13577:
[----:B------:R-:W-:Y:S01]  /*7780*/  DMUL R2, R2, 0.5 ;  /* 0x3fe0000002027828 */ /* 0x000fe20000000000 */
[----:B------:R-:W-:Y:S01]  /*7790*/  BSSY B4, `(.L_x_13582) ;  /* 0x000001a000047945 */ /* 0x000fe20003800000 */
[----:B------:R-:W-:-:S06]  /*77a0*/  DADD R8, R4, R8 ;  /* 0x0000000004087229 */ /* 0x000fcc0000000008 */
[----:B------:R-:W-:-:S08]  /*77b0*/  DFMA R2, R52, 0.5, R2 ;  /* 0x3fe000003402782b */ /* 0x000fd00000000002 */
        /* <DEDUP_REMOVED lines=23> */
.L_x_13583:
[----:B------:R-:W-:Y:S05]  /*7930*/  BSYNC B4 ;  /* 0x0000000000047941 */ /* 0x000fea0003800000 */
.L_x_13582:
[----:B------:R-:W-:Y:S01]  /*7940*/  PLOP3.LUT P0, PT, PT, PT, PT, 0x80, 0x0 ;  /* 0x000000000000781c */ /* 0x000fe20003f0f070 */
[----:B------:R-:W-:Y:S02]  /*7950*/  IMAD.MOV.U32 R8, RZ, RZ, R12 ;  /* 0x000000ffff087224 */ /* 0x000fe400078e000c */
[----:B------:R-:W-:Y:S01]  /*7960*/  IMAD.MOV.U32 R9, RZ, RZ, R13 ;  /* 0x000000ffff097224 */ /* 0x000fe200078e000d */
[----:B------:R-:W-:Y:S09]  /*7970*/  BRA `(.L_x_13569) ;  /* 0x0000000800447947 */ /* 0x000ff20003800000 */
.L_x_13571:
        /* <DEDUP_REMOVED lines=27> */
.L_x_13586:
[----:B------:R-:W-:Y:S05]  /*7b30*/  BSYNC B4 ;  /* 0x0000000000047941 */ /* 0x000fea0003800000 */
.L_x_13585:
[----:B------:R-:W-:Y:S01]  /*7b40*/  PLOP3.LUT P0, PT, PT, PT, PT, 0x80, 0x0 ;  /* 0x000000000000781c */ /* 0x000fe20003f0f070 */
[----:B------:R-:W-:Y:S02]  /*7b50*/  IMAD.MOV.U32 R8, RZ, RZ, R12 ;  /* 0x000000ffff087224 */ /* 0x000fe400078e000c */
[----:B------:R-:W-:Y:S01]  /*7b60*/  IMAD.MOV.U32 R9, RZ, RZ, R13 ;  /* 0x000000ffff097224 */ /* 0x000fe200078e000d */
[----:B------:R-:W-:Y:S09]  /*7b70*/  BRA `(.L_x_13569) ;  /* 0x0000000400c47947 */ /* 0x000ff20003800000 */
.L_x_13584:
        /* <DEDUP_REMOVED lines=26> */
.L_x_13588:
[----:B------:R-:W-:Y:S05]  /*7d20*/  BSYNC B4 ;  /* 0x0000000000047941 */ /* 0x000fea0003800000 */
.L_x_13587:
        /* <DEDUP_REMOVED lines=21> */
.L_x_13590:
[----:B------:R-:W-:Y:S05]  /*7e80*/  BSYNC B4 ;  /* 0x0000000000047941 */ /* 0x000fea0003800000 */
.L_x_13589:
[----:B------:R-:W-:Y:S01]  /*7e90*/  DMUL R4, R4, 8.11296384146066816958e+31 ;  /* 0x4690000004047828 */ /* 0x000fe20000000000 */
[----:B------:R-:W-:Y:S01]  /*7ea0*/  PLOP3.LUT P0, PT, PT, PT, PT, 0x80, 0x0 ;  /* 0x000000000000781c */ /* 0x000fe20003f0f070 */
[----:B------:R-:W-:Y:S02]  /*7eb0*/  IMAD.MOV.U32 R8, RZ, RZ, R38 ;  /* 0x000000ffff087224 */ /* 0x000fe400078e0026 */
[----:B------:R-:W-:Y:S01]  /*7ec0*/  IMAD.MOV.U32 R9, RZ, RZ, R39 ;  /* 0x000000ffff097224 */ /* 0x000fe200078e0027 */
[----:B------:R-:W-:Y:S09]  /*7ed0*/  BRA `(.L_x_13569) ;  /* 0x0000000000ec7947 */ /* 0x000ff20003800000 */
.L_x_13570:
        /* <DEDUP_REMOVED lines=21> */
[----:B------:R-:W-:Y:S05]  /*8030*/  CALL.REL.NOINC `($__internal_24_$__cuda_sm20_dsqrt_rn_f64_mediumpath_v1) ;  /* 0x00000250000c7944 */ /* 0x000fea0003c00000 */
[----:B------:R-:W-:Y:S02]  /*8040*/  IMAD.MOV.U32 R30, RZ, RZ, R12 ;  /* 0x000000ffff1e7224 */ /* 0x000fe400078e000c */
[----:B------:R-:W-:-:S07]  /*8050*/  IMAD.MOV.U32 R31, RZ, RZ, R13 ;  /* 0x000000ffff1f7224 */ /* 0x000fce00078e000d */
.L_x_13592:
[----:B------:R-:W-:Y:S05]  /*8060*/  BSYNC B4 ;  /* 0x0000000000047941 */ /* 0x000fea0003800000 */
.L_x_13591:
        /* <DEDUP_REMOVED lines=27> */
.L_x_13594:
[----:B------:R-:W-:Y:S05]  /*8220*/  BSYNC B4 ;  /* 0x0000000000047941 */ /* 0x000fea0003800000 */
.L_x_13593:
[----:B------:R-:W-:Y:S01]  /*8230*/  DMUL R8, R12, R30 ;  /* 0x0000001e0c087228 */ /* 0x000fe20000000000 */
[----:B------:R-:W-:Y:S01]  /*8240*/  PLOP3.LUT P0, PT, PT, PT, PT, 0x80, 0x0 ;  /* 0x000000000000781c */ /* 0x000fe20003f0f070 */
[----:B------:R-:W-:-:S12]  /*8250*/  BRA `(.L_x_13569) ;  /* 0x00000000000c7947 */ /* 0x000fd80003800000 */
.L_x_13566:
[----:B------:R-:W-:Y:S01]  /*8260*/  DMUL R8, R8, 9.00719925474099200000e+15 ;  /* 0x4340000008087828 */ /* 0x000fe20000000000 */
[----:B------:R-:W-:Y:S01]  /*8270*/  PLOP3.LUT P0, PT, PT, PT, PT, 0x80, 0x0 ;  /* 0x000000000000781c */ /* 0x000fe20003f0f070 */
[----:B------:R-:W-:-:S12]  /*8280*/  DMUL R4, R4, 9.00719925474099200000e+15 ;  /* 0x4340000004047828 */ /* 0x000fd80000000000 */
.L_x_13569:
[----:B------:R-:W-:Y:S05]  /*8290*/  BSYNC B3 ;  /* 0x0000000000037941 */ /* 0x000fea0003800000 */
.L_x_13565:
[----:B------:R-:W-:Y:S04]  /*82a0*/  BSSY B3, `(.L_x_13595) ;  /* 0x00001f4000037945 */ /* 0x000fe80003800000 */
[----:B------:R-:W-:Y:S05]  /*82b0*/  @P0 BRA `(.L_x_13596) ;  /* 0x00000010000c0947 */ /* 0x000fea0003800000 */
[----:B------:R-:W-:-:S13]  /*82c0*/  ISETP.GT.AND P0, PT, R17, -0x1, PT ;  /* 0xffffffff1100780c */ /* 0x000fda0003f04270 */
[----:B------:R-:W-:Y:S05]  /*82d0*/  @P0 BRA `(.L_x_13597) ;  /* 0x0000000800040947 */ /* 0x000fea0003800000 */
[--C-:B------:R-:W-:Y:S02]  /*82e0*/  DADD R4, -RZ, |R6|.reuse ;  /* 0x00000000ff047229 */ /* 0x100fe40000000506 */
[----:B------:R-:W-:-:S08]  /*82f0*/  DADD R2, -RZ, -R6 ;  /* 0x00000000ff027229 */ /* 0x000fd00000000906 */
        /* <DEDUP_REMOVED lines=61> */
.L_x_13600:
[----:B------:R-:W-:-:S11]  /*86d0*/  DMUL R8, RZ, |R6| ;  /* 0x40000006ff087228 */ /* 0x000fd60000000000 */
.L_x_13601:
[----:B------:R-:W-:Y:S05]  /*86e0*/  BSYNC B0 ;  /* 0x0000000000007941 */ /* 0x000fea0003800000 */
.L_x_13599:
        /* <DEDUP_REMOVED lines=11> */
.L_x_13598:
        /* <DEDUP_REMOVED lines=45> */
[----:B------:R-:W-:Y:S01]  /*8a70*/  DFMA R2, R8, |R6|, |R6| ;  /* 0x400000060802722b */ /* 0x000fe20000000406 */
[----:B------:R-:W-:Y:S02]  /*8a80*/  @P0 IMAD.MOV.U32 R8, RZ, RZ, 0x33145c07 ;  /* 0x33145c07ff080424 */ /* 0x000fe400078e00ff */
[----:B------:R-:W-:-:S06]  /*8a90*/  @P0 IMAD.MOV.U32 R9, RZ, RZ, 0x3c91a626 ;  /* 0x3c91a626ff090424 */ /* 0x000fcc00078e00ff */
[C---:B------:R-:W-:Y:S02]  /*8aa0*/  @P0 DADD R8, R2.reuse, -R8 ;  /* 0x0000000002080229 */ /* 0x040fe40000000808 */
[----:B------:R-:W-:-:S06]  /*8ab0*/  @!P0 DADD R2, R2, R4 ;  /* 0x0000000002028229 */ /* 0x000fcc0000000004 */
[----:B------:R-:W-:Y:S02]  /*8ac0*/  @P0 DADD R8, -R8, UR4 ;  /* 0x0000000408080e29 */ /* 0x000fe40008000100 */
[----:B------:R-:W-:Y:S01]  /*8ad0*/  @!P0 DADD R8, R2, UR4 ;  /* 0x0000000402088e29 */ /* 0x000fe20008000000 */
[----:B------:R-:W-:Y:S10]  /*8ae0*/  BRA `(.L_x_13602) ;  /* 0x0000001400bc7947 */ /* 0x000ff40003800000 */
.L_x_13597:
        /* <DEDUP_REMOVED lines=62> */
.L_x_13605:
[----:B------:R-:W-:-:S11]  /*8ed0*/  DMUL R8, RZ, |R6| ;  /* 0x40000006ff087228 */ /* 0x000fd60000000000 */
.L_x_13606:
[----:B------:R-:W-:Y:S05]  /*8ee0*/  BSYNC B0 ;  /* 0x0000000000007941 */ /* 0x000fea0003800000 */
.L_x_13604:
        /* <DEDUP_REMOVED lines=11> */
.L_x_13603:
        /* <DEDUP_REMOVED lines=53> */
.L_x_13596:
        /* <DEDUP_REMOVED lines=22> */
[----:B------:R-:W-:Y:S02]  /*9450*/  FFMA R0, RZ, R3, R39 ;  /* 0x00000003ff007223 */ /* 0x000fe40000000027 */
[----:B------:R-:W-:-:S03]  /*9460*/  IMAD.MOV.U32 R6, RZ, RZ, R7 ;  /* 0x000000ffff067224 */ /* 0x000fc600078e0007 */
[----:B------:R-:W-:-:S13]  /*9470*/  FSETP.GT.AND P0, PT, |R0|, 1.469367938527859385e-39, PT ;  /* 0x001000000000780b */ /* 0x000fda0003f04200 */
[----:B------:R-:W-:Y:S05]  /*9480*/  @P0 BRA P1, `(.L_x_13609) ;  /* 0x0000000000100947 */ /* 0x000fea0000800000 */
[----:B------:R-:W-:Y:S01]  /*9490*/  IMAD.MOV.U32 R36, RZ, RZ, R2 ;  /* 0x000000ffff247224 */ /* 0x000fe200078e0002 */
[----:B------:R-:W-:Y:S01]  /*94a0*/  MOV R0, 0x94d0 ;  /* 0x000094d000007802 */ /* 0x000fe20000000f00 */
[----:B------:R-:W-:-:S07]  /*94b0*/  IMAD.MOV.U32 R37, RZ, RZ, R3 ;  /* 0x000000ffff257224 */ /* 0x000fce00078e0003 */
[----:B------:R-:W-:Y:S05]  /*94c0*/  CALL.REL.NOINC `($__internal_23_$__cuda_sm20_div_rn_f64_full) ;  /* 0x0000023400647944 */ /* 0x000fea0003c00000 */
.L_x_13609:
[----:B------:R-:W-:Y:S05]  /*94d0*/  BSYNC B4 ;  /* 0x0000000000047941 */ /* 0x000fea0003800000 */
.L_x_13608:
        /* <DEDUP_REMOVED lines=82> */
.L_x_13611:
[----:B------:R-:W-:Y:S02]  /*9a00*/  FSEL R2, RZ, 3.37028055040000000000e+12, P1 ;  /* 0x54442d18ff027808 */ /* 0x000fe40000800000 */
[----:B------:R-:W-:-:S07]  /*9a10*/  FSEL R3, RZ, 2.1426990032196044922, P1 ;  /* 0x400921fbff037808 */ /* 0x000fce0000800000 */
.L_x_13612:
[----:B------:R-:W-:Y:S05]  /*9a20*/  BSYNC B0 ;  /* 0x0000000000007941 */ /* 0x000fea0003800000 */
.L_x_13610:
[----:B------:R-:W-:Y:S01]  /*9a30*/  DADD R4, |R8|, |R4| ;  /* 0x0000000008047229 */ /* 0x000fe20000000604 */
[----:B------:R-:W-:-:S07]  /*9a40*/  LOP3.LUT R9, R3, 0x80000000, R9, 0xb8, !PT ;  /* 0x8000000003097812 */ /* 0x000fce00078eb809 */
[----:B------:R-:W-:-:S06]  /*9a50*/  DSETP.GTU.AND P0, PT, |R4|, +INF , PT ;  /* 0x7ff000000400742a */ /* 0x000fcc0003f0c200 */
[----:B------:R-:W-:Y:S02]  /*9a60*/  FSEL R8, R4, R2, P0 ;  /* 0x0000000204087208 */ /* 0x000fe40000000000 */
[----:B------:R-:W-:Y:S01]  /*9a70*/  FSEL R9, R5, R9, P0 ;  /* 0x0000000905097208 */ /* 0x000fe20000000000 */
[----:B------:R-:W-:Y:S06]  /*9a80*/  BRA `(.L_x_13602) ;  /* 0x0000000400d47947 */ /* 0x000fec0003800000 */
.L_x_13607:
        /* <DEDUP_REMOVED lines=26> */
.L_x_13614:
[----:B------:R-:W-:Y:S05]  /*9c30*/  BSYNC B4 ;  /* 0x0000000000047941 */ /* 0x000fea0003800000 */
.L_x_13613:
        /* <DEDUP_REMOVED lines=82> */
.L_x_13616:
[----:B------:R-:W-:Y:S02]  /*a160*/  FSEL R2, RZ, 3.37028055040000000000e+12, P0 ;  /* 0x54442d18ff027808 */ /* 0x000fe40000000000 */
[----:B------:R-:W-:-:S07]  /*a170*/  FSEL R3, RZ, 2.1426990032196044922, P0 ;  /* 0x400921fbff037808 */ /* 0x000fce0000000000 */
.L_x_13617:
[----:B------:R-:W-:Y:S05]  /*a180*/  BSYNC B0 ;  /* 0x0000000000007941 */ /* 0x000fea0003800000 */
.L_x_13615:
[----:B------:R-:W-:Y:S01]  /*a190*/  DADD R4, |R8|, |R4| ;  /* 0x0000000008047229 */ /* 0x000fe20000000604 */
[----:B------:R-:W-:-:S07]  /*a1a0*/  LOP3.LUT R9, R3, 0x80000000, R9, 0xb8, !PT ;  /* 0x8000000003097812 */ /* 0x000fce00078eb809 */
[----:B------:R-:W-:-:S06]  /*a1b0*/  DSETP.GTU.AND P0, PT, |R4|, +INF , PT ;  /* 0x7ff000000400742a */ /* 0x000fcc0003f0c200 */
[----:B------:R-:W-:Y:S02]  /*a1c0*/  FSEL R8, R4, R2, P0 ;  /* 0x0000000204087208 */ /* 0x000fe40000000000 */
[----:B------:R-:W-:-:S07]  /*a1d0*/  FSEL R9, R5, R9, P0 ;  /* 0x0000000905097208 */ /* 0x000fce0000000000 */
.L_x_13602:
[----:B------:R-:W-:Y:S05]  /*a1e0*/  BSYNC B3 ;  /* 0x0000000000037941 */ /* 0x000fea0003800000 */
.L_x_13595:
[----:B------:R-:W-:Y:S01]  /*a1f0*/  DADD R2, -RZ, -R10 ;  /* 0x00000000ff027229 */ /* 0x000fe2000000090a */
[----:B------:R-:W-:-:S04]  /*a200*/  SHF.R.U32.HI R0, RZ, 0x1f, R19 ;  /* 0x0000001fff007819 */ /* 0x000fc80000011613 */
[----:B------:R-:W-:-:S05]  /*a210*/  ISETP.NE.AND P0, PT, R0, RZ, PT ;  /* 0x000000ff0000720c */ /* 0x000fca0003f05270 */
[----:B------:R-:W-:Y:S02]  /*a220*/  FSEL R4, R2, R10, !P0 ;  /* 0x0000000a02047208 */ /* 0x000fe40004000000 */
[----:B------:R-:W-:Y:S01]  /*a230*/  FSEL R5, R3, R11, !P0 ;  /* 0x0000000b03057208 */ /* 0x000fe20004000000 */
[----:B------:R-:W-:Y:S06]  /*a240*/  BRA `(.L_x_13618) ;  /* 0x0000003000287947 */ /* 0x000fec0003800000 */
.L_x_13529:
[----:B------:R-:W2:Y:S01]  /*a250*/  LDL.64 R8, [R1+0x8] ;  /* 0x0000080001087983 */ /* 0x000ea20000100a00 */
[----:B------:R-:W-:Y:S01]  /*a260*/  UMOV UR4, 0x54442d18 ;  /* 0x54442d1800047882 */ /* 0x000fe20000000000 */
[----:B------:R-:W-:Y:S01]  /*a270*/  UMOV UR5, 0x3ff921fb ;  /* 0x3ff921fb00057882 */ /* 0x000fe20000000000 */
[----:B------:R-:W-:Y:S02]  /*a280*/  DADD R4, -RZ, -R18 ;  /* 0x00000000ff047229 */ /* 0x000fe40000000912 */
[----:B--2---:R-:W-:-:S08]  /*a290*/  DADD R8, R8, -R16 ;  /* 0x0000000008087229 */ /* 0x004fd00000000810 */
[----:B------:R-:W-:Y:S01]  /*a2a0*/  DADD R8, R8, UR4 ;  /* 0x0000000408087e29 */ /* 0x000fe20008000000 */
[----:B------:R-:W-:Y:S10]  /*a2b0*/  BRA `(.L_x_13618) ;  /* 0x00000030000c7947 */ /* 0x000ff40003800000 */
.L_x_13528:
[----:B------:R-:W-:Y:S01]  /*a2c0*/  DADD R4, -RZ, -R18 ;  /* 0x00000000ff047229 */ /* 0x000fe20000000912 */
[----:B------:R-:W-:Y:S01]  /*a2d0*/  CS2R R8, SRZ ;  /* 0x0000000000087805 */ /* 0x000fe2000001ff00 */
[----:B------:R-:W-:Y:S09]  /*a2e0*/  BRA `(.L_x_13618) ;  /* 0x0000003000007947 */ /* 0x000ff20003800000 */
.L_x_13527:
        /* <DEDUP_REMOVED lines=17> */
[----:B------:R-:W-:-:S05]  /*a400*/  FSETP.GEU.AND P5, PT, |R9|, 6.5827683646048100446e-37, PT ;  /* 0x036000000900780b */ /* 0x000fca0003fae200 */
[C---:B------:R-:W-:Y:S02]  /*a410*/  DFMA R12, R6.reuse, R6, R10 ;  /* 0x00000006060c722b */ /* 0x040fe4000000000a */
[----:B0-----:R-:W-:-:S08]  /*a420*/  DFMA R28, -R6, R14, 1 ;  /* 0x3ff00000061c742b */ /* 0x001fd0000000010e */
[----:B------:R-:W-:Y:S01]  /*a430*/  ISETP.GT.AND P0, PT, R13, 0xfffff, PT ;  /* 0x000fffff0d00780c */ /* 0x000fe20003f04270 */
[----:B------:R-:W-:-:S08]  /*a440*/  DFMA R28, R28, R28, R28 ;  /* 0x0000001c1c1c722b */ /* 0x000fd0000000001c */
        /* <DEDUP_REMOVED lines=18> */
[----:B------:R-:W-:Y:S01]  /*a570*/  FSETP.GT.AND P3, PT, |R0|, 1.469367938527859385e-39, PT ;  /* 0x001000000000780b */ /* 0x000fe20003f64200 */
[----:B------:R-:W-:Y:S02]  /*a580*/  IMAD.MOV.U32 R0, RZ, RZ, -0x3ff ;  /* 0xfffffc01ff007424 */ /* 0x000fe400078e00ff */
[----:B------:R-:W-:Y:S01]  /*a590*/  @!P0 IMAD.MOV.U32 R0, RZ, RZ, -0x435 ;  /* 0xfffffbcbff008424 */ /* 0x000fe200078e00ff */
        /* <DEDUP_REMOVED lines=65> */
.L_x_13623:
[----:B------:R-:W-:Y:S05]  /*a9b0*/  BSYNC B0 ;  /* 0x0000000000007941 */ /* 0x000fea0003800000 */
.L_x_13622:
[----:B------:R-:W-:Y:S04]  /*a9c0*/  BSSY B4, `(.L_x_13624) ;  /* 0x0000008000047945 */ /* 0x000fe80003800000 */
[----:B------:R-:W-:Y:S05]  /*a9d0*/  @P3 BRA P5, `(.L_x_13625) ;  /* 0x0000000000183947 */ /* 0x000fea0002800000 */
[----:B------:R-:W-:Y:S01]  /*a9e0*/  IMAD.MOV.U32 R40, RZ, RZ, R8 ;  /* 0x000000ffff287224 */ /* 0x000fe200078e0008 */
[----:B------:R-:W-:Y:S01]  /*a9f0*/  MOV R0, 0xaa40 ;  /* 0x0000aa4000007802 */ /* 0x000fe20000000f00 */
[----:B------:R-:W-:Y:S02]  /*aa00*/  IMAD.MOV.U32 R41, RZ, RZ, R9 ;  /* 0x000000ffff297224 */ /* 0x000fe400078e0009 */
[----:B------:R-:W-:Y:S02]  /*aa10*/  IMAD.MOV.U32 R36, RZ, RZ, R6 ;  /* 0x000000ffff247224 */ /* 0x000fe400078e0006 */
[----:B------:R-:W-:-:S07]  /*aa20*/  IMAD.MOV.U32 R37, RZ, RZ, R7 ;  /* 0x000000ffff257224 */ /* 0x000fce00078e0007 */
[----:B------:R-:W-:Y:S05]  /*aa30*/  CALL.REL.NOINC `($__internal_23_$__cuda_sm20_div_rn_f64_full) ;  /* 0x0000022000087944 */ /* 0x000fea0003c00000 */
.L_x_13625:
[----:B------:R-:W-:Y:S05]  /*aa40*/  BSYNC B4 ;  /* 0x0000000000047941 */ /* 0x000fea0003800000 */
.L_x_13624:
        /* <DEDUP_REMOVED lines=82> */
.L_x_13627:
[----:B------:R-:W-:-:S04]  /*af70*/  ISETP.GE.AND P0, PT, R17, RZ, PT ;  /* 0x000000ff1100720c */ /* 0x000fc80003f06270 */
[----:B------:R-:W-:Y:S02]  /*af80*/  FSEL R6, RZ, 3.37028055040000000000e+12, P0 ;  /* 0x54442d18ff067808 */ /* 0x000fe40000000000 */
[----:B------:R-:W-:-:S07]  /*af90*/  FSEL R7, RZ, 2.1426990032196044922, P0 ;  /* 0x400921fbff077808 */ /* 0x000fce0000000000 */
.L_x_13628:
[----:B------:R-:W-:Y:S05]  /*afa0*/  BSYNC B0 ;  /* 0x0000000000007941 */ /* 0x000fea0003800000 */
.L_x_13626:
[----:B------:R-:W-:Y:S01]  /*afb0*/  DADD R2, R4, R2 ;  /* 0x0000000004027229 */ /* 0x000fe20000000002 */
[----:B------:R-:W-:Y:S01]  /*afc0*/  LOP3.LUT R5, R7, 0x80000000, R19, 0xb8, !PT ;  /* 0x8000000007057812 */ /* 0x000fe200078eb813 */
[----:B------:R-:W-:-:S06]  /*afd0*/  DMUL R10, R10, 0.5 ;  /* 0x3fe000000a0a7828 */ /* 0x000fcc0000000000 */
[----:B------:R-:W-:-:S06]  /*afe0*/  DSETP.GTU.AND P0, PT, |R2|, +INF , PT ;  /* 0x7ff000000200742a */ /* 0x000fcc0003f0c200 */
[----:B------:R-:W-:Y:S02]  /*aff0*/  FSEL R6, R2, R6, P0 ;  /* 0x0000000602067208 */ /* 0x000fe40000000000 */
[----:B------:R-:W-:Y:S01]  /*b000*/  FSEL R7, R3, R5, P0 ;  /* 0x0000000503077208 */ /* 0x000fe20000000000 */
[----:B------:R-:W-:Y:S06]  /*b010*/  BRA `(.L_x_13629) ;  /* 0x0000002000387947 */ /* 0x000fec0003800000 */
.L_x_13621:
        /* <DEDUP_REMOVED lines=8> */
[-C--:B------:R-:W-:Y:S01]  /*b0a0*/  SEL R11, R3, R5.reuse, P1 ;  /* 0x00000005030b7207 */ /* 0x080fe20000800000 */
[----:B------:R-:W-:Y:S01]  /*b0b0*/  IMAD.U32 R31, RZ, RZ, UR6 ;  /* 0x00000006ff1f7e24 */ /* 0x000fe2000f8e00ff */
[-C--:B------:R-:W-:Y:S01]  /*b0c0*/  SEL R12, R2, R4.reuse, P0 ;  /* 0x00000004020c7207 */ /* 0x080fe20000000000 */
[----:B------:R-:W-:Y:S01]  /*b0d0*/  IMAD.MOV.U32 R36, RZ, RZ, RZ ;  /* 0x000000ffff247224 */ /* 0x000fe200078e00ff */
[----:B------:R-:W-:Y:S01]  /*b0e0*/  LOP3.LUT R0, R11, 0xffc00000, RZ, 0xc0, !PT ;  /* 0xffc000000b007812 */ /* 0x000fe200078ec0ff */
[----:B------:R-:W-:Y:S01]  /*b0f0*/  IMAD.MOV.U32 R40, RZ, RZ, 0x0 ;  /* 0x00000000ff287424 */ /* 0x000fe200078e00ff */
[----:B------:R-:W-:Y:S01]  /*b100*/  SEL R13, R3, R5, P0 ;  /* 0x00000005030d7207 */ /* 0x000fe20000000000 */
[----:B------:R-:W-:Y:S01]  /*b110*/  IMAD.MOV.U32 R41, RZ, RZ, 0x3fd80000 ;  /* 0x3fd80000ff297424 */ /* 0x000fe200078e00ff */
[----:B------:R-:W-:Y:S01]  /*b120*/  IADD3 R15, -R0, 0x7fd00000, RZ ;  /* 0x7fd00000000f7810 */ /* 0x000fe20007ffe1ff */
[----:B------:R-:W-:Y:S01]  /*b130*/  MUFU.RCP64H R43, R7 ;  /* 0x00000007002b7308 */ /* 0x000fe20000001800 */
[----:B------:R-:W-:Y:S01]  /*b140*/  SEL R10, R2, R4, P1 ;  /* 0x00000004020a7207 */ /* 0x000fe20000800000 */
[----:B------:R-:W-:Y:S01]  /*b150*/  IMAD.MOV.U32 R42, RZ, RZ, 0x1 ;  /* 0x00000001ff2a7424 */ /* 0x000fe200078e00ff */
[----:B------:R-:W-:Y:S01]  /*b160*/  ISETP.GE.U32.AND P2, PT, R13, 0x7ff00000, PT ;  /* 0x7ff000000d00780c */ /* 0x000fe20003f46070 */
[----:B------:R-:W-:Y:S01]  /*b170*/  BSSY B0, `(.L_x_13630) ;  /* 0x0000072000007945 */ /* 0x000fe20003800000 */
        /* <DEDUP_REMOVED lines=11> */
[----:B------:R-:W-:-:S03]  /*b230*/  DSETP.NEU.AND P1, PT, R12, RZ, PT ;  /* 0x000000ff0c00722a */ /* 0x000fc60003f2d000 */
[----:B------:R-:W0:Y:S02]  /*b240*/  MUFU.RSQ64H R37, R29 ;  /* 0x0000001d00257308 */ /* 0x000e240000001c00 */
        /* <DEDUP_REMOVED lines=10> */
[----:B------:R-:W-:-:S06]  /*b2f0*/  IMAD.MOV.U32 R14, RZ, RZ, RZ ;  /* 0x000000ffff0e7224 */ /* 0x000fcc00078e00ff */
[----:B------:R-:W-:-:S10]  /*b300*/  DMUL R38, R38, R14 ;  /* 0x0000000e26267228 */ /* 0x000fd40000000000 */
[----:B------:R-:W-:Y:S02]  /*b310*/  @!P2 FSEL R13, R11, R39, !P1 ;  /* 0x000000270b0da208 */ /* 0x000fe40004800000 */
[----:B------:R-:W-:Y:S01]  /*b320*/  @!P2 FSEL R12, R10, R38, !P1 ;  /* 0x000000260a0ca208 */ /* 0x000fe20004800000 */
[----:B------:R-:W-:Y:S01]  /*b330*/  DFMA R10, -R6, R28, 1 ;  /* 0x3ff00000060a742b */ /* 0x000fe2000000011c */
[----:B------:R-:W-:Y:S01]  /*b340*/  ISETP.GT.AND P0, PT, R13, 0xfffff, PT ;  /* 0x000fffff0d00780c */ /* 0x000fe20003f04270 */
[----:B------:R-:W-:Y:S02]  /*b350*/  IMAD.MOV.U32 R15, RZ, RZ, R13 ;  /* 0x000000ffff0f7224 */ /* 0x000fe400078e000d */
[----:B------:R-:W-:-:S04]  /*b360*/  IMAD.MOV.U32 R14, RZ, RZ, R12 ;  /* 0x000000ffff0e7224 */ /* 0x000fc800078e000c */
[----:B------:R-:W-:-:S06]  /*b370*/  DFMA R10, R28, R10, R28 ;  /* 0x0000000a1c0a722b */ /* 0x000fcc000000001c */
[----:B------:R-:W-:Y:S02]  /*b380*/  @!P0 DMUL R14, R14, 1.80143985094819840000e+16 ;  /* 0x435000000e0e8828 */ /* 0x000fe40000000000 */
[----:B------:R-:W-:-:S08]  /*b390*/  DMUL R38, R8, R10 ;  /* 0x0000000a08267228 */ /* 0x000fd00000000000 */
[----:B------:R-:W-:Y:S01]  /*b3a0*/  @!P0 IMAD.MOV.U32 R13, RZ, RZ, R15 ;  /* 0x000000ffff0d8224 */ /* 0x000fe200078e000f */
[----:B------:R-:W-:Y:S01]  /*b3b0*/  DFMA R28, -R6, R38, R8 ;  /* 0x00000026061c722b */ /* 0x000fe20000000108 */
[----:B------:R-:W-:Y:S02]  /*b3c0*/  @!P0 IMAD.MOV.U32 R12, RZ, RZ, R14 ;  /* 0x000000ffff0c8224 */ /* 0x000fe400078e000e */
[----:B------:R-:W-:-:S05]  /*b3d0*/  VIADD R0, R13, 0xffffffff ;  /* 0xffffffff0d007836 */ /* 0x000fca0000000000 */
[----:B------:R-:W-:Y:S01]  /*b3e0*/  ISETP.GE.U32.AND P1, PT, R0, 0x7fefffff, PT ;  /* 0x7fefffff0000780c */ /* 0x000fe20003f26070 */
[----:B------:R-:W-:-:S10]  /*b3f0*/  DFMA R38, R10, R28, R38 ;  /* 0x0000001c0a26722b */ /* 0x000fd40000000026 */
[----:B------:R-:W-:Y:S02]  /*b400*/  FFMA R0, RZ, R7, R39 ;  /* 0x00000007ff007223 */ /* 0x000fe40000000027 */
[----:B------:R-:W-:Y:S01]  /*b410*/  @P1 IMAD.MOV.U32 R10, RZ, RZ, 0x0 ;  /* 0x00000000ff0a1424 */ /* 0x000fe200078e00ff */
[----:B------:R-:W-:Y:S01]  /*b420*/  @P1 FSETP.NEU.FTZ.AND P2, PT, R15, RZ, PT ;  /* 0x000000ff0f00120b */ /* 0x000fe20003f5d000 */
[----:B------:R-:W-:Y:S01]  /*b430*/  @P1 IMAD.MOV.U32 R11, RZ, RZ, 0x7ff00000 ;  /* 0x7ff00000ff0b1424 */ /* 0x000fe200078e00ff */
[----:B------:R-:W-:Y:S01]  /*b440*/  FSETP.GT.AND P3, PT, |R0|, 1.469367938527859385e-39, PT ;  /* 0x001000000000780b */ /* 0x000fe20003f64200 */
[----:B------:R-:W-:Y:S02]  /*b450*/  IMAD.MOV.U32 R0, RZ, RZ, -0x3ff ;  /* 0xfffffc01ff007424 */ /* 0x000fe400078e00ff */
[----:B------:R-:W-:Y:S02]  /*b460*/  @!P0 IMAD.MOV.U32 R0, RZ, RZ, -0x435 ;  /* 0xfffffbcbff008424 */ /* 0x000fe400078e00ff */
        /* <DEDUP_REMOVED lines=66> */
.L_x_13631:
[----:B------:R-:W-:Y:S05]  /*b890*/  BSYNC B0 ;  /* 0x0000000000007941 */ /* 0x000fea0003800000 */
.L_x_13630:
        /* <DEDUP_REMOVED lines=8> */
.L_x_13633:
[----:B------:R-:W-:Y:S05]  /*b920*/  BSYNC B4 ;  /* 0x0000000000047941 */ /* 0x000fea0003800000 */
.L_x_13632:
        /* <DEDUP_REMOVED lines=82> */
.L_x_13635:
[----:B------:R-:W-:-:S04]  /*be50*/  ISETP.GE.AND P0, PT, R17, RZ, PT ;  /* 0x000000ff1100720c */ /* 0x000fc80003f06270 */
[----:B------:R-:W-:Y:S02]  /*be60*/  FSEL R6, RZ, 3.37028055040000000000e+12, P0 ;  /* 0x54442d18ff067808 */ /* 0x000fe40000000000 */
[----:B------:R-:W-:-:S07]  /*be70*/  FSEL R7, RZ, 2.1426990032196044922, P0 ;  /* 0x400921fbff077808 */ /* 0x000fce0000000000 */
.L_x_13636:
[----:B------:R-:W-:Y:S05]  /*be80*/  BSYNC B0 ;  /* 0x0000000000007941 */ /* 0x000fea0003800000 */
.L_x_13634:
[----:B------:R-:W-:Y:S01]  /*be90*/  DADD R2, R4, R2 ;  /* 0x0000000004027229 */ /* 0x000fe20000000002 */
[----:B------:R-:W-:-:S07]  /*bea0*/  LOP3.LUT R5, R7, 0x80000000, R19, 0xb8, !PT ;  /* 0x8000000007057812 */ /* 0x000fce00078eb813 */
[----:B------:R-:W-:-:S06]  /*beb0*/  DSETP.GTU.AND P0, PT, |R2|, +INF , PT ;  /* 0x7ff000000200742a */ /* 0x000fcc0003f0c200 */
[----:B------:R-:W-:Y:S02]  /*bec0*/  FSEL R6, R2, R6, P0 ;  /* 0x0000000602067208 */ /* 0x000fe40000000000 */
[----:B------:R-:W-:Y:S01]  /*bed0*/  FSEL R7, R3, R5, P0 ;  /* 0x0000000503077208 */ /* 0x000fe20000000000 */
[----:B------:R-:W-:Y:S06]  /*bee0*/  BRA `(.L_x_13629) ;  /* 0x0000001000847947 */ /* 0x000fec0003800000 */
.L_x_13620:
        /* <DEDUP_REMOVED lines=22> */
[----:B------:R-:W-:Y:S05]  /*c050*/  CALL.REL.NOINC `($__internal_23_$__cuda_sm20_div_rn_f64_full) ;  /* 0x0000020800807944 */ /* 0x000fea0003c00000 */
.L_x_13638:
[----:B------:R-:W-:Y:S05]  /*c060*/  BSYNC B4 ;  /* 0x0000000000047941 */ /* 0x000fea0003800000 */
.L_x_13637:
        /* <DEDUP_REMOVED lines=24> */
[----:B------:R-:W-:Y:S02]  /*c1f0*/  IMAD.MOV.U32 R12, RZ, RZ, R38 ;  /* 0x000000ffff0c7224 */ /* 0x000fe400078e0026 */
[----:B------:R-:W-:-:S07]  /*c200*/  IMAD.MOV.U32 R13, RZ, RZ, R39 ;  /* 0x000000ffff0d7224 */ /* 0x000fce00078e0027 */
.L_x_13640:
[----:B------:R-:W-:Y:S05]  /*c210*/  BSYNC B4 ;  /* 0x0000000000047941 */ /* 0x000fea0003800000 */
.L_x_13639:
        /* <DEDUP_REMOVED lines=8> */
[----:B------:R-:W-:Y:S01]  /*c2a0*/  IMAD.U32 R31, RZ, RZ, UR6 ;  /* 0x00000006ff1f7e24 */ /* 0x000fe2000f8e00ff */
[----:B------:R-:W-:Y:S01]  /*c2b0*/  BSSY B0, `(.L_x_13641) ;  /* 0x000007f000007945 */ /* 0x000fe20003800000 */
[CC--:B------:R-:W-:Y:S01]  /*c2c0*/  ISETP.GT.U32.AND P1, PT, R38.reuse, R10.reuse, PT ;  /* 0x0000000a2600720c */ /* 0x0c0fe20003f24070 */
[----:B------:R-:W-:Y:S01]  /*c2d0*/  IMAD.MOV.U32 R42, RZ, RZ, 0x1 ;  /* 0x00000001ff2a7424 */ /* 0x000fe200078e00ff */
[----:B------:R-:W-:-:S02]  /*c2e0*/  ISETP.LT.U32.AND P0, PT, R38, R10, PT ;  /* 0x0000000a2600720c */ /* 0x000fc40003f01070 */
[CC--:B------:R-:W-:Y:S02]  /*c2f0*/  ISETP.GT.U32.AND.EX P1, PT, R39.reuse, R11.reuse, PT, P1 ;  /* 0x0000000b2700720c */ /* 0x0c0fe40003f24110 */
[CC--:B------:R-:W-:Y:S02]  /*c300*/  ISETP.LT.U32.AND.EX P0, PT, R39.reuse, R11.reuse, PT, P0 ;  /* 0x0000000b2700720c */ /* 0x0c0fe40003f01100 */
[-C--:B------:R-:W-:Y:S02]  /*c310*/  SEL R15, R39, R11.reuse, P1 ;  /* 0x0000000b270f7207 */ /* 0x080fe40000800000 */
[----:B------:R-:W-:Y:S02]  /*c320*/  SEL R12, R38, R10, P0 ;  /* 0x0000000a260c7207 */ /* 0x000fe40000000000 */
[----:B------:R-:W-:Y:S02]  /*c330*/  LOP3.LUT R0, R15, 0xffc00000, RZ, 0xc0, !PT ;  /* 0xffc000000f007812 */ /* 0x000fe400078ec0ff */
[----:B------:R-:W-:-:S02]  /*c340*/  SEL R13, R39, R11, P0 ;  /* 0x0000000b270d7207 */ /* 0x000fc40000000000 */
[----:B------:R-:W-:Y:S02]  /*c350*/  IADD3 R29, -R0, 0x7fd00000, RZ ;  /* 0x7fd00000001d7810 */ /* 0x000fe40007ffe1ff */
[----:B------:R-:W-:Y:S02]  /*c360*/  SEL R14, R38, R10, P1 ;  /* 0x0000000a260e7207 */ /* 0x000fe40000800000 */
[----:B------:R-:W-:Y:S02]  /*c370*/  ISETP.GE.U32.AND P2, PT, R13, 0x7ff00000, PT ;  /* 0x7ff000000d00780c */ /* 0x000fe40003f46070 */
[C---:B------:R-:W-:Y:S01]  /*c380*/  DMUL R36, R28.reuse, R12 ;  /* 0x0000000c1c247228 */ /* 0x040fe20000000000 */
[----:B------:R-:W-:Y:S01]  /*c390*/  FSETP.GEU.AND P5, PT, |R9|, 6.5827683646048100446e-37, PT ;  /* 0x036000000900780b */ /* 0x000fe20003fae200 */
[----:B------:R-:W-:-:S06]  /*c3a0*/  DMUL R10, R28, R14 ;  /* 0x0000000e1c0a7228 */ /* 0x000fcc0000000000 */
[----:B------:R-:W-:-:S08]  /*c3b0*/  DMUL R36, R36, R36 ;  /* 0x0000002424247228 */ /* 0x000fd00000000000 */
[----:B------:R-:W-:Y:S01]  /*c3c0*/  DFMA R10, R10, R10, R36 ;  /* 0x0000000a0a0a722b */ /* 0x000fe20000000024 */
[----:B------:R-:W-:-:S07]  /*c3d0*/  IMAD.MOV.U32 R36, RZ, RZ, RZ ;  /* 0x000000ffff247224 */ /* 0x000fce00078e00ff */
        /* <DEDUP_REMOVED lines=19> */
[----:B------:R-:W-:Y:S02]  /*c510*/  DMUL R38, R38, R10 ;  /* 0x0000000a26267228 */ /* 0x000fe40000000000 */
[----:B------:R-:W-:-:S08]  /*c520*/  DFMA R10, -R6, R28, 1 ;  /* 0x3ff00000060a742b */ /* 0x000fd0000000011c */
[----:B------:R-:W-:Y:S01]  /*c530*/  @!P2 FSEL R13, R15, R39, !P1 ;  /* 0x000000270f0da208 */ /* 0x000fe20004800000 */
[----:B------:R-:W-:Y:S01]  /*c540*/  DFMA R10, R28, R10, R28 ;  /* 0x0000000a1c0a722b */ /* 0x000fe2000000001c */
[----:B------:R-:W-:Y:S02]  /*c550*/  @!P2 FSEL R12, R14, R38, !P1 ;  /* 0x000000260e0ca208 */ /* 0x000fe40004800000 */
[----:B------:R-:W-:Y:S01]  /*c560*/  ISETP.GT.AND P0, PT, R13, 0xfffff, PT ;  /* 0x000fffff0d00780c */ /* 0x000fe20003f04270 */
[----:B------:R-:W-:Y:S02]  /*c570*/  IMAD.MOV.U32 R15, RZ, RZ, R13 ;  /* 0x000000ffff0f7224 */ /* 0x000fe400078e000d */
[----:B------:R-:W-:Y:S02]  /*c580*/  IMAD.MOV.U32 R14, RZ, RZ, R12 ;  /* 0x000000ffff0e7224 */ /* 0x000fe400078e000c */
[----:B------:R-:W-:-:S08]  /*c590*/  DMUL R38, R8, R10 ;  /* 0x0000000a08267228 */ /* 0x000fd00000000000 */
[----:B------:R-:W-:Y:S02]  /*c5a0*/  @!P0 DMUL R14, R14, 1.80143985094819840000e+16 ;  /* 0x435000000e0e8828 */ /* 0x000fe40000000000 */
[----:B------:R-:W-:-:S08]  /*c5b0*/  DFMA R28, -R6, R38, R8 ;  /* 0x00000026061c722b */ /* 0x000fd00000000108 */
[----:B------:R-:W-:Y:S01]  /*c5c0*/  @!P0 IMAD.MOV.U32 R13, RZ, RZ, R15 ;  /* 0x000000ffff0d8224 */ /* 0x000fe200078e000f */
[----:B------:R-:W-:Y:S01]  /*c5d0*/  DFMA R38, R10, R28, R38 ;  /* 0x0000001c0a26722b */ /* 0x000fe20000000026 */
[----:B------:R-:W-:Y:S02]  /*c5e0*/  @!P0 IMAD.MOV.U32 R12, RZ, RZ, R14 ;  /* 0x000000ffff0c8224 */ /* 0x000fe400078e000e */
[----:B------:R-:W-:-:S05]  /*c5f0*/  VIADD R0, R13, 0xffffffff ;  /* 0xffffffff0d007836 */ /* 0x000fca0000000000 */
[----:B------:R-:W-:Y:S02]  /*c600*/  ISETP.GE.U32.AND P1, PT, R0, 0x7fefffff, PT ;  /* 0x7fefffff0000780c */ /* 0x000fe40003f26070 */
[----:B------:R-:W-:-:S05]  /*c610*/  FFMA R0, RZ, R7, R39 ;  /* 0x00000007ff007223 */ /* 0x000fca0000000027 */
[----:B------:R-:W-:Y:S01]  /*c620*/  FSETP.GT.AND P3, PT, |R0|, 1.469367938527859385e-39, PT ;  /* 0x001000000000780b */ /* 0x000fe20003f64200 */
[----:B------:R-:W-:Y:S02]  /*c630*/  IMAD.MOV.U32 R0, RZ, RZ, -0x3ff ;  /* 0xfffffc01ff007424 */ /* 0x000fe400078e00ff */
[----:B------:R-:W-:-:S03]  /*c640*/  @!P0 IMAD.MOV.U32 R0, RZ, RZ, -0x435 ;  /* 0xfffffbcbff008424 */ /* 0x000fc600078e00ff */
        /* <DEDUP_REMOVED lines=69> */
.L_x_13642:
[----:B------:R-:W-:Y:S05]  /*caa0*/  BSYNC B0 ;  /* 0x0000000000007941 */ /* 0x000fea0003800000 */
.L_x_13641:
        /* <DEDUP_REMOVED lines=8> */
.L_x_13644:
[----:B------:R-:W-:Y:S05]  /*cb30*/  BSYNC B4 ;  /* 0x0000000000047941 */ /* 0x000fea0003800000 */
.L_x_13643:
        /* <DEDUP_REMOVED lines=82> */
.L_x_13646:
[----:B------:R-:W-:-:S04]  /*d060*/  ISETP.GE.AND P0, PT, R17, RZ, PT ;  /* 0x000000ff1100720c */ /* 0x000fc80003f06270 */
[----:B------:R-:W-:Y:S02]  /*d070*/  FSEL R6, RZ, 3.37028055040000000000e+12, P0 ;  /* 0x54442d18ff067808 */ /* 0x000fe40000000000 */
[----:B------:R-:W-:-:S07]  /*d080*/  FSEL R7, RZ, 2.1426990032196044922, P0 ;  /* 0x400921fbff077808 */ /* 0x000fce0000000000 */
.L_x_13647:
[----:B------:R-:W-:Y:S05]  /*d090*/  BSYNC B0 ;  /* 0x0000000000007941 */ /* 0x000fea0003800000 */
.L_x_13645:
[----:B------:R-:W-:Y:S01]  /*d0a0*/  DADD R2, R4, R2 ;  /* 0x0000000004027229 */ /* 0x000fe20000000002 */
[----:B------:R-:W-:Y:S01]  /*d0b0*/  LOP3.LUT R5, R7, 0x80000000, R19, 0xb8, !PT ;  /* 0x8000000007057812 */ /* 0x000fe200078eb813 */
[----:B------:R-:W-:-:S06]  /*d0c0*/  DADD R10, R10, 1 ;  /* 0x3ff000000a0a7429 */ /* 0x000fcc0000000000 */
[----:B------:R-:W-:-:S06]  /*d0d0*/  DSETP.GTU.AND P0, PT, |R2|, +INF , PT ;  /* 0x7ff000000200742a */ /* 0x000fcc0003f0c200 */
[----:B------:R-:W-:Y:S02]  /*d0e0*/  FSEL R6, R2, R6, P0 ;  /* 0x0000000602067208 */ /* 0x000fe40000000000 */
[----:B------:R-:W-:-:S07]  /*d0f0*/  FSEL R7, R3, R5, P0 ;  /* 0x0000000503077208 */ /* 0x000fce0000000000 */
.L_x_13629:
[----:B------:R-:W-:Y:S05]  /*d100*/  BSYNC B3 ;  /* 0x0000000000037941 */ /* 0x000fea0003800000 */
.L_x_13619:
        /* <DEDUP_REMOVED lines=9> */
.L_x_13526:
        /* <DEDUP_REMOVED lines=21> */
.L_x_13618:
[----:B------:R-:W-:Y:S05]  /*d2f0*/  BSYNC B1 ;  /* 0x0000000000017941 */ /* 0x000fea0003800000 */
.L_x_13525:
[----:B------:R-:W-:-:S14]  /*d300*/  DSETP.GTU.AND P0, PT, |R8|, +INF , PT ;  /* 0x7ff000000800742a */ /* 0x000fdc0003f0c200 */
        /* <DEDUP_REMOVED lines=9> */
.L_x_13648:
[----:B------:R-:W-:Y:S01]  /*d3a0*/  DSETP.GTU.AND P0, PT, |R4|, +INF , PT ;  /* 0x7ff000000400742a */ /* 0x000fe20003f0c200 */
[----:B------:R-:W-:Y:S02]  /*d3b0*/  IMAD.MOV.U32 R6, RZ, RZ, R8 ;  /* 0x000000ffff067224 */ /* 0x000fe400078e0008 */
[----:B------:R-:W-:-:S11]  /*d3c0*/  IMAD.MOV.U32 R7, RZ, RZ, R9 ;  /* 0x000000ffff077224 */ /* 0x000fd600078e0009 */
[----:B------:R-:W-:-:S11]  /*d3d0*/  @!P0 DADD R4, -RZ, |R4| ;  /* 0x00000000ff048229 */ /* 0x000fd60000000504 */
.L_x_13524:
[----:B------:R-:W-:Y:S05]  /*d3e0*/  BSYNC B2 ;  /* 0x0000000000027941 */ /* 0x000fea0003800000 */
.L_x_13523:
[----:B------:R-:W0:Y:S01]  /*d3f0*/  S2R R0, SR_TID.X ;  /* 0x0000000000007919 */ /* 0x000e220000002100 */
[----:B------:R-:W-:Y:S01]  /*d400*/  BSSY B2, `(.L_x_13649) ;  /* 0x00008ef000027945 */ /* 0x000fe20003800000 */
[----:B-1---5:R-:W-:Y:S02]  /*d410*/  CS2R R18, SRZ ;  /* 0x0000000000127805 */ /* 0x022fe4000001ff00 */
[----:B--2-4-:R-:W-:Y:S01]  /*d420*/  CS2R R16, SRZ ;  /* 0x0000000000107805 */ /* 0x014fe2000001ff00 */
[----:B0-----:R-:W-:-:S05]  /*d430*/  VIADD R61, R0, 0x80 ;  /* 0x00000080003d7836 */ /* 0x001fca0000000000 */
[----:B------:R-:W-:-:S13]  /*d440*/  ISETP.GE.AND P0, PT, R61, R60, PT ;  /* 0x0000003c3d00720c */ /* 0x000fda0003f06270 */
[----:B------:R-:W-:Y:S05]  /*d450*/  @P0 BRA `(.L_x_13650) ;  /* 0x0000008c00a40947 */ /* 0x000fea0003800000 */
[----:B------:R-:W-:Y:S01]  /*d460*/  IMAD.MOV.U32 R10, RZ, RZ, 0x33145c07 ;  /* 0x33145c07ff0a7424 */ /* 0x000fe200078e00ff */
[----:B------:R-:W-:Y:S01]  /*d470*/  DSETP.GTU.AND P0, PT, |R26|, +INF , PT ;  /* 0x7ff000001a00742a */ /* 0x000fe20003f0c200 */
[----:B------:R-:W-:Y:S01]  /*d480*/  IMAD.MOV.U32 R11, RZ, RZ, 0x3c91a626 ;  /* 0x3c91a626ff0b7424 */ /* 0x000fe200078e00ff */
[----:B------:R-:W-:Y:S01]  /*d490*/  BSSY B1, `(.L_x_13651) ;  /* 0x00008d7000017945 */ /* 0x000fe20003800000 */
[----:B------:R-:W-:Y:S02]  /*d4a0*/  DADD R8, -RZ, |R24| ;  /* 0x00000000ff087229 */ /* 0x000fe40000000518 */
        /* <DEDUP_REMOVED lines=23> */
[----:B------:R-:W-:Y:S01]  /*d620*/  IMAD.MOV.U32 R36, RZ, RZ, RZ ;  /* 0x000000ffff247224 */ /* 0x000fe200078e00ff */
[----:B------:R-:W-:Y:S01]  /*d630*/  DADD R10, -RZ, |R2| ;  /* 0x00000000ff0a7229 */ /* 0x000fe20000000502 */
[----:B------:R-:W-:Y:S01]  /*d640*/  UMOV UR4, 0xffffffff ;  /* 0xffffffff00047882 */ /* 0x000fe20000000000 */
[----:B------:R-:W-:Y:S01]  /*d650*/  UMOV UR5, 0x7fefffff ;  /* 0x7fefffff00057882 */ /* 0x000fe20000000000 */
[----:B------:R-:W-:Y:S01]  /*d660*/  UMOV UR7, UR4 ;  /* 0x0000000400077c82 */ /* 0x000fe20008000000 */
[----:B------:R-:W-:Y:S01]  /*d670*/  DADD R12, -RZ, |R30| ;  /* 0x00000000ff0c7229 */ /* 0x000fe2000000051e */
[----:B------:R-:W-:Y:S01]  /*d680*/  UMOV UR6, UR5 ;  /* 0x0000000500067c82 */ /* 0x000fe20008000000 */
[----:B------:R-:W-:Y:S01]  /*d690*/  DADD R18, -RZ, |R44| ;  /* 0x00000000ff127229 */ /* 0x000fe2000000052c */
[----:B------:R-:W-:Y:S01]  /*d6a0*/  IMAD.MOV.U32 R52, RZ, RZ, RZ ;  /* 0x000000ffff347224 */ /* 0x000fe200078e00ff */
[----:B------:R-:W-:Y:S06]  /*d6b0*/  BSSY B3, `(.L_x_13656) ;  /* 0x0000298000037945 */ /* 0x000fec0003800000 */
[----:B------:R-:W-:-:S02]  /*d6c0*/  ISETP.GT.U32.AND P1, PT, R12, R10, PT ;  /* 0x0000000a0c00720c */ /* 0x000fc40003f24070 */
[-C--:B------:R-:W-:Y:S02]  /*d6d0*/  ISETP.LT.U32.AND P0, PT, R12, R10.reuse, PT ;  /* 0x0000000a0c00720c */ /* 0x080fe40003f01070 */
[CC--:B------:R-:W-:Y:S02]  /*d6e0*/  ISETP.GT.U32.AND.EX P1, PT, R13.reuse, R11.reuse, PT, P1 ;  /* 0x0000000b0d00720c */ /* 0x0c0fe40003f24110 */
[CC--:B------:R-:W-:Y:S02]  /*d6f0*/  ISETP.GT.U32.AND P3, PT, R18.reuse, R10.reuse, PT ;  /* 0x0000000a1200720c */ /* 0x0c0fe40003f64070 */
[CC--:B------:R-:W-:Y:S02]  /*d700*/  ISETP.LT.U32.AND.EX P0, PT, R13.reuse, R11.reuse, PT, P0 ;  /* 0x0000000b0d00720c */ /* 0x0c0fe40003f01100 */
[----:B------:R-:W-:Y:S02]  /*d710*/  SEL R17, R13, R11, P1 ;  /* 0x0000000b0d117207 */ /* 0x000fe40000800000 */
[----:B------:R-:W-:-:S02]  /*d720*/  ISETP.LT.U32.AND P2, PT, R18, R10, PT ;  /* 0x0000000a1200720c */ /* 0x000fc40003f41070 */
[-C--:B------:R-:W-:Y:S02]  /*d730*/  ISETP.GT.U32.AND.EX P3, PT, R19, R11.reuse, PT, P3 ;  /* 0x0000000b1300720c */ /* 0x080fe40003f64130 */
[----:B------:R-:W-:Y:S02]  /*d740*/  SEL R48, R12, R10, P0 ;  /* 0x0000000a0c307207 */ /* 0x000fe40000000000 */
[-C--:B------:R-:W-:Y:S02]  /*d750*/  SEL R49, R13, R11.reuse, P0 ;  /* 0x0000000b0d317207 */ /* 0x080fe40000000000 */
[----:B------:R-:W-:Y:S01]  /*d760*/  LOP3.LUT R56, R17, 0xffc00000, RZ, 0xc0, !PT ;  /* 0xffc0000011387812 */ /* 0x000fe200078ec0ff */
[----:B------:R-:W-:Y:S01]  /*d770*/  IMAD.MOV.U32 R14, RZ, RZ, R48 ;  /* 0x000000ffff0e7224 */ /* 0x000fe200078e0030 */
[CC--:B------:R-:W-:Y:S01]  /*d780*/  ISETP.LT.U32.AND.EX P0, PT, R19.reuse, R11.reuse, PT, P2 ;  /* 0x0000000b1300720c */ /* 0x0c0fe20003f01120 */
[----:B------:R-:W-:Y:S01]  /*d790*/  IMAD.MOV.U32 R15, RZ, RZ, R49 ;  /* 0x000000ffff0f7224 */ /* 0x000fe200078e0031 */
[----:B------:R-:W-:-:S02]  /*d7a0*/  SEL R13, R19, R11, P3 ;  /* 0x0000000b130d7207 */ /* 0x000fc40001800000 */
[----:B------:R-:W-:Y:S02]  /*d7b0*/  IADD3 R39, -R56, 0x7fd00000, RZ ;  /* 0x7fd0000038277810 */ /* 0x000fe40007ffe1ff */
[-C--:B------:R-:W-:Y:S02]  /*d7c0*/  SEL R51, R18, R10.reuse, P0 ;  /* 0x0000000a12337207 */ /* 0x080fe40000000000 */
[----:B------:R-:W-:Y:S01]  /*d7d0*/  SEL R50, R19, R11, P0 ;  /* 0x0000000b13327207 */ /* 0x000fe20000000000 */
[----:B------:R-:W-:Y:S01]  /*d7e0*/  IMAD.U32 R11, RZ, RZ, UR6 ;  /* 0x00000006ff0b7e24 */ /* 0x000fe2000f8e00ff */
[----:B------:R-:W-:Y:S01]  /*d7f0*/  LOP3.LUT R0, R13, 0xffc00000, RZ, 0xc0, !PT ;  /* 0xffc000000d007812 */ /* 0x000fe200078ec0ff */
[----:B------:R-:W-:Y:S01]  /*d800*/  DMUL R42, R38, R14 ;  /* 0x0000000e262a7228 */ /* 0x000fe20000000000 */
[----:B------:R-:W-:Y:S01]  /*d810*/  IMAD.MOV.U32 R28, RZ, RZ, R51 ;  /* 0x000000ffff1c7224 */ /* 0x000fe200078e0033 */
[----:B------:R-:W-:Y:S01]  /*d820*/  SEL R16, R12, R10, P1 ;  /* 0x0000000a0c107207 */ /* 0x000fe20000800000 */
[----:B------:R-:W-:Y:S01]  /*d830*/  IMAD.MOV.U32 R29, RZ, RZ, R50 ;  /* 0x000000ffff1d7224 */ /* 0x000fe200078e0032 */
[----:B------:R-:W-:-:S02]  /*d840*/  IADD3 R37, -R0, 0x7fd00000, RZ ;  /* 0x7fd0000000257810 */ /* 0x000fc40007ffe1ff */
[----:B------:R-:W-:Y:S01]  /*d850*/  SEL R12, R18, R10, P3 ;  /* 0x0000000a120c7207 */ /* 0x000fe20001800000 */
[----:B------:R-:W-:Y:S01]  /*d860*/  IMAD.U32 R18, RZ, RZ, UR5 ;  /* 0x00000005ff127e24 */ /* 0x000fe2000f8e00ff */
[----:B------:R-:W-:Y:S01]  /*d870*/  DMUL R38, R38, R16 ;  /* 0x0000001026267228 */ /* 0x000fe20000000000 */
[----:B------:R-:W-:Y:S01]  /*d880*/  LOP3.LUT R57, R56, 0x100000, RZ, 0xfc, !PT ;  /* 0x0010000038397812 */ /* 0x000fe200078efcff */
[----:B------:R-:W-:Y:S01]  /*d890*/  DMUL R40, R36, R28 ;  /* 0x0000001c24287228 */ /* 0x000fe20000000000 */
[----:B------:R-:W-:Y:S01]  /*d8a0*/  IMAD.MOV.U32 R56, RZ, RZ, RZ ;  /* 0x000000ffff387224 */ /* 0x000fe200078e00ff */
[----:B------:R-:W-:Y:S02]  /*d8b0*/  DMUL R42, R42, R42 ;  /* 0x0000002a2a2a7228 */ /* 0x000fe40000000000 */
[----:B------:R-:W-:-:S04]  /*d8c0*/  DMUL R36, R36, R12 ;  /* 0x0000000c24247228 */ /* 0x000fc80000000000 */
[----:B------:R-:W-:Y:S02]  /*d8d0*/  DMUL R40, R40, R40 ;  /* 0x0000002828287228 */ /* 0x000fe40000000000 */
[----:B------:R-:W-:-:S06]  /*d8e0*/  DFMA R38, R38, R38, R42 ;  /* 0x000000262626722b */ /* 0x000fcc000000002a */
[----:B------:R-:W-:Y:S02]  /*d8f0*/  DFMA R36, R36, R36, R40 ;  /* 0x000000242424722b */ /* 0x000fe40000000028 */
[----:B------:R-:W-:Y:S02]  /*d900*/  DSETP.MIN.AND P0, P1, R38, UR4, PT ;  /* 0x0000000426007e2a */ /* 0x000fe4000b900000 */
[----:B------:R-:W-:-:S04]  /*d910*/  IMAD.MOV.U32 R10, RZ, RZ, R39 ;  /* 0x000000ffff0a7224 */ /* 0x000fc800078e0027 */
[----:B------:R-:W-:Y:S01]  /*d920*/  DSETP.MIN.AND P2, P3, R36, UR4, PT ;  /* 0x0000000424007e2a */ /* 0x000fe2000bb40000 */
[----:B------:R-:W-:Y:S01]  /*d930*/  FSEL R43, R10, UR6, P0 ;  /* 0x000000060a2b7c08 */ /* 0x000fe20008000000 */
[----:B------:R-:W-:Y:S01]  /*d940*/  IMAD.MOV.U32 R10, RZ, RZ, R38 ;  /* 0x000000ffff0a7224 */ /* 0x000fe200078e0026 */
[----:B------:R-:W-:-:S04]  /*d950*/  UMOV UR6, UR4 ;  /* 0x0000000400067c82 */ /* 0x000fc80008000000 */
[----:B------:R-:W-:Y:S01]  /*d960*/  SEL R42, R10, UR6, P0 ;  /* 0x000000060a2a7c07 */ /* 0x000fe20008000000 */
[----:B------:R-:W-:Y:S01]  /*d970*/  IMAD.MOV.U32 R10, RZ, RZ, R36 ;  /* 0x000000ffff0a7224 */ /* 0x000fe200078e0024 */
[----:B------:R-:W-:Y:S01]  /*d980*/  @P1 LOP3.LUT R43, R11, 0x80000, RZ, 0xfc, !PT ;  /* 0x000800000b2b1812 */ /* 0x000fe200078efcff */
[----:B------:R-:W-:Y:S01]  /*d990*/  IMAD.MOV.U32 R11, RZ, RZ, R37 ;  /* 0x000000ffff0b7224 */ /* 0x000fe200078e0025 */
[----:B------:R-:W-:Y:S01]  /*d9a0*/  ISETP.GE.U32.AND P1, PT, R49, 0x7ff00000, PT ;  /* 0x7ff000003100780c */ /* 0x000fe20003f26070 */
[----:B------:R-:W-:Y:S01]  /*d9b0*/  DSETP.NEU.AND P0, PT, R14, RZ, PT ;  /* 0x000000ff0e00722a */ /* 0x000fe20003f0d000 */
[----:B------:R-:W0:Y:S01]  /*d9c0*/  MUFU.RSQ64H R53, R43 ;  /* 0x0000002b00357308 */ /* 0x000e220000001c00 */
[----:B------:R-:W-:Y:S02]  /*d9d0*/  SEL R54, R10, UR7, P2 ;  /* 0x000000070a367c07 */ /* 0x000fe40009000000 */
[----:B------:R-:W-:Y:S01]  /*d9e0*/  FSEL R55, R11, UR5, P2 ;  /* 0x000000050b377c08 */ /* 0x000fe20009000000 */
[----:B------:R-:W-:Y:S01]  /*d9f0*/  DSETP.NEU.AND P2, PT, R28, RZ, PT ;  /* 0x000000ff1c00722a */ /* 0x000fe20003f4d000 */
[----:B------:R-:W-:Y:S01]  /*da00*/  @P3 LOP3.LUT R55, R18, 0x80000, RZ, 0xfc, !PT ;  /* 0x0008000012373812 */ /* 0x000fe200078efcff */
[----:B------:R-:W-:Y:S01]  /*da10*/  IMAD.MOV.U32 R18, RZ, RZ, RZ ;  /* 0x000000ffff127224 */ /* 0x000fe200078e00ff */
[----:B------:R-:W-:-:S02]  /*da20*/  ISETP.GE.U32.AND P3, PT, R50, 0x7ff00000, PT ;  /* 0x7ff000003200780c */ /* 0x000fc40003f66070 */
[----:B------:R-:W1:Y:S01]  /*da30*/  MUFU.RSQ64H R19, R55 ;  /* 0x0000003700137308 */ /* 0x000e620000001c00 */
        /* <DEDUP_REMOVED lines=49> */
[----:B------:R-:W-:-:S07]  /*dd50*/  IMAD.MOV.U32 R15, RZ, RZ, R39 ;  /* 0x000000ffff0f7224 */ /* 0x000fce00078e0027 */
[----:B------:R-:W-:Y:S05]  /*dd60*/  CALL.REL.NOINC `($__internal_24_$__cuda_sm20_dsqrt_rn_f64_mediumpath_v1) ;  /* 0x000001f000c07944 */ /* 0x000fea0003c00000 */
[----:B------:R-:W-:Y:S02]  /*dd70*/  IMAD.MOV.U32 R10, RZ, RZ, R12 ;  /* 0x000000ffff0a7224 */ /* 0x000fe400078e000c */
[----:B------:R-:W-:-:S07]  /*dd80*/  IMAD.MOV.U32 R11, RZ, RZ, R13 ;  /* 0x000000ffff0b7224 */ /* 0x000fce00078e000d */
.L_x_13659:
[----:B------:R-:W-:Y:S05]  /*dd90*/  BSYNC B4 ;  /* 0x0000000000047941 */ /* 0x000fea0003800000 */
.L_x_13658:
        /* <DEDUP_REMOVED lines=81> */
.L_x_13657:
        /* <DEDUP_REMOVED lines=32> */
.L_x_13667:
[----:B------:R-:W-:Y:S05]  /*e4b0*/  BSYNC B5 ;  /* 0x0000000000057941 */ /* 0x000fea0003800000 */
.L_x_13666:
[----:B------:R-:W-:Y:S02]  /*e4c0*/  IMAD.MOV.U32 R10, RZ, RZ, R38 ;  /* 0x000000ffff0a7224 */ /* 0x000fe400078e0026 */
[----:B------:R-:W-:Y:S01]  /*e4d0*/  IMAD.MOV.U32 R11, RZ, RZ, R39 ;  /* 0x000000ffff0b7224 */ /* 0x000fe200078e0027 */
[----:B------:R-:W-:Y:S06]  /*e4e0*/  BRA `(.L_x_13665) ;  /* 0x0000000000047947 */ /* 0x000fec0003800000 */
.L_x_13664:
[----:B------:R-:W-:-:S11]  /*e4f0*/  DADD R10, -R30, R48 ;  /* 0x000000001e0a7229 */ /* 0x000fd60000000130 */
.L_x_13665:
[----:B------:R-:W-:Y:S05]  /*e500*/  BSYNC B4 ;  /* 0x0000000000047941 */ /* 0x000fea0003800000 */
.L_x_13663:
        /* <DEDUP_REMOVED lines=27> */
.L_x_13672:
[----:B------:R-:W-:Y:S05]  /*e6c0*/  BSYNC B5 ;  /* 0x0000000000057941 */ /* 0x000fea0003800000 */
.L_x_13671:
[----:B------:R-:W-:Y:S05]  /*e6d0*/  BRA `(.L_x_13670) ;  /* 0x0000000000047947 */ /* 0x000fea0003800000 */
.L_x_13669:
[----:B------:R-:W-:-:S11]  /*e6e0*/  DADD R38, R50, -R36 ;  /* 0x0000000032267229 */ /* 0x000fd60000000824 */
.L_x_13670:
[----:B------:R-:W-:Y:S05]  /*e6f0*/  BSYNC B4 ;  /* 0x0000000000047941 */ /* 0x000fea0003800000 */
.L_x_13668:
        /* <DEDUP_REMOVED lines=27> */
[----:B------:R-:W-:Y:S02]  /*e8b0*/  IMAD.MOV.U32 R18, RZ, RZ, R12 ;  /* 0x000000ffff127224 */ /* 0x000fe400078e000c */
[----:B------:R-:W-:-:S07]  /*e8c0*/  IMAD.MOV.U32 R19, RZ, RZ, R13 ;  /* 0x000000ffff137224 */ /* 0x000fce00078e000d */
.L_x_13674:
[----:B------:R-:W-:Y:S05]  /*e8d0*/  BSYNC B4 ;  /* 0x0000000000047941 */ /* 0x000fea0003800000 */
.L_x_13673:
        /* <DEDUP_REMOVED lines=85> */
.L_x_13675:
        /* <DEDUP_REMOVED lines=20> */
.L_x_13677:
[----:B------:R-:W-:Y:S05]  /*ef70*/  BSYNC B4 ;  /* 0x0000000000047941 */ /* 0x000fea0003800000 */
.L_x_13676:
        /* <DEDUP_REMOVED lines=30> */
.L_x_13662:
        /* <DEDUP_REMOVED lines=24> */
.L_x_13680:
[----:B------:R-:W-:Y:S05]  /*f2e0*/  BSYNC B4 ;  /* 0x0000000000047941 */ /* 0x000fea0003800000 */
.L_x_13679:
        /* <DEDUP_REMOVED lines=25> */
.L_x_13683:
[----:B------:R-:W-:Y:S05]  /*f480*/  BSYNC B4 ;  /* 0x0000000000047941 */ /* 0x000fea0003800000 */
.L_x_13682:
        /* <DEDUP_REMOVED lines=30> */
.L_x_13681:
        /* <DEDUP_REMOVED lines=75> */
.L_x_13684:
[----:B------:R-:W-:Y:S01]  /*fb20*/  IMAD.MOV.U32 R10, RZ, RZ, 0x0 ;  /* 0x00000000ff0a7424 */ /* 0x000fe200078e00ff */
[----:B------:R-:W-:Y:S01]  /*fb30*/  FSETP.NEU.FTZ.AND P0, PT, R13, RZ, PT ;  /* 0x000000ff0d00720b */ /* 0x000fe20003f1d000 */
[----:B------:R-:W-:-:S06]  /*fb40*/  IMAD.MOV.U32 R11, RZ, RZ, 0x7ff00000 ;  /* 0x7ff00000ff0b7424 */ /* 0x000fcc00078e00ff */
[----:B------:R-:W-:-:S10]  /*fb50*/  DFMA R10, R12, R10, +INF ;  /* 0x7ff000000c0a742b */ /* 0x000fd4000000000a */
[----:B------:R-:W-:Y:S02]  /*fb60*/  FSEL R18, R10, RZ, P0 ;  /* 0x000000ff0a127208 */ /* 0x000fe40000000000 */
[----:B------:R-:W-:Y:S01]  /*fb70*/  FSEL R19, R11, -QNAN , P0 ;  /* 0xfff000000b137808 */ /* 0x000fe20000000000 */
[----:B------:R-:W-:Y:S06]  /*fb80*/  BRA `(.L_x_13660) ;  /* 0x0000000400287947 */ /* 0x000fec0003800000 */
.L_x_13678:
        /* <DEDUP_REMOVED lines=23> */
.L_x_13686:
[----:B------:R-:W-:Y:S05]  /*fd00*/  BSYNC B4 ;  /* 0x0000000000047941 */ /* 0x000fea0003800000 */
.L_x_13685:
        /* <DEDUP_REMOVED lines=21> */
.L_x_13688:
[----:B------:R-:W-:Y:S05]  /*fe60*/  BSYNC B4 ;  /* 0x0000000000047941 */ /* 0x000fea0003800000 */
.L_x_13687:
[----:B------:R-:W-:Y:S02]  /*fe70*/  IMAD.MOV.U32 R18, RZ, RZ, R38 ;  /* 0x000000ffff127224 */ /* 0x000fe400078e0026 */
[----:B------:R-:W-:Y:S01]  /*fe80*/  IMAD.MOV.U32 R19, RZ, RZ, R39 ;  /* 0x000000ffff137224 */ /* 0x000fe200078e0027 */
[----:B------:R-:W-:Y:S06]  /*fe90*/  BRA `(.L_x_13660) ;  /* 0x0000000000647947 */ /* 0x000fec0003800000 */
.L_x_13661:
        /* <DEDUP_REMOVED lines=22> */
.L_x_13690:
[----:B------:R-:W-:Y:S05]  /*10000*/  BSYNC B4 ;  /* 0x0000000000047941 */ /* 0x000fea0003800000 */
.L_x_13689:
[----:B------:R-:W-:Y:S02]  /*10010*/  IMAD.MOV.U32 R18, RZ, RZ, R12 ;  /* 0x000000ffff127224 */ /* 0x000fe400078e000c */
[----:B------:R-:W-:-:S07]  /*10020*/  IMAD.MOV.U32 R19, RZ, RZ, R13 ;  /* 0x000000ffff137224 */ /* 0x000fce00078e000d */
.L_x_13660:
[----:B------:R-:W-:Y:S05]  /*10030*/  BSYNC B3 ;  /* 0x0000000000037941 */ /* 0x000fea0003800000 */
.L_x_13656:
        /* <DEDUP_REMOVED lines=26> */
.L_x_13694:
[----:B------:R-:W-:Y:S05]  /*101e0*/  BSYNC B4 ;  /* 0x0000000000047941 */ /* 0x000fea0003800000 */
.L_x_13693:
        /* <DEDUP_REMOVED lines=38> */
.L_x_13702:
[----:B------:R-:W-:Y:S05]  /*10450*/  BSYNC B5 ;  /* 0x0000000000057941 */ /* 0x000fea0003800000 */
.L_x_13701:
[----:B------:R-:W-:Y:S02]  /*10460*/  IMAD.MOV.U32 R52, RZ, RZ, R38 ;  /* 0x000000ffff347224 */ /* 0x000fe400078e0026 */
[----:B------:R-:W-:Y:S01]  /*10470*/  IMAD.MOV.U32 R53, RZ, RZ, R39 ;  /* 0x000000ffff357224 */ /* 0x000fe200078e0027 */
[----:B------:R-:W-:Y:S06]  /*10480*/  BRA `(.L_x_13700) ;  /* 0x0000000000047947 */ /* 0x000fec0003800000 */
.L_x_13699:
[----:B------:R-:W-:-:S11]  /*10490*/  DADD R52, -R30, R48 ;  /* 0x000000001e347229 */ /* 0x000fd60000000130 */
.L_x_13700:
[----:B------:R-:W-:Y:S05]  /*104a0*/  BSYNC B4 ;  /* 0x0000000000047941 */ /* 0x000fea0003800000 */
.L_x_13698:
        /* <DEDUP_REMOVED lines=24> */
.L_x_13707:
[----:B------:R-:W-:Y:S05]  /*10630*/  BSYNC B5 ;  /* 0x0000000000057941 */ /* 0x000fea0003800000 */
.L_x_13706:
[----:B------:R-:W-:Y:S02]  /*10640*/  IMAD.MOV.U32 R2, RZ, RZ, R38 ;  /* 0x000000ffff027224 */ /* 0x000fe400078e0026 */
[----:B------:R-:W-:Y:S01]  /*10650*/  IMAD.MOV.U32 R3, RZ, RZ, R39 ;  /* 0x000000ffff037224 */ /* 0x000fe200078e0027 */
[----:B------:R-:W-:Y:S06]  /*10660*/  BRA `(.L_x_13705) ;  /* 0x0000000000047947 */ /* 0x000fec0003800000 */
.L_x_13704:
[----:B------:R-:W-:-:S11]  /*10670*/  DADD R2, -R44, R50 ;  /* 0x000000002c027229 */ /* 0x000fd60000000132 */
.L_x_13705:
[----:B------:R-:W-:Y:S05]  /*10680*/  BSYNC B4 ;  /* 0x0000000000047941 */ /* 0x000fea0003800000 */
.L_x_13703:
        /* <DEDUP_REMOVED lines=27> */
.L_x_13709:
[----:B------:R-:W-:Y:S05]  /*10840*/  BSYNC B4 ;  /* 0x0000000000047941 */ /* 0x000fea0003800000 */
.L_x_13708:
[----:B------:R-:W-:Y:S01]  /*10850*/  PLOP3.LUT P0, PT, PT, PT, PT, 0x80, 0x0 ;  /* 0x000000000000781c */ /* 0x000fe20003f0f070 */
[----:B------:R-:W-:Y:S02]  /*10860*/  IMAD.MOV.U32 R16, RZ, RZ, R12 ;  /* 0x000000ffff107224 */ /* 0x000fe400078e000c */
[----:B------:R-:W-:Y:S01]  /*10870*/  IMAD.MOV.U32 R17, RZ, RZ, R13 ;  /* 0x000000ffff117224 */ /* 0x000fe200078e000d */
[----:B------:R-:W-:Y:S09]  /*10880*/  BRA `(.L_x_13695) ;  /* 0x0000000800447947 */ /* 0x000ff20003800000 */
.L_x_13697:
        /* <DEDUP_REMOVED lines=27> */
.L_x_13712:
[----:B------:R-:W-:Y:S05]  /*10a40*/  BSYNC B4 ;  /* 0x0000000000047941 */ /* 0x000fea0003800000 */
.L_x_13711:
[----:B------:R-:W-:Y:S01]  /*10a50*/  PLOP3.LUT P0, PT, PT, PT, PT, 0x80, 0x0 ;  /* 0x000000000000781c */ /* 0x000fe20003f0f070 */
[----:B------:R-:W-:Y:S02]  /*10a60*/  IMAD.MOV.U32 R16, RZ, RZ, R12 ;  /* 0x000000ffff107224 */ /* 0x000fe400078e000c */
[----:B------:R-:W-:Y:S01]  /*10a70*/  IMAD.MOV.U32 R17, RZ, RZ, R13 ;  /* 0x000000ffff117224 */ /* 0x000fe200078e000d */
[----:B------:R-:W-:Y:S09]  /*10a80*/  BRA `(.L_x_13695) ;  /* 0x0000000400c47947 */ /* 0x000ff20003800000 */
.L_x_13710:
        /* <DEDUP_REMOVED lines=26> */
.L_x_13714:
[----:B------:R-:W-:Y:S05]  /*10c30*/  BSYNC B4 ;  /* 0x0000000000047941 */ /* 0x000fea0003800000 */
.L_x_13713:
        /* <DEDUP_REMOVED lines=21> */
.L_x_13716:
[----:B------:R-:W-:Y:S05]  /*10d90*/  BSYNC B4 ;  /* 0x0000000000047941 */ /* 0x000fea0003800000 */
.L_x_13715:
[----:B------:R-:W-:Y:S01]  /*10da0*/  DMUL R8, R8, 8.11296384146066816958e+31 ;  /* 0x4690000008087828 */ /* 0x000fe20000000000 */
[----:B------:R-:W-:Y:S01]  /*10db0*/  PLOP3.LUT P0, PT, PT, PT, PT, 0x80, 0x0 ;  /* 0x000000000000781c */ /* 0x000fe20003f0f070 */
[----:B------:R-:W-:Y:S02]  /*10dc0*/  IMAD.MOV.U32 R16, RZ, RZ, R38 ;  /* 0x000000ffff107224 */ /* 0x000fe400078e0026 */
[----:B------:R-:W-:Y:S01]  /*10dd0*/  IMAD.MOV.U32 R17, RZ, RZ, R39 ;  /* 0x000000ffff117224 */ /* 0x000fe200078e0027 */
[----:B------:R-:W-:Y:S09]  /*10de0*/  BRA `(.L_x_13695) ;  /* 0x0000000000ec7947 */ /* 0x000ff20003800000 */
.L_x_13696:
        /* <DEDUP_REMOVED lines=24> */
.L_x_13718:
[----:B------:R-:W-:Y:S05]  /*10f70*/  BSYNC B4 ;  /* 0x0000000000047941 */ /* 0x000fea0003800000 */
.L_x_13717:
        /* <DEDUP_REMOVED lines=27> */
.L_x_13720:
[----:B------:R-:W-:Y:S05]  /*11130*/  BSYNC B4 ;  /* 0x0000000000047941 */ /* 0x000fea0003800000 */
.L_x_13719:
[----:B------:R-:W-:Y:S01]  /*11140*/  DMUL R16, R12, R30 ;  /* 0x0000001e0c107228 */ /* 0x000fe20000000000 */
[----:B------:R-:W-:Y:S01]  /*11150*/  PLOP3.LUT P0, PT, PT, PT, PT, 0x80, 0x0 ;  /* 0x000000000000781c */ /* 0x000fe20003f0f070 */
[----:B------:R-:W-:-:S12]  /*11160*/  BRA `(.L_x_13695) ;  /* 0x00000000000c7947 */ /* 0x000fd80003800000 */
.L_x_13692:
[----:B------:R-:W-:Y:S01]  /*11170*/  DMUL R16, R16, 9.00719925474099200000e+15 ;  /* 0x4340000010107828 */ /* 0x000fe20000000000 */
[----:B------:R-:W-:Y:S01]  /*11180*/  PLOP3.LUT P0, PT, PT, PT, PT, 0x80, 0x0 ;  /* 0x000000000000781c */ /* 0x000fe20003f0f070 */
[----:B------:R-:W-:-:S12]  /*11190*/  DMUL R8, R8, 9.00719925474099200000e+15 ;  /* 0x4340000008087828 */ /* 0x000fd80000000000 */
.L_x_13695:
[----:B------:R-:W-:Y:S05]  /*111a0*/  BSYNC B3 ;  /* 0x0000000000037941 */ /* 0x000fea0003800000 */
.L_x_13691:
        /* <DEDUP_REMOVED lines=67> */
.L_x_13726:
[----:B------:R-:W-:-:S11]  /*115e0*/  DMUL R8, RZ, |R10| ;  /* 0x4000000aff087228 */ /* 0x000fd60000000000 */
.L_x_13727:
[----:B------:R-:W-:Y:S05]  /*115f0*/  BSYNC B0 ;  /* 0x0000000000007941 */ /* 0x000fea0003800000 */
.L_x_13725:
        /* <DEDUP_REMOVED lines=11> */
.L_x_13724:
        /* <DEDUP_REMOVED lines=12> */
[----:B------:R-:W-:Y:S02]  /*11770*/  @!P0 IMAD.MOV.U32 R2, RZ, RZ, 0x33145c07 ;  /* 0x33145c07ff028424 */ /* 0x000fe400078e00ff */
[----:B------:R-:W-:-:S03]  /*11780*/  @!P0 IMAD.MOV.U32 R3, RZ, RZ, 0x3c91a626 ;  /* 0x3c91a626ff038424 */ /* 0x000fc600078e00ff */
        /* <DEDUP_REMOVED lines=33> */
[----:B------:R-:W-:-:S08]  /*119a0*/  DFMA R12, R12, |R10|, |R10| ;  /* 0x4000000a0c0c722b */ /* 0x000fd0000000040a */
[C---:B------:R-:W-:Y:S02]  /*119b0*/  @P0 DADD R8, R12.reuse, -R8 ;  /* 0x000000000c080229 */ /* 0x040fe40000000808 */
[----:B------:R-:W-:-:S06]  /*119c0*/  @!P0 DADD R2, R12, R2 ;  /* 0x000000000c028229 */ /* 0x000fcc0000000002 */
[----:B------:R-:W-:Y:S02]  /*119d0*/  @P0 DADD R8, -R8, UR4 ;  /* 0x0000000408080e29 */ /* 0x000fe40008000100 */
[----:B------:R-:W-:Y:S01]  /*119e0*/  @!P0 DADD R8, R2, UR4 ;  /* 0x0000000402088e29 */ /* 0x000fe20008000000 */
[----:B------:R-:W-:Y:S10]  /*119f0*/  BRA `(.L_x_13728) ;  /* 0x0000001400bc7947 */ /* 0x000ff40003800000 */
.L_x_13723:
        /* <DEDUP_REMOVED lines=62> */
.L_x_13731:
[----:B------:R-:W-:-:S11]  /*11de0*/  DMUL R8, RZ, |R10| ;  /* 0x4000000aff087228 */ /* 0x000fd60000000000 */
.L_x_13732:
[----:B------:R-:W-:Y:S05]  /*11df0*/  BSYNC B0 ;  /* 0x0000000000007941 */ /* 0x000fea0003800000 */
.L_x_13730:
        /* <DEDUP_REMOVED lines=11> */
.L_x_13729:
        /* <DEDUP_REMOVED lines=43> */
[----:B------:R-:W-:Y:S01]  /*12160*/  DFMA R2, R8, |R10|, |R10| ;  /* 0x4000000a0802722b */ /* 0x000fe2000000040a */
[----:B------:R-:W-:Y:S02]  /*12170*/  @P0 IMAD.MOV.U32 R8, RZ, RZ, 0x33145c07 ;  /* 0x33145c07ff080424 */ /* 0x000fe400078e00ff */
[----:B------:R-:W-:Y:S02]  /*12180*/  @P0 IMAD.MOV.U32 R9, RZ, RZ, 0x3c91a626 ;  /* 0x3c91a626ff090424 */ /* 0x000fe400078e00ff */
[----:B------:R-:W-:Y:S02]  /*12190*/  @!P0 IMAD.MOV.U32 R10, RZ, RZ, 0x33145c07 ;  /* 0x33145c07ff0a8424 */ /* 0x000fe400078e00ff */
[----:B------:R-:W-:Y:S02]  /*121a0*/  @!P0 IMAD.MOV.U32 R11, RZ, RZ, 0x3c91a626 ;  /* 0x3c91a626ff0b8424 */ /* 0x000fe400078e00ff */
[----:B------:R-:W-:-:S04]  /*121b0*/  @P0 DADD R8, R2, -R8 ;  /* 0x0000000002080229 */ /* 0x000fc80000000808 */
[----:B------:R-:W-:-:S04]  /*121c0*/  @!P0 DADD R2, R2, R10 ;  /* 0x0000000002028229 */ /* 0x000fc8000000000a */
[----:B------:R-:W-:-:S04]  /*121d0*/  @P0 DADD R8, -R8, UR4 ;  /* 0x0000000408080e29 */ /* 0x000fc80008000100 */
[----:B------:R-:W-:Y:S01]  /*121e0*/  @!P0 DADD R8, R2, UR4 ;  /* 0x0000000402088e29 */ /* 0x000fe20008000000 */
[----:B------:R-:W-:Y:S10]  /*121f0*/  BRA `(.L_x_13728) ;  /* 0x0000000c00bc7947 */ /* 0x000ff40003800000 */
.L_x_13722:
        /* <DEDUP_REMOVED lines=30> */
.L_x_13735:
[----:B------:R-:W-:Y:S05]  /*123e0*/  BSYNC B4 ;  /* 0x0000000000047941 */ /* 0x000fea0003800000 */
.L_x_13734:
        /* <DEDUP_REMOVED lines=82> */
.L_x_13737:
[----:B------:R-:W-:Y:S02]  /*12910*/  FSEL R2, RZ, 3.37028055040000000000e+12, P1 ;  /* 0x54442d18ff027808 */ /* 0x000fe40000800000 */
[----:B------:R-:W-:-:S07]  /*12920*/  FSEL R3, RZ, 2.1426990032196044922, P1 ;  /* 0x400921fbff037808 */ /* 0x000fce0000800000 */
.L_x_13738:
[----:B------:R-:W-:Y:S05]  /*12930*/  BSYNC B0 ;  /* 0x0000000000007941 */ /* 0x000fea0003800000 */
.L_x_13736:
[----:B------:R-:W-:Y:S01]  /*12940*/  DADD R8, |R16|, |R8| ;  /* 0x0000000010087229 */ /* 0x000fe20000000608 */
[----:B------:R-:W-:-:S07]  /*12950*/  LOP3.LUT R17, R3, 0x80000000, R17, 0xb8, !PT ;  /* 0x8000000003117812 */ /* 0x000fce00078eb811 */
[----:B------:R-:W-:-:S06]  /*12960*/  DSETP.GTU.AND P0, PT, |R8|, +INF , PT ;  /* 0x7ff000000800742a */ /* 0x000fcc0003f0c200 */
[----:B------:R-:W-:Y:S02]  /*12970*/  FSEL R8, R8, R2, P0 ;  /* 0x0000000208087208 */ /* 0x000fe40000000000 */
[----:B------:R-:W-:Y:S01]  /*12980*/  FSEL R9, R9, R17, P0 ;  /* 0x0000001109097208 */ /* 0x000fe20000000000 */
[----:B------:R-:W-:Y:S06]  /*12990*/  BRA `(.L_x_13728) ;  /* 0x0000000400d47947 */ /* 0x000fec0003800000 */
.L_x_13733:
        /* <DEDUP_REMOVED lines=26> */
.L_x_13740:
[----:B------:R-:W-:Y:S05]  /*12b40*/  BSYNC B4 ;  /* 0x0000000000047941 */ /* 0x000fea0003800000 */
.L_x_13739:
        /* <DEDUP_REMOVED lines=82> */
.L_x_13742:
[----:B------:R-:W-:Y:S02]  /*13070*/  FSEL R2, RZ, 3.37028055040000000000e+12, P1 ;  /* 0x54442d18ff027808 */ /* 0x000fe40000800000 */
[----:B------:R-:W-:-:S07]  /*13080*/  FSEL R3, RZ, 2.1426990032196044922, P1 ;  /* 0x400921fbff037808 */ /* 0x000fce0000800000 */
.L_x_13743:
[----:B------:R-:W-:Y:S05]  /*13090*/  BSYNC B0 ;  /* 0x0000000000007941 */ /* 0x000fea0003800000 */
.L_x_13741:
[----:B------:R-:W-:Y:S01]  /*130a0*/  DADD R8, |R16|, |R8| ;  /* 0x0000000010087229 */ /* 0x000fe20000000608 */
[----:B------:R-:W-:-:S07]  /*130b0*/  LOP3.LUT R17, R3, 0x80000000, R17, 0xb8, !PT ;  /* 0x8000000003117812 */ /* 0x000fce00078eb811 */
[----:B------:R-:W-:-:S06]  /*130c0*/  DSETP.GTU.AND P0, PT, |R8|, +INF , PT ;  /* 0x7ff000000800742a */ /* 0x000fcc0003f0c200 */
[----:B------:R-:W-:Y:S02]  /*130d0*/  FSEL R8, R8, R2, P0 ;  /* 0x0000000208087208 */ /* 0x000fe40000000000 */
[----:B------:R-:W-:-:S07]  /*130e0*/  FSEL R9, R9, R17, P0 ;  /* 0x0000001109097208 */ /* 0x000fce0000000000 */
.L_x_13728:
[----:B------:R-:W-:Y:S05]  /*130f0*/  BSYNC B3 ;  /* 0x0000000000037941 */ /* 0x000fea0003800000 */
.L_x_13721:
[----:B------:R-:W-:Y:S01]  /*13100*/  DADD R2, -RZ, -R18 ;  /* 0x00000000ff027229 */ /* 0x000fe20000000912 */
[----:B------:R-:W-:-:S04]  /*13110*/  SHF.R.U32.HI R0, RZ, 0x1f, R27 ;  /* 0x0000001fff007819 */ /* 0x000fc8000001161b */
[----:B------:R-:W-:-:S05]  /*13120*/  ISETP.NE.AND P0, PT, R0, RZ, PT ;  /* 0x000000ff0000720c */ /* 0x000fca0003f05270 */
[----:B------:R-:W-:Y:S02]  /*13130*/  FSEL R16, R2, R18, !P0 ;  /* 0x0000001202107208 */ /* 0x000fe40004000000 */
[----:B------:R-:W-:Y:S01]  /*13140*/  FSEL R17, R3, R19, !P0 ;  /* 0x0000001303117208 */ /* 0x000fe20004000000 */
[----:B------:R-:W-:Y:S06]  /*13150*/  BRA `(.L_x_13744) ;  /* 0x0000003000287947 */ /* 0x000fec0003800000 */
.L_x_13655:
[----:B------:R-:W2:Y:S01]  /*13160*/  LDL.64 R8, [R1+0x8] ;  /* 0x0000080001087983 */ /* 0x000ea20000100a00 */
[----:B------:R-:W-:Y:S01]  /*13170*/  UMOV UR4, 0x54442d18 ;  /* 0x54442d1800047882 */ /* 0x000fe20000000000 */
[----:B------:R-:W-:Y:S01]  /*13180*/  UMOV UR5, 0x3ff921fb ;  /* 0x3ff921fb00057882 */ /* 0x000fe20000000000 */
[----:B------:R-:W-:Y:S02]  /*13190*/  DADD R16, -RZ, -R26 ;  /* 0x00000000ff107229 */ /* 0x000fe4000000091a */
[----:B--2---:R-:W-:-:S08]  /*131a0*/  DADD R8, R8, -R24 ;  /* 0x0000000008087229 */ /* 0x004fd00000000818 */
[----:B------:R-:W-:Y:S01]  /*131b0*/  DADD R8, R8, UR4 ;  /* 0x0000000408087e29 */ /* 0x000fe20008000000 */
[----:B------:R-:W-:Y:S10]  /*131c0*/  BRA `(.L_x_13744) ;  /* 0x00000030000c7947 */ /* 0x000ff40003800000 */
.L_x_13654:
[----:B------:R-:W-:Y:S01]  /*131d0*/  DADD R16, -RZ, -R26 ;  /* 0x00000000ff107229 */ /* 0x000fe2000000091a */
[----:B------:R-:W-:Y:S01]  /*131e0*/  CS2R R8, SRZ ;  /* 0x0000000000087805 */ /* 0x000fe2000001ff00 */
[----:B------:R-:W-:Y:S09]  /*131f0*/  BRA `(.L_x_13744) ;  /* 0x0000003000007947 */ /* 0x000ff20003800000 */
.L_x_13653:
        /* <DEDUP_REMOVED lines=108> */
.L_x_13749:
[----:B------:R-:W-:Y:S05]  /*138c0*/  BSYNC B0 ;  /* 0x0000000000007941 */ /* 0x000fea0003800000 */
.L_x_13748:
        /* <DEDUP_REMOVED lines=8> */
.L_x_13751:
[----:B------:R-:W-:Y:S05]  /*13950*/  BSYNC B4 ;  /* 0x0000000000047941 */ /* 0x000fea0003800000 */
.L_x_13750:
        /* <DEDUP_REMOVED lines=82> */
.L_x_13753:
[----:B------:R-:W-:-:S04]  /*13e80*/  ISETP.GE.AND P0, PT, R25, RZ, PT ;  /* 0x000000ff1900720c */ /* 0x000fc80003f06270 */
[----:B------:R-:W-:Y:S02]  /*13e90*/  FSEL R10, RZ, 3.37028055040000000000e+12, P0 ;  /* 0x54442d18ff0a7808 */ /* 0x000fe40000000000 */
[----:B------:R-:W-:-:S07]  /*13ea0*/  FSEL R11, RZ, 2.1426990032196044922, P0 ;  /* 0x400921fbff0b7808 */ /* 0x000fce0000000000 */
.L_x_13754:
[----:B------:R-:W-:Y:S05]  /*13eb0*/  BSYNC B0 ;  /* 0x0000000000007941 */ /* 0x000fea0003800000 */
.L_x_13752:
[----:B------:R-:W-:Y:S01]  /*13ec0*/  DADD R2, R8, R2 ;  /* 0x0000000008027229 */ /* 0x000fe20000000002 */
[----:B------:R-:W-:Y:S01]  /*13ed0*/  LOP3.LUT R9, R11, 0x80000000, R27, 0xb8, !PT ;  /* 0x800000000b097812 */ /* 0x000fe200078eb81b */
[----:B------:R-:W-:-:S06]  /*13ee0*/  DMUL R18, R18, 0.5 ;  /* 0x3fe0000012127828 */ /* 0x000fcc0000000000 */
[----:B------:R-:W-:-:S06]  /*13ef0*/  DSETP.GTU.AND P0, PT, |R2|, +INF , PT ;  /* 0x7ff000000200742a */ /* 0x000fcc0003f0c200 */
[----:B------:R-:W-:Y:S02]  /*13f00*/  FSEL R8, R2, R10, P0 ;  /* 0x0000000a02087208 */ /* 0x000fe40000000000 */
[----:B------:R-:W-:Y:S01]  /*13f10*/  FSEL R9, R3, R9, P0 ;  /* 0x0000000903097208 */ /* 0x000fe20000000000 */
[----:B------:R-:W-:Y:S06]  /*13f20*/  BRA `(.L_x_13755) ;  /* 0x0000002000387947 */ /* 0x000fec0003800000 */
.L_x_13747:
        /* <DEDUP_REMOVED lines=9> */
[----:B------:R-:W-:Y:S01]  /*13fc0*/  IMAD.MOV.U32 R38, RZ, RZ, RZ ;  /* 0x000000ffff267224 */ /* 0x000fe200078e00ff */
[----:B------:R-:W-:Y:S01]  /*13fd0*/  SEL R12, R2, R8, P0 ;  /* 0x00000008020c7207 */ /* 0x000fe20000000000 */
[----:B------:R-:W-:Y:S01]  /*13fe0*/  IMAD.MOV.U32 R40, RZ, RZ, 0x0 ;  /* 0x00000000ff287424 */ /* 0x000fe200078e00ff */
[----:B------:R-:W-:Y:S01]  /*13ff0*/  LOP3.LUT R0, R15, 0xffc00000, RZ, 0xc0, !PT ;  /* 0xffc000000f007812 */ /* 0x000fe200078ec0ff */
[----:B------:R-:W-:Y:S01]  /*14000*/  IMAD.MOV.U32 R41, RZ, RZ, 0x3fd80000 ;  /* 0x3fd80000ff297424 */ /* 0x000fe200078e00ff */
[----:B------:R-:W-:Y:S01]  /*14010*/  SEL R13, R3, R9, P0 ;  /* 0x00000009030d7207 */ /* 0x000fe20000000000 */
[----:B------:R-:W-:Y:S01]  /*14020*/  BSSY B0, `(.L_x_13756) ;  /* 0x0000078000007945 */ /* 0x000fe20003800000 */
[----:B------:R-:W-:-:S02]  /*14030*/  IADD3 R19, -R0, 0x7fd00000, RZ ;  /* 0x7fd0000000137810 */ /* 0x000fc40007ffe1ff */
[----:B------:R-:W-:Y:S02]  /*14040*/  SEL R14, R2, R8, P1 ;  /* 0x00000008020e7207 */ /* 0x000fe40000800000 */
[----:B------:R-:W-:Y:S02]  /*14050*/  ISETP.GE.U32.AND P2, PT, R13, 0x7ff00000, PT ;  /* 0x7ff000000d00780c */ /* 0x000fe40003f46070 */
[C---:B------:R-:W-:Y:S01]  /*14060*/  DMUL R28, R18.reuse, R12 ;  /* 0x0000000c121c7228 */ /* 0x040fe20000000000 */
[----:B------:R-:W-:Y:S01]  /*14070*/  FSETP.GEU.AND P5, PT, |R17|, 6.5827683646048100446e-37, PT ;  /* 0x036000001100780b */ /* 0x000fe20003fae200 */
[----:B------:R-:W-:-:S06]  /*14080*/  DMUL R18, R18, R14 ;  /* 0x0000000e12127228 */ /* 0x000fcc0000000000 */
[----:B------:R-:W-:-:S08]  /*14090*/  DMUL R28, R28, R28 ;  /* 0x0000001c1c1c7228 */ /* 0x000fd00000000000 */
[----:B------:R-:W-:Y:S01]  /*140a0*/  DFMA R18, R18, R18, R28 ;  /* 0x000000121212722b */ /* 0x000fe2000000001c */
[----:B------:R-:W-:-:S07]  /*140b0*/  IMAD.U32 R29, RZ, RZ, UR6 ;  /* 0x00000006ff1d7e24 */ /* 0x000fce000f8e00ff */
        /* <DEDUP_REMOVED lines=9> */
[----:B------:R-:W-:-:S08]  /*14150*/  DFMA R28, R36, -R28, 1 ;  /* 0x3ff00000241c742b */ /* 0x000fd0000000081c */
[----:B------:R-:W-:Y:S02]  /*14160*/  DFMA R40, R28, R40, 0.5 ;  /* 0x3fe000001c28742b */ /* 0x000fe40000000028 */
[----:B------:R-:W-:Y:S01]  /*14170*/  DMUL R42, R38, R28 ;  /* 0x0000001c262a7228 */ /* 0x000fe20000000000 */
[----:B------:R-:W0:Y:S01]  /*14180*/  MUFU.RCP64H R29, R11 ;  /* 0x0000000b001d7308 */ /* 0x000e220000001800 */
[----:B------:R-:W-:-:S06]  /*14190*/  IMAD.MOV.U32 R28, RZ, RZ, 0x1 ;  /* 0x00000001ff1c7424 */ /* 0x000fcc00078e00ff */
[----:B------:R-:W-:-:S08]  /*141a0*/  DFMA R40, R40, R42, R38 ;  /* 0x0000002a2828722b */ /* 0x000fd00000000026 */
[----:B------:R-:W-:Y:S01]  /*141b0*/  DMUL R40, R18, R40 ;  /* 0x0000002812287228 */ /* 0x000fe20000000000 */
[----:B------:R-:W-:Y:S01]  /*141c0*/  LOP3.LUT R19, R0, 0x100000, RZ, 0xfc, !PT ;  /* 0x0010000000137812 */ /* 0x000fe200078efcff */
[----:B------:R-:W-:Y:S01]  /*141d0*/  IMAD.MOV.U32 R18, RZ, RZ, RZ ;  /* 0x000000ffff127224 */ /* 0x000fe200078e00ff */
[----:B0-----:R-:W-:-:S05]  /*141e0*/  DFMA R36, -R10, R28, 1 ;  /* 0x3ff000000a24742b */ /* 0x001fca000000011c */
[----:B------:R-:W-:-:S03]  /*141f0*/  DMUL R40, R40, R18 ;  /* 0x0000001228287228 */ /* 0x000fc60000000000 */
[----:B------:R-:W-:-:S07]  /*14200*/  DFMA R36, R36, R36, R36 ;  /* 0x000000242424722b */ /* 0x000fce0000000024 */
[----:B------:R-:W-:Y:S01]  /*14210*/  @!P2 FSEL R13, R15, R41, !P1 ;  /* 0x000000290f0da208 */ /* 0x000fe20004800000 */
[----:B------:R-:W-:Y:S01]  /*14220*/  DFMA R36, R28, R36, R28 ;  /* 0x000000241c24722b */ /* 0x000fe2000000001c */
[----:B------:R-:W-:Y:S02]  /*14230*/  @!P2 FSEL R12, R14, R40, !P1 ;  /* 0x000000280e0ca208 */ /* 0x000fe40004800000 */
[----:B------:R-:W-:Y:S01]  /*14240*/  ISETP.GT.AND P0, PT, R13, 0xfffff, PT ;  /* 0x000fffff0d00780c */ /* 0x000fe20003f04270 */
[----:B------:R-:W-:Y:S02]  /*14250*/  IMAD.MOV.U32 R15, RZ, RZ, R13 ;  /* 0x000000ffff0f7224 */ /* 0x000fe400078e000d */
[----:B------:R-:W-:Y:S02]  /*14260*/  IMAD.MOV.U32 R14, RZ, RZ, R12 ;  /* 0x000000ffff0e7224 */ /* 0x000fe400078e000c */
[----:B------:R-:W-:-:S08]  /*14270*/  DFMA R18, -R10, R36, 1 ;  /* 0x3ff000000a12742b */ /* 0x000fd00000000124 */
[----:B------:R-:W-:Y:S02]  /*14280*/  @!P0 DMUL R14, R14, 1.80143985094819840000e+16 ;  /* 0x435000000e0e8828 */ /* 0x000fe40000000000 */
[----:B------:R-:W-:-:S08]  /*14290*/  DFMA R18, R36, R18, R36 ;  /* 0x000000122412722b */ /* 0x000fd00000000024 */
[----:B------:R-:W-:Y:S01]  /*142a0*/  @!P0 IMAD.MOV.U32 R13, RZ, RZ, R15 ;  /* 0x000000ffff0d8224 */ /* 0x000fe200078e000f */
[----:B------:R-:W-:Y:S01]  /*142b0*/  DMUL R38, R16, R18 ;  /* 0x0000001210267228 */ /* 0x000fe20000000000 */
[----:B------:R-:W-:Y:S02]  /*142c0*/  @!P0 IMAD.MOV.U32 R12, RZ, RZ, R14 ;  /* 0x000000ffff0c8224 */ /* 0x000fe400078e000e */
[----:B------:R-:W-:-:S05]  /*142d0*/  VIADD R0, R13, 0xffffffff ;  /* 0xffffffff0d007836 */ /* 0x000fca0000000000 */
[----:B------:R-:W-:Y:S01]  /*142e0*/  ISETP.GE.U32.AND P1, PT, R0, 0x7fefffff, PT ;  /* 0x7fefffff0000780c */ /* 0x000fe20003f26070 */
[----:B------:R-:W-:-:S08]  /*142f0*/  DFMA R28, -R10, R38, R16 ;  /* 0x000000260a1c722b */ /* 0x000fd00000000110 */
[----:B------:R-:W-:-:S04]  /*14300*/  DFMA R38, R18, R28, R38 ;  /* 0x0000001c1226722b */ /* 0x000fc80000000026 */
[----:B------:R-:W-:Y:S01]  /*14310*/  @P1 IMAD.MOV.U32 R18, RZ, RZ, 0x0 ;  /* 0x00000000ff121424 */ /* 0x000fe200078e00ff */
[----:B------:R-:W-:Y:S01]  /*14320*/  @P1 FSETP.NEU.FTZ.AND P2, PT, R15, RZ, PT ;  /* 0x000000ff0f00120b */ /* 0x000fe20003f5d000 */
[----:B------:R-:W-:-:S04]  /*14330*/  @P1 IMAD.MOV.U32 R19, RZ, RZ, 0x7ff00000 ;  /* 0x7ff00000ff131424 */ /* 0x000fc800078e00ff */
[----:B------:R-:W-:Y:S02]  /*14340*/  FFMA R0, RZ, R11, R39 ;  /* 0x0000000bff007223 */ /* 0x000fe40000000027 */
[----:B------:R-:W-:-:S03]  /*14350*/  @P1 DFMA R18, R14, R18, +INF ;  /* 0x7ff000000e12142b */ /* 0x000fc60000000012 */
[----:B------:R-:W-:Y:S01]  /*14360*/  FSETP.GT.AND P3, PT, |R0|, 1.469367938527859385e-39, PT ;  /* 0x001000000000780b */ /* 0x000fe20003f64200 */
[----:B------:R-:W-:Y:S02]  /*14370*/  IMAD.MOV.U32 R0, RZ, RZ, -0x3ff ;  /* 0xfffffc01ff007424 */ /* 0x000fe400078e00ff */
[----:B------:R-:W-:-:S04]  /*14380*/  @!P0 IMAD.MOV.U32 R0, RZ, RZ, -0x435 ;  /* 0xfffffbcbff008424 */ /* 0x000fc800078e00ff */
        /* <DEDUP_REMOVED lines=65> */
.L_x_13757:
[----:B------:R-:W-:Y:S05]  /*147a0*/  BSYNC B0 ;  /* 0x0000000000007941 */ /* 0x000fea0003800000 */
.L_x_13756:
        /* <DEDUP_REMOVED lines=8> */
.L_x_13759:
[----:B------:R-:W-:Y:S05]  /*14830*/  BSYNC B4 ;  /* 0x0000000000047941 */ /* 0x000fea0003800000 */
.L_x_13758:
        /* <DEDUP_REMOVED lines=82> */
.L_x_13761:
[----:B------:R-:W-:-:S04]  /*14d60*/  ISETP.GE.AND P0, PT, R25, RZ, PT ;  /* 0x000000ff1900720c */ /* 0x000fc80003f06270 */
[----:B------:R-:W-:Y:S02]  /*14d70*/  FSEL R10, RZ, 3.37028055040000000000e+12, P0 ;  /* 0x54442d18ff0a7808 */ /* 0x000fe40000000000 */
[----:B------:R-:W-:-:S07]  /*14d80*/  FSEL R11, RZ, 2.1426990032196044922, P0 ;  /* 0x400921fbff0b7808 */ /* 0x000fce0000000000 */
.L_x_13762:
[----:B------:R-:W-:Y:S05]  /*14d90*/  BSYNC B0 ;  /* 0x0000000000007941 */ /* 0x000fea0003800000 */
.L_x_13760:
[----:B------:R-:W-:Y:S01]  /*14da0*/  DADD R2, R8, R2 ;  /* 0x0000000008027229 */ /* 0x000fe20000000002 */
[----:B------:R-:W-:-:S07]  /*14db0*/  LOP3.LUT R9, R11, 0x80000000, R27, 0xb8, !PT ;  /* 0x800000000b097812 */ /* 0x000fce00078eb81b */
[----:B------:R-:W-:-:S06]  /*14dc0*/  DSETP.GTU.AND P0, PT, |R2|, +INF , PT ;  /* 0x7ff000000200742a */ /* 0x000fcc0003f0c200 */
[----:B------:R-:W-:Y:S02]  /*14dd0*/  FSEL R8, R2, R10, P0 ;  /* 0x0000000a02087208 */ /* 0x000fe40000000000 */
[----:B------:R-:W-:Y:S01]  /*14de0*/  FSEL R9, R3, R9, P0 ;  /* 0x0000000903097208 */ /* 0x000fe20000000000 */
[----:B------:R-:W-:Y:S06]  /*14df0*/  BRA `(.L_x_13755) ;  /* 0x0000001000847947 */ /* 0x000fec0003800000 */
.L_x_13746:
        /* <DEDUP_REMOVED lines=23> */
.L_x_13764:
[----:B------:R-:W-:Y:S05]  /*14f70*/  BSYNC B4 ;  /* 0x0000000000047941 */ /* 0x000fea0003800000 */
.L_x_13763:
        /* <DEDUP_REMOVED lines=26> */
.L_x_13766:
[----:B------:R-:W-:Y:S05]  /*15120*/  BSYNC B4 ;  /* 0x0000000000047941 */ /* 0x000fea0003800000 */
.L_x_13765:
[----:B------:R-:W-:Y:S01]  /*15130*/  DADD R38, -RZ, |R12| ;  /* 0x00000000ff267229 */ /* 0x000fe2000000050c */
[----:B------:R-:W-:Y:S01]  /*15140*/  IMAD.MOV.U32 R28, RZ, RZ, RZ ;  /* 0x000000ffff1c7224 */ /* 0x000fe200078e00ff */
[----:B------:R-:W-:Y:S01]  /*15150*/  UMOV UR4, 0xffffffff ;  /* 0xffffffff00047882 */ /* 0x000fe20000000000 */
[----:B------:R-:W-:Y:S01]  /*15160*/  UMOV UR5, 0x7fefffff ;  /* 0x7fefffff00057882 */ /* 0x000fe20000000000 */
[----:B------:R-:W-:Y:S01]  /*15170*/  IMAD.MOV.U32 R40, RZ, RZ, 0x0 ;  /* 0x00000000ff287424 */ /* 0x000fe200078e00ff */
[----:B------:R-:W-:Y:S01]  /*15180*/  UMOV UR6, UR5 ;  /* 0x0000000500067c82 */ /* 0x000fe20008000000 */
[----:B------:R-:W-:Y:S01]  /*15190*/  IMAD.MOV.U32 R41, RZ, RZ, 0x3fd80000 ;  /* 0x3fd80000ff297424 */ /* 0x000fe200078e00ff */
[----:B------:R-:W-:Y:S01]  /*151a0*/  BSSY B0, `(.L_x_13767) ;  /* 0x0000081000007945 */ /* 0x000fe20003800000 */
[----:B------:R-:W-:Y:S02]  /*151b0*/  FSETP.GEU.AND P5, PT, |R17|, 6.5827683646048100446e-37, PT ;  /* 0x036000001100780b */ /* 0x000fe40003fae200 */
[----:B------:R-:W-:-:S02]  /*151c0*/  ISETP.GT.U32.AND P1, PT, R38, R18, PT ;  /* 0x000000122600720c */ /* 0x000fc40003f24070 */
[CC--:B------:R-:W-:Y:S02]  /*151d0*/  ISETP.LT.U32.AND P0, PT, R38.reuse, R18.reuse, PT ;  /* 0x000000122600720c */ /* 0x0c0fe40003f01070 */
[CC--:B------:R-:W-:Y:S02]  /*151e0*/  ISETP.GT.U32.AND.EX P1, PT, R39.reuse, R19.reuse, PT, P1 ;  /* 0x000000132700720c */ /* 0x0c0fe40003f24110 */
[CC--:B------:R-:W-:Y:S02]  /*151f0*/  ISETP.LT.U32.AND.EX P0, PT, R39.reuse, R19.reuse, PT, P0 ;  /* 0x000000132700720c */ /* 0x0c0fe40003f01100 */
[----:B------:R-:W-:Y:S02]  /*15200*/  SEL R15, R39, R19, P1 ;  /* 0x00000013270f7207 */ /* 0x000fe40000800000 */
[----:B------:R-:W-:Y:S02]  /*15210*/  SEL R12, R38, R18, P0 ;  /* 0x00000012260c7207 */ /* 0x000fe40000000000 */
[----:B------:R-:W-:-:S02]  /*15220*/  LOP3.LUT R0, R15, 0xffc00000, RZ, 0xc0, !PT ;  /* 0xffc000000f007812 */ /* 0x000fc400078ec0ff */
[----:B------:R-:W-:Y:S02]  /*15230*/  SEL R13, R39, R19, P0 ;  /* 0x00000013270d7207 */ /* 0x000fe40000000000 */
[----:B------:R-:W-:Y:S02]  /*15240*/  IADD3 R29, -R0, 0x7fd00000, RZ ;  /* 0x7fd00000001d7810 */ /* 0x000fe40007ffe1ff */
[----:B------:R-:W-:Y:S01]  /*15250*/  SEL R14, R38, R18, P1 ;  /* 0x00000012260e7207 */ /* 0x000fe20000800000 */
[----:B------:R-:W-:Y:S01]  /*15260*/  IMAD.MOV.U32 R38, RZ, RZ, RZ ;  /* 0x000000ffff267224 */ /* 0x000fe200078e00ff */
[----:B------:R-:W-:Y:S02]  /*15270*/  ISETP.GE.U32.AND P2, PT, R13, 0x7ff00000, PT ;  /* 0x7ff000000d00780c */ /* 0x000fe40003f46070 */
[C---:B------:R-:W-:Y:S02]  /*15280*/  DMUL R36, R28.reuse, R12 ;  /* 0x0000000c1c247228 */ /* 0x040fe40000000000 */
[----:B------:R-:W-:Y:S01]  /*15290*/  DMUL R18, R28, R14 ;  /* 0x0000000e1c127228 */ /* 0x000fe20000000000 */
[----:B------:R-:W-:-:S05]  /*152a0*/  IMAD.U32 R29, RZ, RZ, UR6 ;  /* 0x00000006ff1d7e24 */ /* 0x000fca000f8e00ff */
        /* <DEDUP_REMOVED lines=112> */
.L_x_13768:
[----:B------:R-:W-:Y:S05]  /*159b0*/  BSYNC B0 ;  /* 0x0000000000007941 */ /* 0x000fea0003800000 */
.L_x_13767:
        /* <DEDUP_REMOVED lines=8> */
.L_x_13770:
[----:B------:R-:W-:Y:S05]  /*15a40*/  BSYNC B4 ;  /* 0x0000000000047941 */ /* 0x000fea0003800000 */
.L_x_13769:
        /* <DEDUP_REMOVED lines=82> */
.L_x_13772:
[----:B------:R-:W-:-:S04]  /*15f70*/  ISETP.GE.AND P0, PT, R25, RZ, PT ;  /* 0x000000ff1900720c */ /* 0x000fc80003f06270 */
[----:B------:R-:W-:Y:S02]  /*15f80*/  FSEL R10, RZ, 3.37028055040000000000e+12, P0 ;  /* 0x54442d18ff0a7808 */ /* 0x000fe40000000000 */
[----:B------:R-:W-:-:S07]  /*15f90*/  FSEL R11, RZ, 2.1426990032196044922, P0 ;  /* 0x400921fbff0b7808 */ /* 0x000fce0000000000 */
.L_x_13773:
[----:B------:R-:W-:Y:S05]  /*15fa0*/  BSYNC B0 ;  /* 0x0000000000007941 */ /* 0x000fea0003800000 */
.L_x_13771:
[----:B------:R-:W-:Y:S01]  /*15fb0*/  DADD R2, R8, R2 ;  /* 0x0000000008027229 */ /* 0x000fe20000000002 */
[----:B------:R-:W-:Y:S01]  /*15fc0*/  LOP3.LUT R9, R11, 0x80000000, R27, 0xb8, !PT ;  /* 0x800000000b097812 */ /* 0x000fe200078eb81b */
[----:B------:R-:W-:-:S06]  /*15fd0*/  DADD R18, R18, 1 ;  /* 0x3ff0000012127429 */ /* 0x000fcc0000000000 */
[----:B------:R-:W-:-:S06]  /*15fe0*/  DSETP.GTU.AND P0, PT, |R2|, +INF , PT ;  /* 0x7ff000000200742a */ /* 0x000fcc0003f0c200 */
[----:B------:R-:W-:Y:S02]  /*15ff0*/  FSEL R8, R2, R10, P0 ;  /* 0x0000000a02087208 */ /* 0x000fe40000000000 */
[----:B------:R-:W-:-:S07]  /*16000*/  FSEL R9, R3, R9, P0 ;  /* 0x0000000903097208 */ /* 0x000fce0000000000 */
.L_x_13755:
[----:B------:R-:W-:Y:S05]  /*16010*/  BSYNC B3 ;  /* 0x0000000000037941 */ /* 0x000fea0003800000 */
.L_x_13745:
        /* <DEDUP_REMOVED lines=9> */
.L_x_13652:
        /* <DEDUP_REMOVED lines=21> */
.L_x_13744:
[----:B------:R-:W-:Y:S05]  /*16200*/  BSYNC B1 ;  /* 0x0000000000017941 */ /* 0x000fea0003800000 */
.L_x_13651:
        /* <DEDUP_REMOVED lines=10> */
.L_x_13774:
[----:B------:R-:W-:Y:S01]  /*162b0*/  DSETP.GTU.AND P0, PT, |R16|, +INF , PT ;  /* 0x7ff000001000742a */ /* 0x000fe20003f0c200 */
[----:B------:R-:W-:Y:S02]  /*162c0*/  IMAD.MOV.U32 R18, RZ, RZ, R8 ;  /* 0x000000ffff127224 */ /* 0x000fe400078e0008 */
[----:B------:R-:W-:-:S11]  /*162d0*/  IMAD.MOV.U32 R19, RZ, RZ, R9 ;  /* 0x000000ffff137224 */ /* 0x000fd600078e0009 */
[----:B------:R-:W-:-:S11]  /*162e0*/  @!P0 DADD R16, -RZ, |R16| ;  /* 0x00000000ff108229 */ /* 0x000fd60000000510 */
.L_x_13650:
[----:B------:R-:W-:Y:S05]  /*162f0*/  BSYNC B2 ;  /* 0x0000000000027941 */ /* 0x000fea0003800000 */
.L_x_13649:
[----:B------:R-:W0:Y:S01]  /*16300*/  S2R R0, SR_TID.X ;  /* 0x0000000000007919 */ /* 0x000e220000002100 */
[----:B------:R-:W-:Y:S01]  /*16310*/  BSSY B2, `(.L_x_13775) ;  /* 0x00008ee000027945 */ /* 0x000fe20003800000 */
[----:B------:R-:W-:Y:S02]  /*16320*/  CS2R R30, SRZ ;  /* 0x00000000001e7805 */ /* 0x000fe4000001ff00 */
[----:B------:R-:W-:Y:S02]  /*16330*/  CS2R R26, SRZ ;  /* 0x00000000001a7805 */ /* 0x000fe4000001ff00 */
[----:B------:R-:W-:Y:S01]  /*16340*/  CS2R R24, SRZ ;  /* 0x0000000000187805 */ /* 0x000fe2000001ff00 */
        /* <DEDUP_REMOVED lines=59> */
[----:B------:R-:W-:Y:S02]  /*16700*/  SEL R52, R39, R37, P0 ;  /* 0x0000002527347207 */ /* 0x000fe40000000000 */
        /* <DEDUP_REMOVED lines=8> */
[----:B------:R-:W-:Y:S02]  /*16790*/  DMUL R40, R40, R14 ;  /* 0x0000000e28287228 */ /* 0x000fe40000000000 */
        /* <DEDUP_REMOVED lines=8> */
[----:B------:R-:W-:-:S03]  /*16820*/  IMAD.MOV.U32 R24, RZ, RZ, R37 ;  /* 0x000000ffff187224 */ /* 0x000fc600078e0025 */
[----:B------:R-:W-:Y:S02]  /*16830*/  DSETP.MIN.AND P2, P3, R28, UR4, PT ;  /* 0x000000041c007e2a */ /* 0x000fe4000bb40000 */
[----:B------:R-:W-:Y:S01]  /*16840*/  FSEL R55, R24, UR6, P0 ;  /* 0x0000000618377c08 */ /* 0x000fe20008000000 */
[----:B------:R-:W-:Y:S01]  /*16850*/  IMAD.MOV.U32 R24, RZ, RZ, R36 ;  /* 0x000000ffff187224 */ /* 0x000fe200078e0024 */
[----:B------:R-:W-:-:S04]  /*16860*/  UMOV UR6, UR4 ;  /* 0x0000000400067c82 */ /* 0x000fc80008000000 */
[----:B------:R-:W-:Y:S01]  /*16870*/  @P1 LOP3.LUT R55, R25, 0x80000, RZ, 0xfc, !PT ;  /* 0x0008000019371812 */ /* 0x000fe200078efcff */
[----:B------:R-:W-:Y:S01]  /*16880*/  IMAD.MOV.U32 R25, RZ, RZ, R29 ;  /* 0x000000ffff197224 */ /* 0x000fe200078e001d */
[----:B------:R-:W-:Y:S01]  /*16890*/  SEL R54, R24, UR6, P0 ;  /* 0x0000000618367c07 */ /* 0x000fe20008000000 */
[----:B------:R-:W-:Y:S01]  /*168a0*/  IMAD.MOV.U32 R24, RZ, RZ, R28 ;  /* 0x000000ffff187224 */ /* 0x000fe200078e001c */
[----:B------:R-:W0:Y:S01]  /*168b0*/  MUFU.RSQ64H R39, R55 ;  /* 0x0000003700277308 */ /* 0x000e220000001c00 */
[----:B------:R-:W-:Y:S01]  /*168c0*/  ISETP.GE.U32.AND P1, PT, R51, 0x7ff00000, PT ;  /* 0x7ff000003300780c */ /* 0x000fe20003f26070 */
[----:B------:R-:W-:Y:S01]  /*168d0*/  DSETP.NEU.AND P0, PT, R12, RZ, PT ;  /* 0x000000ff0c00722a */ /* 0x000fe20003f0d000 */
[----:B------:R-:W-:Y:S02]  /*168e0*/  FSEL R41, R25, UR5, P2 ;  /* 0x0000000519297c08 */ /* 0x000fe40009000000 */
[----:B------:R-:W-:Y:S01]  /*168f0*/  @P3 LOP3.LUT R41, R38, 0x80000, RZ, 0xfc, !PT ;  /* 0x0008000026293812 */ /* 0x000fe200078efcff */
[----:B------:R-:W-:Y:S01]  /*16900*/  IMAD.MOV.U32 R38, RZ, RZ, RZ ;  /* 0x000000ffff267224 */ /* 0x000fe200078e00ff */
[----:B------:R-:W-:Y:S01]  /*16910*/  SEL R40, R24, UR7, P2 ;  /* 0x0000000718287c07 */ /* 0x000fe20009000000 */
[----:B------:R-:W-:Y:S01]  /*16920*/  IMAD.MOV.U32 R24, RZ, RZ, RZ ;  /* 0x000000ffff187224 */ /* 0x000fe200078e00ff */
[----:B------:R-:W1:Y:S01]  /*16930*/  MUFU.RSQ64H R25, R41 ;  /* 0x0000002900197308 */ /* 0x000e620000001c00 */
[----:B------:R-:W-:Y:S01]  /*16940*/  ISETP.GE.U32.AND P3, PT, R52, 0x7ff00000, PT ;  /* 0x7ff000003400780c */ /* 0x000fe20003f66070 */
[----:B------:R-:W-:-:S02]  /*16950*/  DSETP.NEU.AND P2, PT, R26, RZ, PT ;  /* 0x000000ff1a00722a */ /* 0x000fc40003f4d000 */
[----:B0-----:R-:W-:-:S08]  /*16960*/  DMUL R46, R38, R38 ;  /* 0x00000026262e7228 */ /* 0x001fd00000000000 */
[----:B------:R-:W-:Y:S02]  /*16970*/  DFMA R54, R54, -R46, 1 ;  /* 0x3ff000003636742b */ /* 0x000fe4000000082e */
[----:B-1----:R-:W-:-:S08]  /*16980*/  DMUL R42, R24, R24 ;  /* 0x00000018182a7228 */ /* 0x002fd00000000000 */
[----:B------:R-:W-:Y:S02]  /*16990*/  DFMA R40, R40, -R42, 1 ;  /* 0x3ff000002828742b */ /* 0x000fe4000000082a */
[----:B------:R-:W-:Y:S02]  /*169a0*/  DMUL R42, R38, R54 ;  /* 0x00000036262a7228 */ /* 0x000fe40000000000 */
[----:B------:R-:W-:-:S04]  /*169b0*/  DFMA R54, R54, R58, 0.5 ;  /* 0x3fe000003636742b */ /* 0x000fc8000000003a */
[----:B------:R-:W-:Y:S02]  /*169c0*/  DFMA R46, R40, R58, 0.5 ;  /* 0x3fe00000282e742b */ /* 0x000fe4000000003a */
[----:B------:R-:W-:Y:S02]  /*169d0*/  DMUL R40, R24, R40 ;  /* 0x0000002818287228 */ /* 0x000fe40000000000 */
[----:B------:R-:W-:-:S06]  /*169e0*/  DFMA R42, R54, R42, R38 ;  /* 0x0000002a362a722b */ /* 0x000fcc0000000026 */
[----:B------:R-:W-:Y:S02]  /*169f0*/  DFMA R40, R46, R40, R24 ;  /* 0x000000282e28722b */ /* 0x000fe40000000018 */
[----:B------:R-:W-:Y:S01]  /*16a00*/  DMUL R42, R36, R42 ;  /* 0x0000002a242a7228 */ /* 0x000fe20000000000 */
[----:B------:R-:W-:-:S05]  /*16a10*/  LOP3.LUT R25, R56, 0x100000, RZ, 0xfc, !PT ;  /* 0x0010000038197812 */ /* 0x000fca00078efcff */
[----:B------:R-:W-:Y:S01]  /*16a20*/  DMUL R40, R28, R40 ;  /* 0x000000281c287228 */ /* 0x000fe20000000000 */
[----:B------:R-:W-:Y:S01]  /*16a30*/  LOP3.LUT R29, R0, 0x100000, RZ, 0xfc, !PT ;  /* 0x00100000001d7812 */ /* 0x000fe200078efcff */
[----:B------:R-:W-:Y:S01]  /*16a40*/  IMAD.MOV.U32 R28, RZ, RZ, RZ ;  /* 0x000000ffff1c7224 */ /* 0x000fe200078e00ff */
[----:B------:R-:W-:-:S05]  /*16a50*/  DMUL R42, R42, R24 ;  /* 0x000000182a2a7228 */ /* 0x000fca0000000000 */
[----:B------:R-:W-:-:S05]  /*16a60*/  DMUL R40, R40, R28 ;  /* 0x0000001c28287228 */ /* 0x000fca0000000000 */
[----:B------:R-:W-:Y:S02]  /*16a70*/  @!P1 FSEL R50, R14, R42, !P0 ;  /* 0x0000002a0e329208 */ /* 0x000fe40004000000 */
[----:B------:R-:W-:-:S03]  /*16a80*/  @!P1 FSEL R51, R15, R43, !P0 ;  /* 0x0000002b0f339208 */ /* 0x000fc60004000000 */
[----:B------:R-:W-:Y:S02]  /*16a90*/  @!P3 FSEL R53, R10, R40, !P2 ;  /* 0x000000280a35b208 */ /* 0x000fe40005000000 */
[----:B------:R-:W-:-:S04]  /*16aa0*/  @!P3 FSEL R52, R11, R41, !P2 ;  /* 0x000000290b34b208 */ /* 0x000fc80005000000 */
[----:B------:R-:W-:-:S04]  /*16ab0*/  LOP3.LUT R53, R53, R52, RZ, 0x3c, !PT ;  /* 0x0000003435357212 */ /* 0x000fc800078e3cff */
        /* <DEDUP_REMOVED lines=31> */
.L_x_13785:
[----:B------:R-:W-:Y:S05]  /*16cb0*/  BSYNC B4 ;  /* 0x0000000000047941 */ /* 0x000fea0003800000 */
.L_x_13784:
        /* <DEDUP_REMOVED lines=81> */
.L_x_13783:
        /* <DEDUP_REMOVED lines=32> */
.L_x_13793:
[----:B------:R-:W-:Y:S05]  /*173d0*/  BSYNC B5 ;  /* 0x0000000000057941 */ /* 0x000fea0003800000 */
.L_x_13792:
[----:B------:R-:W-:Y:S02]  /*173e0*/  IMAD.MOV.U32 R10, RZ, RZ, R38 ;  /* 0x000000ffff0a7224 */ /* 0x000fe400078e0026 */
[----:B------:R-:W-:Y:S01]  /*173f0*/  IMAD.MOV.U32 R11, RZ, RZ, R39 ;  /* 0x000000ffff0b7224 */ /* 0x000fe200078e0027 */
[----:B------:R-:W-:Y:S06]  /*17400*/  BRA `(.L_x_13791) ;  /* 0x0000000000047947 */ /* 0x000fec0003800000 */
.L_x_13790:
[----:B------:R-:W-:-:S11]  /*17410*/  DADD R10, -R44, R50 ;  /* 0x000000002c0a7229 */ /* 0x000fd60000000132 */
.L_x_13791:
[----:B------:R-:W-:Y:S05]  /*17420*/  BSYNC B4 ;  /* 0x0000000000047941 */ /* 0x000fea0003800000 */
.L_x_13789:
        /* <DEDUP_REMOVED lines=27> */
.L_x_13798:
[----:B------:R-:W-:Y:S05]  /*175e0*/  BSYNC B5 ;  /* 0x0000000000057941 */ /* 0x000fea0003800000 */
.L_x_13797:
[----:B------:R-:W-:Y:S05]  /*175f0*/  BRA `(.L_x_13796) ;  /* 0x0000000000047947 */ /* 0x000fea0003800000 */
.L_x_13795:
[----:B------:R-:W-:-:S11]  /*17600*/  DADD R38, R52, -R36 ;  /* 0x0000000034267229 */ /* 0x000fd60000000824 */
.L_x_13796:
[----:B------:R-:W-:Y:S05]  /*17610*/  BSYNC B4 ;  /* 0x0000000000047941 */ /* 0x000fea0003800000 */
.L_x_13794:
        /* <DEDUP_REMOVED lines=27> */
.L_x_13800:
[----:B------:R-:W-:Y:S05]  /*177d0*/  BSYNC B4 ;  /* 0x0000000000047941 */ /* 0x000fea0003800000 */
.L_x_13799:
        /* <DEDUP_REMOVED lines=85> */
.L_x_13801:
        /* <DEDUP_REMOVED lines=20> */
.L_x_13803:
[----:B------:R-:W-:Y:S05]  /*17e70*/  BSYNC B4 ;  /* 0x0000000000047941 */ /* 0x000fea0003800000 */
.L_x_13802:
        /* <DEDUP_REMOVED lines=30> */
.L_x_13788:
        /* <DEDUP_REMOVED lines=24> */
.L_x_13806:
[----:B------:R-:W-:Y:S05]  /*181e0*/  BSYNC B4 ;  /* 0x0000000000047941 */ /* 0x000fea0003800000 */
.L_x_13805:
        /* <DEDUP_REMOVED lines=25> */
.L_x_13809:
[----:B------:R-:W-:Y:S05]  /*18380*/  BSYNC B4 ;  /* 0x0000000000047941 */ /* 0x000fea0003800000 */
.L_x_13808:
        /* <DEDUP_REMOVED lines=30> */
.L_x_13807:
        /* <DEDUP_REMOVED lines=75> */
.L_x_13810:
[----:B------:R-:W-:Y:S01]  /*18a20*/  IMAD.MOV.U32 R10, RZ, RZ, 0x0 ;  /* 0x00000000ff0a7424 */ /* 0x000fe200078e00ff */
[----:B------:R-:W-:Y:S01]  /*18a30*/  FSETP.NEU.FTZ.AND P0, PT, R13, RZ, PT ;  /* 0x000000ff0d00720b */ /* 0x000fe20003f1d000 */
[----:B------:R-:W-:-:S06]  /*18a40*/  IMAD.MOV.U32 R11, RZ, RZ, 0x7ff00000 ;  /* 0x7ff00000ff0b7424 */ /* 0x000fcc00078e00ff */
[----:B------:R-:W-:-:S10]  /*18a50*/  DFMA R10, R12, R10, +INF ;  /* 0x7ff000000c0a742b */ /* 0x000fd4000000000a */
[----:B------:R-:W-:Y:S02]  /*18a60*/  FSEL R26, R10, RZ, P0 ;  /* 0x000000ff0a1a7208 */ /* 0x000fe40000000000 */
[----:B------:R-:W-:Y:S01]  /*18a70*/  FSEL R27, R11, -QNAN , P0 ;  /* 0xfff000000b1b7808 */ /* 0x000fe20000000000 */
[----:B------:R-:W-:Y:S06]  /*18a80*/  BRA `(.L_x_13786) ;  /* 0x0000000400287947 */ /* 0x000fec0003800000 */
.L_x_13804:
        /* <DEDUP_REMOVED lines=23> */
.L_x_13812:
[----:B------:R-:W-:Y:S05]  /*18c00*/  BSYNC B4 ;  /* 0x0000000000047941 */ /* 0x000fea0003800000 */
.L_x_13811:
        /* <DEDUP_REMOVED lines=21> */
.L_x_13814:
[----:B------:R-:W-:Y:S05]  /*18d60*/  BSYNC B4 ;  /* 0x0000000000047941 */ /* 0x000fea0003800000 */
.L_x_13813:
[----:B------:R-:W-:Y:S02]  /*18d70*/  IMAD.MOV.U32 R26, RZ, RZ, R38 ;  /* 0x000000ffff1a7224 */ /* 0x000fe400078e0026 */
[----:B------:R-:W-:Y:S01]  /*18d80*/  IMAD.MOV.U32 R27, RZ, RZ, R39 ;  /* 0x000000ffff1b7224 */ /* 0x000fe200078e0027 */
[----:B------:R-:W-:Y:S06]  /*18d90*/  BRA `(.L_x_13786) ;  /* 0x0000000000647947 */ /* 0x000fec0003800000 */
.L_x_13787:
        /* <DEDUP_REMOVED lines=22> */
.L_x_13816:
[----:B------:R-:W-:Y:S05]  /*18f00*/  BSYNC B4 ;  /* 0x0000000000047941 */ /* 0x000fea0003800000 */
.L_x_13815:
[----:B------:R-:W-:Y:S02]  /*18f10*/  IMAD.MOV.U32 R26, RZ, RZ, R12 ;  /* 0x000000ffff1a7224 */ /* 0x000fe400078e000c */
[----:B------:R-:W-:-:S07]  /*18f20*/  IMAD.MOV.U32 R27, RZ, RZ, R13 ;  /* 0x000000ffff1b7224 */ /* 0x000fce00078e000d */
.L_x_13786:
[----:B------:R-:W-:Y:S05]  /*18f30*/  BSYNC B3 ;  /* 0x0000000000037941 */ /* 0x000fea0003800000 */
.L_x_13782:
        /* <DEDUP_REMOVED lines=26> */
.L_x_13820:
[----:B------:R-:W-:Y:S05]  /*190e0*/  BSYNC B4 ;  /* 0x0000000000047941 */ /* 0x000fea0003800000 */
.L_x_13819:
        /* <DEDUP_REMOVED lines=37> */
.L_x_13828:
[----:B------:R-:W-:Y:S05]  /*19340*/  BSYNC B5 ;  /* 0x0000000000057941 */ /* 0x000fea0003800000 */
.L_x_13827:
[----:B------:R-:W-:Y:S02]  /*19350*/  IMAD.MOV.U32 R54, RZ, RZ, R38 ;  /* 0x000000ffff367224 */ /* 0x000fe400078e0026 */
[----:B------:R-:W-:Y:S01]  /*19360*/  IMAD.MOV.U32 R55, RZ, RZ, R39 ;  /* 0x000000ffff377224 */ /* 0x000fe200078e0027 */
[----:B------:R-:W-:Y:S06]  /*19370*/  BRA `(.L_x_13826) ;  /* 0x0000000000047947 */ /* 0x000fec0003800000 */
.L_x_13825:
[----:B------:R-:W-:-:S11]  /*19380*/  DADD R54, -R44, R50 ;  /* 0x000000002c367229 */ /* 0x000fd60000000132 */
.L_x_13826:
[----:B------:R-:W-:Y:S05]  /*19390*/  BSYNC B4 ;  /* 0x0000000000047941 */ /* 0x000fea0003800000 */
.L_x_13824:
        /* <DEDUP_REMOVED lines=24> */
.L_x_13833:
[----:B------:R-:W-:Y:S05]  /*19520*/  BSYNC B5 ;  /* 0x0000000000057941 */ /* 0x000fea0003800000 */
.L_x_13832:
[----:B------:R-:W-:Y:S02]  /*19530*/  IMAD.MOV.U32 R2, RZ, RZ, R38 ;  /* 0x000000ffff027224 */ /* 0x000fe400078e0026 */
[----:B------:R-:W-:Y:S01]  /*19540*/  IMAD.MOV.U32 R3, RZ, RZ, R39 ;  /* 0x000000ffff037224 */ /* 0x000fe200078e0027 */
[----:B------:R-:W-:Y:S06]  /*19550*/  BRA `(.L_x_13831) ;  /* 0x0000000000047947 */ /* 0x000fec0003800000 */
.L_x_13830:
[----:B------:R-:W-:-:S11]  /*19560*/  DADD R2, -R48, R52 ;  /* 0x0000000030027229 */ /* 0x000fd60000000134 */
.L_x_13831:
[----:B------:R-:W-:Y:S05]  /*19570*/  BSYNC B4 ;  /* 0x0000000000047941 */ /* 0x000fea0003800000 */
.L_x_13829:
        /* <DEDUP_REMOVED lines=27> */
.L_x_13835:
[----:B------:R-:W-:Y:S05]  /*19730*/  BSYNC B4 ;  /* 0x0000000000047941 */ /* 0x000fea0003800000 */
.L_x_13834:
[----:B------:R-:W-:Y:S01]  /*19740*/  PLOP3.LUT P0, PT, PT, PT, PT, 0x80, 0x0 ;  /* 0x000000000000781c */ /* 0x000fe20003f0f070 */
[----:B------:R-:W-:Y:S02]  /*19750*/  IMAD.MOV.U32 R24, RZ, RZ, R12 ;  /* 0x000000ffff187224 */ /* 0x000fe400078e000c */
[----:B------:R-:W-:Y:S01]  /*19760*/  IMAD.MOV.U32 R25, RZ, RZ, R13 ;  /* 0x000000ffff197224 */ /* 0x000fe200078e000d */
[----:B------:R-:W-:Y:S09]  /*19770*/  BRA `(.L_x_13821) ;  /* 0x00000008004c7947 */ /* 0x000ff20003800000 */
.L_x_13823:
        /* <DEDUP_REMOVED lines=27> */
.L_x_13838:
[----:B------:R-:W-:Y:S05]  /*19930*/  BSYNC B4 ;  /* 0x0000000000047941 */ /* 0x000fea0003800000 */
.L_x_13837:
[----:B------:R-:W-:Y:S01]  /*19940*/  PLOP3.LUT P0, PT, PT, PT, PT, 0x80, 0x0 ;  /* 0x000000000000781c */ /* 0x000fe20003f0f070 */
[----:B------:R-:W-:Y:S02]  /*19950*/  IMAD.MOV.U32 R24, RZ, RZ, R12 ;  /* 0x000000ffff187224 */ /* 0x000fe400078e000c */
[----:B------:R-:W-:Y:S01]  /*19960*/  IMAD.MOV.U32 R25, RZ, RZ, R13 ;  /* 0x000000ffff197224 */ /* 0x000fe200078e000d */
[----:B------:R-:W-:Y:S09]  /*19970*/  BRA `(.L_x_13821) ;  /* 0x0000000400cc7947 */ /* 0x000ff20003800000 */
.L_x_13836:
        /* <DEDUP_REMOVED lines=26> */
[----:B------:R-:W-:-:S07]  /*19b20*/  IMAD.MOV.U32 R13, RZ, RZ, R25 ;  /* 0x000000ffff0d7224 */ /* 0x000fce00078e0019 */
[----:B------:R-:W-:Y:S05]  /*19b30*/  CALL.REL.NOINC `($__internal_24_$__cuda_sm20_dsqrt_rn_f64_mediumpath_v1) ;  /* 0x00000134004c7944 */ /* 0x000fea0003c00000 */
.L_x_13840:
[----:B------:R-:W-:Y:S05]  /*19b40*/  BSYNC B4 ;  /* 0x0000000000047941 */ /* 0x000fea0003800000 */
.L_x_13839:
        /* <DEDUP_REMOVED lines=21> */
.L_x_13842:
[----:B------:R-:W-:Y:S05]  /*19ca0*/  BSYNC B4 ;  /* 0x0000000000047941 */ /* 0x000fea0003800000 */
.L_x_13841:
[----:B------:R-:W-:Y:S01]  /*19cb0*/  DMUL R8, R8, 8.11296384146066816958e+31 ;  /* 0x4690000008087828 */ /* 0x000fe20000000000 */
[----:B------:R-:W-:Y:S01]  /*19cc0*/  PLOP3.LUT P0, PT, PT, PT, PT, 0x80, 0x0 ;  /* 0x000000000000781c */ /* 0x000fe20003f0f070 */
[----:B------:R-:W-:Y:S02]  /*19cd0*/  IMAD.MOV.U32 R24, RZ, RZ, R38 ;  /* 0x000000ffff187224 */ /* 0x000fe400078e0026 */
[----:B------:R-:W-:Y:S01]  /*19ce0*/  IMAD.MOV.U32 R25, RZ, RZ, R39 ;  /* 0x000000ffff197224 */ /* 0x000fe200078e0027 */
[----:B------:R-:W-:Y:S09]  /*19cf0*/  BRA `(.L_x_13821) ;  /* 0x0000000000ec7947 */ /* 0x000ff20003800000 */
.L_x_13822:
        /* <DEDUP_REMOVED lines=24> */
.L_x_13844:
[----:B------:R-:W-:Y:S05]  /*19e80*/  BSYNC B4 ;  /* 0x0000000000047941 */ /* 0x000fea0003800000 */
.L_x_13843:
        /* <DEDUP_REMOVED lines=27> */
.L_x_13846:
[----:B------:R-:W-:Y:S05]  /*1a040*/  BSYNC B4 ;  /* 0x0000000000047941 */ /* 0x000fea0003800000 */
.L_x_13845:
[----:B------:R-:W-:Y:S01]  /*1a050*/  DMUL R24, R12, R40 ;  /* 0x000000280c187228 */ /* 0x000fe20000000000 */
[----:B------:R-:W-:Y:S01]  /*1a060*/  PLOP3.LUT P0, PT, PT, PT, PT, 0x80, 0x0 ;  /* 0x000000000000781c */ /* 0x000fe20003f0f070 */
[----:B------:R-:W-:-:S12]  /*1a070*/  BRA `(.L_x_13821) ;  /* 0x00000000000c7947 */ /* 0x000fd80003800000 */
.L_x_13818:
[----:B------:R-:W-:Y:S01]  /*1a080*/  DMUL R24, R24, 9.00719925474099200000e+15 ;  /* 0x4340000018187828 */ /* 0x000fe20000000000 */
[----:B------:R-:W-:Y:S01]  /*1a090*/  PLOP3.LUT P0, PT, PT, PT, PT, 0x80, 0x0 ;  /* 0x000000000000781c */ /* 0x000fe20003f0f070 */
[----:B------:R-:W-:-:S12]  /*1a0a0*/  DMUL R8, R8, 9.00719925474099200000e+15 ;  /* 0x4340000008087828 */ /* 0x000fd80000000000 */
.L_x_13821:
[----:B------:R-:W-:Y:S05]  /*1a0b0*/  BSYNC B3 ;  /* 0x0000000000037941 */ /* 0x000fea0003800000 */
.L_x_13817:
        /* <DEDUP_REMOVED lines=67> */
.L_x_13852:
[----:B------:R-:W-:-:S11]  /*1a4f0*/  DMUL R8, RZ, |R10| ;  /* 0x4000000aff087228 */ /* 0x000fd60000000000 */
.L_x_13853:
[----:B------:R-:W-:Y:S05]  /*1a500*/  BSYNC B0 ;  /* 0x0000000000007941 */ /* 0x000fea0003800000 */
.L_x_13851:
        /* <DEDUP_REMOVED lines=11> */
.L_x_13850:
        /* <DEDUP_REMOVED lines=53> */
.L_x_13849:
        /* <DEDUP_REMOVED lines=62> */
.L_x_13857:
[----:B------:R-:W-:-:S11]  /*1acf0*/  DMUL R8, RZ, |R10| ;  /* 0x4000000aff087228 */ /* 0x000fd60000000000 */
.L_x_13858:
[----:B------:R-:W-:Y:S05]  /*1ad00*/  BSYNC B0 ;  /* 0x0000000000007941 */ /* 0x000fea0003800000 */
.L_x_13856:
        /* <DEDUP_REMOVED lines=11> */
.L_x_13855:
        /* <DEDUP_REMOVED lines=53> */
.L_x_13848:
        /* <DEDUP_REMOVED lines=30> */
.L_x_13861:
[----:B------:R-:W-:Y:S05]  /*1b2f0*/  BSYNC B4 ;  /* 0x0000000000047941 */ /* 0x000fea0003800000 */
.L_x_13860:
        /* <DEDUP_REMOVED lines=82> */
.L_x_13863:
[----:B------:R-:W-:Y:S02]  /*1b820*/  FSEL R2, RZ, 3.37028055040000000000e+12, P1 ;  /* 0x54442d18ff027808 */ /* 0x000fe40000800000 */
[----:B------:R-:W-:-:S07]  /*1b830*/  FSEL R3, RZ, 2.1426990032196044922, P1 ;  /* 0x400921fbff037808 */ /* 0x000fce0000800000 */
.L_x_13864:
[----:B------:R-:W-:Y:S05]  /*1b840*/  BSYNC B0 ;  /* 0x0000000000007941 */ /* 0x000fea0003800000 */
.L_x_13862:
[----:B------:R-:W-:Y:S01]  /*1b850*/  DADD R8, |R24|, |R8| ;  /* 0x0000000018087229 */ /* 0x000fe20000000608 */
[----:B------:R-:W-:-:S07]  /*1b860*/  LOP3.LUT R25, R3, 0x80000000, R25, 0xb8, !PT ;  /* 0x8000000003197812 */ /* 0x000fce00078eb819 */
[----:B------:R-:W-:-:S06]  /*1b870*/  DSETP.GTU.AND P0, PT, |R8|, +INF , PT ;  /* 0x7ff000000800742a */ /* 0x000fcc0003f0c200 */
[----:B------:R-:W-:Y:S02]  /*1b880*/  FSEL R8, R8, R2, P0 ;  /* 0x0000000208087208 */ /* 0x000fe40000000000 */
[----:B------:R-:W-:Y:S01]  /*1b890*/  FSEL R9, R9, R25, P0 ;  /* 0x0000001909097208 */ /* 0x000fe20000000000 */
[----:B------:R-:W-:Y:S06]  /*1b8a0*/  BRA `(.L_x_13854) ;  /* 0x0000000400d47947 */ /* 0x000fec0003800000 */
.L_x_13859:
        /* <DEDUP_REMOVED lines=26> */
.L_x_13866:
[----:B------:R-:W-:Y:S05]  /*1ba50*/  BSYNC B4 ;  /* 0x0000000000047941 */ /* 0x000fea0003800000 */
.L_x_13865:
        /* <DEDUP_REMOVED lines=82> */
.L_x_13868:
[----:B------:R-:W-:Y:S02]  /*1bf80*/  FSEL R2, RZ, 3.37028055040000000000e+12, P1 ;  /* 0x54442d18ff027808 */ /* 0x000fe40000800000 */
[----:B------:R-:W-:-:S07]  /*1bf90*/  FSEL R3, RZ, 2.1426990032196044922, P1 ;  /* 0x400921fbff037808 */ /* 0x000fce0000800000 */
.L_x_13869:
[----:B------:R-:W-:Y:S05]  /*1bfa0*/  BSYNC B0 ;  /* 0x0000000000007941 */ /* 0x000fea0003800000 */
.L_x_13867:
[----:B------:R-:W-:Y:S01]  /*1bfb0*/  DADD R8, |R24|, |R8| ;  /* 0x0000000018087229 */ /* 0x000fe20000000608 */
[----:B------:R-:W-:-:S07]  /*1bfc0*/  LOP3.LUT R25, R3, 0x80000000, R25, 0xb8, !PT ;  /* 0x8000000003197812 */ /* 0x000fce00078eb819 */
[----:B------:R-:W-:-:S06]  /*1bfd0*/  DSETP.GTU.AND P0, PT, |R8|, +INF , PT ;  /* 0x7ff000000800742a */ /* 0x000fcc0003f0c200 */
[----:B------:R-:W-:Y:S02]  /*1bfe0*/  FSEL R8, R8, R2, P0 ;  /* 0x0000000208087208 */ /* 0x000fe40000000000 */
[----:B------:R-:W-:-:S07]  /*1bff0*/  FSEL R9, R9, R25, P0 ;  /* 0x0000001909097208 */ /* 0x000fce0000000000 */
.L_x_13854:
[----:B------:R-:W-:Y:S05]  /*1c000*/  BSYNC B3 ;  /* 0x0000000000037941 */ /* 0x000fea0003800000 */
.L_x_13847:
[----:B------:R-:W-:Y:S01]  /*1c010*/  DADD R2, -RZ, -R26 ;  /* 0x00000000ff027229 */ /* 0x000fe2000000091a */
[----:B------:R-:W-:-:S09]  /*1c020*/  ISETP.NE.AND P0, PT, R57, RZ, PT ;  /* 0x000000ff3900720c */ /* 0x000fd20003f05270 */
[----:B------:R-:W-:Y:S02]  /*1c030*/  FSEL R24, R2, R26, !P0 ;  /* 0x0000001a02187208 */ /* 0x000fe40004000000 */
[----:B------:R-:W-:Y:S01]  /*1c040*/  FSEL R25, R3, R27, !P0 ;  /* 0x0000001b03197208 */ /* 0x000fe20004000000 */
[----:B------:R-:W-:Y:S06]  /*1c050*/  BRA `(.L_x_13870) ;  /* 0x0000003000287947 */ /* 0x000fec0003800000 */
.L_x_13781:
[----:B------:R-:W2:Y:S01]  /*1c060*/  LDL.64 R8, [R1+0x8] ;  /* 0x0000080001087983 */ /* 0x000ea20000100a00 */
[----:B------:R-:W-:Y:S01]  /*1c070*/  UMOV UR4, 0x54442d18 ;  /* 0x54442d1800047882 */ /* 0x000fe20000000000 */
[----:B------:R-:W-:Y:S01]  /*1c080*/  UMOV UR5, 0x3ff921fb ;  /* 0x3ff921fb00057882 */ /* 0x000fe20000000000 */
[----:B------:R-:W-:Y:S02]  /*1c090*/  DADD R24, -RZ, -R34 ;  /* 0x00000000ff187229 */ /* 0x000fe40000000922 */
[----:B--2---:R-:W-:-:S08]  /*1c0a0*/  DADD R8, R8, -R32 ;  /* 0x0000000008087229 */ /* 0x004fd00000000820 */
[----:B------:R-:W-:Y:S01]  /*1c0b0*/  DADD R8, R8, UR4 ;  /* 0x0000000408087e29 */ /* 0x000fe20008000000 */
[----:B------:R-:W-:Y:S10]  /*1c0c0*/  BRA `(.L_x_13870) ;  /* 0x00000030000c7947 */ /* 0x000ff40003800000 */
.L_x_13780:
[----:B------:R-:W-:Y:S01]  /*1c0d0*/  DADD R24, -RZ, -R34 ;  /* 0x00000000ff187229 */ /* 0x000fe20000000922 */
[----:B------:R-:W-:Y:S01]  /*1c0e0*/  CS2R R8, SRZ ;  /* 0x0000000000087805 */ /* 0x000fe2000001ff00 */
[----:B------:R-:W-:Y:S09]  /*1c0f0*/  BRA `(.L_x_13870) ;  /* 0x0000003000007947 */ /* 0x000ff20003800000 */
.L_x_13779:
        /* <DEDUP_REMOVED lines=108> */
.L_x_13875:
[----:B------:R-:W-:Y:S05]  /*1c7c0*/  BSYNC B0 ;  /* 0x0000000000007941 */ /* 0x000fea0003800000 */
.L_x_13874:
        /* <DEDUP_REMOVED lines=8> */
.L_x_13877:
[----:B------:R-:W-:Y:S05]  /*1c850*/  BSYNC B4 ;  /* 0x0000000000047941 */ /* 0x000fea0003800000 */
.L_x_13876:
        /* <DEDUP_REMOVED lines=82> */
.L_x_13879:
[----:B------:R-:W-:-:S04]  /*1cd80*/  ISETP.GE.AND P0, PT, R33, RZ, PT ;  /* 0x000000ff2100720c */ /* 0x000fc80003f06270 */
[----:B------:R-:W-:Y:S02]  /*1cd90*/  FSEL R10, RZ, 3.37028055040000000000e+12, P0 ;  /* 0x54442d18ff0a7808 */ /* 0x000fe40000000000 */
[----:B------:R-:W-:-:S07]  /*1cda0*/  FSEL R11, RZ, 2.1426990032196044922, P0 ;  /* 0x400921fbff0b7808 */ /* 0x000fce0000000000 */
.L_x_13880:
[----:B------:R-:W-:Y:S05]  /*1cdb0*/  BSYNC B0 ;  /* 0x0000000000007941 */ /* 0x000fea0003800000 */
.L_x_13878:
[----:B------:R-:W-:Y:S01]  /*1cdc0*/  DADD R2, R8, R2 ;  /* 0x0000000008027229 */ /* 0x000fe20000000002 */
[----:B------:R-:W-:Y:S01]  /*1cdd0*/  LOP3.LUT R9, R11, 0x80000000, R35, 0xb8, !PT ;  /* 0x800000000b097812 */ /* 0x000fe200078eb823 */
[----:B------:R-:W-:-:S06]  /*1cde0*/  DMUL R26, R26, 0.5 ;  /* 0x3fe000001a1a7828 */ /* 0x000fcc0000000000 */
[----:B------:R-:W-:-:S06]  /*1cdf0*/  DSETP.GTU.AND P0, PT, |R2|, +INF , PT ;  /* 0x7ff000000200742a */ /* 0x000fcc0003f0c200 */
[----:B------:R-:W-:Y:S02]  /*1ce00*/  FSEL R8, R2, R10, P0 ;  /* 0x0000000a02087208 */ /* 0x000fe40000000000 */
[----:B------:R-:W-:Y:S01]  /*1ce10*/  FSEL R9, R3, R9, P0 ;  /* 0x0000000903097208 */ /* 0x000fe20000000000 */
[----:B------:R-:W-:Y:S06]  /*1ce20*/  BRA `(.L_x_13881) ;  /* 0x0000002000387947 */ /* 0x000fec0003800000 */
.L_x_13873:
        /* <DEDUP_REMOVED lines=135> */
.L_x_13883:
[----:B------:R-:W-:Y:S05]  /*1d6a0*/  BSYNC B0 ;  /* 0x0000000000007941 */ /* 0x000fea0003800000 */
.L_x_13882:
        /* <DEDUP_REMOVED lines=8> */
.L_x_13885:
[----:B------:R-:W-:Y:S05]  /*1d730*/  BSYNC B4 ;  /* 0x0000000000047941 */ /* 0x000fea0003800000 */
.L_x_13884:
        /* <DEDUP_REMOVED lines=82> */
.L_x_13887:
[----:B------:R-:W-:-:S04]  /*1dc60*/  ISETP.GE.AND P0, PT, R33, RZ, PT ;  /* 0x000000ff2100720c */ /* 0x000fc80003f06270 */
[----:B------:R-:W-:Y:S02]  /*1dc70*/  FSEL R10, RZ, 3.37028055040000000000e+12, P0 ;  /* 0x54442d18ff0a7808 */ /* 0x000fe40000000000 */
[----:B------:R-:W-:-:S07]  /*1dc80*/  FSEL R11, RZ, 2.1426990032196044922, P0 ;  /* 0x400921fbff0b7808 */ /* 0x000fce0000000000 */
.L_x_13888:
[----:B------:R-:W-:Y:S05]  /*1dc90*/  BSYNC B0 ;  /* 0x0000000000007941 */ /* 0x000fea0003800000 */
.L_x_13886:
[----:B------:R-:W-:Y:S01]  /*1dca0*/  DADD R2, R8, R2 ;  /* 0x0000000008027229 */ /* 0x000fe20000000002 */
[----:B------:R-:W-:-:S07]  /*1dcb0*/  LOP3.LUT R9, R11, 0x80000000, R35, 0xb8, !PT ;  /* 0x800000000b097812 */ /* 0x000fce00078eb823 */
[----:B------:R-:W-:-:S06]  /*1dcc0*/  DSETP.GTU.AND P0, PT, |R2|, +INF , PT ;  /* 0x7ff000000200742a */ /* 0x000fcc0003f0c200 */
[----:B------:R-:W-:Y:S02]  /*1dcd0*/  FSEL R8, R2, R10, P0 ;  /* 0x0000000a02087208 */ /* 0x000fe40000000000 */
[----:B------:R-:W-:Y:S01]  /*1dce0*/  FSEL R9, R3, R9, P0 ;  /* 0x0000000903097208 */ /* 0x000fe20000000000 */
[----:B------:R-:W-:Y:S06]  /*1dcf0*/  BRA `(.L_x_13881) ;  /* 0x0000001000847947 */ /* 0x000fec0003800000 */
.L_x_13872:
        /* <DEDUP_REMOVED lines=23> */
.L_x_13890:
[----:B------:R-:W-:Y:S05]  /*1de70*/  BSYNC B4 ;  /* 0x0000000000047941 */ /* 0x000fea0003800000 */
.L_x_13889:
        /* <DEDUP_REMOVED lines=26> */
.L_x_13892:
[----:B------:R-:W-:Y:S05]  /*1e020*/  BSYNC B4 ;  /* 0x0000000000047941 */ /* 0x000fea0003800000 */
.L_x_13891:
        /* <DEDUP_REMOVED lines=18> */
[----:B------:R-:W-:Y:S02]  /*1e150*/  SEL R14, R38, R26, P1 ;  /* 0x0000001a260e7207 */ /* 0x000fe40000800000 */
[----:B------:R-:W-:Y:S02]  /*1e160*/  ISETP.GE.U32.AND P2, PT, R13, 0x7ff00000, PT ;  /* 0x7ff000000d00780c */ /* 0x000fe40003f46070 */
[C---:B------:R-:W-:Y:S02]  /*1e170*/  DMUL R36, R28.reuse, R12 ;  /* 0x0000000c1c247228 */ /* 0x040fe40000000000 */
[----:B------:R-:W-:Y:S01]  /*1e180*/  DMUL R26, R28, R14 ;  /* 0x0000000e1c1a7228 */ /* 0x000fe20000000000 */
[----:B------:R-:W-:-:S05]  /*1e190*/  IMAD.U32 R29, RZ, RZ, UR6 ;  /* 0x00000006ff1d7e24 */ /* 0x000fca000f8e00ff */
        /* <DEDUP_REMOVED lines=113> */
.L_x_13894:
[----:B------:R-:W-:Y:S05]  /*1e8b0*/  BSYNC B0 ;  /* 0x0000000000007941 */ /* 0x000fea0003800000 */
.L_x_13893:
        /* <DEDUP_REMOVED lines=8> */
.L_x_13896:
[----:B------:R-:W-:Y:S05]  /*1e940*/  BSYNC B4 ;  /* 0x0000000000047941 */ /* 0x000fea0003800000 */
.L_x_13895:
        /* <DEDUP_REMOVED lines=82> */
.L_x_13898:
[----:B------:R-:W-:-:S04]  /*1ee70*/  ISETP.GE.AND P0, PT, R33, RZ, PT ;  /* 0x000000ff2100720c */ /* 0x000fc80003f06270 */
[----:B------:R-:W-:Y:S02]  /*1ee80*/  FSEL R10, RZ, 3.37028055040000000000e+12, P0 ;  /* 0x54442d18ff0a7808 */ /* 0x000fe40000000000 */
[----:B------:R-:W-:-:S07]  /*1ee90*/  FSEL R11, RZ, 2.1426990032196044922, P0 ;  /* 0x400921fbff0b7808 */ /* 0x000fce0000000000 */
.L_x_13899:
[----:B------:R-:W-:Y:S05]  /*1eea0*/  BSYNC B0 ;  /* 0x0000000000007941 */ /* 0x000fea0003800000 */
.L_x_13897:
[----:B------:R-:W-:Y:S01]  /*1eeb0*/  DADD R2, R8, R2 ;  /* 0x0000000008027229 */ /* 0x000fe20000000002 */
[----:B------:R-:W-:Y:S01]  /*1eec0*/  LOP3.LUT R9, R11, 0x80000000, R35, 0xb8, !PT ;  /* 0x800000000b097812 */ /* 0x000fe200078eb823 */
[----:B------:R-:W-:-:S06]  /*1eed0*/  DADD R26, R26, 1 ;  /* 0x3ff000001a1a7429 */ /* 0x000fcc0000000000 */
[----:B------:R-:W-:-:S06]  /*1eee0*/  DSETP.GTU.AND P0, PT, |R2|, +INF , PT ;  /* 0x7ff000000200742a */ /* 0x000fcc0003f0c200 */
[----:B------:R-:W-:Y:S02]  /*1eef0*/  FSEL R8, R2, R10, P0 ;  /* 0x0000000a02087208 */ /* 0x000fe40000000000 */
[----:B------:R-:W-:-:S07]  /*1ef00*/  FSEL R9, R3, R9, P0 ;  /* 0x0000000903097208 */ /* 0x000fce0000000000 */
.L_x_13881:
[----:B------:R-:W-:Y:S05]  /*1ef10*/  BSYNC B3 ;  /* 0x0000000000037941 */ /* 0x000fea0003800000 */
.L_x_13871:
        /* <DEDUP_REMOVED lines=9> */
.L_x_13778:
        /* <DEDUP_REMOVED lines=21> */
.L_x_13870:
[----:B------:R-:W-:Y:S05]  /*1f100*/  BSYNC B1 ;  /* 0x0000000000017941 */ /* 0x000fea0003800000 */
.L_x_13777:
        /* <DEDUP_REMOVED lines=10> */
.L_x_13900:
[----:B------:R-:W-:Y:S01]  /*1f1b0*/  DSETP.GTU.AND P0, PT, |R24|, +INF , PT ;  /* 0x7ff000001800742a */ /* 0x000fe20003f0c200 */
[----:B------:R-:W-:Y:S02]  /*1f1c0*/  IMAD.MOV.U32 R26, RZ, RZ, R8 ;  /* 0x000000ffff1a7224 */ /* 0x000fe400078e0008 */
[----:B------:R-:W-:-:S11]  /*1f1d0*/  IMAD.MOV.U32 R27, RZ, RZ, R9 ;  /* 0x000000ffff1b7224 */ /* 0x000fd600078e0009 */
[----:B------:R-:W-:-:S11]  /*1f1e0*/  @!P0 DADD R24, -RZ, |R24| ;  /* 0x00000000ff188229 */ /* 0x000fd60000000518 */
.L_x_13776:
[----:B------:R-:W-:Y:S05]  /*1f1f0*/  BSYNC B2 ;  /* 0x0000000000027941 */ /* 0x000fea0003800000 */
.L_x_13775:
[----:B------:R-:W0:Y:S01]  /*1f200*/  S2R R0, SR_TID.X ;  /* 0x0000000000007919 */ /* 0x000e220000002100 */
[----:B------:R-:W-:Y:S01]  /*1f210*/  BSSY B2, `(.L_x_13901) ;  /* 0x00008ee000027945 */ /* 0x000fe20003800000 */
        /* <DEDUP_REMOVED lines=68> */
[----:B------:R-:W-:Y:S01]  /*1f660*/  IMAD.MOV.U32 R40, RZ, RZ, RZ ;  /* 0x000000ffff287224 */ /* 0x000fe200078e00ff */
        /* <DEDUP_REMOVED lines=22> */
[----:B------:R-:W-:Y:S01]  /*1f7d0*/  FSEL R43, R30, UR5, P2 ;  /* 0x000000051e2b7c08 */ /* 0x000fe20009000000 */
[----:B------:R-:W-:Y:S01]  /*1f7e0*/  IMAD.MOV.U32 R30, RZ, RZ, RZ ;  /* 0x000000ffff1e7224 */ /* 0x000fe200078e00ff */
[----:B------:R-:W-:Y:S02]  /*1f7f0*/  @P3 LOP3.LUT R43, R31, 0x80000, RZ, 0xfc, !PT ;  /* 0x000800001f2b3812 */ /* 0x000fe400078efcff */
[----:B------:R-:W-:Y:S01]  /*1f800*/  SEL R42, R11, UR7, P2 ;  /* 0x000000070b2a7c07 */ /* 0x000fe20009000000 */
[----:B------:R-:W-:Y:S01]  /*1f810*/  DSETP.NEU.AND P2, PT, R32, RZ, PT ;  /* 0x000000ff2000722a */ /* 0x000fe20003f4d000 */
[----:B------:R-:W1:Y:S01]  /*1f820*/  MUFU.RSQ64H R31, R43 ;  /* 0x0000002b001f7308 */ /* 0x000e620000001c00 */
[----:B------:R-:W-:-:S02]  /*1f830*/  ISETP.GE.U32.AND P3, PT, R50, 0x7ff00000, PT ;  /* 0x7ff000003200780c */ /* 0x000fc40003f66070 */
[----:B------:R-:W-:Y:S01]  /*1f840*/  LOP3.LUT R11, R10, 0x100000, RZ, 0xfc, !PT ;  /* 0x001000000a0b7812 */ /* 0x000fe200078efcff */
[----:B------:R-:W-:Y:S01]  /*1f850*/  IMAD.MOV.U32 R10, RZ, RZ, RZ ;  /* 0x000000ffff0a7224 */ /* 0x000fe200078e00ff */
        /* <DEDUP_REMOVED lines=9> */
[----:B------:R-:W-:Y:S01]  /*1f8f0*/  DFMA R42, R52, R42, R30 ;  /* 0x0000002a342a722b */ /* 0x000fe2000000001e */
[----:B------:R-:W-:Y:S01]  /*1f900*/  LOP3.LUT R31, R0, 0x100000, RZ, 0xfc, !PT ;  /* 0x00100000001f7812 */ /* 0x000fe200078efcff */
[----:B------:R-:W-:-:S06]  /*1f910*/  DMUL R46, R38, R46 ;  /* 0x0000002e262e7228 */ /* 0x000fcc0000000000 */
[----:B------:R-:W-:Y:S02]  /*1f920*/  DMUL R42, R36, R42 ;  /* 0x0000002a242a7228 */ /* 0x000fe40000000000 */
[----:B------:R-:W-:-:S06]  /*1f930*/  DMUL R46, R46, R10 ;  /* 0x0000000a2e2e7228 */ /* 0x000fcc0000000000 */
[----:B------:R-:W-:-:S04]  /*1f940*/  DMUL R42, R42, R30 ;  /* 0x0000001e2a2a7228 */ /* 0x000fc80000000000 */
[----:B------:R-:W-:Y:S02]  /*1f950*/  @!P1 FSEL R48, R28, R46, !P0 ;  /* 0x0000002e1c309208 */ /* 0x000fe40004000000 */
[----:B------:R-:W-:-:S04]  /*1f960*/  @!P1 FSEL R49, R29, R47, !P0 ;  /* 0x0000002f1d319208 */ /* 0x000fc80004000000 */
        /* <DEDUP_REMOVED lines=34> */
.L_x_13911:
[----:B------:R-:W-:Y:S05]  /*1fb90*/  BSYNC B4 ;  /* 0x0000000000047941 */ /* 0x000fea0003800000 */
.L_x_13910:
        /* <DEDUP_REMOVED lines=81> */
.L_x_13909:
        /* <DEDUP_REMOVED lines=32> */
.L_x_13919:
[----:B------:R-:W-:Y:S05]  /*202b0*/  BSYNC B5 ;  /* 0x0000000000057941 */ /* 0x000fea0003800000 */
.L_x_13918:
[----:B------:R-:W-:Y:S02]  /*202c0*/  IMAD.MOV.U32 R10, RZ, RZ, R38 ;  /* 0x000000ffff0a7224 */ /* 0x000fe400078e0026 */
[----:B------:R-:W-:Y:S01]  /*202d0*/  IMAD.MOV.U32 R11, RZ, RZ, R39 ;  /* 0x000000ffff0b7224 */ /* 0x000fe200078e0027 */
[----:B------:R-:W-:Y:S06]  /*202e0*/  BRA `(.L_x_13917) ;  /* 0x0000000000047947 */ /* 0x000fec0003800000 */
.L_x_13916:
[----:B------:R-:W-:-:S11]  /*202f0*/  DADD R10, -R34, R48 ;  /* 0x00000000220a7229 */ /* 0x000fd60000000130 */
.L_x_13917:
[----:B------:R-:W-:Y:S05]  /*20300*/  BSYNC B4 ;  /* 0x0000000000047941 */ /* 0x000fea0003800000 */
.L_x_13915:
        /* <DEDUP_REMOVED lines=27> */
.L_x_13924:
[----:B------:R-:W-:Y:S05]  /*204c0*/  BSYNC B5 ;  /* 0x0000000000057941 */ /* 0x000fea0003800000 */
.L_x_13923:
[----:B------:R-:W-:Y:S05]  /*204d0*/  BRA `(.L_x_13922) ;  /* 0x0000000000047947 */ /* 0x000fea0003800000 */
.L_x_13921:
[----:B------:R-:W-:-:S11]  /*204e0*/  DADD R38, R50, -R36 ;  /* 0x0000000032267229 */ /* 0x000fd60000000824 */
.L_x_13922:
[----:B------:R-:W-:Y:S05]  /*204f0*/  BSYNC B4 ;  /* 0x0000000000047941 */ /* 0x000fea0003800000 */
.L_x_13920:
        /* <DEDUP_REMOVED lines=29> */
.L_x_13926:
[----:B------:R-:W-:Y:S05]  /*206d0*/  BSYNC B4 ;  /* 0x0000000000047941 */ /* 0x000fea0003800000 */
.L_x_13925:
        /* <DEDUP_REMOVED lines=85> */
.L_x_13927:
        /* <DEDUP_REMOVED lines=20> */
.L_x_13929:
[----:B------:R-:W-:Y:S05]  /*20d70*/  BSYNC B4 ;  /* 0x0000000000047941 */ /* 0x000fea0003800000 */
.L_x_13928:
        /* <DEDUP_REMOVED lines=30> */
.L_x_13914:
        /* <DEDUP_REMOVED lines=24> */
.L_x_13932:
[----:B------:R-:W-:Y:S05]  /*210e0*/  BSYNC B4 ;  /* 0x0000000000047941 */ /* 0x000fea0003800000 */
.L_x_13931:
        /* <DEDUP_REMOVED lines=25> */
.L_x_13935:
[----:B------:R-:W-:Y:S05]  /*21280*/  BSYNC B4 ;  /* 0x0000000000047941 */ /* 0x000fea0003800000 */
.L_x_13934:
        /* <DEDUP_REMOVED lines=30> */
.L_x_13933:
        /* <DEDUP_REMOVED lines=75> */
.L_x_13936:
[----:B------:R-:W-:Y:S01]  /*21920*/  IMAD.MOV.U32 R10, RZ, RZ, 0x0 ;  /* 0x00000000ff0a7424 */ /* 0x000fe200078e00ff */
[----:B------:R-:W-:Y:S01]  /*21930*/  FSETP.NEU.FTZ.AND P0, PT, R13, RZ, PT ;  /* 0x000000ff0d00720b */ /* 0x000fe20003f1d000 */
[----:B------:R-:W-:-:S06]  /*21940*/  IMAD.MOV.U32 R11, RZ, RZ, 0x7ff00000 ;  /* 0x7ff00000ff0b7424 */ /* 0x000fcc00078e00ff */
[----:B------:R-:W-:-:S10]  /*21950*/  DFMA R10, R12, R10, +INF ;  /* 0x7ff000000c0a742b */ /* 0x000fd4000000000a */
[----:B------:R-:W-:Y:S02]  /*21960*/  FSEL R32, R10, RZ, P0 ;  /* 0x000000ff0a207208 */ /* 0x000fe40000000000 */
[----:B------:R-:W-:Y:S01]  /*21970*/  FSEL R33, R11, -QNAN , P0 ;  /* 0xfff000000b217808 */ /* 0x000fe20000000000 */
[----:B------:R-:W-:Y:S06]  /*21980*/  BRA `(.L_x_13912) ;  /* 0x0000000400287947 */ /* 0x000fec0003800000 */
.L_x_13930:
        /* <DEDUP_REMOVED lines=23> */
.L_x_13938:
[----:B------:R-:W-:Y:S05]  /*21b00*/  BSYNC B4 ;  /* 0x0000000000047941 */ /* 0x000fea0003800000 */
.L_x_13937:
        /* <DEDUP_REMOVED lines=21> */
.L_x_13940:
[----:B------:R-:W-:Y:S05]  /*21c60*/  BSYNC B4 ;  /* 0x0000000000047941 */ /* 0x000fea0003800000 */
.L_x_13939:
[----:B------:R-:W-:Y:S02]  /*21c70*/  IMAD.MOV.U32 R32, RZ, RZ, R38 ;  /* 0x000000ffff207224 */ /* 0x000fe400078e0026 */
[----:B------:R-:W-:Y:S01]  /*21c80*/  IMAD.MOV.U32 R33, RZ, RZ, R39 ;  /* 0x000000ffff217224 */ /* 0x000fe200078e0027 */
[----:B------:R-:W-:Y:S06]  /*21c90*/  BRA `(.L_x_13912) ;  /* 0x0000000000647947 */ /* 0x000fec0003800000 */
.L_x_13913:
        /* <DEDUP_REMOVED lines=22> */
.L_x_13942:
[----:B------:R-:W-:Y:S05]  /*21e00*/  BSYNC B4 ;  /* 0x0000000000047941 */ /* 0x000fea0003800000 */
.L_x_13941:
[----:B------:R-:W-:Y:S02]  /*21e10*/  IMAD.MOV.U32 R32, RZ, RZ, R12 ;  /* 0x000000ffff207224 */ /* 0x000fe400078e000c */
[----:B------:R-:W-:-:S07]  /*21e20*/  IMAD.MOV.U32 R33, RZ, RZ, R13 ;  /* 0x000000ffff217224 */ /* 0x000fce00078e000d */
.L_x_13912:
[----:B------:R-:W-:Y:S05]  /*21e30*/  BSYNC B3 ;  /* 0x0000000000037941 */ /* 0x000fea0003800000 */
.L_x_13908:
        /* <DEDUP_REMOVED lines=26> */
.L_x_13946:
[----:B------:R-:W-:Y:S05]  /*21fe0*/  BSYNC B4 ;  /* 0x0000000000047941 */ /* 0x000fea0003800000 */
.L_x_13945:
        /* <DEDUP_REMOVED lines=37> */
.L_x_13954:
[----:B------:R-:W-:Y:S05]  /*22240*/  BSYNC B5 ;  /* 0x0000000000057941 */ /* 0x000fea0003800000 */
.L_x_13953:
[----:B------:R-:W-:Y:S02]  /*22250*/  IMAD.MOV.U32 R52, RZ, RZ, R38 ;  /* 0x000000ffff347224 */ /* 0x000fe400078e0026 */
[----:B------:R-:W-:Y:S01]  /*22260*/  IMAD.MOV.U32 R53, RZ, RZ, R39 ;  /* 0x000000ffff357224 */ /* 0x000fe200078e0027 */
[----:B------:R-:W-:Y:S06]  /*22270*/  BRA `(.L_x_13952) ;  /* 0x0000000000047947 */ /* 0x000fec0003800000 */
.L_x_13951:
[----:B------:R-:W-:-:S11]  /*22280*/  DADD R52, -R34, R48 ;  /* 0x0000000022347229 */ /* 0x000fd60000000130 */
.L_x_13952:
[----:B------:R-:W-:Y:S05]  /*22290*/  BSYNC B4 ;  /* 0x0000000000047941 */ /* 0x000fea0003800000 */
.L_x_13950:
        /* <DEDUP_REMOVED lines=24> */
.L_x_13959:
[----:B------:R-:W-:Y:S05]  /*22420*/  BSYNC B5 ;  /* 0x0000000000057941 */ /* 0x000fea0003800000 */
.L_x_13958:
[----:B------:R-:W-:Y:S02]  /*22430*/  IMAD.MOV.U32 R2, RZ, RZ, R38 ;  /* 0x000000ffff027224 */ /* 0x000fe400078e0026 */
[----:B------:R-:W-:Y:S01]  /*22440*/  IMAD.MOV.U32 R3, RZ, RZ, R39 ;  /* 0x000000ffff037224 */ /* 0x000fe200078e0027 */
[----:B------:R-:W-:Y:S06]  /*22450*/  BRA `(.L_x_13957) ;  /* 0x0000000000047947 */ /* 0x000fec0003800000 */
.L_x_13956:
[----:B------:R-:W-:-:S11]  /*22460*/  DADD R2, -R44, R50 ;  /* 0x000000002c027229 */ /* 0x000fd60000000132 */
.L_x_13957:
[----:B------:R-:W-:Y:S05]  /*22470*/  BSYNC B4 ;  /* 0x0000000000047941 */ /* 0x000fea0003800000 */
.L_x_13955:
        /* <DEDUP_REMOVED lines=27> */
.L_x_13961:
[----:B------:R-:W-:Y:S05]  /*22630*/  BSYNC B4 ;  /* 0x0000000000047941 */ /* 0x000fea0003800000 */
.L_x_13960:
[----:B------:R-:W-:Y:S01]  /*22640*/  PLOP3.LUT P0, PT, PT, PT, PT, 0x80, 0x0 ;  /* 0x000000000000781c */ /* 0x000fe20003f0f070 */
[----:B------:R-:W-:Y:S02]  /*22650*/  IMAD.MOV.U32 R2, RZ, RZ, R12 ;  /* 0x000000ffff027224 */ /* 0x000fe400078e000c */
[----:B------:R-:W-:Y:S01]  /*22660*/  IMAD.MOV.U32 R3, RZ, RZ, R13 ;  /* 0x000000ffff037224 */ /* 0x000fe200078e000d */
[----:B------:R-:W-:Y:S09]  /*22670*/  BRA `(.L_x_13947) ;  /* 0x00000008004c7947 */ /* 0x000ff20003800000 */
.L_x_13949:
        /* <DEDUP_REMOVED lines=27> */
.L_x_13964:
[----:B------:R-:W-:Y:S05]  /*22830*/  BSYNC B4 ;  /* 0x0000000000047941 */ /* 0x000fea0003800000 */
.L_x_13963:
[----:B------:R-:W-:Y:S01]  /*22840*/  PLOP3.LUT P0, PT, PT, PT, PT, 0x80, 0x0 ;  /* 0x000000000000781c */ /* 0x000fe20003f0f070 */
[----:B------:R-:W-:Y:S02]  /*22850*/  IMAD.MOV.U32 R2, RZ, RZ, R12 ;  /* 0x000000ffff027224 */ /* 0x000fe400078e000c */
[----:B------:R-:W-:Y:S01]  /*22860*/  IMAD.MOV.U32 R3, RZ, RZ, R13 ;  /* 0x000000ffff037224 */ /* 0x000fe200078e000d */
[----:B------:R-:W-:Y:S09]  /*22870*/  BRA `(.L_x_13947) ;  /* 0x0000000400cc7947 */ /* 0x000ff20003800000 */
.L_x_13962:
        /* <DEDUP_REMOVED lines=28> */
.L_x_13966:
[----:B------:R-:W-:Y:S05]  /*22a40*/  BSYNC B4 ;  /* 0x0000000000047941 */ /* 0x000fea0003800000 */
.L_x_13965:
        /* <DEDUP_REMOVED lines=21> */
.L_x_13968:
[----:B------:R-:W-:Y:S05]  /*22ba0*/  BSYNC B4 ;  /* 0x0000000000047941 */ /* 0x000fea0003800000 */
.L_x_13967:
[----:B------:R-:W-:Y:S01]  /*22bb0*/  DMUL R8, R8, 8.11296384146066816958e+31 ;  /* 0x4690000008087828 */ /* 0x000fe20000000000 */
[----:B------:R-:W-:Y:S01]  /*22bc0*/  PLOP3.LUT P0, PT, PT, PT, PT, 0x80, 0x0 ;  /* 0x000000000000781c */ /* 0x000fe20003f0f070 */
[----:B------:R-:W-:Y:S02]  /*22bd0*/  IMAD.MOV.U32 R2, RZ, RZ, R38 ;  /* 0x000000ffff027224 */ /* 0x000fe400078e0026 */
[----:B------:R-:W-:Y:S01]  /*22be0*/  IMAD.MOV.U32 R3, RZ, RZ, R39 ;  /* 0x000000ffff037224 */ /* 0x000fe200078e0027 */
[----:B------:R-:W-:Y:S09]  /*22bf0*/  BRA `(.L_x_13947) ;  /* 0x0000000000ec7947 */ /* 0x000ff20003800000 */
.L_x_13948:
        /* <DEDUP_REMOVED lines=24> */
.L_x_13970:
[----:B------:R-:W-:Y:S05]  /*22d80*/  BSYNC B4 ;  /* 0x0000000000047941 */ /* 0x000fea0003800000 */
.L_x_13969:
        /* <DEDUP_REMOVED lines=27> */
.L_x_13972:
[----:B------:R-:W-:Y:S05]  /*22f40*/  BSYNC B4 ;  /* 0x0000000000047941 */ /* 0x000fea0003800000 */
.L_x_13971:
[----:B------:R-:W-:Y:S01]  /*22f50*/  DMUL R2, R12, R34 ;  /* 0x000000220c027228 */ /* 0x000fe20000000000 */
[----:B------:R-:W-:Y:S01]  /*22f60*/  PLOP3.LUT P0, PT, PT, PT, PT, 0x80, 0x0 ;  /* 0x000000000000781c */ /* 0x000fe20003f0f070 */
[----:B------:R-:W-:-:S12]  /*22f70*/  BRA `(.L_x_13947) ;  /* 0x00000000000c7947 */ /* 0x000fd80003800000 */
.L_x_13944:
[----:B------:R-:W-:Y:S01]  /*22f80*/  DMUL R2, R30, 9.00719925474099200000e+15 ;  /* 0x434000001e027828 */ /* 0x000fe20000000000 */
[----:B------:R-:W-:Y:S01]  /*22f90*/  PLOP3.LUT P0, PT, PT, PT, PT, 0x80, 0x0 ;  /* 0x000000000000781c */ /* 0x000fe20003f0f070 */
[----:B------:R-:W-:-:S12]  /*22fa0*/  DMUL R8, R8, 9.00719925474099200000e+15 ;  /* 0x4340000008087828 */ /* 0x000fd80000000000 */
.L_x_13947:
[----:B------:R-:W-:Y:S05]  /*22fb0*/  BSYNC B3 ;  /* 0x0000000000037941 */ /* 0x000fea0003800000 */
.L_x_13943:
        /* <DEDUP_REMOVED lines=67> */
.L_x_13978:
[----:B------:R-:W-:-:S11]  /*233f0*/  DMUL R8, RZ, |R10| ;  /* 0x4000000aff087228 */ /* 0x000fd60000000000 */
.L_x_13979:
[----:B------:R-:W-:Y:S05]  /*23400*/  BSYNC B0 ;  /* 0x0000000000007941 */ /* 0x000fea0003800000 */
.L_x_13977:
        /* <DEDUP_REMOVED lines=11> */
.L_x_13976:
        /* <DEDUP_REMOVED lines=53> */
.L_x_13975:
        /* <DEDUP_REMOVED lines=62> */
.L_x_13983:
[----:B------:R-:W-:-:S11]  /*23bf0*/  DMUL R8, RZ, |R10| ;  /* 0x4000000aff087228 */ /* 0x000fd60000000000 */
.L_x_13984:
[----:B------:R-:W-:Y:S05]  /*23c00*/  BSYNC B0 ;  /* 0x0000000000007941 */ /* 0x000fea0003800000 */
.L_x_13982:
        /* <DEDUP_REMOVED lines=11> */
.L_x_13981:
        /* <DEDUP_REMOVED lines=53> */
.L_x_13974:
        /* <DEDUP_REMOVED lines=11> */
[----:B------:R-:W-:Y:S01]  /*240c0*/  FSEL R41, R29, R21, P4 ;  /* 0x000000151d297208 */ /* 0x000fe20002000000 */
[----:B------:R-:W-:-:S03]  /*240d0*/  DADD R20, -RZ, -R8 ;  /* 0x00000000ff147229 */ /* 0x000fc60000000908 */
[----:B------:R-:W-:-:S07]  /*240e0*/  FSETP.GEU.AND P1, PT, |R41|, 6.5827683646048100446e-37, PT ;  /* 0x036000002900780b */ /* 0x000fce0003f2e200 */
[----:B------:R-:W-:Y:S01]  /*240f0*/  IMAD.MOV.U32 R20, RZ, RZ, R21 ;  /* 0x000000ffff147224 */ /* 0x000fe200078e0015 */
        /* <DEDUP_REMOVED lines=15> */
.L_x_13987:
[----:B------:R-:W-:Y:S05]  /*241f0*/  BSYNC B4 ;  /* 0x0000000000047941 */ /* 0x000fea0003800000 */
.L_x_13986:
        /* <DEDUP_REMOVED lines=82> */
.L_x_13989:
[----:B------:R-:W-:Y:S02]  /*24720*/  FSEL R10, RZ, 3.37028055040000000000e+12, P1 ;  /* 0x54442d18ff0a7808 */ /* 0x000fe40000800000 */
[----:B------:R-:W-:-:S07]  /*24730*/  FSEL R11, RZ, 2.1426990032196044922, P1 ;  /* 0x400921fbff0b7808 */ /* 0x000fce0000800000 */
.L_x_13990:
[----:B------:R-:W-:Y:S05]  /*24740*/  BSYNC B0 ;  /* 0x0000000000007941 */ /* 0x000fea0003800000 */
.L_x_13988:
[----:B------:R-:W-:Y:S01]  /*24750*/  DADD R8, |R2|, |R8| ;  /* 0x0000000002087229 */ /* 0x000fe20000000608 */
[----:B------:R-:W-:-:S07]  /*24760*/  LOP3.LUT R3, R11, 0x80000000, R3, 0xb8, !PT ;  /* 0x800000000b037812 */ /* 0x000fce00078eb803 */
[----:B------:R-:W-:-:S06]  /*24770*/  DSETP.GTU.AND P0, PT, |R8|, +INF , PT ;  /* 0x7ff000000800742a */ /* 0x000fcc0003f0c200 */
[----:B------:R-:W-:Y:S02]  /*24780*/  FSEL R8, R8, R10, P0 ;  /* 0x0000000a08087208 */ /* 0x000fe40000000000 */
[----:B------:R-:W-:Y:S01]  /*24790*/  FSEL R9, R9, R3, P0 ;  /* 0x0000000309097208 */ /* 0x000fe20000000000 */
[----:B------:R-:W-:Y:S06]  /*247a0*/  BRA `(.L_x_13980) ;  /* 0x0000000400d47947 */ /* 0x000fec0003800000 */
.L_x_13985:
        /* <DEDUP_REMOVED lines=26> */
.L_x_13992:
[----:B------:R-:W-:Y:S05]  /*24950*/  BSYNC B4 ;  /* 0x0000000000047941 */ /* 0x000fea0003800000 */
.L_x_13991:
        /* <DEDUP_REMOVED lines=82> */
.L_x_13994:
[----:B------:R-:W-:Y:S02]  /*24e80*/  FSEL R10, RZ, 3.37028055040000000000e+12, P1 ;  /* 0x54442d18ff0a7808 */ /* 0x000fe40000800000 */
[----:B------:R-:W-:-:S07]  /*24e90*/  FSEL R11, RZ, 2.1426990032196044922, P1 ;  /* 0x400921fbff0b7808 */ /* 0x000fce0000800000 */
.L_x_13995:
[----:B------:R-:W-:Y:S05]  /*24ea0*/  BSYNC B0 ;  /* 0x0000000000007941 */ /* 0x000fea0003800000 */
.L_x_13993:
[----:B------:R-:W-:Y:S01]  /*24eb0*/  DADD R8, |R2|, |R8| ;  /* 0x0000000002087229 */ /* 0x000fe20000000608 */
[----:B------:R-:W-:-:S07]  /*24ec0*/  LOP3.LUT R3, R11, 0x80000000, R3, 0xb8, !PT ;  /* 0x800000000b037812 */ /* 0x000fce00078eb803 */
[----:B------:R-:W-:-:S06]  /*24ed0*/  DSETP.GTU.AND P0, PT, |R8|, +INF , PT ;  /* 0x7ff000000800742a */ /* 0x000fcc0003f0c200 */
[----:B------:R-:W-:Y:S02]  /*24ee0*/  FSEL R8, R8, R10, P0 ;  /* 0x0000000a08087208 */ /* 0x000fe40000000000 */
[----:B------:R-:W-:-:S07]  /*24ef0*/  FSEL R9, R9, R3, P0 ;  /* 0x0000000309097208 */ /* 0x000fce0000000000 */
.L_x_13980:
[----:B------:R-:W-:Y:S05]  /*24f00*/  BSYNC B3 ;  /* 0x0000000000037941 */ /* 0x000fea0003800000 */
.L_x_13973:
[----:B------:R-:W-:Y:S01]  /*24f10*/  DADD R2, -RZ, -R32 ;  /* 0x00000000ff027229 */ /* 0x000fe20000000920 */
[----:B------:R-:W-:-:S09]  /*24f20*/  ISETP.NE.AND P0, PT, R56, RZ, PT ;  /* 0x000000ff3800720c */ /* 0x000fd20003f05270 */
[----:B------:R-:W-:Y:S02]  /*24f30*/  FSEL R28, R2, R32, !P0 ;  /* 0x00000020021c7208 */ /* 0x000fe40004000000 */
[----:B------:R-:W-:Y:S01]  /*24f40*/  FSEL R29, R3, R33, !P0 ;  /* 0x00000021031d7208 */ /* 0x000fe20004000000 */
[----:B------:R-:W-:Y:S06]  /*24f50*/  BRA `(.L_x_13996) ;  /* 0x0000003000287947 */ /* 0x000fec0003800000 */
.L_x_13907:
[----:B------:R-:W2:Y:S01]  /*24f60*/  LDL.64 R8, [R1+0x8] ;  /* 0x0000080001087983 */ /* 0x000ea20000100a00 */
[----:B------:R-:W-:Y:S01]  /*24f70*/  UMOV UR4, 0x54442d18 ;  /* 0x54442d1800047882 */ /* 0x000fe20000000000 */
[----:B------:R-:W-:Y:S01]  /*24f80*/  UMOV UR5, 0x3ff921fb ;  /* 0x3ff921fb00057882 */ /* 0x000fe20000000000 */
[----:B------:R-:W-:Y:S02]  /*24f90*/  DADD R28, -RZ, -R22 ;  /* 0x00000000ff1c7229 */ /* 0x000fe40000000916 */
[----:B--2---:R-:W-:-:S08]  /*24fa0*/  DADD R8, R8, -R20 ;  /* 0x0000000008087229 */ /* 0x004fd00000000814 */
[----:B------:R-:W-:Y:S01]  /*24fb0*/  DADD R8, R8, UR4 ;  /* 0x0000000408087e29 */ /* 0x000fe20008000000 */
[----:B------:R-:W-:Y:S10]  /*24fc0*/  BRA `(.L_x_13996) ;  /* 0x00000030000c7947 */ /* 0x000ff40003800000 */
.L_x_13906:
[----:B------:R-:W-:Y:S01]  /*24fd0*/  DADD R28, -RZ, -R22 ;  /* 0x00000000ff1c7229 */ /* 0x000fe20000000916 */
[----:B------:R-:W-:Y:S01]  /*24fe0*/  CS2R R8, SRZ ;  /* 0x0000000000087805 */ /* 0x000fe2000001ff00 */
[----:B------:R-:W-:Y:S09]  /*24ff0*/  BRA `(.L_x_13996) ;  /* 0x0000003000007947 */ /* 0x000ff20003800000 */
.L_x_13905:
        /* <DEDUP_REMOVED lines=108> */
.L_x_14001:
[----:B------:R-:W-:Y:S05]  /*256c0*/  BSYNC B0 ;  /* 0x0000000000007941 */ /* 0x000fea0003800000 */
.L_x_14000:
        /* <DEDUP_REMOVED lines=8> */
.L_x_14003:
[----:B------:R-:W-:Y:S05]  /*25750*/  BSYNC B4 ;  /* 0x0000000000047941 */ /* 0x000fea0003800000 */
.L_x_14002:
        /* <DEDUP_REMOVED lines=82> */
.L_x_14005:
[----:B------:R-:W-:-:S04]  /*25c80*/  ISETP.GE.AND P0, PT, R21, RZ, PT ;  /* 0x000000ff1500720c */ /* 0x000fc80003f06270 */
[----:B------:R-:W-:Y:S02]  /*25c90*/  FSEL R10, RZ, 3.37028055040000000000e+12, P0 ;  /* 0x54442d18ff0a7808 */ /* 0x000fe40000000000 */
[----:B------:R-:W-:-:S07]  /*25ca0*/  FSEL R11, RZ, 2.1426990032196044922, P0 ;  /* 0x400921fbff0b7808 */ /* 0x000fce0000000000 */
.L_x_14006:
[----:B------:R-:W-:Y:S05]  /*25cb0*/  BSYNC B0 ;  /* 0x0000000000007941 */ /* 0x000fea0003800000 */
.L_x_14004:
[----:B------:R-:W-:Y:S01]  /*25cc0*/  DADD R2, R8, R2 ;  /* 0x0000000008027229 */ /* 0x000fe20000000002 */
[----:B------:R-:W-:Y:S01]  /*25cd0*/  LOP3.LUT R9, R11, 0x80000000, R23, 0xb8, !PT ;  /* 0x800000000b097812 */ /* 0x000fe200078eb817 */
[----:B------:R-:W-:-:S06]  /*25ce0*/  DMUL R32, R32, 0.5 ;  /* 0x3fe0000020207828 */ /* 0x000fcc0000000000 */
[----:B------:R-:W-:-:S06]  /*25cf0*/  DSETP.GTU.AND P0, PT, |R2|, +INF , PT ;  /* 0x7ff000000200742a */ /* 0x000fcc0003f0c200 */
[----:B------:R-:W-:Y:S02]  /*25d00*/  FSEL R8, R2, R10, P0 ;  /* 0x0000000a02087208 */ /* 0x000fe40000000000 */
[----:B------:R-:W-:Y:S01]  /*25d10*/  FSEL R9, R3, R9, P0 ;  /* 0x0000000903097208 */ /* 0x000fe20000000000 */
[----:B------:R-:W-:Y:S06]  /*25d20*/  BRA `(.L_x_14007) ;  /* 0x0000002000387947 */ /* 0x000fec0003800000 */
.L_x_13999:
        /* <DEDUP_REMOVED lines=135> */
.L_x_14009:
[----:B------:R-:W-:Y:S05]  /*265a0*/  BSYNC B0 ;  /* 0x0000000000007941 */ /* 0x000fea0003800000 */
.L_x_14008:
        /* <DEDUP_REMOVED lines=8> */
.L_x_14011:
[----:B------:R-:W-:Y:S05]  /*26630*/  BSYNC B4 ;  /* 0x0000000000047941 */ /* 0x000fea0003800000 */
.L_x_14010:
        /* <DEDUP_REMOVED lines=82> */
.L_x_14013:
[----:B------:R-:W-:-:S04]  /*26b60*/  ISETP.GE.AND P0, PT, R21, RZ, PT ;  /* 0x000000ff1500720c */ /* 0x000fc80003f06270 */
[----:B------:R-:W-:Y:S02]  /*26b70*/  FSEL R10, RZ, 3.37028055040000000000e+12, P0 ;  /* 0x54442d18ff0a7808 */ /* 0x000fe40000000000 */
[----:B------:R-:W-:-:S07]  /*26b80*/  FSEL R11, RZ, 2.1426990032196044922, P0 ;  /* 0x400921fbff0b7808 */ /* 0x000fce0000000000 */
.L_x_14014:
[----:B------:R-:W-:Y:S05]  /*26b90*/  BSYNC B0 ;  /* 0x0000000000007941 */ /* 0x000fea0003800000 */
.L_x_14012:
[----:B------:R-:W-:Y:S01]  /*26ba0*/  DADD R2, R8, R2 ;  /* 0x0000000008027229 */ /* 0x000fe20000000002 */
[----:B------:R-:W-:-:S07]  /*26bb0*/  LOP3.LUT R9, R11, 0x80000000, R23, 0xb8, !PT ;  /* 0x800000000b097812 */ /* 0x000fce00078eb817 */
[----:B------:R-:W-:-:S06]  /*26bc0*/  DSETP.GTU.AND P0, PT, |R2|, +INF , PT ;  /* 0x7ff000000200742a */ /* 0x000fcc0003f0c200 */
[----:B------:R-:W-:Y:S02]  /*26bd0*/  FSEL R8, R2, R10, P0 ;  /* 0x0000000a02087208 */ /* 0x000fe40000000000 */
[----:B------:R-:W-:Y:S01]  /*26be0*/  FSEL R9, R3, R9, P0 ;  /* 0x0000000903097208 */ /* 0x000fe20000000000 */
[----:B------:R-:W-:Y:S06]  /*26bf0*/  BRA `(.L_x_14007) ;  /* 0x0000001000847947 */ /* 0x000fec0003800000 */
.L_x_13998:
        /* <DEDUP_REMOVED lines=23> */
.L_x_14016:
[----:B------:R-:W-:Y:S05]  /*26d70*/  BSYNC B4 ;  /* 0x0000000000047941 */ /* 0x000fea0003800000 */
.L_x_14015:
[----:B------:R-:W0:Y:S01]  /*26d80*/  MUFU.RCP64H R13, 2.718280792236328125 ;  /* 0x4005bf0a000d7908 */ /* 0x000e220000001800 */
[----:B------:R-:W-:Y:S01]  /*26d90*/  IMAD.MOV.U32 R14, RZ, RZ, -0x74eba897 ;  /* 0x8b145769ff0e7424 */ /* 0x000fe200078e00ff */
[----:B------:R-:W-:Y:S01]  /*26da0*/  FSETP.GEU.AND P1, PT, |R23|, 6.5827683646048100446e-37, PT ;  /* 0x036000001700780b */ /* 0x000fe20003f2e200 */
[----:B------:R-:W-:Y:S01]  /*26db0*/  IMAD.MOV.U32 R15, RZ, RZ, 0x4005bf0a ;  /* 0x4005bf0aff0f7424 */ /* 0x000fe200078e00ff */
[----:B------:R-:W-:Y:S01]  /*26dc0*/  BSSY B4, `(.L_x_14017) ;  /* 0x0000016000047945 */ /* 0x000fe20003800000 */
[----:B------:R-:W-:Y:S01]  /*26dd0*/  IMAD.MOV.U32 R12, RZ, RZ, 0x1 ;  /* 0x00000001ff0c7424 */ /* 0x000fe200078e00ff */
[----:B------:R-:W-:-:S05]  /*26de0*/  DADD R32, -RZ, |R38| ;  /* 0x00000000ff207229 */ /* 0x000fca0000000526 */
        /* <DEDUP_REMOVED lines=19> */
.L_x_14018:
[----:B------:R-:W-:Y:S05]  /*26f20*/  BSYNC B4 ;  /* 0x0000000000047941 */ /* 0x000fea0003800000 */
.L_x_14017:
        /* <DEDUP_REMOVED lines=136> */
.L_x_14020:
[----:B------:R-:W-:Y:S05]  /*277b0*/  BSYNC B0 ;  /* 0x0000000000007941 */ /* 0x000fea0003800000 */
.L_x_14019:
        /* <DEDUP_REMOVED lines=8> */
.L_x_14022:
[----:B------:R-:W-:Y:S05]  /*27840*/  BSYNC B4 ;  /* 0x0000000000047941 */ /* 0x000fea0003800000 */
.L_x_14021:
        /* <DEDUP_REMOVED lines=82> */
.L_x_14024:
[----:B------:R-:W-:-:S04]  /*27d70*/  ISETP.GE.AND P0, PT, R21, RZ, PT ;  /* 0x000000ff1500720c */ /* 0x000fc80003f06270 */
[----:B------:R-:W-:Y:S02]  /*27d80*/  FSEL R10, RZ, 3.37028055040000000000e+12, P0 ;  /* 0x54442d18ff0a7808 */ /* 0x000fe40000000000 */
[----:B------:R-:W-:-:S07]  /*27d90*/  FSEL R11, RZ, 2.1426990032196044922, P0 ;  /* 0x400921fbff0b7808 */ /* 0x000fce0000000000 */
.L_x_14025:
[----:B------:R-:W-:Y:S05]  /*27da0*/  BSYNC B0 ;  /* 0x0000000000007941 */ /* 0x000fea0003800000 */
.L_x_14023:
[----:B------:R-:W-:Y:S01]  /*27db0*/  DADD R2, R8, R2 ;  /* 0x0000000008027229 */ /* 0x000fe20000000002 */
[----:B------:R-:W-:Y:S01]  /*27dc0*/  LOP3.LUT R9, R11, 0x80000000, R23, 0xb8, !PT ;  /* 0x800000000b097812 */ /* 0x000fe200078eb817 */
[----:B------:R-:W-:-:S06]  /*27dd0*/  DADD R32, R32, 1 ;  /* 0x3ff0000020207429 */ /* 0x000fcc0000000000 */
[----:B------:R-:W-:-:S06]  /*27de0*/  DSETP.GTU.AND P0, PT, |R2|, +INF , PT ;  /* 0x7ff000000200742a */ /* 0x000fcc0003f0c200 */
[----:B------:R-:W-:Y:S02]  /*27df0*/  FSEL R8, R2, R10, P0 ;  /* 0x0000000a02087208 */ /* 0x000fe40000000000 */
[----:B------:R-:W-:-:S07]  /*27e00*/  FSEL R9, R3, R9, P0 ;  /* 0x0000000903097208 */ /* 0x000fce0000000000 */
.L_x_14007:
[----:B------:R-:W-:Y:S05]  /*27e10*/  BSYNC B3 ;  /* 0x0000000000037941 */ /* 0x000fea0003800000 */
.L_x_13997:
        /* <DEDUP_REMOVED lines=9> */
.L_x_13904:
        /* <DEDUP_REMOVED lines=21> */
.L_x_13996:
[----:B------:R-:W-:Y:S05]  /*28000*/  BSYNC B1 ;  /* 0x0000000000017941 */ /* 0x000fea0003800000 */
.L_x_13903:
        /* <DEDUP_REMOVED lines=10> */
.L_x_14026:
[----:B------:R-:W-:Y:S01]  /*280b0*/  DSETP.GTU.AND P0, PT, |R28|, +INF , PT ;  /* 0x7ff000001c00742a */ /* 0x000fe20003f0c200 */
[----:B------:R-:W-:Y:S02]  /*280c0*/  IMAD.MOV.U32 R30, RZ, RZ, R8 ;  /* 0x000000ffff1e7224 */ /* 0x000fe400078e0008 */
[----:B------:R-:W-:-:S11]  /*280d0*/  IMAD.MOV.U32 R31, RZ, RZ, R9 ;  /* 0x000000ffff1f7224 */ /* 0x000fd600078e0009 */
[----:B------:R-:W-:-:S11]  /*280e0*/  @!P0 DADD R28, -RZ, |R28| ;  /* 0x00000000ff1c8229 */ /* 0x000fd6000000051c */
.L_x_13902:
[----:B------:R-:W-:Y:S05]  /*280f0*/  BSYNC B2 ;  /* 0x0000000000027941 */ /* 0x000fea0003800000 */
.L_x_13901:
[----:B------:R-:W0:Y:S01]  /*28100*/  S2R R23, SR_TID.X ;  /* 0x0000000000177919 */ /* 0x000e220000002100 */
[----:B------:R-:W1:Y:S01]  /*28110*/  LDC.U8 R22, c[0x0][0x234] ;  /* 0x00008d00ff167b82 */ /* 0x000e620000000000 */
[----:B------:R-:W-:Y:S01]  /*28120*/  BSSY B6, `(.L_x_14027) ;  /* 0x0000135000067945 */ /* 0x000fe20003800000 */
[----:B0-----:R-:W-:-:S13]  /*28130*/  ISETP.GE.AND P0, PT, R23, R60, PT ;  /* 0x0000003c1700720c */ /* 0x001fda0003f06270 */
[----:B------:R-:W-:Y:S05]  /*28140*/  @P0 BRA `(.L_x_14028) ;  /* 0x0000001000c80947 */ /* 0x000fea0003800000 */
[----:B------:R-:W0:Y:S01]  /*28150*/  S2R R0, SR_CTAID.X ;  /* 0x0000000000007919 */ /* 0x000e220000002500 */
[----:B------:R-:W2:Y:S01]  /*28160*/  LDC.64 R2, c[0x0][0x218] ;  /* 0x00008600ff027b82 */ /* 0x000ea20000000a00 */
[----:B-1----:R-:W-:Y:S01]  /*28170*/  PRMT R8, R22, 0x9910, RZ ;  /* 0x0000991016087816 */ /* 0x002fe200000000ff */
[----:B------:R-:W-:Y:S01]  /*28180*/  ULDC UR4, c[0x0][0x238] ;  /* 0x00008e0000047ab9 */ /* 0x000fe20000000800 */
[----:B0-----:R-:W-:-:S04]  /*28190*/  IMAD R0, R0, 0x200, R23 ;  /* 0x0000020000007824 */ /* 0x001fc800078e0217 */
[----:B------:R-:W-:Y:S02]  /*281a0*/  IMAD R9, R0, UR4, RZ ;  /* 0x0000000400097c24 */ /* 0x000fe4000f8e02ff */
[----:B------:R-:W-:-:S03]  /*281b0*/  IMAD.MOV.U32 R0, RZ, RZ, R8 ;  /* 0x000000ffff007224 */ /* 0x000fc600078e0008 */
[----:B--2---:R-:W-:Y:S02]  /*281c0*/  IADD3 R2, P1, R9, R2, RZ ;  /* 0x0000000209027210 */ /* 0x004fe40007f3e0ff */
        /* <DEDUP_REMOVED lines=15> */
.L_x_14032:
[----:B------:R-:W0:Y:S01]  /*282c0*/  F2I.S64.F64.TRUNC R4, R4 ;  /* 0x0000000400047311 */ /* 0x000e22000030d900 */
[----:B------:R-:W-:Y:S02]  /*282d0*/  IMAD.MOV.U32 R23, RZ, RZ, R61 ;  /* 0x000000ffff177224 */ /* 0x000fe400078e003d */
[----:B0-----:R-:W-:-:S05]  /*282e0*/  IMAD.MOV.U32 R7, RZ, RZ, R4 ;  /* 0x000000ffff077224 */ /* 0x001fca00078e0004 */
[----:B------:R0:W-:Y:S01]  /*282f0*/  STG.E.U8 desc[UR36][R2.64], R7 ;  /* 0x0000000702007986 */ /* 0x0001e2000c101124 */
[----:B------:R-:W-:Y:S05]  /*28300*/  BRA `(.L_x_14028) ;  /* 0x0000001000587947 */ /* 0x000fea0003800000 */
.L_x_14031:
        /* <DEDUP_REMOVED lines=10> */
.L_x_14035:
[----:B------:R-:W0:Y:S01]  /*283b0*/  F2I.F64.TRUNC R5, R4 ;  /* 0x0000000400057311 */ /* 0x000e22000030d100 */
[----:B------:R-:W-:Y:S01]  /*283c0*/  IMAD.MOV.U32 R23, RZ, RZ, R61 ;  /* 0x000000ffff177224 */ /* 0x000fe200078e003d */
[----:B0-----:R0:W-:Y:S01]  /*283d0*/  STG.E desc[UR36][R2.64], R5 ;  /* 0x0000000502007986 */ /* 0x0011e2000c101924 */
[----:B------:R-:W-:Y:S05]  /*283e0*/  BRA `(.L_x_14028) ;  /* 0x0000001000207947 */ /* 0x000fea0003800000 */
.L_x_14034:
[----:B------:R-:W0:Y:S01]  /*283f0*/  F2I.F64.TRUNC R5, R4 ;  /* 0x0000000400057311 */ /* 0x000e22000030d100 */
[----:B------:R-:W-:Y:S01]  /*28400*/  IMAD.MOV.U32 R23, RZ, RZ, R61 ;  /* 0x000000ffff177224 */ /* 0x000fe200078e003d */
[----:B0-----:R0:W-:Y:S01]  /*28410*/  STG.E.U16 desc[UR36][R2.64], R5 ;  /* 0x0000000502007986 */ /* 0x0011e2000c101524 */
[----:B------:R-:W-:Y:S05]  /*28420*/  BRA `(.L_x_14028) ;  /* 0x0000001000107947 */ /* 0x000fea0003800000 */
.L_x_14030:
        /* <DEDUP_REMOVED lines=14> */
.L_x_14037:
        /* <DEDUP_REMOVED lines=9> */
.L_x_14036:
        /* <DEDUP_REMOVED lines=10> */
[----:B------:R-:W-:Y:S01]  /*28640*/  IMAD.MOV.U32 R23, RZ, RZ, R61 ;  /* 0x000000ffff177224 */ /* 0x000fe200078e003d */
[----:B------:R-:W-:-:S05]  /*28650*/  DSETP.GEU.AND P1, PT, |R4|, UR4, PT ;  /* 0x0000000404007e2a */ /* 0x000fca000bf2e200 */
[----:B------:R-:W1:Y:S07]  /*28660*/  F2F.F32.F64 R8, R4 ;  /* 0x0000000400087310 */ /* 0x000e6e0000301000 */
[----:B0-----:R-:W-:Y:S02]  /*28670*/  @!P0 FMUL R9, R9, 1.175494350822287508e-38 ;  /* 0x0080000009098820 */ /* 0x001fe40000400000 */
[----:B-1----:R-:W-:-:S05]  /*28680*/  @!P1 FMUL R8, R8, 1.175494350822287508e-38 ;  /* 0x0080000008089820 */ /* 0x002fca0000400000 */
[----:B------:R0:W-:Y:S01]  /*28690*/  STG.E.64 desc[UR36][R2.64], R8 ;  /* 0x0000000802007986 */ /* 0x0001e2000c101b24 */
[----:B------:R-:W-:Y:S05]  /*286a0*/  BRA `(.L_x_14028) ;  /* 0x0000000c00707947 */ /* 0x000fea0003800000 */
.L_x_14039:
        /* <DEDUP_REMOVED lines=9> */
[----:B------:R-:W-:-:S05]  /*28740*/  F2FP.F16.F32.PACK_AB R9, R0, R9 ;  /* 0x000000090009723e */ /* 0x000fca00000000ff */
[----:B------:R0:W-:Y:S01]  /*28750*/  STG.E desc[UR36][R2.64], R9 ;  /* 0x0000000902007986 */ /* 0x0001e2000c101924 */
[----:B------:R-:W-:Y:S05]  /*28760*/  BRA `(.L_x_14028) ;  /* 0x0000000c00407947 */ /* 0x000fea0003800000 */
.L_x_14038:
[----:B------:R0:W-:Y:S01]  /*28770*/  STG.E.64 desc[UR36][R2.64], R4 ;  /* 0x0000000402007986 */ /* 0x0001e2000c101b24 */
[----:B------:R-:W-:Y:S01]  /*28780*/  IMAD.MOV.U32 R23, RZ, RZ, R61 ;  /* 0x000000ffff177224 */ /* 0x000fe200078e003d */
[----:B------:R-:W-:Y:S06]  /*28790*/  BRA `(.L_x_14028) ;  /* 0x0000000c00347947 */ /* 0x000fec0003800000 */
.L_x_14029:
        /* <DEDUP_REMOVED lines=10> */
[----:B------:R-:W-:-:S06]  /*28840*/  DSETP.NEU.OR P0, PT, R4, RZ, P0 ;  /* 0x000000ff0400722a */ /* 0x000fcc000070d400 */
[----:B------:R-:W-:-:S05]  /*28850*/  SEL R5, RZ, 0x1, !P0 ;  /* 0x00000001ff057807 */ /* 0x000fca0004000000 */
[----:B------:R0:W-:Y:S01]  /*28860*/  STG.E.U8 desc[UR36][R2.64], R5 ;  /* 0x0000000502007986 */ /* 0x0001e2000c101124 */
[----:B------:R-:W-:Y:S05]  /*28870*/  BRA `(.L_x_14028) ;  /* 0x0000000800fc7947 */ /* 0x000fea0003800000 */
.L_x_14042:
[----:B------:R0:W-:Y:S01]  /*28880*/  STG.E.128 desc[UR36][R2.64], R4 ;  /* 0x0000000402007986 */ /* 0x0001e2000c101d24 */
[----:B------:R-:W-:Y:S01]  /*28890*/  IMAD.MOV.U32 R23, RZ, RZ, R61 ;  /* 0x000000ffff177224 */ /* 0x000fe200078e003d */
[----:B------:R-:W-:Y:S06]  /*288a0*/  BRA `(.L_x_14028) ;  /* 0x0000000800f07947 */ /* 0x000fec0003800000 */
.L_x_14041:
        /* <DEDUP_REMOVED lines=25> */
.L_x_14046:
[----:B------:R-:W-:Y:S05]  /*28a40*/  BSYNC B0 ;  /* 0x0000000000007941 */ /* 0x000fea0003800000 */
.L_x_14045:
[----:B------:R-:W-:Y:S01]  /*28a50*/  LOP3.LUT R7, R0, R7, RZ, 0xfc, !PT ;  /* 0x0000000700077212 */ /* 0x000fe200078efcff */
[----:B------:R-:W-:-:S04]  /*28a60*/  IMAD.MOV.U32 R23, RZ, RZ, R61 ;  /* 0x000000ffff177224 */ /* 0x000fc800078e003d */
[----:B------:R0:W-:Y:S01]  /*28a70*/  STG.E.U8 desc[UR36][R2.64], R7 ;  /* 0x0000000702007986 */ /* 0x0001e2000c101124 */
[----:B------:R-:W-:Y:S05]  /*28a80*/  BRA `(.L_x_14028) ;  /* 0x0000000800787947 */ /* 0x000fea0003800000 */
.L_x_14044:
        /* <DEDUP_REMOVED lines=17> */
.L_x_14048:
[----:B------:R-:W-:Y:S01]  /*28ba0*/  IMAD.MOV.U32 R0, RZ, RZ, 0x7f ;  /* 0x0000007fff007424 */ /* 0x000fe200078e00ff */
[----:B------:R-:W-:-:S04]  /*28bb0*/  ISETP.GT.U32.AND P0, PT, R6, 0x7f800000, PT ;  /* 0x7f8000000600780c */ /* 0x000fc80003f04070 */
[----:B------:R-:W-:-:S09]  /*28bc0*/  SEL R0, R0, 0x7c, P0 ;  /* 0x0000007c00007807 */ /* 0x000fd20000000000 */
.L_x_14049:
[----:B------:R-:W-:Y:S05]  /*28bd0*/  BSYNC B0 ;  /* 0x0000000000007941 */ /* 0x000fea0003800000 */
.L_x_14047:
[----:B------:R-:W-:Y:S01]  /*28be0*/  LOP3.LUT R4, R7, 0x80000000, RZ, 0xc0, !PT ;  /* 0x8000000007047812 */ /* 0x000fe200078ec0ff */
[----:B------:R-:W-:-:S03]  /*28bf0*/  IMAD.MOV.U32 R23, RZ, RZ, R61 ;  /* 0x000000ffff177224 */ /* 0x000fc600078e003d */
[----:B------:R-:W-:-:S04]  /*28c00*/  SHF.R.U32.HI R5, RZ, 0x18, R4 ;  /* 0x00000018ff057819 */ /* 0x000fc80000011604 */
[----:B------:R-:W-:-:S05]  /*28c10*/  LOP3.LUT R5, R0, R5, RZ, 0xfc, !PT ;  /* 0x0000000500057212 */ /* 0x000fca00078efcff */
[----:B------:R0:W-:Y:S01]  /*28c20*/  STG.E.U8 desc[UR36][R2.64], R5 ;  /* 0x0000000502007986 */ /* 0x0001e2000c101124 */
[----:B------:R-:W-:Y:S05]  /*28c30*/  BRA `(.L_x_14028) ;  /* 0x00000008000c7947 */ /* 0x000fea0003800000 */
.L_x_14043:
        /* <DEDUP_REMOVED lines=9> */
.L_x_14040:
        /* <DEDUP_REMOVED lines=12> */
.L_x_14052:
        /* <DEDUP_REMOVED lines=21> */
.L_x_14055:
[----:B------:R-:W-:-:S04]  /*28ee0*/  LOP3.LUT R0, R7, 0x80000000, RZ, 0xc0, !PT ;  /* 0x8000000007007812 */ /* 0x000fc800078ec0ff */
[----:B------:R-:W-:-:S04]  /*28ef0*/  SHF.R.U32.HI R5, RZ, 0x18, R0 ;  /* 0x00000018ff057819 */ /* 0x000fc80000011600 */
[----:B------:R-:W-:-:S04]  /*28f00*/  LOP3.LUT R4, R4, R5, RZ, 0xfc, !PT ;  /* 0x0000000504047212 */ /* 0x000fc800078efcff */
[----:B------:R-:W-:-:S07]  /*28f10*/  PRMT R0, R4, 0x7610, R0 ;  /* 0x0000761004007816 */ /* 0x000fce0000000000 */
.L_x_14054:
[----:B------:R-:W-:Y:S05]  /*28f20*/  BSYNC B0 ;  /* 0x0000000000007941 */ /* 0x000fea0003800000 */
.L_x_14053:
[----:B------:R0:W-:Y:S01]  /*28f30*/  STG.E.U8 desc[UR36][R2.64], R0 ;  /* 0x0000000002007986 */ /* 0x0001e2000c101124 */
[----:B------:R-:W-:Y:S01]  /*28f40*/  IMAD.MOV.U32 R23, RZ, RZ, R61 ;  /* 0x000000ffff177224 */ /* 0x000fe200078e003d */
[----:B------:R-:W-:Y:S06]  /*28f50*/  BRA `(.L_x_14028) ;  /* 0x0000000400447947 */ /* 0x000fec0003800000 */
.L_x_14051:
        /* <DEDUP_REMOVED lines=21> */
.L_x_14058:
[----:B------:R-:W-:-:S04]  /*290b0*/  LOP3.LUT R0, R7, 0x80000000, RZ, 0xc0, !PT ;  /* 0x8000000007007812 */ /* 0x000fc800078ec0ff */
[----:B------:R-:W-:-:S04]  /*290c0*/  SHF.R.U32.HI R5, RZ, 0x18, R0 ;  /* 0x00000018ff057819 */ /* 0x000fc80000011600 */
[----:B------:R-:W-:-:S04]  /*290d0*/  LOP3.LUT R4, R4, R5, RZ, 0xfc, !PT ;  /* 0x0000000504047212 */ /* 0x000fc800078efcff */
[----:B------:R-:W-:-:S07]  /*290e0*/  PRMT R0, R4, 0x7610, R0 ;  /* 0x0000761004007816 */ /* 0x000fce0000000000 */
.L_x_14057:
[----:B------:R-:W-:Y:S05]  /*290f0*/  BSYNC B0 ;  /* 0x0000000000007941 */ /* 0x000fea0003800000 */
.L_x_14056:
[----:B------:R4:W-:Y:S01]  /*29100*/  STG.E.U8 desc[UR36][R2.64], R0 ;  /* 0x0000000002007986 */ /* 0x0009e2000c101124 */
[----:B------:R-:W-:Y:S01]  /*29110*/  IMAD.MOV.U32 R23, RZ, RZ, R61 ;  /* 0x000000ffff177224 */ /* 0x000fe200078e003d */
[----:B------:R-:W-:Y:S06]  /*29120*/  BRA `(.L_x_14028) ;  /* 0x0000000000d07947 */ /* 0x000fec0003800000 */
.L_x_14050:
        /* <DEDUP_REMOVED lines=10> */
[----:B------:R-:W-:Y:S02]  /*291d0*/  IMAD.MOV.U32 R23, RZ, RZ, R61 ;  /* 0x000000ffff177224 */ /* 0x000fe400078e003d */
[----:B0-----:R-:W-:-:S11]  /*291e0*/  IMAD.MOV.U32 R5, RZ, RZ, 0xff ;  /* 0x000000ffff057424 */ /* 0x001fd600078e00ff */
        /* <DEDUP_REMOVED lines=15> */
.L_x_14033:
        /* <DEDUP_REMOVED lines=16> */
.L_x_14061:
[----:B------:R-:W-:Y:S01]  /*293e0*/  IMAD.MOV.U32 R23, RZ, RZ, R61 ;  /* 0x000000ffff177224 */ /* 0x000fe200078e003d */
[----:B------:R-:W-:Y:S06]  /*293f0*/  BRA `(.L_x_14028) ;  /* 0x00000000001c7947 */ /* 0x000fec0003800000 */
.L_x_14060:
[----:B------:R-:W0:Y:S01]  /*29400*/  F2I.U64.F64.TRUNC R4, R4 ;  /* 0x0000000400047311 */ /* 0x000e22000030d800 */
[----:B------:R-:W-:Y:S01]  /*29410*/  IMAD.MOV.U32 R23, RZ, RZ, R61 ;  /* 0x000000ffff177224 */ /* 0x000fe200078e003d */
[----:B0-----:R3:W-:Y:S01]  /*29420*/  STG.E.64 desc[UR36][R2.64], R4 ;  /* 0x0000000402007986 */ /* 0x0017e2000c101b24 */
[----:B------:R-:W-:Y:S05]  /*29430*/  BRA `(.L_x_14028) ;  /* 0x00000000000c7947 */ /* 0x000fea0003800000 */
.L_x_14059:
[----:B------:R-:W0:Y:S01]  /*29440*/  F2I.U32.F64.TRUNC R5, R4 ;  /* 0x0000000400057311 */ /* 0x000e22000030d000 */
[----:B------:R-:W-:Y:S01]  /*29450*/  IMAD.MOV.U32 R23, RZ, RZ, R61 ;  /* 0x000000ffff177224 */ /* 0x000fe200078e003d */
[----:B0-----:R0:W-:Y:S06]  /*29460*/  STG.E desc[UR36][R2.64], R5 ;  /* 0x0000000502007986 */ /* 0x0011ec000c101924 */
.L_x_14028:
[----:B------:R-:W-:Y:S05]  /*29470*/  BSYNC B6 ;  /* 0x0000000000067941 */ /* 0x000fea0003800000 */
.L_x_14027:
[----:B------:R-:W-:Y:S01]  /*29480*/  ISETP.GE.AND P0, PT, R23, R60, PT ;  /* 0x0000003c1700720c */ /* 0x000fe20003f06270 */
[----:B------:R-:W-:-:S12]  /*29490*/  BSSY B6, `(.L_x_14062) ;  /* 0x000023e000067945 */ /* 0x000fd80003800000 */
[----:B------:R-:W-:Y:S05]  /*294a0*/  @P0 BRA `(.L_x_14063) ;  /* 0x0000002000f00947 */ /* 0x000fea0003800000 */
[----:B0---4-:R-:W0:Y:S01]  /*294b0*/  S2R R0, SR_CTAID.X ;  /* 0x0000000000007919 */ /* 0x011e220000002500 */
[----:B--23--:R-:W2:Y:S01]  /*294c0*/  LDC.64 R2, c[0x0][0x218] ;  /* 0x00008600ff027b82 */ /* 0x00cea20000000a00 */
        /* <DEDUP_REMOVED lines=20> */
.L_x_14067:
[----:B------:R-:W0:Y:S02]  /*29610*/  F2I.S64.F64.TRUNC R16, R16 ;  /* 0x0000001000107311 */ /* 0x000e24000030d900 */
[----:B0-----:R-:W-:-:S05]  /*29620*/  IMAD.MOV.U32 R5, RZ, RZ, R16 ;  /* 0x000000ffff057224 */ /* 0x001fca00078e0010 */
[----:B------:R0:W-:Y:S01]  /*29630*/  STG.E.U8 desc[UR36][R2.64], R5 ;  /* 0x0000000502007986 */ /* 0x0001e2000c101124 */
[----:B------:R-:W-:Y:S05]  /*29640*/  BRA `(.L_x_14069) ;  /* 0x0000001000087947 */ /* 0x000fea0003800000 */
.L_x_14066:
        /* <DEDUP_REMOVED lines=9> */
.L_x_14071:
[----:B------:R-:W0:Y:S02]  /*296e0*/  F2I.F64.TRUNC R17, R16 ;  /* 0x0000001000117311 */ /* 0x000e24000030d100 */
[----:B0-----:R3:W-:Y:S01]  /*296f0*/  STG.E desc[UR36][R2.64], R17 ;  /* 0x0000001102007986 */ /* 0x0017e2000c101924 */
[----:B------:R-:W-:Y:S05]  /*29700*/  BRA `(.L_x_14069) ;  /* 0x0000000c00d87947 */ /* 0x000fea0003800000 */
.L_x_14070:
[----:B------:R-:W0:Y:S02]  /*29710*/  F2I.F64.TRUNC R17, R16 ;  /* 0x0000001000117311 */ /* 0x000e24000030d100 */
[----:B0-----:R2:W-:Y:S01]  /*29720*/  STG.E.U16 desc[UR36][R2.64], R17 ;  /* 0x0000001102007986 */ /* 0x0015e2000c101524 */
[----:B------:R-:W-:Y:S05]  /*29730*/  BRA `(.L_x_14069) ;  /* 0x0000000c00cc7947 */ /* 0x000fea0003800000 */
.L_x_14065:
        /* <DEDUP_REMOVED lines=13> */
.L_x_14073:
        /* <DEDUP_REMOVED lines=8> */
.L_x_14072:
        /* <DEDUP_REMOVED lines=16> */
.L_x_14075:
        /* <DEDUP_REMOVED lines=11> */
.L_x_14074:
[----:B------:R0:W-:Y:S01]  /*29a40*/  STG.E.64 desc[UR36][R2.64], R16 ;  /* 0x0000001002007986 */ /* 0x0001e2000c101b24 */
[----:B------:R-:W-:Y:S05]  /*29a50*/  BRA `(.L_x_14069) ;  /* 0x0000000c00047947 */ /* 0x000fea0003800000 */
.L_x_14064:
        /* <DEDUP_REMOVED lines=13> */
.L_x_14078:
[----:B------:R0:W-:Y:S01]  /*29b30*/  STG.E.128 desc[UR36][R2.64], R16 ;  /* 0x0000001002007986 */ /* 0x0001e2000c101d24 */
[----:B------:R-:W-:Y:S05]  /*29b40*/  BRA `(.L_x_14069) ;  /* 0x0000000800c87947 */ /* 0x000fea0003800000 */
.L_x_14077:
        /* <DEDUP_REMOVED lines=25> */
.L_x_14082:
[----:B------:R-:W-:Y:S05]  /*29ce0*/  BSYNC B0 ;  /* 0x0000000000007941 */ /* 0x000fea0003800000 */
.L_x_14081:
[----:B------:R-:W-:-:S05]  /*29cf0*/  LOP3.LUT R5, R0, R5, RZ, 0xfc, !PT ;  /* 0x0000000500057212 */ /* 0x000fca00078efcff */
[----:B------:R0:W-:Y:S01]  /*29d00*/  STG.E.U8 desc[UR36][R2.64], R5 ;  /* 0x0000000502007986 */ /* 0x0001e2000c101124 */
[----:B------:R-:W-:Y:S05]  /*29d10*/  BRA `(.L_x_14069) ;  /* 0x0000000800547947 */ /* 0x000fea0003800000 */
.L_x_14080:
        /* <DEDUP_REMOVED lines=17> */
.L_x_14084:
[----:B------:R-:W-:Y:S01]  /*29e30*/  IMAD.MOV.U32 R0, RZ, RZ, 0x7f ;  /* 0x0000007fff007424 */ /* 0x000fe200078e00ff */
[----:B------:R-:W-:-:S04]  /*29e40*/  ISETP.GT.U32.AND P0, PT, R4, 0x7f800000, PT ;  /* 0x7f8000000400780c */ /* 0x000fc80003f04070 */
[----:B------:R-:W-:-:S09]  /*29e50*/  SEL R0, R0, 0x7c, P0 ;  /* 0x0000007c00007807 */ /* 0x000fd20000000000 */
.L_x_14085:
[----:B------:R-:W-:Y:S05]  /*29e60*/  BSYNC B0 ;  /* 0x0000000000007941 */ /* 0x000fea0003800000 */
.L_x_14083:
[----:B------:R-:W-:-:S04]  /*29e70*/  LOP3.LUT R4, R5, 0x80000000, RZ, 0xc0, !PT ;  /* 0x8000000005047812 */ /* 0x000fc800078ec0ff */
[----:B------:R-:W-:-:S04]  /*29e80*/  SHF.R.U32.HI R5, RZ, 0x18, R4 ;  /* 0x00000018ff057819 */ /* 0x000fc80000011604 */
[----:B------:R-:W-:-:S05]  /*29e90*/  LOP3.LUT R5, R0, R5, RZ, 0xfc, !PT ;  /* 0x0000000500057212 */ /* 0x000fca00078efcff */
[----:B------:R0:W-:Y:S01]  /*29ea0*/  STG.E.U8 desc[UR36][R2.64], R5 ;  /* 0x0000000502007986 */ /* 0x0001e2000c101124 */
[----:B------:R-:W-:Y:S05]  /*29eb0*/  BRA `(.L_x_14069) ;  /* 0x0000000400ec7947 */ /* 0x000fea0003800000 */
.L_x_14079:
        /* <DEDUP_REMOVED lines=8> */
.L_x_14076:
        /* <DEDUP_REMOVED lines=11> */
.L_x_14088:
        /* <DEDUP_REMOVED lines=21> */
.L_x_14091:
[----:B------:R-:W-:-:S04]  /*2a140*/  LOP3.LUT R0, R7, 0x80000000, RZ, 0xc0, !PT ;  /* 0x8000000007007812 */ /* 0x000fc800078ec0ff */
[----:B------:R-:W-:-:S04]  /*2a150*/  SHF.R.U32.HI R5, RZ, 0x18, R0 ;  /* 0x00000018ff057819 */ /* 0x000fc80000011600 */
[----:B------:R-:W-:-:S04]  /*2a160*/  LOP3.LUT R4, R4, R5, RZ, 0xfc, !PT ;  /* 0x0000000504047212 */ /* 0x000fc800078efcff */
[----:B------:R-:W-:-:S07]  /*2a170*/  PRMT R0, R4, 0x7610, R0 ;  /* 0x0000761004007816 */ /* 0x000fce0000000000 */
.L_x_14090:
[----:B------:R-:W-:Y:S05]  /*2a180*/  BSYNC B0 ;  /* 0x0000000000007941 */ /* 0x000fea0003800000 */
.L_x_14089:
[----:B------:R0:W-:Y:S01]  /*2a190*/  STG.E.U8 desc[UR36][R2.64], R0 ;  /* 0x0000000002007986 */ /* 0x0001e2000c101124 */
[----:B------:R-:W-:Y:S05]  /*2a1a0*/  BRA `(.L_x_14069) ;  /* 0x0000000400307947 */ /* 0x000fea0003800000 */
.L_x_14087:
        /* <DEDUP_REMOVED lines=21> */
.L_x_14094:
[----:B------:R-:W-:-:S04]  /*2a300*/  LOP3.LUT R0, R7, 0x80000000, RZ, 0xc0, !PT ;  /* 0x8000000007007812 */ /* 0x000fc800078ec0ff */
[----:B------:R-:W-:-:S04]  /*2a310*/  SHF.R.U32.HI R5, RZ, 0x18, R0 ;  /* 0x00000018ff057819 */ /* 0x000fc80000011600 */
[----:B------:R-:W-:-:S04]  /*2a320*/  LOP3.LUT R4, R4, R5, RZ, 0xfc, !PT ;  /* 0x0000000504047212 */ /* 0x000fc800078efcff */
[----:B------:R-:W-:-:S07]  /*2a330*/  PRMT R0, R4, 0x7610, R0 ;  /* 0x0000761004007816 */ /* 0x000fce0000000000 */
.L_x_14093:
[----:B------:R-:W-:Y:S05]  /*2a340*/  BSYNC B0 ;  /* 0x0000000000007941 */ /* 0x000fea0003800000 */
.L_x_14092:
[----:B------:R0:W-:Y:S01]  /*2a350*/  STG.E.U8 desc[UR36][R2.64], R0 ;  /* 0x0000000002007986 */ /* 0x0001e2000c101124 */
[----:B------:R-:W-:Y:S05]  /*2a360*/  BRA `(.L_x_14069) ;  /* 0x0000000000c07947 */ /* 0x000fea0003800000 */
.L_x_14086:
        /* <DEDUP_REMOVED lines=26> */
.L_x_14068:
        /* <DEDUP_REMOVED lines=16> */
.L_x_14097:
[----:B------:R-:W-:Y:S05]  /*2a610*/  BRA `(.L_x_14069) ;  /* 0x0000000000147947 */ /* 0x000fea0003800000 */
.L_x_14096:
[----:B------:R-:W0:Y:S02]  /*2a620*/  F2I.U64.F64.TRUNC R16, R16 ;  /* 0x0000001000107311 */ /* 0x000e24000030d800 */
[----:B0-----:R0:W-:Y:S01]  /*2a630*/  STG.E.64 desc[UR36][R2.64], R16 ;  /* 0x0000001002007986 */ /* 0x0011e2000c101b24 */
[----:B------:R-:W-:Y:S05]  /*2a640*/  BRA `(.L_x_14069) ;  /* 0x0000000000087947 */ /* 0x000fea0003800000 */
.L_x_14095:
[----:B------:R-:W0:Y:S02]  /*2a650*/  F2I.U32.F64.TRUNC R17, R16 ;  /* 0x0000001000117311 */ /* 0x000e24000030d000 */
[----:B0-----:R0:W-:Y:S02]  /*2a660*/  STG.E desc[UR36][R2.64], R17 ;  /* 0x0000001102007986 */ /* 0x0011e4000c101924 */
.L_x_14069:
[----:B------:R-:W-:-:S05]  /*2a670*/  VIADD R23, R23, 0x80 ;  /* 0x0000008017177836 */ /* 0x000fca0000000000 */
[----:B------:R-:W-:-:S13]  /*2a680*/  ISETP.GE.AND P0, PT, R23, R60, PT ;  /* 0x0000003c1700720c */ /* 0x000fda0003f06270 */
[----:B------:R-:W-:Y:S05]  /*2a690*/  @P0 BRA `(.L_x_14063) ;  /* 0x0000001000740947 */ /* 0x000fea0003800000 */
[----:B0-----:R-:W0:Y:S01]  /*2a6a0*/  S2R R0, SR_CTAID.X ;  /* 0x0000000000007919 */ /* 0x001e220000002500 */
[----:B-1234-:R-:W1:Y:S01]  /*2a6b0*/  LDC.64 R2, c[0x0][0x218] ;  /* 0x00008600ff027b82 */ /* 0x01ee620000000a00 */
[----:B------:R-:W-:Y:S01]  /*2a6c0*/  PRMT R4, R22, 0x9910, RZ ;  /* 0x0000991016047816 */ /* 0x000fe200000000ff */
[----:B------:R-:W-:Y:S01]  /*2a6d0*/  ULDC UR4, c[0x0][0x238] ;  /* 0x00008e0000047ab9 */ /* 0x000fe20000000800 */
[----:B0-----:R-:W-:-:S04]  /*2a6e0*/  IMAD R0, R0, 0x200, R23 ;  /* 0x0000020000007824 */ /* 0x001fc800078e0217 */
        /* <DEDUP_REMOVED lines=17> */
.L_x_14101:
[----:B------:R-:W0:Y:S02]  /*2a800*/  F2I.S64.F64.TRUNC R24, R24 ;  /* 0x0000001800187311 */ /* 0x000e24000030d900 */
[----:B0-----:R-:W-:-:S05]  /*2a810*/  IMAD.MOV.U32 R5, RZ, RZ, R24 ;  /* 0x000000ffff057224 */ /* 0x001fca00078e0018 */
[----:B------:R0:W-:Y:S01]  /*2a820*/  STG.E.U8 desc[UR36][R2.64], R5 ;  /* 0x0000000502007986 */ /* 0x0001e2000c101124 */
[----:B------:R-:W-:Y:S05]  /*2a830*/  BRA `(.L_x_14103) ;  /* 0x0000001000087947 */ /* 0x000fea0003800000 */
.L_x_14100:
        /* <DEDUP_REMOVED lines=9> */
.L_x_14105:
[----:B------:R-:W0:Y:S02]  /*2a8d0*/  F2I.F64.TRUNC R25, R24 ;  /* 0x0000001800197311 */ /* 0x000e24000030d100 */
[----:B0-----:R0:W-:Y:S01]  /*2a8e0*/  STG.E desc[UR36][R2.64], R25 ;  /* 0x0000001902007986 */ /* 0x0011e2000c101924 */
[----:B------:R-:W-:Y:S05]  /*2a8f0*/  BRA `(.L_x_14103) ;  /* 0x0000000c00d87947 */ /* 0x000fea0003800000 */
.L_x_14104:
[----:B------:R-:W0:Y:S02]  /*2a900*/  F2I.F64.TRUNC R25, R24 ;  /* 0x0000001800197311 */ /* 0x000e24000030d100 */
[----:B0-----:R0:W-:Y:S01]  /*2a910*/  STG.E.U16 desc[UR36][R2.64], R25 ;  /* 0x0000001902007986 */ /* 0x0011e2000c101524 */
[----:B------:R-:W-:Y:S05]  /*2a920*/  BRA `(.L_x_14103) ;  /* 0x0000000c00cc7947 */ /* 0x000fea0003800000 */
.L_x_14099:
        /* <DEDUP_REMOVED lines=13> */
.L_x_14107:
        /* <DEDUP_REMOVED lines=8> */
.L_x_14106:
        /* <DEDUP_REMOVED lines=16> */
.L_x_14109:
        /* <DEDUP_REMOVED lines=11> */
.L_x_14108:
[----:B------:R0:W-:Y:S01]  /*2ac30*/  STG.E.64 desc[UR36][R2.64], R24 ;  /* 0x0000001802007986 */ /* 0x0001e2000c101b24 */
[----:B------:R-:W-:Y:S05]  /*2ac40*/  BRA `(.L_x_14103) ;  /* 0x0000000c00047947 */ /* 0x000fea0003800000 */
.L_x_14098:
        /* <DEDUP_REMOVED lines=13> */
.L_x_14112:
[----:B------:R0:W-:Y:S01]  /*2ad20*/  STG.E.128 desc[UR36][R2.64], R24 ;  /* 0x0000001802007986 */ /* 0x0001e2000c101d24 */
[----:B------:R-:W-:Y:S05]  /*2ad30*/  BRA `(.L_x_14103) ;  /* 0x0000000800c87947 */ /* 0x000fea0003800000 */
.L_x_14111:
        /* <DEDUP_REMOVED lines=25> */
.L_x_14116:
[----:B------:R-:W-:Y:S05]  /*2aed0*/  BSYNC B0 ;  /* 0x0000000000007941 */ /* 0x000fea0003800000 */
.L_x_14115:
[----:B------:R-:W-:-:S05]  /*2aee0*/  LOP3.LUT R5, R0, R5, RZ, 0xfc, !PT ;  /* 0x0000000500057212 */ /* 0x000fca00078efcff */
[----:B------:R0:W-:Y:S01]  /*2aef0*/  STG.E.U8 desc[UR36][R2.64], R5 ;  /* 0x0000000502007986 */ /* 0x0001e2000c101124 */
[----:B------:R-:W-:Y:S05]  /*2af00*/  BRA `(.L_x_14103) ;  /* 0x0000000800547947 */ /* 0x000fea0003800000 */
.L_x_14114:
        /* <DEDUP_REMOVED lines=17> */
.L_x_14118:
[----:B------:R-:W-:Y:S01]  /*2b020*/  IMAD.MOV.U32 R0, RZ, RZ, 0x7f ;  /* 0x0000007fff007424 */ /* 0x000fe200078e00ff */
[----:B------:R-:W-:-:S04]  /*2b030*/  ISETP.GT.U32.AND P0, PT, R4, 0x7f800000, PT ;  /* 0x7f8000000400780c */ /* 0x000fc80003f04070 */
[----:B------:R-:W-:-:S09]  /*2b040*/  SEL R0, R0, 0x7c, P0 ;  /* 0x0000007c00007807 */ /* 0x000fd20000000000 */
.L_x_14119:
[----:B------:R-:W-:Y:S05]  /*2b050*/  BSYNC B0 ;  /* 0x0000000000007941 */ /* 0x000fea0003800000 */
.L_x_14117:
[----:B------:R-:W-:-:S04]  /*2b060*/  LOP3.LUT R4, R5, 0x80000000, RZ, 0xc0, !PT ;  /* 0x8000000005047812 */ /* 0x000fc800078ec0ff */
[----:B------:R-:W-:-:S04]  /*2b070*/  SHF.R.U32.HI R5, RZ, 0x18, R4 ;  /* 0x00000018ff057819 */ /* 0x000fc80000011604 */
[----:B------:R-:W-:-:S05]  /*2b080*/  LOP3.LUT R5, R0, R5, RZ, 0xfc, !PT ;  /* 0x0000000500057212 */ /* 0x000fca00078efcff */
[----:B------:R0:W-:Y:S01]  /*2b090*/  STG.E.U8 desc[UR36][R2.64], R5 ;  /* 0x0000000502007986 */ /* 0x0001e2000c101124 */
[----:B------:R-:W-:Y:S05]  /*2b0a0*/  BRA `(.L_x_14103) ;  /* 0x0000000400ec7947 */ /* 0x000fea0003800000 */
.L_x_14113:
        /* <DEDUP_REMOVED lines=8> */
.L_x_14110:
        /* <DEDUP_REMOVED lines=11> */
.L_x_14122:
        /* <DEDUP_REMOVED lines=21> */
.L_x_14125:
[----:B------:R-:W-:-:S04]  /*2b330*/  LOP3.LUT R0, R7, 0x80000000, RZ, 0xc0, !PT ;  /* 0x8000000007007812 */ /* 0x000fc800078ec0ff */
[----:B------:R-:W-:-:S04]  /*2b340*/  SHF.R.U32.HI R5, RZ, 0x18, R0 ;  /* 0x00000018ff057819 */ /* 0x000fc80000011600 */
[----:B------:R-:W-:-:S04]  /*2b350*/  LOP3.LUT R4, R4, R5, RZ, 0xfc, !PT ;  /* 0x0000000504047212 */ /* 0x000fc800078efcff */
[----:B------:R-:W-:-:S07]  /*2b360*/  PRMT R0, R4, 0x7610, R0 ;  /* 0x0000761004007816 */ /* 0x000fce0000000000 */
.L_x_14124:
[----:B------:R-:W-:Y:S05]  /*2b370*/  BSYNC B0 ;  /* 0x0000000000007941 */ /* 0x000fea0003800000 */
.L_x_14123:
[----:B------:R3:W-:Y:S01]  /*2b380*/  STG.E.U8 desc[UR36][R2.64], R0 ;  /* 0x0000000002007986 */ /* 0x0007e2000c101124 */
[----:B------:R-:W-:Y:S05]  /*2b390*/  BRA `(.L_x_14103) ;  /* 0x0000000400307947 */ /* 0x000fea0003800000 */
.L_x_14121:
        /* <DEDUP_REMOVED lines=21> */
.L_x_14128:
[----:B------:R-:W-:-:S04]  /*2b4f0*/  LOP3.LUT R0, R7, 0x80000000, RZ, 0xc0, !PT ;  /* 0x8000000007007812 */ /* 0x000fc800078ec0ff */
[----:B------:R-:W-:-:S04]  /*2b500*/  SHF.R.U32.HI R5, RZ, 0x18, R0 ;  /* 0x00000018ff057819 */ /* 0x000fc80000011600 */
[----:B------:R-:W-:-:S04]  /*2b510*/  LOP3.LUT R4, R4, R5, RZ, 0xfc, !PT ;  /* 0x0000000504047212 */ /* 0x000fc800078efcff */
[----:B------:R-:W-:-:S07]  /*2b520*/  PRMT R0, R4, 0x7610, R0 ;  /* 0x0000761004007816 */ /* 0x000fce0000000000 */
.L_x_14127:
[----:B------:R-:W-:Y:S05]  /*2b530*/  BSYNC B0 ;  /* 0x0000000000007941 */ /* 0x000fea0003800000 */
.L_x_14126:
[----:B------:R0:W-:Y:S01]  /*2b540*/  STG.E.U8 desc[UR36][R2.64], R0 ;  /* 0x0000000002007986 */ /* 0x0001e2000c101124 */
[----:B------:R-:W-:Y:S05]  /*2b550*/  BRA `(.L_x_14103) ;  /* 0x0000000000c07947 */ /* 0x000fea0003800000 */
.L_x_14120:
        /* <DEDUP_REMOVED lines=26> */
.L_x_14102:
        /* <DEDUP_REMOVED lines=16> */
.L_x_14131:
[----:B------:R-:W-:Y:S05]  /*2b800*/  BRA `(.L_x_14103) ;  /* 0x0000000000147947 */ /* 0x000fea0003800000 */
.L_x_14130:
[----:B------:R-:W0:Y:S02]  /*2b810*/  F2I.U64.F64.TRUNC R24, R24 ;  /* 0x0000001800187311 */ /* 0x000e24000030d800 */
[----:B0-----:R1:W-:Y:S01]  /*2b820*/  STG.E.64 desc[UR36][R2.64], R24 ;  /* 0x0000001802007986 */ /* 0x0013e2000c101b24 */
[----:B------:R-:W-:Y:S05]  /*2b830*/  BRA `(.L_x_14103) ;  /* 0x0000000000087947 */ /* 0x000fea0003800000 */
.L_x_14129:
[----:B------:R-:W0:Y:S02]  /*2b840*/  F2I.U32.F64.TRUNC R25, R24 ;  /* 0x0000001800197311 */ /* 0x000e24000030d000 */
[----:B0-----:R0:W-:Y:S02]  /*2b850*/  STG.E desc[UR36][R2.64], R25 ;  /* 0x0000001902007986 */ /* 0x0011e4000c101924 */
.L_x_14103:
[----:B------:R-:W-:-:S07]  /*2b860*/  VIADD R23, R23, 0x80 ;  /* 0x0000008017177836 */ /* 0x000fce0000000000 */
.L_x_14063:
[----:B------:R-:W-:Y:S05]  /*2b870*/  BSYNC B6 ;  /* 0x0000000000067941 */ /* 0x000fea0003800000 */
.L_x_14062:
[----:B------:R-:W-:-:S13]  /*2b880*/  ISETP.GE.AND P0, PT, R23, R60, PT ;  /* 0x0000003c1700720c */ /* 0x000fda0003f06270 */
[----:B------:R-:W-:Y:S05]  /*2b890*/  @P0 EXIT ;  /* 0x000000000000094d */ /* 0x000fea0003800000 */
[----:B0--34-:R-:W0:Y:S01]  /*2b8a0*/  S2R R0, SR_CTAID.X ;  /* 0x0000000000007919 */ /* 0x019e220000002500 */
[----:B-12---:R-:W1:Y:S01]  /*2b8b0*/  LDC.64 R2, c[0x0][0x218] ;  /* 0x00008600ff027b82 */ /* 0x006e620000000a00 */
[----:B------:R-:W-:Y:S01]  /*2b8c0*/  ULDC UR4, c[0x0][0x238] ;  /* 0x00008e0000047ab9 */ /* 0x000fe20000000800 */
[----:B0-----:R-:W-:Y:S01]  /*2b8d0*/  IMAD R23, R0, 0x200, R23 ;  /* 0x0000020000177824 */ /* 0x001fe200078e0217 */
[----:B------:R-:W-:-:S03]  /*2b8e0*/  PRMT R0, R22, 0x9910, RZ ;  /* 0x0000991016007816 */ /* 0x000fc600000000ff */
[----:B------:R-:W-:Y:S01]  /*2b8f0*/  IMAD R23, R23, UR4, RZ ;  /* 0x0000000417177c24 */ /* 0x000fe2000f8e02ff */
[----:B------:R-:W-:-:S04]  /*2b900*/  ISETP.GT.AND P1, PT, R0, 0x9, PT ;  /* 0x000000090000780c */ /* 0x000fc80003f24270 */
[----:B-1----:R-:W-:-:S05]  /*2b910*/  IADD3 R2, P0, R23, R2, RZ ;  /* 0x0000000217027210 */ /* 0x002fca0007f1e0ff */
[----:B------:R-:W-:-:S04]  /*2b920*/  IMAD.X R3, RZ, RZ, R3, P0 ;  /* 0x000000ffff037224 */ /* 0x000fc800000e0603 */
        /* <DEDUP_REMOVED lines=12> */
.L_x_14135:
[----:B------:R-:W0:Y:S02]  /*2b9f0*/  F2I.S64.F64.TRUNC R28, R28 ;  /* 0x0000001c001c7311 */ /* 0x000e24000030d900 */
[----:B0-----:R-:W-:-:S05]  /*2ba00*/  IMAD.MOV.U32 R5, RZ, RZ, R28 ;  /* 0x000000ffff057224 */ /* 0x001fca00078e001c */
[----:B------:R-:W-:Y:S01]  /*2ba10*/  STG.E.U8 desc[UR36][R2.64], R5 ;  /* 0x0000000502007986 */ /* 0x000fe2000c101124 */
[----:B------:R-:W-:Y:S05]  /*2ba20*/  EXIT ;  /* 0x000000000000794d */ /* 0x000fea0003800000 */
.L_x_14134:
        /* <DEDUP_REMOVED lines=9> */
.L_x_14138:
[----:B------:R-:W0:Y:S02]  /*2bac0*/  F2I.F64.TRUNC R29, R28 ;  /* 0x0000001c001d7311 */ /* 0x000e24000030d100 */
[----:B0-----:R-:W-:Y:S01]  /*2bad0*/  STG.E desc[UR36][R2.64], R29 ;  /* 0x0000001d02007986 */ /* 0x001fe2000c101924 */
[----:B------:R-:W-:Y:S05]  /*2bae0*/  EXIT ;  /* 0x000000000000794d */ /* 0x000fea0003800000 */
.L_x_14137:
[----:B------:R-:W0:Y:S02]  /*2baf0*/  F2I.F64.TRUNC R29, R28 ;  /* 0x0000001c001d7311 */ /* 0x000e24000030d100 */
[----:B0-----:R-:W-:Y:S01]  /*2bb00*/  STG.E.U16 desc[UR36][R2.64], R29 ;  /* 0x0000001d02007986 */ /* 0x001fe2000c101524 */
[----:B------:R-:W-:Y:S05]  /*2bb10*/  EXIT ;  /* 0x000000000000794d */ /* 0x000fea0003800000 */
.L_x_14133:
        /* <DEDUP_REMOVED lines=13> */
.L_x_14140:
        /* <DEDUP_REMOVED lines=8> */
.L_x_14139:
        /* <DEDUP_REMOVED lines=16> */
.L_x_14142:
        /* <DEDUP_REMOVED lines=11> */
.L_x_14141:
[----:B------:R-:W-:Y:S01]  /*2be20*/  STG.E.64 desc[UR36][R2.64], R28 ;  /* 0x0000001c02007986 */ /* 0x000fe2000c101b24 */
[----:B------:R-:W-:Y:S05]  /*2be30*/  EXIT ;  /* 0x000000000000794d */ /* 0x000fea0003800000 */
.L_x_14132:
        /* <DEDUP_REMOVED lines=13> */
.L_x_14145:
[----:B------:R-:W-:Y:S01]  /*2bf10*/  STG.E.128 desc[UR36][R2.64], R28 ;  /* 0x0000001c02007986 */ /* 0x000fe2000c101d24 */
[----:B------:R-:W-:Y:S05]  /*2bf20*/  EXIT ;  /* 0x000000000000794d */ /* 0x000fea0003800000 */
.L_x_14144:
        /* <DEDUP_REMOVED lines=25> */
.L_x_14149:
[----:B------:R-:W-:Y:S05]  /*2c0c0*/  BSYNC B0 ;  /* 0x0000000000007941 */ /* 0x000fea0003800000 */
.L_x_14148:
[----:B------:R-:W-:-:S05]  /*2c0d0*/  LOP3.LUT R5, R0, R5, RZ, 0xfc, !PT ;  /* 0x0000000500057212 */ /* 0x000fca00078efcff */
[----:B------:R-:W-:Y:S01]  /*2c0e0*/  STG.E.U8 desc[UR36][R2.64], R5 ;  /* 0x0000000502007986 */ /* 0x000fe2000c101124 */
[----:B------:R-:W-:Y:S05]  /*2c0f0*/  EXIT ;  /* 0x000000000000794d */ /* 0x000fea0003800000 */
.L_x_14147:
        /* <DEDUP_REMOVED lines=17> */
.L_x_14151:
[----:B------:R-:W-:Y:S01]  /*2c210*/  IMAD.MOV.U32 R0, RZ, RZ, 0x7f ;  /* 0x0000007fff007424 */ /* 0x000fe200078e00ff */
[----:B------:R-:W-:-:S04]  /*2c220*/  ISETP.GT.U32.AND P0, PT, R4, 0x7f800000, PT ;  /* 0x7f8000000400780c */ /* 0x000fc80003f04070 */
[----:B------:R-:W-:-:S09]  /*2c230*/  SEL R0, R0, 0x7c, P0 ;  /* 0x0000007c00007807 */ /* 0x000fd20000000000 */
.L_x_14152:
[----:B------:R-:W-:Y:S05]  /*2c240*/  BSYNC B0 ;  /* 0x0000000000007941 */ /* 0x000fea0003800000 */
.L_x_14150:
[----:B------:R-:W-:-:S04]  /*2c250*/  LOP3.LUT R4, R5, 0x80000000, RZ, 0xc0, !PT ;  /* 0x8000000005047812 */ /* 0x000fc800078ec0ff */
[----:B------:R-:W-:-:S04]  /*2c260*/  SHF.R.U32.HI R5, RZ, 0x18, R4 ;  /* 0x00000018ff057819 */ /* 0x000fc80000011604 */
[----:B------:R-:W-:-:S05]  /*2c270*/  LOP3.LUT R5, R0, R5, RZ, 0xfc, !PT ;  /* 0x0000000500057212 */ /* 0x000fca00078efcff */
[----:B------:R-:W-:Y:S01]  /*2c280*/  STG.E.U8 desc[UR36][R2.64], R5 ;  /* 0x0000000502007986 */ /* 0x000fe2000c101124 */
[----:B------:R-:W-:Y:S05]  /*2c290*/  EXIT ;  /* 0x000000000000794d */ /* 0x000fea0003800000 */
.L_x_14146:
        /* <DEDUP_REMOVED lines=8> */
.L_x_14143:
        /* <DEDUP_REMOVED lines=11> */
.L_x_14155:
        /* <DEDUP_REMOVED lines=21> */
.L_x_14158:
[----:B------:R-:W-:-:S04]  /*2c520*/  LOP3.LUT R0, R7, 0x80000000, RZ, 0xc0, !PT ;  /* 0x8000000007007812 */ /* 0x000fc800078ec0ff */
[----:B------:R-:W-:-:S04]  /*2c530*/  SHF.R.U32.HI R5, RZ, 0x18, R0 ;  /* 0x00000018ff057819 */ /* 0x000fc80000011600 */
[----:B------:R-:W-:-:S04]  /*2c540*/  LOP3.LUT R4, R4, R5, RZ, 0xfc, !PT ;  /* 0x0000000504047212 */ /* 0x000fc800078efcff */
[----:B------:R-:W-:-:S07]  /*2c550*/  PRMT R0, R4, 0x7610, R0 ;  /* 0x0000761004007816 */ /* 0x000fce0000000000 */
.L_x_14157:
[----:B------:R-:W-:Y:S05]  /*2c560*/  BSYNC B0 ;  /* 0x0000000000007941 */ /* 0x000fea0003800000 */
.L_x_14156:
[----:B------:R-:W-:Y:S01]  /*2c570*/  STG.E.U8 desc[UR36][R2.64], R0 ;  /* 0x0000000002007986 */ /* 0x000fe2000c101124 */
[----:B------:R-:W-:Y:S05]  /*2c580*/  EXIT ;  /* 0x000000000000794d */ /* 0x000fea0003800000 */
.L_x_14154:
        /* <DEDUP_REMOVED lines=21> */
.L_x_14161:
[----:B------:R-:W-:-:S04]  /*2c6e0*/  LOP3.LUT R0, R7, 0x80000000, RZ, 0xc0, !PT ;  /* 0x8000000007007812 */ /* 0x000fc800078ec0ff */
[----:B------:R-:W-:-:S04]  /*2c6f0*/  SHF.R.U32.HI R5, RZ, 0x18, R0 ;  /* 0x00000018ff057819 */ /* 0x000fc80000011600 */
[----:B------:R-:W-:-:S04]  /*2c700*/  LOP3.LUT R4, R4, R5, RZ, 0xfc, !PT ;  /* 0x0000000504047212 */ /* 0x000fc800078efcff */
[----:B------:R-:W-:-:S07]  /*2c710*/  PRMT R0, R4, 0x7610, R0 ;  /* 0x0000761004007816 */ /* 0x000fce0000000000 */
.L_x_14160:
[----:B------:R-:W-:Y:S05]  /*2c720*/  BSYNC B0 ;  /* 0x0000000000007941 */ /* 0x000fea0003800000 */
.L_x_14159:
[----:B------:R-:W-:Y:S01]  /*2c730*/  STG.E.U8 desc[UR36][R2.64], R0 ;  /* 0x0000000002007986 */ /* 0x000fe2000c101124 */
[----:B------:R-:W-:Y:S05]  /*2c740*/  EXIT ;  /* 0x000000000000794d */ /* 0x000fea0003800000 */
.L_x_14153:
        /* <DEDUP_REMOVED lines=26> */
.L_x_14136:
        /* <DEDUP_REMOVED lines=16> */
.L_x_14164:
[----:B------:R-:W-:Y:S05]  /*2c9f0*/  EXIT ;  /* 0x000000000000794d */ /* 0x000fea0003800000 */
.L_x_14163:
[----:B------:R-:W0:Y:S02]  /*2ca00*/  F2I.U64.F64.TRUNC R28, R28 ;  /* 0x0000001c001c7311 */ /* 0x000e24000030d800 */
[----:B0-----:R-:W-:Y:S01]  /*2ca10*/  STG.E.64 desc[UR36][R2.64], R28 ;  /* 0x0000001c02007986 */ /* 0x001fe2000c101b24 */
[----:B------:R-:W-:Y:S05]  /*2ca20*/  EXIT ;  /* 0x000000000000794d */ /* 0x000fea0003800000 */
.L_x_14162:
[----:B------:R-:W0:Y:S02]  /*2ca30*/  F2I.U32.F64.TRUNC R29, R28 ;  /* 0x0000001c001d7311 */ /* 0x000e24000030d000 */
[----:B0-----:R-:W-:Y:S01]  /*2ca40*/  STG.E desc[UR36][R2.64], R29 ;  /* 0x0000001d02007986 */ /* 0x001fe2000c101924 */
[----:B------:R-:W-:Y:S05]  /*2ca50*/  EXIT ;  /* 0x000000000000794d */ /* 0x000fea0003800000 */
        .weak           $__internal_23_$__cuda_sm20_div_rn_f64_full
        .type           $__internal_23_$__cuda_sm20_div_rn_f64_full,@function
        .size           $__internal_23_$__cuda_sm20_div_rn_f64_full,($__internal_24_$__cuda_sm20_dsqrt_rn_f64_mediumpath_v1 - $__internal_23_$__cuda_sm20_div_rn_f64_full)
$__internal_23_$__cuda_sm20_div_rn_f64_full:
[----:B------:R-:W-:Y:S01]  /*2ca60*/  FSETP.GEU.AND P0, PT, |R41|, 1.469367938527859385e-39, PT ;  /* 0x001000002900780b */ /* 0x000fe20003f0e200 */
[----:B------:R-:W-:Y:S01]  /*2ca70*/  IMAD.MOV.U32 R58, RZ, RZ, 0x1ca00000 ;  /* 0x1ca00000ff3a7424 */ /* 0x000fe200078e00ff */
[C---:B------:R-:W-:Y:S01]  /*2ca80*/  FSETP.GEU.AND P1, PT, |R37|.reuse, 1.469367938527859385e-39, PT ;  /* 0x001000002500780b */ /* 0x040fe20003f2e200 */
[----:B------:R-:W-:Y:S01]  /*2ca90*/  BSSY B0, `(.L_x_14165) ;  /* 0x000005a000007945 */ /* 0x000fe20003800000 */
[----:B------:R-:W-:Y:S02]  /*2caa0*/  LOP3.LUT R28, R37, 0x800fffff, RZ, 0xc0, !PT ;  /* 0x800fffff251c7812 */ /* 0x000fe400078ec0ff */
[----:B------:R-:W-:Y:S02]  /*2cab0*/  LOP3.LUT R47, R41, 0x7ff00000, RZ, 0xc0, !PT ;  /* 0x7ff00000292f7812 */ /* 0x000fe400078ec0ff */
[----:B------:R-:W-:Y:S01]  /*2cac0*/  LOP3.LUT R29, R28, 0x3ff00000, RZ, 0xfc, !PT ;  /* 0x3ff000001c1d7812 */ /* 0x000fe200078efcff */
[----:B------:R-:W-:Y:S01]  /*2cad0*/  IMAD.MOV.U32 R28, RZ, RZ, R36 ;  /* 0x000000ffff1c7224 */ /* 0x000fe200078e0024 */
[----:B------:R-:W-:-:S03]  /*2cae0*/  LOP3.LUT R46, R37, 0x7ff00000, RZ, 0xc0, !PT ;  /* 0x7ff00000252e7812 */ /* 0x000fc600078ec0ff */
[----:B------:R-:W-:Y:S01]  /*2caf0*/  @!P0 LOP3.LUT R12, R37, 0x7ff00000, RZ, 0xc0, !PT ;  /* 0x7ff00000250c8812 */ /* 0x000fe200078ec0ff */
[----:B------:R-:W-:Y:S01]  /*2cb00*/  @!P0 IMAD.MOV.U32 R38, RZ, RZ, RZ ;  /* 0x000000ffff268224 */ /* 0x000fe200078e00ff */
[----:B------:R-:W-:Y:S01]  /*2cb10*/  @!P1 DMUL R28, R36, 8.98846567431157953865e+307 ;  /* 0x7fe00000241c9828 */ /* 0x000fe20000000000 */
[C---:B------:R-:W-:Y:S02]  /*2cb20*/  ISETP.GE.U32.AND P3, PT, R47.reuse, R46, PT ;  /* 0x0000002e2f00720c */ /* 0x040fe40003f66070 */
[----:B------:R-:W-:Y:S02]  /*2cb30*/  @!P0 ISETP.GE.U32.AND P2, PT, R47, R12, PT ;  /* 0x0000000c2f00820c */ /* 0x000fe40003f46070 */
[C---:B------:R-:W-:Y:S01]  /*2cb40*/  SEL R14, R58.reuse, 0x63400000, !P3 ;  /* 0x634000003a0e7807 */ /* 0x040fe20005800000 */
[----:B------:R-:W0:Y:S01]  /*2cb50*/  MUFU.RCP64H R13, R29 ;  /* 0x0000001d000d7308 */ /* 0x000e220000001800 */
[----:B------:R-:W-:Y:S02]  /*2cb60*/  @!P0 SEL R12, R58, 0x63400000, !P2 ;  /* 0x634000003a0c8807 */ /* 0x000fe40005000000 */
[--C-:B------:R-:W-:Y:S01]  /*2cb70*/  LOP3.LUT R15, R14, 0x800fffff, R41.reuse, 0xf8, !PT ;  /* 0x800fffff0e0f7812 */ /* 0x100fe200078ef829 */
[----:B------:R-:W-:Y:S01]  /*2cb80*/  IMAD.MOV.U32 R14, RZ, RZ, R40 ;  /* 0x000000ffff0e7224 */ /* 0x000fe200078e0028 */
[----:B------:R-:W-:-:S04]  /*2cb90*/  @!P0 LOP3.LUT R12, R12, 0x80000000, R41, 0xf8, !PT ;  /* 0x800000000c0c8812 */ /* 0x000fc800078ef829 */
[----:B------:R-:W-:Y:S01]  /*2cba0*/  @!P0 LOP3.LUT R39, R12, 0x100000, RZ, 0xfc, !PT ;  /* 0x001000000c278812 */ /* 0x000fe200078efcff */
[----:B------:R-:W-:-:S05]  /*2cbb0*/  IMAD.MOV.U32 R12, RZ, RZ, 0x1 ;  /* 0x00000001ff0c7424 */ /* 0x000fca00078e00ff */
[----:B------:R-:W-:Y:S02]  /*2cbc0*/  @!P0 DFMA R14, R14, 2, -R38 ;  /* 0x400000000e0e882b */ /* 0x000fe40000000826 */
[----:B0-----:R-:W-:-:S08]  /*2cbd0*/  DFMA R38, R12, -R28, 1 ;  /* 0x3ff000000c26742b */ /* 0x001fd0000000081c */
[----:B------:R-:W-:-:S08]  /*2cbe0*/  DFMA R38, R38, R38, R38 ;  /* 0x000000262626722b */ /* 0x000fd00000000026 */
[----:B------:R-:W-:-:S08]  /*2cbf0*/  DFMA R12, R12, R38, R12 ;  /* 0x000000260c0c722b */ /* 0x000fd0000000000c */
[----:B------:R-:W-:-:S08]  /*2cc00*/  DFMA R38, R12, -R28, 1 ;  /* 0x3ff000000c26742b */ /* 0x000fd0000000081c */
[----:B------:R-:W-:-:S08]  /*2cc10*/  DFMA R12, R12, R38, R12 ;  /* 0x000000260c0c722b */ /* 0x000fd0000000000c */
[----:B------:R-:W-:-:S08]  /*2cc20*/  DMUL R38, R12, R14 ;  /* 0x0000000e0c267228 */ /* 0x000fd00000000000 */
[----:B------:R-:W-:-:S08]  /*2cc30*/  DFMA R42, R38, -R28, R14 ;  /* 0x8000001c262a722b */ /* 0x000fd0000000000e */
[----:B------:R-:W-:Y:S01]  /*2cc40*/  DFMA R12, R12, R42, R38 ;  /* 0x0000002a0c0c722b */ /* 0x000fe20000000026 */
[----:B------:R-:W-:Y:S01]  /*2cc50*/  IMAD.MOV.U32 R42, RZ, RZ, R47 ;  /* 0x000000ffff2a7224 */ /* 0x000fe200078e002f */
[----:B------:R-:W-:Y:S01]  /*2cc60*/  @!P0 LOP3.LUT R42, R15, 0x7ff00000, RZ, 0xc0, !PT ;  /* 0x7ff000000f2a8812 */ /* 0x000fe200078ec0ff */
[----:B------:R-:W-:Y:S01]  /*2cc70*/  IMAD.MOV.U32 R43, RZ, RZ, R46 ;  /* 0x000000ffff2b7224 */ /* 0x000fe200078e002e */
[----:B------:R-:W-:-:S03]  /*2cc80*/  @!P1 LOP3.LUT R43, R29, 0x7ff00000, RZ, 0xc0, !PT ;  /* 0x7ff000001d2b9812 */ /* 0x000fc600078ec0ff */
[----:B------:R-:W-:-:S05]  /*2cc90*/  VIADD R38, R42, 0xffffffff ;  /* 0xffffffff2a267836 */ /* 0x000fca0000000000 */
[----:B------:R-:W-:Y:S01]  /*2cca0*/  ISETP.GT.U32.AND P0, PT, R38, 0x7feffffe, PT ;  /* 0x7feffffe2600780c */ /* 0x000fe20003f04070 */
[----:B------:R-:W-:-:S05]  /*2ccb0*/  VIADD R38, R43, 0xffffffff ;  /* 0xffffffff2b267836 */ /* 0x000fca0000000000 */
[----:B------:R-:W-:-:S13]  /*2ccc0*/  ISETP.GT.U32.OR P0, PT, R38, 0x7feffffe, P0 ;  /* 0x7feffffe2600780c */ /* 0x000fda0000704470 */
[----:B------:R-:W-:Y:S05]  /*2ccd0*/  @P0 BRA `(.L_x_14166) ;  /* 0x0000000000740947 */ /* 0x000fea0003800000 */
[----:B------:R-:W-:Y:S01]  /*2cce0*/  LOP3.LUT R38, R37, 0x7ff00000, RZ, 0xc0, !PT ;  /* 0x7ff0000025267812 */ /* 0x000fe200078ec0ff */
[----:B------:R-:W-:-:S03]  /*2ccf0*/  IMAD.MOV.U32 R40, RZ, RZ, RZ ;  /* 0x000000ffff287224 */ /* 0x000fc600078e00ff */
[CC--:B------:R-:W-:Y:S02]  /*2cd00*/  ISETP.GE.U32.AND P0, PT, R47.reuse, R38.reuse, PT ;  /* 0x000000262f00720c */ /* 0x0c0fe40003f06070 */
[----:B------:R-:W-:Y:S02]  /*2cd10*/  VIADDMNMX R38, R47, -R38, 0xb9600000, !PT ;  /* 0xb96000002f267446 */ /* 0x000fe40007800926 */
[----:B------:R-:W-:Y:S02]  /*2cd20*/  SEL R42, R58, 0x63400000, !P0 ;  /* 0x634000003a2a7807 */ /* 0x000fe40004000000 */
[----:B------:R-:W-:-:S05]  /*2cd30*/  VIMNMX R38, R38, 0x46a00000, PT ;  /* 0x46a0000026267848 */ /* 0x000fca0003fe0100 */
        /* <DEDUP_REMOVED lines=19> */
[----:B------:R-:W-:-:S05]  /*2ce70*/  FSEL R38, R36, R39, !P0 ;  /* 0x0000002724267208 */ /* 0x000fca0004000000 */
[----:B------:R-:W-:Y:S02]  /*2ce80*/  IMAD.MOV.U32 R39, RZ, RZ, R38 ;  /* 0x000000ffff277224 */ /* 0x000fe400078e0026 */
[----:B------:R-:W-:Y:S01]  /*2ce90*/  IMAD.MOV.U32 R38, RZ, RZ, R12 ;  /* 0x000000ffff267224 */ /* 0x000fe200078e000c */
[----:B------:R-:W-:Y:S06]  /*2cea0*/  BRA `(.L_x_14167) ;  /* 0x0000000000607947 */ /* 0x000fec0003800000 */
.L_x_14166:
        /* <DEDUP_REMOVED lines=17> */
.L_x_14169:
[----:B------:R-:W-:-:S05]  /*2cfc0*/  LOP3.LUT R38, R37, 0x80000, RZ, 0xfc, !PT ;  /* 0x0008000025267812 */ /* 0x000fca00078efcff */
[----:B------:R-:W-:Y:S02]  /*2cfd0*/  IMAD.MOV.U32 R39, RZ, RZ, R38 ;  /* 0x000000ffff277224 */ /* 0x000fe400078e0026 */
[----:B------:R-:W-:Y:S01]  /*2cfe0*/  IMAD.MOV.U32 R38, RZ, RZ, R36 ;  /* 0x000000ffff267224 */ /* 0x000fe200078e0024 */
[----:B------:R-:W-:Y:S06]  /*2cff0*/  BRA `(.L_x_14167) ;  /* 0x00000000000c7947 */ /* 0x000fec0003800000 */
.L_x_14168:
[----:B------:R-:W-:-:S05]  /*2d000*/  LOP3.LUT R38, R41, 0x80000, RZ, 0xfc, !PT ;  /* 0x0008000029267812 */ /* 0x000fca00078efcff */
[----:B------:R-:W-:Y:S02]  /*2d010*/  IMAD.MOV.U32 R39, RZ, RZ, R38 ;  /* 0x000000ffff277224 */ /* 0x000fe400078e0026 */
[----:B------:R-:W-:-:S07]  /*2d020*/  IMAD.MOV.U32 R38, RZ, RZ, R40 ;  /* 0x000000ffff267224 */ /* 0x000fce00078e0028 */
.L_x_14167:
[----:B------:R-:W-:Y:S05]  /*2d030*/  BSYNC B0 ;  /* 0x0000000000007941 */ /* 0x000fea0003800000 */
.L_x_14165:
[----:B------:R-:W-:Y:S02]  /*2d040*/  IMAD.MOV.U32 R12, RZ, RZ, R0 ;  /* 0x000000ffff0c7224 */ /* 0x000fe400078e0000 */
[----:B------:R-:W-:-:S04]  /*2d050*/  IMAD.MOV.U32 R13, RZ, RZ, 0x0 ;  /* 0x00000000ff0d7424 */ /* 0x000fc800078e00ff */
[----:B------:R-:W-:Y:S05]  /*2d060*/  RET.REL.NODEC R12 `(_ZN2at6native27unrolled_elementwise_kernelIZZZNS0_17acosh_kernel_cudaERNS_18TensorIteratorBaseEENKUlvE_clEvENKUlvE_clEvEUlN3c107complexIdEEE_St5arrayIPcLm2EELi4E23TrivialOffsetCalculatorILi1EjESE_NS0_6memory12LoadWithCastILi1EEENSF_13StoreWithCastILi1EEEEEviT_T0_T2_T3_T4_T5_) ;  /* 0xfffffd2c0ce47950 */ /* 0x000fea0003c3ffff */
        .weak           $__internal_24_$__cuda_sm20_dsqrt_rn_f64_mediumpath_v1
        .type           $__internal_24_$__cuda_sm20_dsqrt_rn_f64_mediumpath_v1,@function
        .size           $__internal_24_$__cuda_sm20_dsqrt_rn_f64_mediumpath_v1,(.L_x_21029 - $__internal_24_$__cuda_sm20_dsqrt_rn_f64_mediumpath_v1)
$__internal_24_$__cuda_sm20_dsqrt_rn_f64_mediumpath_v1:
[----:B------:R-:W-:Y:S01]  /*2d070*/  ISETP.GE.U32.AND P0, PT, R14, -0x3400000, PT ;  /* 0xfcc000000e00780c */ /* 0x000fe20003f06070 */
[----:B------:R-:W-:Y:S01]  /*2d080*/  BSSY B0, `(.L_x_14170) ;  /* 0x0000024000007945 */ /* 0x000fe20003800000 */
[----:B------:R-:W-:-:S11]  /*2d090*/  IMAD.MOV.U32 R14, RZ, RZ, R38 ;  /* 0x000000ffff0e7224 */ /* 0x000fd600078e0026 */
        /* <DEDUP_REMOVED lines=9> */
.L_x_14171:
[----:B------:R-:W-:-:S14]  /*2d130*/  DSETP.NE.AND P0, PT, R14, RZ, PT ;  /* 0x000000ff0e00722a */ /* 0x000fdc0003f05000 */
[----:B------:R-:W-:Y:S05]  /*2d140*/  @!P0 BRA `(.L_x_14173) ;  /* 0x0000000000588947 */ /* 0x000fea0003800000 */
[----:B------:R-:W-:-:S13]  /*2d150*/  ISETP.GE.AND P0, PT, R15, RZ, PT ;  /* 0x000000ff0f00720c */ /* 0x000fda0003f06270 */
[----:B------:R-:W-:Y:S02]  /*2d160*/  @!P0 IMAD.MOV.U32 R12, RZ, RZ, 0x0 ;  /* 0x00000000ff0c8424 */ /* 0x000fe400078e00ff */
[----:B------:R-:W-:Y:S01]  /*2d170*/  @!P0 IMAD.MOV.U32 R13, RZ, RZ, -0x80000 ;  /* 0xfff80000ff0d8424 */ /* 0x000fe200078e00ff */
        /* <DEDUP_REMOVED lines=19> */
.L_x_14173:
[----:B------:R-:W-:-:S11]  /*2d2b0*/  DADD R12, R14, R14 ;  /* 0x000000000e0c7229 */ /* 0x000fd6000000000e */
.L_x_14172:
[----:B------:R-:W-:Y:S05]  /*2d2c0*/  BSYNC B0 ;  /* 0x0000000000007941 */ /* 0x000fea0003800000 */
.L_x_14170:
[----:B------:R-:W-:Y:S02]  /*2d2d0*/  IMAD.MOV.U32 R14, RZ, RZ, R0 ;  /* 0x000000ffff0e7224 */ /* 0x000fe400078e0000 */
[----:B------:R-:W-:-:S04]  /*2d2e0*/  IMAD.MOV.U32 R15, RZ, RZ, 0x0 ;  /* 0x00000000ff0f7424 */ /* 0x000fc800078e00ff */
[----:B------:R-:W-:Y:S05]  /*2d2f0*/  RET.REL.NODEC R14 `(_ZN2at6native27unrolled_elementwise_kernelIZZZNS0_17acosh_kernel_cudaERNS_18TensorIteratorBaseEENKUlvE_clEvENKUlvE_clEvEUlN3c107complexIdEEE_St5arrayIPcLm2EELi4E23TrivialOffsetCalculatorILi1EjESE_NS0_6memory12LoadWithCastILi1EEENSF_13StoreWithCastILi1EEEEEviT_T0_T2_T3_T4_T5_) ;  /* 0xfffffd2c0e407950 */ /* 0x000fea0003c3ffff */
.L_x_14174:
        /* <DEDUP_REMOVED lines=16> */
.L_x_21029:


//--------------------- .text._ZN2at6native18elementwise_kernelILi128ELi2EZNS0_22gpu_kernel_impl_nocastIZZZNS0_17acosh_kernel_cudaERNS_18TensorIteratorBaseEENKUlvE_clEvENKUlvE_clEvEUlN3c107complexIdEEE_EEvS4_RKT_EUliE_EEviT1_ --------------------------
	.section	.text._ZN2at6native18elementwise_kernelILi128ELi2EZNS0_22gpu_kernel_impl_nocastIZZZNS0_17acosh_kernel_cudaERNS_18TensorIteratorBaseEENKUlvE_clEvENKUlvE_clEvEUlN3c107complexIdEEE_EEvS4_RKT_EUliE_EEviT1_,"ax",@progbits
	.align	128
        .global         _ZN2at6native18elementwise_kernelILi128ELi2EZNS0_22gpu_kernel_impl_nocastIZZZNS0_17acosh_kernel_cudaERNS_18TensorIteratorBaseEENKUlvE_clEvENKUlvE_clEvEUlN3c107complexIdEEE_EEvS4_RKT_EUliE_EEviT1_
        .type           _ZN2at6native18elementwise_kernelILi128ELi2EZNS0_22gpu_kernel_impl_nocastIZZZNS0_17acosh_kernel_cudaERNS_18TensorIteratorBaseEENKUlvE_clEvENKUlvE_clEvEUlN3c107complexIdEEE_EEvS4_RKT_EUliE_EEviT1_,@function
        .size           _ZN2at6native18elementwise_kernelILi128ELi2EZNS0_22gpu_kernel_impl_nocastIZZZNS0_17acosh_kernel_cudaERNS_18TensorIteratorBaseEENKUlvE_clEvENKUlvE_clEvEUlN3c107complexIdEEE_EEvS4_RKT_EUliE_EEviT1_,(.L_x_21031 - _ZN2at6native18elementwise_kernelILi128ELi2EZNS0_22gpu_kernel_impl_nocastIZZZNS0_17acosh_kernel_cudaERNS_18TensorIteratorBaseEENKUlvE_clEvENKUlvE_clEvEUlN3c107complexIdEEE_EEvS4_RKT_EUliE_EEviT1_)
        .other          _ZN2at6native18elementwise_kernelILi128ELi2EZNS0_22gpu_kernel_impl_nocastIZZZNS0_17acosh_kernel_cudaERNS_18TensorIteratorBaseEENKUlvE_clEvENKUlvE_clEvEUlN3c107complexIdEEE_EEvS4_RKT_EUliE_EEviT1_,@"STO_CUDA_ENTRY STV_DEFAULT"
_ZN2at6native18elementwise_kernelILi128ELi2EZNS0_22gpu_kernel_impl_nocastIZZZNS0_17acosh_kernel_cudaERNS_18TensorIteratorBaseEENKUlvE_clEvENKUlvE_clEvEUlN3c107complexIdEEE_EEvS4_RKT_EUliE_EEviT1_:
.text._ZN2at6native18elementwise_kernelILi128ELi2EZNS0_22gpu_kernel_impl_nocastIZZZNS0_17acosh_kernel_cudaERNS_18TensorIteratorBaseEENKUlvE_clEvENKUlvE_clEvEUlN3c107complexIdEEE_EEvS4_RKT_EUliE_EEviT1_:
        /* <DEDUP_REMOVED lines=15> */
[----:B------:R-:W-:Y:S01]  /*00f0*/  HFMA2.MMA R2, -RZ, RZ, 0, 0 ;  /* 0x00000000ff027435 */ /* 0x000fe200000001ff */
[----:B------:R-:W-:Y:S01]  /*0100*/  IMAD.MOV.U32 R3, RZ, RZ, R7 ;  /* 0x000000ffff037224 */ /* 0x000fe200078e0007 */
[----:B------:R-:W-:Y:S01]  /*0110*/  ULDC.64 UR4, c[0x0][0x220] ;  /* 0x0000880000047ab9 */ /* 0x000fe20000000a00 */
[----:B------:R-:W-:-:S07]  /*0120*/  ISETP.NE.AND P0, PT, R6, 0x1, PT ;  /* 0x000000010600780c */ /* 0x000fce0003f05270 */
        /* <DEDUP_REMOVED lines=281> */
[----:B------:R-:W-:Y:S02]  /*12c0*/  @P0 IMAD.MOV.U32 R4, RZ, RZ, RZ ;  /* 0x000000ffff040224 */ /* 0x000fe400078e00ff */
[----:B------:R-:W-:-:S05]  /*12d0*/  IMAD.MOV R7, RZ, RZ, -R5 ;  /* 0x000000ffff077224 */ /* 0x000fca00078e0a05 */
        /* <DEDUP_REMOVED lines=11> */
.L_x_14177:
[----:B------:R-:W-:Y:S02]  /*1390*/  ULDC.64 UR4, c[0x0][0x418] ;  /* 0x0001060000047ab9 */ /* 0x000fe40000000a00 */
[----:B------:R-:W-:-:S05]  /*13a0*/  IADD3 R4, P0, R0, UR4, RZ ;  /* 0x0000000400047c10 */ /* 0x000fca000ff1e0ff */
[----:B------:R-:W-:-:S06]  /*13b0*/  IMAD.X R5, RZ, RZ, UR5, P0 ;  /* 0x00000005ff057e24 */ /* 0x000fcc00080e06ff */
[----:B------:R-:W2:Y:S01]  /*13c0*/  LDG.E.128 R4, desc[UR8][R4.64] ;  /* 0x0000000804047981 */ /* 0x000ea2000c1e1d00 */
[----:B------:R-:W-:Y:S01]  /*13d0*/  IMAD.MOV.U32 R2, RZ, RZ, 0x33145c07 ;  /* 0x33145c07ff027424 */ /* 0x000fe200078e00ff */
[----:B------:R-:W-:Y:S01]  /*13e0*/  BSSY B1, `(.L_x_14178) ;  /* 0x00008ec000017945 */ /* 0x000fe20003800000 */
[----:B------:R-:W-:-:S05]  /*13f0*/  IMAD.MOV.U32 R3, RZ, RZ, 0x3c91a626 ;  /* 0x3c91a626ff037424 */ /* 0x000fca00078e00ff */
[----:B------:R0:W-:Y:S01]  /*1400*/  STL.64 [R1+0x8], R2 ;  /* 0x0000080201007387 */ /* 0x0001e20000100a00 */
[----:B--2---:R-:W-:Y:S02]  /*1410*/  DSETP.GTU.AND P0, PT, |R6|, +INF , PT ;  /* 0x7ff000000600742a */ /* 0x004fe40003f0c200 */
[----:B------:R-:W-:Y:S02]  /*1420*/  DADD R36, -RZ, |R4| ;  /* 0x00000000ff247229 */ /* 0x000fe40000000504 */
[----:B------:R-:W-:Y:S02]  /*1430*/  DADD R32, -RZ, |R6| ;  /* 0x00000000ff207229 */ /* 0x000fe40000000506 */
[----:B------:R-:W-:-:S14]  /*1440*/  DSETP.GTU.OR P0, PT, |R4|, +INF , P0 ;  /* 0x7ff000000400742a */ /* 0x000fdc000070c600 */
[----:B0-----:R-:W-:Y:S05]  /*1450*/  @P0 BRA `(.L_x_14179) ;  /* 0x0000008c003c0947 */ /* 0x001fea0003800000 */
[----:B------:R-:W-:-:S06]  /*1460*/  DSETP.GT.AND P0, PT, R32, 4.50359962737049600000e+15, PT ;  /* 0x433000002000742a */ /* 0x000fcc0003f04000 */
        /* <DEDUP_REMOVED lines=16> */
[----:B------:R-:W-:Y:S01]  /*1570*/  DADD R26, -RZ, |R32| ;  /* 0x00000000ff1a7229 */ /* 0x000fe20000000520 */
[----:B------:R-:W-:Y:S01]  /*1580*/  UMOV UR4, 0xffffffff ;  /* 0xffffffff00047882 */ /* 0x000fe20000000000 */
[----:B------:R-:W-:Y:S01]  /*1590*/  DADD R16, R36, -1 ;  /* 0xbff0000024107429 */ /* 0x000fe20000000000 */
[----:B------:R-:W-:Y:S01]  /*15a0*/  UMOV UR5, 0x7fefffff ;  /* 0x7fefffff00057882 */ /* 0x000fe20000000000 */
[----:B------:R-:W-:Y:S01]  /*15b0*/  UMOV UR7, UR4 ;  /* 0x0000000400077c82 */ /* 0x000fe20008000000 */
[----:B------:R-:W-:Y:S01]  /*15c0*/  UMOV UR6, UR5 ;  /* 0x0000000500067c82 */ /* 0x000fe20008000000 */
[----:B------:R-:W-:Y:S01]  /*15d0*/  DADD R2, -RZ, |R8| ;  /* 0x00000000ff027229 */ /* 0x000fe20000000508 */
[----:B------:R-:W-:Y:S01]  /*15e0*/  IMAD.MOV.U32 R38, RZ, RZ, RZ ;  /* 0x000000ffff267224 */ /* 0x000fe200078e00ff */
[----:B------:R-:W-:Y:S02]  /*15f0*/  BSSY B3, `(.L_x_14183) ;  /* 0x000029d000037945 */ /* 0x000fe40003800000 */
[----:B------:R-:W-:-:S06]  /*1600*/  DADD R28, -RZ, |R16| ;  /* 0x00000000ff1c7229 */ /* 0x000fcc0000000510 */
[CC--:B------:R-:W-:Y:S02]  /*1610*/  ISETP.GT.U32.AND P1, PT, R2.reuse, R26.reuse, PT ;  /* 0x0000001a0200720c */ /* 0x0c0fe40003f24070 */
[-C--:B------:R-:W-:Y:S02]  /*1620*/  ISETP.LT.U32.AND P0, PT, R2, R26.reuse, PT ;  /* 0x0000001a0200720c */ /* 0x080fe40003f01070 */
[CC--:B------:R-:W-:Y:S02]  /*1630*/  ISETP.GT.U32.AND.EX P1, PT, R3.reuse, R27.reuse, PT, P1 ;  /* 0x0000001b0300720c */ /* 0x0c0fe40003f24110 */
[----:B------:R-:W-:Y:S02]  /*1640*/  ISETP.GT.U32.AND P3, PT, R28, R26, PT ;  /* 0x0000001a1c00720c */ /* 0x000fe40003f64070 */
[CC--:B------:R-:W-:Y:S02]  /*1650*/  SEL R15, R3.reuse, R27.reuse, P1 ;  /* 0x0000001b030f7207 */ /* 0x0c0fe40000800000 */
[----:B------:R-:W-:-:S02]  /*1660*/  ISETP.LT.U32.AND.EX P0, PT, R3, R27, PT, P0 ;  /* 0x0000001b0300720c */ /* 0x000fc40003f01100 */
[----:B------:R-:W-:Y:S02]  /*1670*/  LOP3.LUT R0, R15, 0xffc00000, RZ, 0xc0, !PT ;  /* 0xffc000000f007812 */ /* 0x000fe400078ec0ff */
[-C--:B------:R-:W-:Y:S02]  /*1680*/  ISETP.GT.U32.AND.EX P3, PT, R29, R27.reuse, PT, P3 ;  /* 0x0000001b1d00720c */ /* 0x080fe40003f64130 */
[CC--:B------:R-:W-:Y:S02]  /*1690*/  SEL R12, R2.reuse, R26.reuse, P0 ;  /* 0x0000001a020c7207 */ /* 0x0c0fe40000000000 */
[----:B------:R-:W-:Y:S02]  /*16a0*/  SEL R13, R3, R27, P0 ;  /* 0x0000001b030d7207 */ /* 0x000fe40000000000 */
[----:B------:R-:W-:Y:S01]  /*16b0*/  SEL R14, R2, R26, P1 ;  /* 0x0000001a020e7207 */ /* 0x000fe20000800000 */
[----:B------:R-:W-:Y:S01]  /*16c0*/  IMAD.MOV.U32 R2, RZ, RZ, RZ ;  /* 0x000000ffff027224 */ /* 0x000fe200078e00ff */
[----:B------:R-:W-:-:S02]  /*16d0*/  IADD3 R3, -R0, 0x7fd00000, RZ ;  /* 0x7fd0000000037810 */ /* 0x000fc40007ffe1ff */
[CC--:B------:R-:W-:Y:S02]  /*16e0*/  ISETP.LT.U32.AND P2, PT, R28.reuse, R26.reuse, PT ;  /* 0x0000001a1c00720c */ /* 0x0c0fe40003f41070 */
[CC--:B------:R-:W-:Y:S02]  /*16f0*/  SEL R11, R29.reuse, R27.reuse, P3 ;  /* 0x0000001b1d0b7207 */ /* 0x0c0fe40001800000 */
[-C--:B------:R-:W-:Y:S01]  /*1700*/  ISETP.LT.U32.AND.EX P0, PT, R29, R27.reuse, PT, P2 ;  /* 0x0000001b1d00720c */ /* 0x080fe20003f01120 */
[C---:B------:R-:W-:Y:S01]  /*1710*/  DMUL R18, R2.reuse, R12 ;  /* 0x0000000c02127228 */ /* 0x040fe20000000000 */
[----:B------:R-:W-:Y:S01]  /*1720*/  LOP3.LUT R34, R11, 0xffc00000, RZ, 0xc0, !PT ;  /* 0xffc000000b227812 */ /* 0x000fe200078ec0ff */
[----:B------:R-:W-:Y:S01]  /*1730*/  DMUL R2, R2, R14 ;  /* 0x0000000e02027228 */ /* 0x000fe20000000000 */
[----:B------:R-:W-:Y:S02]  /*1740*/  SEL R20, R28, R26, P0 ;  /* 0x0000001a1c147207 */ /* 0x000fe40000000000 */
[----:B------:R-:W-:-:S02]  /*1750*/  SEL R21, R29, R27, P0 ;  /* 0x0000001b1d157207 */ /* 0x000fc40000000000 */
[----:B------:R-:W-:Y:S01]  /*1760*/  IADD3 R23, -R34, 0x7fd00000, RZ ;  /* 0x7fd0000022177810 */ /* 0x000fe20007ffe1ff */
[----:B------:R-:W-:Y:S01]  /*1770*/  DMUL R24, R18, R18 ;  /* 0x0000001212187228 */ /* 0x000fe20000000000 */
[----:B------:R-:W-:Y:S01]  /*1780*/  SEL R10, R28, R26, P3 ;  /* 0x0000001a1c0a7207 */ /* 0x000fe20001800000 */
[----:B------:R-:W-:-:S03]  /*1790*/  IMAD.U32 R26, RZ, RZ, UR5 ;  /* 0x00000005ff1a7e24 */ /* 0x000fc6000f8e00ff */
[C---:B------:R-:W-:Y:S02]  /*17a0*/  DMUL R18, R22.reuse, R20 ;  /* 0x0000001416127228 */ /* 0x040fe40000000000 */
[----:B------:R-:W-:Y:S02]  /*17b0*/  DMUL R22, R22, R10 ;  /* 0x0000000a16167228 */ /* 0x000fe40000000000 */
[----:B------:R-:W-:-:S04]  /*17c0*/  DFMA R24, R2, R2, R24 ;  /* 0x000000020218722b */ /* 0x000fc80000000018 */
[----:B------:R-:W-:-:S04]  /*17d0*/  DMUL R18, R18, R18 ;  /* 0x0000001212127228 */ /* 0x000fc80000000000 */
[----:B------:R-:W-:Y:S02]  /*17e0*/  DSETP.MIN.AND P0, P1, R24, UR4, PT ;  /* 0x0000000418007e2a */ /* 0x000fe4000b900000 */
[----:B------:R-:W-:Y:S02]  /*17f0*/  IMAD.MOV.U32 R2, RZ, RZ, R25 ;  /* 0x000000ffff027224 */ /* 0x000fe400078e0019 */
[----:B------:R-:W-:Y:S01]  /*1800*/  DFMA R22, R22, R22, R18 ;  /* 0x000000161616722b */ /* 0x000fe20000000012 */
[----:B------:R-:W-:Y:S02]  /*1810*/  IMAD.U32 R18, RZ, RZ, UR6 ;  /* 0x00000006ff127e24 */ /* 0x000fe4000f8e00ff */
[----:B------:R-:W-:Y:S01]  /*1820*/  FSEL R3, R2, UR6, P0 ;  /* 0x0000000602037c08 */ /* 0x000fe20008000000 */
[----:B------:R-:W-:Y:S01]  /*1830*/  UMOV UR6, UR4 ;  /* 0x0000000400067c82 */ /* 0x000fe20008000000 */
[----:B------:R-:W-:-:S03]  /*1840*/  MOV R2, R24 ;  /* 0x0000001800027202 */ /* 0x000fc60000000f00 */
[----:B------:R-:W-:Y:S01]  /*1850*/  DSETP.MIN.AND P2, P3, R22, UR4, PT ;  /* 0x0000000416007e2a */ /* 0x000fe2000bb40000 */
[----:B------:R-:W-:Y:S01]  /*1860*/  SEL R2, R2, UR6, P0 ;  /* 0x0000000602027c07 */ /* 0x000fe20008000000 */
[----:B------:R-:W-:Y:S01]  /*1870*/  IMAD.MOV.U32 R19, RZ, RZ, R23 ;  /* 0x000000ffff137224 */ /* 0x000fe200078e0017 */
[----:B------:R-:W-:Y:S01]  /*1880*/  @P1 LOP3.LUT R3, R18, 0x80000, RZ, 0xfc, !PT ;  /* 0x0008000012031812 */ /* 0x000fe200078efcff */
[----:B------:R-:W-:Y:S01]  /*1890*/  IMAD.MOV.U32 R18, RZ, RZ, R22 ;  /* 0x000000ffff127224 */ /* 0x000fe200078e0016 */
[----:B------:R-:W-:Y:S01]  /*18a0*/  ISETP.GE.U32.AND P1, PT, R13, 0x7ff00000, PT ;  /* 0x7ff000000d00780c */ /* 0x000fe20003f26070 */
[----:B------:R-:W-:Y:S01]  /*18b0*/  DSETP.NEU.AND P0, PT, R12, RZ, PT ;  /* 0x000000ff0c00722a */ /* 0x000fe20003f0d000 */
[----:B------:R-:W-:Y:S01]  /*18c0*/  FSEL R43, R19, UR5, P2 ;  /* 0x00000005132b7c08 */ /* 0x000fe20009000000 */
[----:B------:R-:W0:Y:S01]  /*18d0*/  MUFU.RSQ64H R39, R3 ;  /* 0x0000000300277308 */ /* 0x000e220000001c00 */
[----:B------:R-:W-:Y:S01]  /*18e0*/  SEL R42, R18, UR7, P2 ;  /* 0x00000007122a7c07 */ /* 0x000fe20009000000 */
[----:B------:R-:W-:Y:S01]  /*18f0*/  DSETP.NEU.AND P2, PT, R20, RZ, PT ;  /* 0x000000ff1400722a */ /* 0x000fe20003f4d000 */
[----:B------:R-:W-:-:S03]  /*1900*/  MOV R18, RZ ;  /* 0x000000ff00127202 */ /* 0x000fc60000000f00 */
[----:B------:R-:W-:Y:S02]  /*1910*/  @P3 LOP3.LUT R43, R26, 0x80000, RZ, 0xfc, !PT ;  /* 0x000800001a2b3812 */ /* 0x000fe400078efcff */
[----:B------:R-:W-:Y:S02]  /*1920*/  ISETP.GE.U32.AND P3, PT, R21, 0x7ff00000, PT ;  /* 0x7ff000001500780c */ /* 0x000fe40003f66070 */
[----:B------:R-:W1:Y:S01]  /*1930*/  MUFU.RSQ64H R19, R43 ;  /* 0x0000002b00137308 */ /* 0x000e620000001c00 */
[----:B0-----:R-:W-:-:S08]  /*1940*/  DMUL R28, R38, R38 ;  /* 0x00000026261c7228 */ /* 0x001fd00000000000 */
[----:B------:R-:W-:Y:S02]  /*1950*/  DFMA R28, R2, -R28, 1 ;  /* 0x3ff00000021c742b */ /* 0x000fe4000000081c */
[----:B-1----:R-:W-:Y:S01]  /*1960*/  DMUL R40, R18, R18 ;  /* 0x0000001212287228 */ /* 0x002fe20000000000 */
[----:B------:R-:W-:Y:S02]  /*1970*/  IMAD.MOV.U32 R2, RZ, RZ, 0x0 ;  /* 0x00000000ff027424 */ /* 0x000fe400078e00ff */
[----:B------:R-:W-:-:S03]  /*1980*/  IMAD.MOV.U32 R3, RZ, RZ, 0x3fd80000 ;  /* 0x3fd80000ff037424 */ /* 0x000fc600078e00ff */
[----:B------:R-:W-:Y:S02]  /*1990*/  DMUL R30, R38, R28 ;  /* 0x0000001c261e7228 */ /* 0x000fe40000000000 */
[----:B------:R-:W-:Y:S02]  /*19a0*/  DFMA R40, R42, -R40, 1 ;  /* 0x3ff000002a28742b */ /* 0x000fe40000000828 */
[----:B------:R-:W-:-:S06]  /*19b0*/  DFMA R28, R28, R2, 0.5 ;  /* 0x3fe000001c1c742b */ /* 0x000fcc0000000002 */
        /* <DEDUP_REMOVED lines=13> */
[----:B------:R-:W-:Y:S01]  /*1a90*/  @!P3 FSEL R20, R10, R26, !P2 ;  /* 0x0000001a0a14b208 */ /* 0x000fe20005000000 */
[----:B------:R-:W-:Y:S01]  /*1aa0*/  IMAD.MOV.U32 R18, RZ, RZ, R12 ;  /* 0x000000ffff127224 */ /* 0x000fe200078e000c */
[----:B------:R-:W-:Y:S02]  /*1ab0*/  @!P3 FSEL R21, R11, R27, !P2 ;  /* 0x0000001b0b15b208 */ /* 0x000fe40005000000 */
[----:B------:R-:W-:Y:S01]  /*1ac0*/  MOV R19, R13 ;  /* 0x0000000d00137202 */ /* 0x000fe20000000f00 */
[----:B------:R-:W-:Y:S02]  /*1ad0*/  IMAD.MOV.U32 R24, RZ, RZ, R20 ;  /* 0x000000ffff187224 */ /* 0x000fe400078e0014 */
        /* <DEDUP_REMOVED lines=29> */
[----:B------:R-:W-:Y:S05]  /*1cb0*/  CALL.REL.NOINC `($__internal_26_$__cuda_sm20_dsqrt_rn_f64_mediumpath_v1) ;  /* 0x0000013000487944 */ /* 0x000fea0003c00000 */
[----:B------:R-:W-:-:S07]  /*1cc0*/  MOV R10, R0 ;  /* 0x00000000000a7202 */ /* 0x000fce0000000f00 */
.L_x_14186:
[----:B------:R-:W-:Y:S05]  /*1cd0*/  BSYNC B4 ;  /* 0x0000000000047941 */ /* 0x000fea0003800000 */
.L_x_14185:
        /* <DEDUP_REMOVED lines=81> */
.L_x_14184:
        /* <DEDUP_REMOVED lines=14> */
[----:B------:R-:W-:Y:S01]  /*22d0*/  MOV R2, 0x1 ;  /* 0x0000000100027802 */ /* 0x000fe20000000f00 */
        /* <DEDUP_REMOVED lines=18> */
[----:B------:R-:W-:Y:S05]  /*2400*/  CALL.REL.NOINC `($__internal_25_$__cuda_sm20_div_rn_f64_full) ;  /* 0x0000012000e47944 */ /* 0x000fea0003c00000 */
.L_x_14194:
[----:B------:R-:W-:Y:S05]  /*2410*/  BSYNC B5 ;  /* 0x0000000000057941 */ /* 0x000fea0003800000 */
.L_x_14193:
[----:B------:R-:W-:Y:S02]  /*2420*/  IMAD.MOV.U32 R2, RZ, RZ, R10 ;  /* 0x000000ffff027224 */ /* 0x000fe400078e000a */
[----:B------:R-:W-:Y:S01]  /*2430*/  IMAD.MOV.U32 R3, RZ, RZ, R11 ;  /* 0x000000ffff037224 */ /* 0x000fe200078e000b */
[----:B------:R-:W-:Y:S06]  /*2440*/  BRA `(.L_x_14192) ;  /* 0x0000000000047947 */ /* 0x000fec0003800000 */
.L_x_14191:
[----:B------:R-:W-:-:S11]  /*2450*/  DADD R2, -R8, R18 ;  /* 0x0000000008027229 */ /* 0x000fd60000000112 */
.L_x_14192:
[----:B------:R-:W-:Y:S05]  /*2460*/  BSYNC B4 ;  /* 0x0000000000047941 */ /* 0x000fea0003800000 */
.L_x_14190:
[----:B------:R-:W-:Y:S01]  /*2470*/  DADD R12, -R36, 1 ;  /* 0x3ff00000240c7429 */ /* 0x000fe20000000100 */
[----:B------:R-:W-:Y:S07]  /*2480*/  BSSY B4, `(.L_x_14195) ;  /* 0x000001f000047945 */ /* 0x000fee0003800000 */
[----:B------:R-:W-:-:S14]  /*2490*/  DSETP.GEU.AND P0, PT, R12, RZ, PT ;  /* 0x000000ff0c00722a */ /* 0x000fdc0003f0e000 */
        /* <DEDUP_REMOVED lines=26> */
.L_x_14199:
[----:B------:R-:W-:Y:S05]  /*2640*/  BSYNC B5 ;  /* 0x0000000000057941 */ /* 0x000fea0003800000 */
.L_x_14198:
[----:B------:R-:W-:Y:S05]  /*2650*/  BRA `(.L_x_14197) ;  /* 0x0000000000047947 */ /* 0x000fea0003800000 */
.L_x_14196:
[----:B------:R-:W-:-:S11]  /*2660*/  DADD R10, R24, -R12 ;  /* 0x00000000180a7229 */ /* 0x000fd6000000080c */
.L_x_14197:
[----:B------:R-:W-:Y:S05]  /*2670*/  BSYNC B4 ;  /* 0x0000000000047941 */ /* 0x000fea0003800000 */
.L_x_14195:
[----:B------:R-:W-:Y:S01]  /*2680*/  DMUL R30, R10, 0.5 ;  /* 0x3fe000000a1e7828 */ /* 0x000fe20000000000 */
[----:B------:R-:W-:Y:S01]  /*2690*/  BSSY B4, `(.L_x_14200) ;  /* 0x000001b000047945 */ /* 0x000fe20003800000 */
[----:B------:R-:W-:-:S06]  /*26a0*/  DADD R10, R26, 1 ;  /* 0x3ff000001a0a7429 */ /* 0x000fcc0000000000 */
[----:B------:R-:W-:-:S08]  /*26b0*/  DFMA R30, R2, 0.5, R30 ;  /* 0x3fe00000021e782b */ /* 0x000fd0000000001e */
[----:B------:R-:W-:Y:S01]  /*26c0*/  DMUL R22, R30, R10 ;  /* 0x0000000a1e167228 */ /* 0x000fe20000000000 */
[----:B------:R-:W-:Y:S02]  /*26d0*/  IMAD.MOV.U32 R10, RZ, RZ, 0x0 ;  /* 0x00000000ff0a7424 */ /* 0x000fe400078e00ff */
[----:B------:R-:W-:-:S03]  /*26e0*/  IMAD.MOV.U32 R11, RZ, RZ, 0x3fd80000 ;  /* 0x3fd80000ff0b7424 */ /* 0x000fc600078e00ff */
        /* <DEDUP_REMOVED lines=18> */
[----:B------:R-:W-:-:S07]  /*2810*/  IMAD.MOV.U32 R11, RZ, RZ, R29 ;  /* 0x000000ffff0b7224 */ /* 0x000fce00078e001d */
[----:B------:R-:W-:Y:S05]  /*2820*/  CALL.REL.NOINC `($__internal_26_$__cuda_sm20_dsqrt_rn_f64_mediumpath_v1) ;  /* 0x00000124006c7944 */ /* 0x000fea0003c00000 */
[----:B------:R-:W-:-:S07]  /*2830*/  IMAD.MOV.U32 R10, RZ, RZ, R0 ;  /* 0x000000ffff0a7224 */ /* 0x000fce00078e0000 */
.L_x_14201:
[----:B------:R-:W-:Y:S05]  /*2840*/  BSYNC B4 ;  /* 0x0000000000047941 */ /* 0x000fea0003800000 */
.L_x_14200:
        /* <DEDUP_REMOVED lines=35> */
[----:B------:R-:W-:Y:S02]  /*2a80*/  @P0 IADD3 R11, R3, -0x100000, RZ ;  /* 0xfff00000030b0810 */ /* 0x000fe40007ffe0ff */
        /* <DEDUP_REMOVED lines=49> */
.L_x_14202:
        /* <DEDUP_REMOVED lines=20> */
.L_x_14204:
[----:B------:R-:W-:Y:S05]  /*2ee0*/  BSYNC B4 ;  /* 0x0000000000047941 */ /* 0x000fea0003800000 */
.L_x_14203:
        /* <DEDUP_REMOVED lines=30> */
.L_x_14189:
        /* <DEDUP_REMOVED lines=25> */
.L_x_14207:
[----:B------:R-:W-:Y:S05]  /*3260*/  BSYNC B4 ;  /* 0x0000000000047941 */ /* 0x000fea0003800000 */
.L_x_14206:
        /* <DEDUP_REMOVED lines=25> */
.L_x_14210:
[----:B------:R-:W-:Y:S05]  /*3400*/  BSYNC B4 ;  /* 0x0000000000047941 */ /* 0x000fea0003800000 */
.L_x_14209:
        /* <DEDUP_REMOVED lines=30> */
.L_x_14208:
        /* <DEDUP_REMOVED lines=9> */
[----:B------:R-:W-:Y:S01]  /*3680*/  IMAD.MOV.U32 R0, RZ, RZ, -0x3ff ;  /* 0xfffffc01ff007424 */ /* 0x000fe200078e00ff */
[----:B------:R-:W-:-:S11]  /*3690*/  @!P0 MOV R0, 0xfffffbcb ;  /* 0xfffffbcb00008802 */ /* 0x000fd60000000f00 */
[----:B------:R-:W-:Y:S05]  /*36a0*/  @P1 BRA `(.L_x_14211) ;  /* 0x0000000000fc1947 */ /* 0x000fea0003800000 */
        /* <DEDUP_REMOVED lines=63> */
.L_x_14211:
[----:B------:R-:W-:Y:S01]  /*3aa0*/  MOV R10, 0x0 ;  /* 0x00000000000a7802 */ /* 0x000fe20000000f00 */
[----:B------:R-:W-:Y:S01]  /*3ab0*/  IMAD.MOV.U32 R11, RZ, RZ, 0x7ff00000 ;  /* 0x7ff00000ff0b7424 */ /* 0x000fe200078e00ff */
[----:B------:R-:W-:-:S05]  /*3ac0*/  FSETP.NEU.FTZ.AND P0, PT, R3, RZ, PT ;  /* 0x000000ff0300720b */ /* 0x000fca0003f1d000 */
[----:B------:R-:W-:-:S10]  /*3ad0*/  DFMA R10, R2, R10, +INF ;  /* 0x7ff00000020a742b */ /* 0x000fd4000000000a */
[----:B------:R-:W-:Y:S02]  /*3ae0*/  FSEL R30, R10, RZ, P0 ;  /* 0x000000ff0a1e7208 */ /* 0x000fe40000000000 */
[----:B------:R-:W-:Y:S01]  /*3af0*/  FSEL R31, R11, -QNAN , P0 ;  /* 0xfff000000b1f7808 */ /* 0x000fe20000000000 */
[----:B------:R-:W-:Y:S06]  /*3b00*/  BRA `(.L_x_14187) ;  /* 0x00000004002c7947 */ /* 0x000fec0003800000 */
.L_x_14205:
        /* <DEDUP_REMOVED lines=20> */
[----:B------:R-:W-:Y:S01]  /*3c50*/  MOV R13, R29 ;  /* 0x0000001d000d7202 */ /* 0x000fe20000000f00 */
[----:B------:R-:W-:Y:S01]  /*3c60*/  IMAD.MOV.U32 R14, RZ, RZ, R10 ;  /* 0x000000ffff0e7224 */ /* 0x000fe200078e000a */
[----:B------:R-:W-:Y:S01]  /*3c70*/  MOV R10, 0x3ca0 ;  /* 0x00003ca0000a7802 */ /* 0x000fe20000000f00 */
[----:B------:R-:W-:-:S07]  /*3c80*/  IMAD.MOV.U32 R12, RZ, RZ, R28 ;  /* 0x000000ffff0c7224 */ /* 0x000fce00078e001c */
[----:B------:R-:W-:Y:S05]  /*3c90*/  CALL.REL.NOINC `($__internal_26_$__cuda_sm20_dsqrt_rn_f64_mediumpath_v1) ;  /* 0x0000011000507944 */ /* 0x000fea0003c00000 */
[----:B------:R-:W-:Y:S02]  /*3ca0*/  IMAD.MOV.U32 R22, RZ, RZ, R0 ;  /* 0x000000ffff167224 */ /* 0x000fe400078e0000 */
[----:B------:R-:W-:-:S07]  /*3cb0*/  IMAD.MOV.U32 R23, RZ, RZ, R11 ;  /* 0x000000ffff177224 */ /* 0x000fce00078e000b */
.L_x_14213:
[----:B------:R-:W-:Y:S05]  /*3cc0*/  BSYNC B4 ;  /* 0x0000000000047941 */ /* 0x000fea0003800000 */
.L_x_14212:
        /* <DEDUP_REMOVED lines=16> */
[----:B------:R-:W-:Y:S02]  /*3dd0*/  MOV R11, R33 ;  /* 0x00000021000b7202 */ /* 0x000fe40000000f00 */
[----:B------:R-:W-:-:S07]  /*3de0*/  MOV R0, 0x3e00 ;  /* 0x00003e0000007802 */ /* 0x000fce0000000f00 */
[----:B------:R-:W-:Y:S05]  /*3df0*/  CALL.REL.NOINC `($__internal_25_$__cuda_sm20_div_rn_f64_full) ;  /* 0x0000010800687944 */ /* 0x000fea0003c00000 */
.L_x_14215:
[----:B------:R-:W-:Y:S05]  /*3e00*/  BSYNC B4 ;  /* 0x0000000000047941 */ /* 0x000fea0003800000 */
.L_x_14214:
[----:B------:R-:W-:Y:S02]  /*3e10*/  IMAD.MOV.U32 R30, RZ, RZ, R10 ;  /* 0x000000ffff1e7224 */ /* 0x000fe400078e000a */
[----:B------:R-:W-:Y:S01]  /*3e20*/  IMAD.MOV.U32 R31, RZ, RZ, R11 ;  /* 0x000000ffff1f7224 */ /* 0x000fe200078e000b */
[----:B------:R-:W-:Y:S06]  /*3e30*/  BRA `(.L_x_14187) ;  /* 0x0000000000607947 */ /* 0x000fec0003800000 */
.L_x_14188:
        /* <DEDUP_REMOVED lines=21> */
[----:B------:R-:W-:Y:S01]  /*3f90*/  MOV R30, R0 ;  /* 0x00000000001e7202 */ /* 0x000fe20000000f00 */
[----:B------:R-:W-:-:S07]  /*3fa0*/  IMAD.MOV.U32 R31, RZ, RZ, R11 ;  /* 0x000000ffff1f7224 */ /* 0x000fce00078e000b */
.L_x_14216:
[----:B------:R-:W-:Y:S05]  /*3fb0*/  BSYNC B4 ;  /* 0x0000000000047941 */ /* 0x000fea0003800000 */
.L_x_14187:
[----:B------:R-:W-:Y:S05]  /*3fc0*/  BSYNC B3 ;  /* 0x0000000000037941 */ /* 0x000fea0003800000 */
.L_x_14183:
        /* <DEDUP_REMOVED lines=23> */
[----:B------:R-:W-:Y:S05]  /*4140*/  CALL.REL.NOINC `($__internal_25_$__cuda_sm20_div_rn_f64_full) ;  /* 0x0000010400947944 */ /* 0x000fea0003c00000 */
[----:B------:R-:W-:Y:S02]  /*4150*/  IMAD.MOV.U32 R2, RZ, RZ, R10 ;  /* 0x000000ffff027224 */ /* 0x000fe400078e000a */
[----:B------:R-:W-:-:S07]  /*4160*/  IMAD.MOV.U32 R3, RZ, RZ, R11 ;  /* 0x000000ffff037224 */ /* 0x000fce00078e000b */
.L_x_14220:
[----:B------:R-:W-:Y:S05]  /*4170*/  BSYNC B4 ;  /* 0x0000000000047941 */ /* 0x000fea0003800000 */
.L_x_14219:
        /* <DEDUP_REMOVED lines=40> */
.L_x_14228:
[----:B------:R-:W-:Y:S05]  /*4400*/  BSYNC B5 ;  /* 0x0000000000057941 */ /* 0x000fea0003800000 */
.L_x_14227:
[----:B------:R-:W-:Y:S01]  /*4410*/  IMAD.MOV.U32 R28, RZ, RZ, R10 ;  /* 0x000000ffff1c7224 */ /* 0x000fe200078e000a */
[----:B------:R-:W-:Y:S01]  /*4420*/  MOV R29, R11 ;  /* 0x0000000b001d7202 */ /* 0x000fe20000000f00 */
[----:B------:R-:W-:Y:S06]  /*4430*/  BRA `(.L_x_14226) ;  /* 0x0000000000047947 */ /* 0x000fec0003800000 */
.L_x_14225:
[----:B------:R-:W-:-:S11]  /*4440*/  DADD R28, -R8, R18 ;  /* 0x00000000081c7229 */ /* 0x000fd60000000112 */
.L_x_14226:
[----:B------:R-:W-:Y:S05]  /*4450*/  BSYNC B4 ;  /* 0x0000000000047941 */ /* 0x000fea0003800000 */
.L_x_14224:
        /* <DEDUP_REMOVED lines=26> */
.L_x_14233:
[----:B------:R-:W-:Y:S05]  /*4600*/  BSYNC B5 ;  /* 0x0000000000057941 */ /* 0x000fea0003800000 */
.L_x_14232:
[----:B------:R-:W-:Y:S01]  /*4610*/  IMAD.MOV.U32 R32, RZ, RZ, R10 ;  /* 0x000000ffff207224 */ /* 0x000fe200078e000a */
[----:B------:R-:W-:Y:S01]  /*4620*/  MOV R33, R11 ;  /* 0x0000000b00217202 */ /* 0x000fe20000000f00 */
[----:B------:R-:W-:Y:S06]  /*4630*/  BRA `(.L_x_14231) ;  /* 0x0000000000047947 */ /* 0x000fec0003800000 */
.L_x_14230:
[----:B------:R-:W-:-:S11]  /*4640*/  DADD R32, -R16, R24 ;  /* 0x0000000010207229 */ /* 0x000fd60000000118 */
.L_x_14231:
[----:B------:R-:W-:Y:S05]  /*4650*/  BSYNC B4 ;  /* 0x0000000000047941 */ /* 0x000fea0003800000 */
.L_x_14229:
        /* <DEDUP_REMOVED lines=24> */
[----:B------:R-:W-:-:S07]  /*47e0*/  IMAD.MOV.U32 R21, RZ, RZ, R23 ;  /* 0x000000ffff157224 */ /* 0x000fce00078e0017 */
[----:B------:R-:W-:Y:S05]  /*47f0*/  CALL.REL.NOINC `($__internal_26_$__cuda_sm20_dsqrt_rn_f64_mediumpath_v1) ;  /* 0x0000010400787944 */ /* 0x000fea0003c00000 */
[----:B------:R-:W-:Y:S01]  /*4800*/  IMAD.MOV.U32 R26, RZ, RZ, R0 ;  /* 0x000000ffff1a7224 */ /* 0x000fe200078e0000 */
[----:B------:R-:W-:-:S07]  /*4810*/  MOV R27, R11 ;  /* 0x0000000b001b7202 */ /* 0x000fce0000000f00 */
.L_x_14235:
[----:B------:R-:W-:Y:S05]  /*4820*/  BSYNC B4 ;  /* 0x0000000000047941 */ /* 0x000fea0003800000 */
.L_x_14234:
[----:B------:R-:W-:Y:S01]  /*4830*/  PLOP3.LUT P0, PT, PT, PT, PT, 0x80, 0x0 ;  /* 0x000000000000781c */ /* 0x000fe20003f0f070 */
[----:B------:R-:W-:-:S12]  /*4840*/  BRA `(.L_x_14221) ;  /* 0x0000000800587947 */ /* 0x000fd80003800000 */
.L_x_14223:
        /* <DEDUP_REMOVED lines=28> */
.L_x_14238:
[----:B------:R-:W-:Y:S05]  /*4a10*/  BSYNC B4 ;  /* 0x0000000000047941 */ /* 0x000fea0003800000 */
.L_x_14237:
[----:B------:R-:W-:Y:S01]  /*4a20*/  PLOP3.LUT P0, PT, PT, PT, PT, 0x80, 0x0 ;  /* 0x000000000000781c */ /* 0x000fe20003f0f070 */
[----:B------:R-:W-:-:S12]  /*4a30*/  BRA `(.L_x_14221) ;  /* 0x0000000400dc7947 */ /* 0x000fd80003800000 */
.L_x_14236:
[----:B------:R-:W-:Y:S01]  /*4a40*/  DMUL R18, R8, R16 ;  /* 0x0000001008127228 */ /* 0x000fe20000000000 */
[----:B------:R-:W-:Y:S01]  /*4a50*/  IMAD.MOV.U32 R10, RZ, RZ, 0x0 ;  /* 0x00000000ff0a7424 */ /* 0x000fe200078e00ff */
[----:B------:R-:W-:Y:S01]  /*4a60*/  BSSY B4, `(.L_x_14239) ;  /* 0x000001b000047945 */ /* 0x000fe20003800000 */
        /* <DEDUP_REMOVED lines=8> */
[----:B------:R-:W-:Y:S02]  /*4af0*/  DFMA R10, R10, R8, R20 ;  /* 0x000000080a0a722b */ /* 0x000fe40000000014 */
[----:B------:R-:W-:-:S06]  /*4b00*/  DMUL R8, R32, 8.11296384146066816958e+31 ;  /* 0x4690000020087828 */ /* 0x000fcc0000000000 */
[----:B------:R-:W-:Y:S02]  /*4b10*/  DMUL R12, R18, R10 ;  /* 0x0000000a120c7228 */ /* 0x000fe40000000000 */
[----:B------:R-:W-:Y:S01]  /*4b20*/  VIADD R15, R11, 0xfff00000 ;  /* 0xfff000000b0f7836 */ /* 0x000fe20000000000 */
[----:B------:R-:W-:Y:S01]  /*4b30*/  MOV R14, R10 ;  /* 0x0000000a000e7202 */ /* 0x000fe20000000f00 */
[----:B------:R-:W-:-:S04]  /*4b40*/  DMUL R8, R36, R8 ;  /* 0x0000000824087228 */ /* 0x000fc80000000000 */
        /* <DEDUP_REMOVED lines=9> */
[----:B------:R-:W-:Y:S05]  /*4be0*/  CALL.REL.NOINC `($__internal_26_$__cuda_sm20_dsqrt_rn_f64_mediumpath_v1) ;  /* 0x00000100007c7944 */ /* 0x000fea0003c00000 */
[----:B------:R-:W-:Y:S02]  /*4bf0*/  IMAD.MOV.U32 R22, RZ, RZ, R0 ;  /* 0x000000ffff167224 */ /* 0x000fe400078e0000 */
[----:B------:R-:W-:-:S07]  /*4c00*/  IMAD.MOV.U32 R23, RZ, RZ, R11 ;  /* 0x000000ffff177224 */ /* 0x000fce00078e000b */
.L_x_14240:
[----:B------:R-:W-:Y:S05]  /*4c10*/  BSYNC B4 ;  /* 0x0000000000047941 */ /* 0x000fea0003800000 */
.L_x_14239:
        /* <DEDUP_REMOVED lines=19> */
.L_x_14242:
[----:B------:R-:W-:Y:S05]  /*4d50*/  BSYNC B4 ;  /* 0x0000000000047941 */ /* 0x000fea0003800000 */
.L_x_14241:
[----:B------:R-:W-:Y:S01]  /*4d60*/  DMUL R36, R36, 8.11296384146066816958e+31 ;  /* 0x4690000024247828 */ /* 0x000fe20000000000 */
[----:B------:R-:W-:Y:S01]  /*4d70*/  PLOP3.LUT P0, PT, PT, PT, PT, 0x80, 0x0 ;  /* 0x000000000000781c */ /* 0x000fe20003f0f070 */
[----:B------:R-:W-:Y:S02]  /*4d80*/  IMAD.MOV.U32 R26, RZ, RZ, R10 ;  /* 0x000000ffff1a7224 */ /* 0x000fe400078e000a */
[----:B------:R-:W-:Y:S01]  /*4d90*/  IMAD.MOV.U32 R27, RZ, RZ, R11 ;  /* 0x000000ffff1b7224 */ /* 0x000fe200078e000b */
[----:B------:R-:W-:Y:S09]  /*4da0*/  BRA `(.L_x_14221) ;  /* 0x0000000400007947 */ /* 0x000ff20003800000 */
.L_x_14222:
        /* <DEDUP_REMOVED lines=26> */
.L_x_14244:
[----:B------:R-:W-:Y:S05]  /*4f50*/  BSYNC B4 ;  /* 0x0000000000047941 */ /* 0x000fea0003800000 */
.L_x_14243:
[----:B------:R-:W-:Y:S01]  /*4f60*/  DADD R22, R26, 1 ;  /* 0x3ff000001a167429 */ /* 0x000fe20000000000 */
[----:B------:R-:W-:Y:S01]  /*4f70*/  IMAD.MOV.U32 R12, RZ, RZ, 0x0 ;  /* 0x00000000ff0c7424 */ /* 0x000fe200078e00ff */
[----:B------:R-:W-:Y:S01]  /*4f80*/  BSSY B4, `(.L_x_14245) ;  /* 0x000001c000047945 */ /* 0x000fe20003800000 */
[----:B------:R-:W-:Y:S01]  /*4f90*/  IMAD.MOV.U32 R13, RZ, RZ, 0x3fd80000 ;  /* 0x3fd80000ff0d7424 */ /* 0x000fe200078e00ff */
[----:B------:R-:W-:Y:S01]  /*4fa0*/  MOV R36, 0x0 ;  /* 0x0000000000247802 */ /* 0x000fe20000000f00 */
[----:B------:R-:W-:-:S03]  /*4fb0*/  IMAD.MOV.U32 R37, RZ, RZ, 0x3ff00000 ;  /* 0x3ff00000ff257424 */ /* 0x000fc600078e00ff */
[----:B------:R-:W-:-:S06]  /*4fc0*/  DMUL R22, R22, 0.5 ;  /* 0x3fe0000016167828 */ /* 0x000fcc0000000000 */
        /* <DEDUP_REMOVED lines=20> */
[----:B------:R-:W-:-:S07]  /*5110*/  IMAD.MOV.U32 R13, RZ, RZ, R17 ;  /* 0x000000ffff0d7224 */ /* 0x000fce00078e0011 */
[----:B------:R-:W-:Y:S05]  /*5120*/  CALL.REL.NOINC `($__internal_26_$__cuda_sm20_dsqrt_rn_f64_mediumpath_v1) ;  /* 0x000000fc002c7944 */ /* 0x000fea0003c00000 */
[----:B------:R-:W-:-:S07]  /*5130*/  IMAD.MOV.U32 R10, RZ, RZ, R0 ;  /* 0x000000ffff0a7224 */ /* 0x000fce00078e0000 */
.L_x_14246:
[----:B------:R-:W-:Y:S05]  /*5140*/  BSYNC B4 ;  /* 0x0000000000047941 */ /* 0x000fea0003800000 */
.L_x_14245:
[----:B------:R-:W-:Y:S01]  /*5150*/  DMUL R26, R10, R8 ;  /* 0x000000080a1a7228 */ /* 0x000fe20000000000 */
[----:B------:R-:W-:Y:S01]  /*5160*/  PLOP3.LUT P0, PT, PT, PT, PT, 0x80, 0x0 ;  /* 0x000000000000781c */ /* 0x000fe20003f0f070 */
[----:B------:R-:W-:-:S12]  /*5170*/  BRA `(.L_x_14221) ;  /* 0x00000000000c7947 */ /* 0x000fd80003800000 */
.L_x_14218:
[----:B------:R-:W-:Y:S01]  /*5180*/  DMUL R26, R26, 9.00719925474099200000e+15 ;  /* 0x434000001a1a7828 */ /* 0x000fe20000000000 */
[----:B------:R-:W-:Y:S01]  /*5190*/  PLOP3.LUT P0, PT, PT, PT, PT, 0x80, 0x0 ;  /* 0x000000000000781c */ /* 0x000fe20003f0f070 */
[----:B------:R-:W-:-:S12]  /*51a0*/  DMUL R36, R36, 9.00719925474099200000e+15 ;  /* 0x4340000024247828 */ /* 0x000fd80000000000 */
.L_x_14221:
[----:B------:R-:W-:Y:S05]  /*51b0*/  BSYNC B3 ;  /* 0x0000000000037941 */ /* 0x000fea0003800000 */
.L_x_14217:
        /* <DEDUP_REMOVED lines=13> */
[----:B------:R-:W-:Y:S01]  /*5290*/  MOV R3, 0x3ebac2fe ;  /* 0x3ebac2fe00037802 */ /* 0x000fe20000000f00 */
        /* <DEDUP_REMOVED lines=53> */
.L_x_14252:
[----:B------:R-:W-:-:S11]  /*55f0*/  DMUL R12, RZ, |R2| ;  /* 0x40000002ff0c7228 */ /* 0x000fd60000000000 */
.L_x_14253:
[----:B------:R-:W-:Y:S05]  /*5600*/  BSYNC B0 ;  /* 0x0000000000007941 */ /* 0x000fea0003800000 */
.L_x_14251:
        /* <DEDUP_REMOVED lines=11> */
.L_x_14250:
        /* <DEDUP_REMOVED lines=9> */
[C---:B------:R-:W-:Y:S01]  /*5750*/  DFMA R10, R8.reuse, R10, UR4 ;  /* 0x00000004080a7e2b */ /* 0x040fe2000800000a */
[----:B------:R-:W-:Y:S01]  /*5760*/  UMOV UR4, 0x3526861b ;  /* 0x3526861b00047882 */ /* 0x000fe20000000000 */
[----:B------:R-:W-:Y:S01]  /*5770*/  UMOV UR5, 0x3f924eaf ;  /* 0x3f924eaf00057882 */ /* 0x000fe20000000000 */
[----:B------:R-:W-:Y:S01]  /*5780*/  @P0 IMAD.MOV.U32 R12, RZ, RZ, 0x33145c07 ;  /* 0x33145c07ff0c0424 */ /* 0x000fe200078e00ff */
[----:B------:R-:W-:Y:S01]  /*5790*/  @P0 MOV R13, 0x3c91a626 ;  /* 0x3c91a626000d0802 */ /* 0x000fe20000000f00 */
[----:B------:R-:W-:Y:S02]  /*57a0*/  @!P0 IMAD.MOV.U32 R4, RZ, RZ, 0x33145c07 ;  /* 0x33145c07ff048424 */ /* 0x000fe400078e00ff */
[----:B------:R-:W-:Y:S01]  /*57b0*/  @!P0 IMAD.MOV.U32 R5, RZ, RZ, 0x3c91a626 ;  /* 0x3c91a626ff058424 */ /* 0x000fe200078e00ff */
        /* <DEDUP_REMOVED lines=31> */
[----:B------:R-:W-:-:S08]  /*59b0*/  DFMA R2, R10, |R2|, |R2| ;  /* 0x400000020a02722b */ /* 0x000fd00000000402 */
[C---:B------:R-:W-:Y:S02]  /*59c0*/  @P0 DADD R12, R2.reuse, -R12 ;  /* 0x00000000020c0229 */ /* 0x040fe4000000080c */
[----:B------:R-:W-:-:S06]  /*59d0*/  @!P0 DADD R2, R2, R4 ;  /* 0x0000000002028229 */ /* 0x000fcc0000000004 */
[----:B------:R-:W-:Y:S02]  /*59e0*/  @P0 DADD R12, -R12, UR4 ;  /* 0x000000040c0c0e29 */ /* 0x000fe40008000100 */
[----:B------:R-:W-:Y:S01]  /*59f0*/  @!P0 DADD R12, R2, UR4 ;  /* 0x00000004020c8e29 */ /* 0x000fe20008000000 */
[----:B------:R-:W-:Y:S10]  /*5a00*/  BRA `(.L_x_14254) ;  /* 0x0000001400c87947 */ /* 0x000ff40003800000 */
.L_x_14249:
        /* <DEDUP_REMOVED lines=20> */
[----:B------:R-:W-:Y:S01]  /*5b50*/  IADD3 R9, R5, -0x100000, RZ ;  /* 0xfff0000005097810 */ /* 0x000fe20007ffe0ff */
[----:B------:R-:W-:-:S04]  /*5b60*/  IMAD.MOV.U32 R8, RZ, RZ, R4 ;  /* 0x000000ffff087224 */ /* 0x000fc800078e0004 */
        /* <DEDUP_REMOVED lines=40> */
.L_x_14257:
[----:B------:R-:W-:-:S11]  /*5df0*/  DMUL R12, RZ, |R2| ;  /* 0x40000002ff0c7228 */ /* 0x000fd60000000000 */
.L_x_14258:
[----:B------:R-:W-:Y:S05]  /*5e00*/  BSYNC B0 ;  /* 0x0000000000007941 */ /* 0x000fea0003800000 */
.L_x_14256:
        /* <DEDUP_REMOVED lines=11> */
.L_x_14255:
        /* <DEDUP_REMOVED lines=45> */
[----:B------:R-:W-:Y:S01]  /*6190*/  @!P0 MOV R4, 0x33145c07 ;  /* 0x33145c0700048802 */ /* 0x000fe20000000f00 */
[----:B------:R-:W-:-:S06]  /*61a0*/  @!P0 IMAD.MOV.U32 R5, RZ, RZ, 0x3c91a626 ;  /* 0x3c91a626ff058424 */ /* 0x000fcc00078e00ff */
[----:B------:R-:W-:-:S08]  /*61b0*/  DFMA R2, R8, |R2|, |R2| ;  /* 0x400000020802722b */ /* 0x000fd00000000402 */
[C---:B------:R-:W-:Y:S02]  /*61c0*/  @P0 DADD R12, R2.reuse, -R12 ;  /* 0x00000000020c0229 */ /* 0x040fe4000000080c */
[----:B------:R-:W-:-:S06]  /*61d0*/  @!P0 DADD R2, R2, R4 ;  /* 0x0000000002028229 */ /* 0x000fcc0000000004 */
[----:B------:R-:W-:Y:S02]  /*61e0*/  @P0 DADD R12, -R12, UR4 ;  /* 0x000000040c0c0e29 */ /* 0x000fe40008000100 */
[----:B------:R-:W-:Y:S01]  /*61f0*/  @!P0 DADD R12, R2, UR4 ;  /* 0x00000004020c8e29 */ /* 0x000fe20008000000 */
[----:B------:R-:W-:Y:S10]  /*6200*/  BRA `(.L_x_14254) ;  /* 0x0000000c00c87947 */ /* 0x000ff40003800000 */
.L_x_14248:
        /* <DEDUP_REMOVED lines=31> */
.L_x_14261:
[----:B------:R-:W-:Y:S05]  /*6400*/  BSYNC B4 ;  /* 0x0000000000047941 */ /* 0x000fea0003800000 */
.L_x_14260:
        /* <DEDUP_REMOVED lines=82> */
.L_x_14263:
[----:B------:R-:W-:Y:S02]  /*6930*/  FSEL R12, RZ, 3.37028055040000000000e+12, P2 ;  /* 0x54442d18ff0c7808 */ /* 0x000fe40001000000 */
[----:B------:R-:W-:-:S07]  /*6940*/  FSEL R13, RZ, 2.1426990032196044922, P2 ;  /* 0x400921fbff0d7808 */ /* 0x000fce0001000000 */
.L_x_14264:
[----:B------:R-:W-:Y:S05]  /*6950*/  BSYNC B0 ;  /* 0x0000000000007941 */ /* 0x000fea0003800000 */
.L_x_14262:
[----:B------:R-:W-:Y:S01]  /*6960*/  DADD R36, |R26|, |R36| ;  /* 0x000000001a247229 */ /* 0x000fe20000000624 */
[----:B------:R-:W-:-:S07]  /*6970*/  LOP3.LUT R27, R13, 0x80000000, R27, 0xb8, !PT ;  /* 0x800000000d1b7812 */ /* 0x000fce00078eb81b */
[----:B------:R-:W-:-:S06]  /*6980*/  DSETP.GTU.AND P0, PT, |R36|, +INF , PT ;  /* 0x7ff000002400742a */ /* 0x000fcc0003f0c200 */
[----:B------:R-:W-:Y:S02]  /*6990*/  FSEL R12, R36, R12, P0 ;  /* 0x0000000c240c7208 */ /* 0x000fe40000000000 */
[----:B------:R-:W-:Y:S01]  /*69a0*/  FSEL R13, R37, R27, P0 ;  /* 0x0000001b250d7208 */ /* 0x000fe20000000000 */
[----:B------:R-:W-:Y:S06]  /*69b0*/  BRA `(.L_x_14254) ;  /* 0x0000000400dc7947 */ /* 0x000fec0003800000 */
.L_x_14259:
        /* <DEDUP_REMOVED lines=28> */
.L_x_14266:
[----:B------:R-:W-:Y:S05]  /*6b80*/  BSYNC B4 ;  /* 0x0000000000047941 */ /* 0x000fea0003800000 */
.L_x_14265:
        /* <DEDUP_REMOVED lines=82> */
.L_x_14268:
[----:B------:R-:W-:Y:S02]  /*70b0*/  FSEL R12, RZ, 3.37028055040000000000e+12, P0 ;  /* 0x54442d18ff0c7808 */ /* 0x000fe40000000000 */
[----:B------:R-:W-:-:S07]  /*70c0*/  FSEL R13, RZ, 2.1426990032196044922, P0 ;  /* 0x400921fbff0d7808 */ /* 0x000fce0000000000 */
.L_x_14269:
[----:B------:R-:W-:Y:S05]  /*70d0*/  BSYNC B0 ;  /* 0x0000000000007941 */ /* 0x000fea0003800000 */
.L_x_14267:
[----:B------:R-:W-:Y:S01]  /*70e0*/  DADD R36, |R26|, |R36| ;  /* 0x000000001a247229 */ /* 0x000fe20000000624 */
[----:B------:R-:W-:-:S07]  /*70f0*/  LOP3.LUT R27, R13, 0x80000000, R27, 0xb8, !PT ;  /* 0x800000000d1b7812 */ /* 0x000fce00078eb81b */
[----:B------:R-:W-:-:S06]  /*7100*/  DSETP.GTU.AND P0, PT, |R36|, +INF , PT ;  /* 0x7ff000002400742a */ /* 0x000fcc0003f0c200 */
[----:B------:R-:W-:Y:S02]  /*7110*/  FSEL R12, R36, R12, P0 ;  /* 0x0000000c240c7208 */ /* 0x000fe40000000000 */
[----:B------:R-:W-:-:S07]  /*7120*/  FSEL R13, R37, R27, P0 ;  /* 0x0000001b250d7208 */ /* 0x000fce0000000000 */
.L_x_14254:
[----:B------:R-:W-:Y:S05]  /*7130*/  BSYNC B3 ;  /* 0x0000000000037941 */ /* 0x000fea0003800000 */
.L_x_14247:
[----:B------:R-:W-:Y:S01]  /*7140*/  DADD R2, -RZ, -R30 ;  /* 0x00000000ff027229 */ /* 0x000fe2000000091e */
[----:B------:R-:W-:-:S04]  /*7150*/  SHF.R.U32.HI R0, RZ, 0x1f, R7 ;  /* 0x0000001fff007819 */ /* 0x000fc80000011607 */
[----:B------:R-:W-:-:S05]  /*7160*/  ISETP.NE.AND P0, PT, R0, RZ, PT ;  /* 0x000000ff0000720c */ /* 0x000fca0003f05270 */
[----:B------:R-:W-:Y:S02]  /*7170*/  FSEL R8, R2, R30, !P0 ;  /* 0x0000001e02087208 */ /* 0x000fe40004000000 */
[----:B------:R-:W-:Y:S01]  /*7180*/  FSEL R9, R3, R31, !P0 ;  /* 0x0000001f03097208 */ /* 0x000fe20004000000 */
[----:B------:R-:W-:Y:S06]  /*7190*/  BRA `(.L_x_14270) ;  /* 0x0000003000407947 */ /* 0x000fec0003800000 */
.L_x_14182:
[----:B------:R-:W2:Y:S01]  /*71a0*/  LDL.64 R2, [R1+0x8] ;  /* 0x0000080001027983 */ /* 0x000ea20000100a00 */
[----:B------:R-:W-:Y:S01]  /*71b0*/  UMOV UR4, 0x54442d18 ;  /* 0x54442d1800047882 */ /* 0x000fe20000000000 */
[----:B------:R-:W-:Y:S01]  /*71c0*/  UMOV UR5, 0x3ff921fb ;  /* 0x3ff921fb00057882 */ /* 0x000fe20000000000 */
[----:B------:R-:W-:Y:S02]  /*71d0*/  DADD R8, -RZ, -R6 ;  /* 0x00000000ff087229 */ /* 0x000fe40000000906 */
[----:B--2---:R-:W-:-:S08]  /*71e0*/  DADD R4, -R4, R2 ;  /* 0x0000000004047229 */ /* 0x004fd00000000102 */
[----:B------:R-:W-:Y:S01]  /*71f0*/  DADD R12, R4, UR4 ;  /* 0x00000004040c7e29 */ /* 0x000fe20008000000 */
[----:B------:R-:W-:Y:S10]  /*7200*/  BRA `(.L_x_14270) ;  /* 0x0000003000247947 */ /* 0x000ff40003800000 */
.L_x_14181:
[----:B------:R-:W-:Y:S01]  /*7210*/  DADD R8, -RZ, -R6 ;  /* 0x00000000ff087229 */ /* 0x000fe20000000906 */
[----:B------:R-:W-:Y:S01]  /*7220*/  CS2R R12, SRZ ;  /* 0x00000000000c7805 */ /* 0x000fe2000001ff00 */
[----:B------:R-:W-:Y:S09]  /*7230*/  BRA `(.L_x_14270) ;  /* 0x0000003000187947 */ /* 0x000ff20003800000 */
.L_x_14180:
[----:B------:R-:W-:Y:S01]  /*7240*/  DSETP.GEU.AND P1, PT, R36, R32, PT ;  /* 0x000000202400722a */ /* 0x000fe20003f2e000 */
[----:B------:R-:W-:Y:S01]  /*7250*/  UMOV UR4, 0xffffffff ;  /* 0xffffffff00047882 */ /* 0x000fe20000000000 */
[----:B------:R-:W-:Y:S01]  /*7260*/  UMOV UR5, 0x7fdfffff ;  /* 0x7fdfffff00057882 */ /* 0x000fe20000000000 */
[----:B------:R-:W-:Y:S01]  /*7270*/  BSSY B3, `(.L_x_14271) ;  /* 0x00002e4000037945 */ /* 0x000fe20003800000 */
[----:B------:R-:W-:Y:S02]  /*7280*/  SHF.R.U32.HI R2, RZ, 0x1f, R7 ;  /* 0x0000001fff027819 */ /* 0x000fe40000011607 */
        /* <DEDUP_REMOVED lines=11> */
[----:B------:R-:W-:Y:S01]  /*7340*/  MOV R14, 0x1 ;  /* 0x00000001000e7802 */ /* 0x000fe20000000f00 */
[----:B------:R-:W-:Y:S01]  /*7350*/  BSSY B0, `(.L_x_14274) ;  /* 0x000005d000007945 */ /* 0x000fe20003800000 */
[----:B------:R-:W-:-:S05]  /*7360*/  FSETP.GEU.AND P5, PT, |R9|, 6.5827683646048100446e-37, PT ;  /* 0x036000000900780b */ /* 0x000fca0003fae200 */
[C---:B------:R-:W-:Y:S02]  /*7370*/  DFMA R12, R16.reuse, R16, R10 ;  /* 0x00000010100c722b */ /* 0x040fe4000000000a */
[----:B0-----:R-:W-:-:S08]  /*7380*/  DFMA R18, -R16, R14, 1 ;  /* 0x3ff000001012742b */ /* 0x001fd0000000010e */
[----:B------:R-:W-:Y:S01]  /*7390*/  ISETP.GT.AND P0, PT, R13, 0xfffff, PT ;  /* 0x000fffff0d00780c */ /* 0x000fe20003f04270 */
[----:B------:R-:W-:Y:S01]  /*73a0*/  IMAD.MOV.U32 R3, RZ, RZ, R13 ;  /* 0x000000ffff037224 */ /* 0x000fe200078e000d */
[----:B------:R-:W-:-:S08]  /*73b0*/  DFMA R18, R18, R18, R18 ;  /* 0x000000121212722b */ /* 0x000fd00000000012 */
[----:B------:R-:W-:Y:S01]  /*73c0*/  DFMA R18, R14, R18, R14 ;  /* 0x000000120e12722b */ /* 0x000fe2000000000e */
[----:B------:R-:W-:Y:S02]  /*73d0*/  IMAD.MOV.U32 R14, RZ, RZ, R12 ;  /* 0x000000ffff0e7224 */ /* 0x000fe400078e000c */
[----:B------:R-:W-:-:S05]  /*73e0*/  IMAD.MOV.U32 R15, RZ, RZ, R13 ;  /* 0x000000ffff0f7224 */ /* 0x000fca00078e000d */
[----:B------:R-:W-:Y:S02]  /*73f0*/  DFMA R10, -R16, R18, 1 ;  /* 0x3ff00000100a742b */ /* 0x000fe40000000112 */
[----:B------:R-:W-:-:S06]  /*7400*/  @!P0 DMUL R14, R14, 1.80143985094819840000e+16 ;  /* 0x435000000e0e8828 */ /* 0x000fcc0000000000 */
[----:B------:R-:W-:-:S04]  /*7410*/  DFMA R10, R18, R10, R18 ;  /* 0x0000000a120a722b */ /* 0x000fc80000000012 */
[----:B------:R-:W-:-:S04]  /*7420*/  @!P0 IMAD.MOV.U32 R3, RZ, RZ, R15 ;  /* 0x000000ffff038224 */ /* 0x000fc800078e000f */
[----:B------:R-:W-:Y:S01]  /*7430*/  DMUL R18, R8, R10 ;  /* 0x0000000a08127228 */ /* 0x000fe20000000000 */
[----:B------:R-:W-:-:S04]  /*7440*/  IADD3 R0, R3, -0x1, RZ ;  /* 0xffffffff03007810 */ /* 0x000fc80007ffe0ff */
[----:B------:R-:W-:-:S03]  /*7450*/  ISETP.GE.U32.AND P2, PT, R0, 0x7fefffff, PT ;  /* 0x7fefffff0000780c */ /* 0x000fc60003f46070 */
[----:B------:R-:W-:-:S08]  /*7460*/  DFMA R20, -R16, R18, R8 ;  /* 0x000000121014722b */ /* 0x000fd00000000108 */
[----:B------:R-:W-:Y:S02]  /*7470*/  DFMA R10, R10, R20, R18 ;  /* 0x000000140a0a722b */ /* 0x000fe40000000012 */
[----:B------:R-:W-:Y:S01]  /*7480*/  @P2 IMAD.MOV.U32 R18, RZ, RZ, 0x0 ;  /* 0x00000000ff122424 */ /* 0x000fe200078e00ff */
[----:B------:R-:W-:Y:S01]  /*7490*/  @P2 FSETP.NEU.FTZ.AND P3, PT, R15, RZ, PT ;  /* 0x000000ff0f00220b */ /* 0x000fe20003f7d000 */
[----:B------:R-:W-:Y:S02]  /*74a0*/  @P2 IMAD.MOV.U32 R19, RZ, RZ, 0x7ff00000 ;  /* 0x7ff00000ff132424 */ /* 0x000fe400078e00ff */
[----:B------:R-:W-:Y:S01]  /*74b0*/  IMAD.MOV.U32 R20, RZ, RZ, R12 ;  /* 0x000000ffff147224 */ /* 0x000fe200078e000c */
[----:B------:R-:W-:-:S03]  /*74c0*/  @!P0 MOV R20, R14 ;  /* 0x0000000e00148202 */ /* 0x000fc60000000f00 */
        /* <DEDUP_REMOVED lines=16> */
[----:B------:R-:W-:Y:S01]  /*75d0*/  IMAD.MOV.U32 R27, RZ, RZ, 0x43300000 ;  /* 0x43300000ff1b7424 */ /* 0x000fe200078e00ff */
[----:B------:R-:W-:Y:S01]  /*75e0*/  ISETP.GE.AND P0, PT, R21, 0x3ff6a09f, PT ;  /* 0x3ff6a09f1500780c */ /* 0x000fe20003f06270 */
[----:B------:R-:W-:Y:S01]  /*75f0*/  UMOV UR6, 0x80000000 ;  /* 0x8000000000067882 */ /* 0x000fe20000000000 */
[----:B------:R-:W-:-:S11]  /*7600*/  UMOV UR7, 0x43300000 ;  /* 0x4330000000077882 */ /* 0x000fd60000000000 */
        /* <DEDUP_REMOVED lines=49> */
.L_x_14275:
[----:B------:R-:W-:Y:S05]  /*7920*/  BSYNC B0 ;  /* 0x0000000000007941 */ /* 0x000fea0003800000 */
.L_x_14274:
[----:B------:R-:W-:Y:S04]  /*7930*/  BSSY B4, `(.L_x_14276) ;  /* 0x0000008000047945 */ /* 0x000fe80003800000 */
[----:B------:R-:W-:Y:S05]  /*7940*/  @P4 BRA P5, `(.L_x_14277) ;  /* 0x0000000000184947 */ /* 0x000fea0002800000 */
[----:B------:R-:W-:Y:S01]  /*7950*/  IMAD.MOV.U32 R10, RZ, RZ, R8 ;  /* 0x000000ffff0a7224 */ /* 0x000fe200078e0008 */
[----:B------:R-:W-:Y:S01]  /*7960*/  MOV R11, R9 ;  /* 0x00000009000b7202 */ /* 0x000fe20000000f00 */
[----:B------:R-:W-:Y:S01]  /*7970*/  IMAD.MOV.U32 R22, RZ, RZ, R16 ;  /* 0x000000ffff167224 */ /* 0x000fe200078e0010 */
[----:B------:R-:W-:Y:S01]  /*7980*/  MOV R0, 0x79b0 ;  /* 0x000079b000007802 */ /* 0x000fe20000000f00 */
[----:B------:R-:W-:-:S07]  /*7990*/  IMAD.MOV.U32 R23, RZ, RZ, R17 ;  /* 0x000000ffff177224 */ /* 0x000fce00078e0011 */
[----:B------:R-:W-:Y:S05]  /*79a0*/  CALL.REL.NOINC `($__internal_25_$__cuda_sm20_div_rn_f64_full) ;  /* 0x000000cc007c7944 */ /* 0x000fea0003c00000 */
.L_x_14277:
[----:B------:R-:W-:Y:S05]  /*79b0*/  BSYNC B4 ;  /* 0x0000000000047941 */ /* 0x000fea0003800000 */
.L_x_14276:
        /* <DEDUP_REMOVED lines=82> */
.L_x_14279:
[----:B------:R-:W-:-:S04]  /*7ee0*/  ISETP.GE.AND P0, PT, R5, RZ, PT ;  /* 0x000000ff0500720c */ /* 0x000fc80003f06270 */
[----:B------:R-:W-:Y:S02]  /*7ef0*/  FSEL R4, RZ, 3.37028055040000000000e+12, P0 ;  /* 0x54442d18ff047808 */ /* 0x000fe40000000000 */
[----:B------:R-:W-:-:S07]  /*7f00*/  FSEL R5, RZ, 2.1426990032196044922, P0 ;  /* 0x400921fbff057808 */ /* 0x000fce0000000000 */
.L_x_14280:
[----:B------:R-:W-:Y:S05]  /*7f10*/  BSYNC B0 ;  /* 0x0000000000007941 */ /* 0x000fea0003800000 */
.L_x_14278:
[----:B------:R-:W-:Y:S01]  /*7f20*/  DADD R32, R36, R32 ;  /* 0x0000000024207229 */ /* 0x000fe20000000020 */
[----:B------:R-:W-:Y:S01]  /*7f30*/  LOP3.LUT R3, R5, 0x80000000, R7, 0xb8, !PT ;  /* 0x8000000005037812 */ /* 0x000fe200078eb807 */
[----:B------:R-:W-:-:S06]  /*7f40*/  DMUL R18, R18, 0.5 ;  /* 0x3fe0000012127828 */ /* 0x000fcc0000000000 */
[----:B------:R-:W-:-:S06]  /*7f50*/  DSETP.GTU.AND P0, PT, |R32|, +INF , PT ;  /* 0x7ff000002000742a */ /* 0x000fcc0003f0c200 */
[----:B------:R-:W-:Y:S02]  /*7f60*/  FSEL R4, R32, R4, P0 ;  /* 0x0000000420047208 */ /* 0x000fe40000000000 */
[----:B------:R-:W-:Y:S01]  /*7f70*/  FSEL R5, R33, R3, P0 ;  /* 0x0000000321057208 */ /* 0x000fe20000000000 */
[----:B------:R-:W-:Y:S06]  /*7f80*/  BRA `(.L_x_14281) ;  /* 0x0000002000487947 */ /* 0x000fec0003800000 */
.L_x_14273:
        /* <DEDUP_REMOVED lines=10> */
[CC--:B------:R-:W-:Y:S01]  /*8030*/  SEL R0, R32.reuse, R36.reuse, P0 ;  /* 0x0000002420007207 */ /* 0x0c0fe20000000000 */
[----:B------:R-:W-:Y:S01]  /*8040*/  MUFU.RCP64H R29, R17 ;  /* 0x00000011001d7308 */ /* 0x000fe20000001800 */
[----:B------:R-:W-:Y:S01]  /*8050*/  SEL R3, R33, R37, P0 ;  /* 0x0000002521037207 */ /* 0x000fe20000000000 */
[----:B------:R-:W-:Y:S01]  /*8060*/  IMAD.MOV.U32 R28, RZ, RZ, 0x1 ;  /* 0x00000001ff1c7424 */ /* 0x000fe200078e00ff */
[----:B------:R-:W-:Y:S01]  /*8070*/  LOP3.LUT R14, R13, 0xffc00000, RZ, 0xc0, !PT ;  /* 0xffc000000d0e7812 */ /* 0x000fe200078ec0ff */
[----:B------:R-:W-:Y:S01]  /*8080*/  IMAD.MOV.U32 R10, RZ, RZ, R0 ;  /* 0x000000ffff0a7224 */ /* 0x000fe200078e0000 */
[----:B------:R-:W-:Y:S01]  /*8090*/  SEL R12, R32, R36, P2 ;  /* 0x00000024200c7207 */ /* 0x000fe20001000000 */
[----:B------:R-:W-:Y:S01]  /*80a0*/  IMAD.MOV.U32 R11, RZ, RZ, R3 ;  /* 0x000000ffff0b7224 */ /* 0x000fe200078e0003 */
[----:B------:R-:W-:Y:S01]  /*80b0*/  IADD3 R19, -R14, 0x7fd00000, RZ ;  /* 0x7fd000000e137810 */ /* 0x000fe20007ffe1ff */
[----:B------:R-:W-:Y:S01]  /*80c0*/  BSSY B0, `(.L_x_14282) ;  /* 0x0000076000007945 */ /* 0x000fe20003800000 */
[----:B------:R-:W-:-:S02]  /*80d0*/  MOV R22, UR6 ;  /* 0x0000000600167c02 */ /* 0x000fc40008000f00 */
[----:B------:R-:W-:Y:S02]  /*80e0*/  MOV R27, 0x3fd80000 ;  /* 0x3fd80000001b7802 */ /* 0x000fe40000000f00 */
        /* <DEDUP_REMOVED lines=13> */
[----:B------:R-:W-:Y:S01]  /*81c0*/  LOP3.LUT R15, R14, 0x100000, RZ, 0xfc, !PT ;  /* 0x001000000e0f7812 */ /* 0x000fe200078efcff */
[----:B------:R-:W-:Y:S01]  /*81d0*/  IMAD.MOV.U32 R14, RZ, RZ, RZ ;  /* 0x000000ffff0e7224 */ /* 0x000fe200078e00ff */
[----:B------:R-:W0:Y:S01]  /*81e0*/  MUFU.RSQ64H R23, R21 ;  /* 0x0000001500177308 */ /* 0x000e220000001c00 */
[----:B------:R-:W-:Y:S02]  /*81f0*/  DSETP.NEU.AND P2, PT, R10, RZ, PT ;  /* 0x000000ff0a00722a */ /* 0x000fe40003f4d000 */
[----:B0-----:R-:W-:-:S08]  /*8200*/  DMUL R24, R22, R22 ;  /* 0x0000001616187228 */ /* 0x001fd00000000000 */
[----:B------:R-:W-:-:S08]  /*8210*/  DFMA R24, R20, -R24, 1 ;  /* 0x3ff000001418742b */ /* 0x000fd00000000818 */
[----:B------:R-:W-:Y:S02]  /*8220*/  DFMA R26, R24, R26, 0.5 ;  /* 0x3fe00000181a742b */ /* 0x000fe4000000001a */
[----:B------:R-:W-:-:S08]  /*8230*/  DMUL R24, R22, R24 ;  /* 0x0000001816187228 */ /* 0x000fd00000000000 */
[----:B------:R-:W-:Y:S01]  /*8240*/  DFMA R24, R26, R24, R22 ;  /* 0x000000181a18722b */ /* 0x000fe20000000016 */
[----:B------:R-:W-:-:S07]  /*8250*/  IMAD.MOV.U32 R22, RZ, RZ, -0x3ff ;  /* 0xfffffc01ff167424 */ /* 0x000fce00078e00ff */
[----:B------:R-:W-:Y:S02]  /*8260*/  DMUL R24, R18, R24 ;  /* 0x0000001812187228 */ /* 0x000fe40000000000 */
[----:B------:R-:W-:-:S06]  /*8270*/  DFMA R18, -R16, R28, 1 ;  /* 0x3ff000001012742b */ /* 0x000fcc000000011c */
[----:B------:R-:W-:Y:S02]  /*8280*/  DMUL R24, R24, R14 ;  /* 0x0000000e18187228 */ /* 0x000fe40000000000 */
[----:B------:R-:W-:-:S08]  /*8290*/  DFMA R18, R18, R18, R18 ;  /* 0x000000121212722b */ /* 0x000fd00000000012 */
[----:B------:R-:W-:Y:S01]  /*82a0*/  @!P3 FSEL R3, R13, R25, !P2 ;  /* 0x000000190d03b208 */ /* 0x000fe20005000000 */
[----:B------:R-:W-:Y:S01]  /*82b0*/  DFMA R18, R28, R18, R28 ;  /* 0x000000121c12722b */ /* 0x000fe2000000001c */
[----:B------:R-:W-:Y:S02]  /*82c0*/  @!P3 FSEL R0, R12, R24, !P2 ;  /* 0x000000180c00b208 */ /* 0x000fe40005000000 */
[----:B------:R-:W-:Y:S01]  /*82d0*/  ISETP.GT.AND P0, PT, R3, 0xfffff, PT ;  /* 0x000fffff0300780c */ /* 0x000fe20003f04270 */
[----:B------:R-:W-:Y:S02]  /*82e0*/  IMAD.MOV.U32 R13, RZ, RZ, R3 ;  /* 0x000000ffff0d7224 */ /* 0x000fe400078e0003 */
[----:B------:R-:W-:Y:S02]  /*82f0*/  IMAD.MOV.U32 R12, RZ, RZ, R0 ;  /* 0x000000ffff0c7224 */ /* 0x000fe400078e0000 */
[----:B------:R-:W-:-:S08]  /*8300*/  DFMA R10, -R16, R18, 1 ;  /* 0x3ff00000100a742b */ /* 0x000fd00000000112 */
[----:B------:R-:W-:Y:S01]  /*8310*/  @!P0 DMUL R12, R12, 1.80143985094819840000e+16 ;  /* 0x435000000c0c8828 */ /* 0x000fe20000000000 */
[----:B------:R-:W-:Y:S01]  /*8320*/  @!P0 IMAD.MOV.U32 R22, RZ, RZ, -0x435 ;  /* 0xfffffbcbff168424 */ /* 0x000fe200078e00ff */
[----:B------:R-:W-:-:S08]  /*8330*/  DFMA R10, R18, R10, R18 ;  /* 0x0000000a120a722b */ /* 0x000fd00000000012 */
[----:B------:R-:W-:Y:S01]  /*8340*/  @!P0 MOV R3, R13 ;  /* 0x0000000d00038202 */ /* 0x000fe20000000f00 */
[----:B------:R-:W-:Y:S01]  /*8350*/  DMUL R14, R8, R10 ;  /* 0x0000000a080e7228 */ /* 0x000fe20000000000 */
[----:B------:R-:W-:-:S03]  /*8360*/  @!P0 MOV R0, R12 ;  /* 0x0000000c00008202 */ /* 0x000fc60000000f00 */
        /* <DEDUP_REMOVED lines=9> */
[----:B------:R-:W-:-:S07]  /*8400*/  FSETP.GT.AND P4, PT, |R18|, 1.469367938527859385e-39, PT ;  /* 0x001000001200780b */ /* 0x000fce0003f84200 */
[----:B------:R-:W-:Y:S02]  /*8410*/  @P2 FSEL R18, R14, RZ, P3 ;  /* 0x000000ff0e122208 */ /* 0x000fe40001800000 */
[----:B------:R-:W-:Y:S01]  /*8420*/  @P2 FSEL R19, R15, -QNAN , P3 ;  /* 0xfff000000f132808 */ /* 0x000fe20001800000 */
[----:B------:R-:W-:Y:S06]  /*8430*/  @P2 BRA `(.L_x_14283) ;  /* 0x0000000000f82947 */ /* 0x000fec0003800000 */
[----:B------:R-:W-:Y:S01]  /*8440*/  LOP3.LUT R12, R3, 0x800fffff, RZ, 0xc0, !PT ;  /* 0x800fffff030c7812 */ /* 0x000fe200078ec0ff */
[----:B------:R-:W-:Y:S01]  /*8450*/  IMAD.MOV.U32 R20, RZ, RZ, R0 ;  /* 0x000000ffff147224 */ /* 0x000fe200078e0000 */
[----:B------:R-:W-:Y:S01]  /*8460*/  MOV R14, RZ ;  /* 0x000000ff000e7202 */ /* 0x000fe20000000f00 */
        /* <DEDUP_REMOVED lines=59> */
.L_x_14283:
[----:B------:R-:W-:Y:S05]  /*8820*/  BSYNC B0 ;  /* 0x0000000000007941 */ /* 0x000fea0003800000 */
.L_x_14282:
[----:B------:R-:W-:Y:S04]  /*8830*/  BSSY B4, `(.L_x_14284) ;  /* 0x0000008000047945 */ /* 0x000fe80003800000 */
[----:B------:R-:W-:Y:S05]  /*8840*/  @P4 BRA P5, `(.L_x_14285) ;  /* 0x0000000000184947 */ /* 0x000fea0002800000 */
[----:B------:R-:W-:Y:S01]  /*8850*/  MOV R10, R8 ;  /* 0x00000008000a7202 */ /* 0x000fe20000000f00 */
[----:B------:R-:W-:Y:S01]  /*8860*/  IMAD.MOV.U32 R11, RZ, RZ, R9 ;  /* 0x000000ffff0b7224 */ /* 0x000fe200078e0009 */
[----:B------:R-:W-:Y:S01]  /*8870*/  MOV R0, 0x88b0 ;  /* 0x000088b000007802 */ /* 0x000fe20000000f00 */
[----:B------:R-:W-:Y:S02]  /*8880*/  IMAD.MOV.U32 R22, RZ, RZ, R16 ;  /* 0x000000ffff167224 */ /* 0x000fe400078e0010 */
[----:B------:R-:W-:-:S07]  /*8890*/  IMAD.MOV.U32 R23, RZ, RZ, R17 ;  /* 0x000000ffff177224 */ /* 0x000fce00078e0011 */
[----:B------:R-:W-:Y:S05]  /*88a0*/  CALL.REL.NOINC `($__internal_25_$__cuda_sm20_div_rn_f64_full) ;  /* 0x000000bc00bc7944 */ /* 0x000fea0003c00000 */
.L_x_14285:
[----:B------:R-:W-:Y:S05]  /*88b0*/  BSYNC B4 ;  /* 0x0000000000047941 */ /* 0x000fea0003800000 */
.L_x_14284:
        /* <DEDUP_REMOVED lines=82> */
.L_x_14287:
[----:B------:R-:W-:-:S04]  /*8de0*/  ISETP.GE.AND P0, PT, R5, RZ, PT ;  /* 0x000000ff0500720c */ /* 0x000fc80003f06270 */
[----:B------:R-:W-:Y:S02]  /*8df0*/  FSEL R4, RZ, 3.37028055040000000000e+12, P0 ;  /* 0x54442d18ff047808 */ /* 0x000fe40000000000 */
[----:B------:R-:W-:-:S07]  /*8e00*/  FSEL R5, RZ, 2.1426990032196044922, P0 ;  /* 0x400921fbff057808 */ /* 0x000fce0000000000 */
.L_x_14288:
[----:B------:R-:W-:Y:S05]  /*8e10*/  BSYNC B0 ;  /* 0x0000000000007941 */ /* 0x000fea0003800000 */
.L_x_14286:
[----:B------:R-:W-:Y:S01]  /*8e20*/  DADD R32, R36, R32 ;  /* 0x0000000024207229 */ /* 0x000fe20000000020 */
[----:B------:R-:W-:-:S07]  /*8e30*/  LOP3.LUT R3, R5, 0x80000000, R7, 0xb8, !PT ;  /* 0x8000000005037812 */ /* 0x000fce00078eb807 */
[----:B------:R-:W-:-:S06]  /*8e40*/  DSETP.GTU.AND P0, PT, |R32|, +INF , PT ;  /* 0x7ff000002000742a */ /* 0x000fcc0003f0c200 */
[----:B------:R-:W-:Y:S02]  /*8e50*/  FSEL R4, R32, R4, P0 ;  /* 0x0000000420047208 */ /* 0x000fe40000000000 */
[----:B------:R-:W-:Y:S01]  /*8e60*/  FSEL R5, R33, R3, P0 ;  /* 0x0000000321057208 */ /* 0x000fe20000000000 */
[----:B------:R-:W-:Y:S06]  /*8e70*/  BRA `(.L_x_14281) ;  /* 0x00000010008c7947 */ /* 0x000fec0003800000 */
.L_x_14272:
        /* <DEDUP_REMOVED lines=22> */
[----:B------:R-:W-:Y:S05]  /*8fe0*/  CALL.REL.NOINC `($__internal_25_$__cuda_sm20_div_rn_f64_full) ;  /* 0x000000b400ec7944 */ /* 0x000fea0003c00000 */
.L_x_14290:
[----:B------:R-:W-:Y:S05]  /*8ff0*/  BSYNC B4 ;  /* 0x0000000000047941 */ /* 0x000fea0003800000 */
.L_x_14289:
[----:B------:R-:W0:Y:S01]  /*9000*/  MUFU.RCP64H R13, 2.718280792236328125 ;  /* 0x4005bf0a000d7908 */ /* 0x000e220000001800 */
[----:B------:R-:W-:Y:S01]  /*9010*/  MOV R14, 0x8b145769 ;  /* 0x8b145769000e7802 */ /* 0x000fe20000000f00 */
[----:B------:R-:W-:Y:S01]  /*9020*/  IMAD.MOV.U32 R15, RZ, RZ, 0x4005bf0a ;  /* 0x4005bf0aff0f7424 */ /* 0x000fe200078e00ff */
[----:B------:R-:W-:Y:S01]  /*9030*/  FSETP.GEU.AND P2, PT, |R7|, 6.5827683646048100446e-37, PT ;  /* 0x036000000700780b */ /* 0x000fe20003f4e200 */
[----:B------:R-:W-:Y:S01]  /*9040*/  IMAD.MOV.U32 R12, RZ, RZ, 0x1 ;  /* 0x00000001ff0c7424 */ /* 0x000fe200078e00ff */
[----:B------:R-:W-:Y:S05]  /*9050*/  BSSY B4, `(.L_x_14291) ;  /* 0x0000015000047945 */ /* 0x000fea0003800000 */
        /* <DEDUP_REMOVED lines=17> */
[----:B------:R-:W-:Y:S05]  /*9170*/  CALL.REL.NOINC `($__internal_25_$__cuda_sm20_div_rn_f64_full) ;  /* 0x000000b400887944 */ /* 0x000fea0003c00000 */
[----:B------:R-:W-:Y:S02]  /*9180*/  IMAD.MOV.U32 R12, RZ, RZ, R10 ;  /* 0x000000ffff0c7224 */ /* 0x000fe400078e000a */
[----:B------:R-:W-:-:S07]  /*9190*/  IMAD.MOV.U32 R13, RZ, RZ, R11 ;  /* 0x000000ffff0d7224 */ /* 0x000fce00078e000b */
.L_x_14292:
[----:B------:R-:W-:Y:S05]  /*91a0*/  BSYNC B4 ;  /* 0x0000000000047941 */ /* 0x000fea0003800000 */
.L_x_14291:
        /* <DEDUP_REMOVED lines=11> */
[CC--:B------:R-:W-:Y:S02]  /*9260*/  ISETP.LT.U32.AND P0, PT, R24.reuse, R18.reuse, PT ;  /* 0x000000121800720c */ /* 0x0c0fe40003f01070 */
[CC--:B------:R-:W-:Y:S02]  /*9270*/  ISETP.GT.U32.AND.EX P2, PT, R25.reuse, R19.reuse, PT, P2 ;  /* 0x000000131900720c */ /* 0x0c0fe40003f44120 */
[CC--:B------:R-:W-:Y:S02]  /*9280*/  ISETP.LT.U32.AND.EX P0, PT, R25.reuse, R19.reuse, PT, P0 ;  /* 0x000000131900720c */ /* 0x0c0fe40003f01100 */
[----:B------:R-:W-:Y:S02]  /*9290*/  SEL R13, R25, R19, P2 ;  /* 0x00000013190d7207 */ /* 0x000fe40001000000 */
[----:B------:R-:W-:Y:S02]  /*92a0*/  SEL R0, R24, R18, P0 ;  /* 0x0000001218007207 */ /* 0x000fe40000000000 */
[----:B------:R-:W-:-:S02]  /*92b0*/  LOP3.LUT R14, R13, 0xffc00000, RZ, 0xc0, !PT ;  /* 0xffc000000d0e7812 */ /* 0x000fc400078ec0ff */
[----:B------:R-:W-:Y:S01]  /*92c0*/  SEL R3, R25, R19, P0 ;  /* 0x0000001319037207 */ /* 0x000fe20000000000 */
[----:B------:R-:W-:Y:S01]  /*92d0*/  IMAD.MOV.U32 R10, RZ, RZ, R0 ;  /* 0x000000ffff0a7224 */ /* 0x000fe200078e0000 */
[----:B------:R-:W-:Y:S02]  /*92e0*/  IADD3 R21, -R14, 0x7fd00000, RZ ;  /* 0x7fd000000e157810 */ /* 0x000fe40007ffe1ff */
[----:B------:R-:W-:Y:S02]  /*92f0*/  MOV R11, R3 ;  /* 0x00000003000b7202 */ /* 0x000fe40000000f00 */
        /* <DEDUP_REMOVED lines=14> */
[----:B------:R-:W-:Y:S01]  /*93e0*/  HFMA2.MMA R22, -RZ, RZ, 0, 0 ;  /* 0x00000000ff167435 */ /* 0x000fe200000001ff */
[----:B------:R-:W-:Y:S01]  /*93f0*/  LOP3.LUT R15, R14, 0x100000, RZ, 0xfc, !PT ;  /* 0x001000000e0f7812 */ /* 0x000fe200078efcff */
[----:B------:R-:W-:Y:S01]  /*9400*/  IMAD.MOV.U32 R14, RZ, RZ, RZ ;  /* 0x000000ffff0e7224 */ /* 0x000fe200078e00ff */
[----:B------:R-:W0:Y:S01]  /*9410*/  MUFU.RSQ64H R23, R21 ;  /* 0x0000001500177308 */ /* 0x000e220000001c00 */
[----:B------:R-:W-:-:S04]  /*9420*/  DSETP.NEU.AND P2, PT, R10, RZ, PT ;  /* 0x000000ff0a00722a */ /* 0x000fc80003f4d000 */
        /* <DEDUP_REMOVED lines=14> */
[----:B------:R-:W-:Y:S01]  /*9510*/  IMAD.MOV.U32 R13, RZ, RZ, R3 ;  /* 0x000000ffff0d7224 */ /* 0x000fe200078e0003 */
[----:B------:R-:W-:-:S03]  /*9520*/  MOV R12, R0 ;  /* 0x00000000000c7202 */ /* 0x000fc60000000f00 */
[----:B------:R-:W-:-:S08]  /*9530*/  DFMA R10, -R16, R18, 1 ;  /* 0x3ff00000100a742b */ /* 0x000fd00000000112 */
[----:B------:R-:W-:Y:S01]  /*9540*/  @!P0 DMUL R12, R12, 1.80143985094819840000e+16 ;  /* 0x435000000c0c8828 */ /* 0x000fe20000000000 */
[----:B------:R-:W-:Y:S01]  /*9550*/  @!P0 IMAD.MOV.U32 R22, RZ, RZ, -0x435 ;  /* 0xfffffbcbff168424 */ /* 0x000fe200078e00ff */
        /* <DEDUP_REMOVED lines=9> */
[----:B------:R-:W-:Y:S02]  /*95f0*/  @P2 MOV R15, 0x7ff00000 ;  /* 0x7ff00000000f2802 */ /* 0x000fe40000000f00 */
[----:B------:R-:W-:-:S03]  /*9600*/  @P2 FSETP.NEU.FTZ.AND P3, PT, R13, RZ, PT ;  /* 0x000000ff0d00220b */ /* 0x000fc60003f7d000 */
[----:B------:R-:W-:Y:S01]  /*9610*/  FFMA R18, RZ, R17, R11 ;  /* 0x00000011ff127223 */ /* 0x000fe2000000000b */
[----:B------:R-:W-:-:S04]  /*9620*/  @P2 DFMA R14, R12, R14, +INF ;  /* 0x7ff000000c0e242b */ /* 0x000fc8000000000e */
[----:B------:R-:W-:-:S06]  /*9630*/  FSETP.GT.AND P4, PT, |R18|, 1.469367938527859385e-39, PT ;  /* 0x001000001200780b */ /* 0x000fcc0003f84200 */
        /* <DEDUP_REMOVED lines=15> */
[----:B------:R-:W-:Y:S02]  /*9730*/  @P0 IADD3 R13, R21, -0x100000, RZ ;  /* 0xfff00000150d0810 */ /* 0x000fe40007ffe0ff */
[----:B------:R-:W-:-:S03]  /*9740*/  @P0 IADD3 R3, R3, 0x1, RZ ;  /* 0x0000000103030810 */ /* 0x000fc60007ffe0ff */
        /* <DEDUP_REMOVED lines=48> */
.L_x_14294:
[----:B------:R-:W-:Y:S05]  /*9a50*/  BSYNC B0 ;  /* 0x0000000000007941 */ /* 0x000fea0003800000 */
.L_x_14293:
        /* <DEDUP_REMOVED lines=8> */
.L_x_14296:
[----:B------:R-:W-:Y:S05]  /*9ae0*/  BSYNC B4 ;  /* 0x0000000000047941 */ /* 0x000fea0003800000 */
.L_x_14295:
        /* <DEDUP_REMOVED lines=82> */
.L_x_14298:
[----:B------:R-:W-:-:S04]  /*a010*/  ISETP.GE.AND P0, PT, R5, RZ, PT ;  /* 0x000000ff0500720c */ /* 0x000fc80003f06270 */
[----:B------:R-:W-:Y:S02]  /*a020*/  FSEL R4, RZ, 3.37028055040000000000e+12, P0 ;  /* 0x54442d18ff047808 */ /* 0x000fe40000000000 */
[----:B------:R-:W-:-:S07]  /*a030*/  FSEL R5, RZ, 2.1426990032196044922, P0 ;  /* 0x400921fbff057808 */ /* 0x000fce0000000000 */
.L_x_14299:
[----:B------:R-:W-:Y:S05]  /*a040*/  BSYNC B0 ;  /* 0x0000000000007941 */ /* 0x000fea0003800000 */
.L_x_14297:
[----:B------:R-:W-:Y:S01]  /*a050*/  DADD R32, R36, R32 ;  /* 0x0000000024207229 */ /* 0x000fe20000000020 */
[----:B------:R-:W-:Y:S01]  /*a060*/  LOP3.LUT R3, R5, 0x80000000, R7, 0xb8, !PT ;  /* 0x8000000005037812 */ /* 0x000fe200078eb807 */
[----:B------:R-:W-:-:S06]  /*a070*/  DADD R18, R18, 1 ;  /* 0x3ff0000012127429 */ /* 0x000fcc0000000000 */
[----:B------:R-:W-:-:S06]  /*a080*/  DSETP.GTU.AND P0, PT, |R32|, +INF , PT ;  /* 0x7ff000002000742a */ /* 0x000fcc0003f0c200 */
[----:B------:R-:W-:Y:S02]  /*a090*/  FSEL R4, R32, R4, P0 ;  /* 0x0000000420047208 */ /* 0x000fe40000000000 */
[----:B------:R-:W-:-:S07]  /*a0a0*/  FSEL R5, R33, R3, P0 ;  /* 0x0000000321057208 */ /* 0x000fce0000000000 */
.L_x_14281:
[----:B------:R-:W-:Y:S05]  /*a0b0*/  BSYNC B3 ;  /* 0x0000000000037941 */ /* 0x000fea0003800000 */
.L_x_14271:
        /* <DEDUP_REMOVED lines=9> */
.L_x_14179:
[----:B------:R-:W-:-:S14]  /*a150*/  DSETP.NEU.AND P0, PT, R36, +INF , PT ;  /* 0x7ff000002400742a */ /* 0x000fdc0003f0d000 */
[----:B------:R-:W-:Y:S01]  /*a160*/  @!P0 DADD R12, R6, R6 ;  /* 0x00000000060c8229 */ /* 0x000fe20000000006 */
[----:B------:R-:W-:Y:S01]  /*a170*/  @!P0 MOV R8, 0x0 ;  /* 0x0000000000088802 */ /* 0x000fe20000000f00 */
[----:B------:R-:W-:Y:S01]  /*a180*/  @!P0 IMAD.MOV.U32 R9, RZ, RZ, -0x100000 ;  /* 0xfff00000ff098424 */ /* 0x000fe200078e00ff */
[----:B------:R-:W-:Y:S08]  /*a190*/  @!P0 BRA `(.L_x_14270) ;  /* 0x0000000000408947 */ /* 0x000ff00003800000 */
        /* <DEDUP_REMOVED lines=16> */
.L_x_14270:
[----:B------:R-:W-:Y:S05]  /*a2a0*/  BSYNC B1 ;  /* 0x0000000000017941 */ /* 0x000fea0003800000 */
.L_x_14178:
[----:B------:R-:W-:Y:S01]  /*a2b0*/  DSETP.GTU.AND P0, PT, |R12|, +INF , PT ;  /* 0x7ff000000c00742a */ /* 0x000fe20003f0c200 */
[----:B------:R-:W-:Y:S01]  /*a2c0*/  ULDC.64 UR4, c[0x0][0x410] ;  /* 0x0001040000047ab9 */ /* 0x000fe20000000a00 */
[----:B------:R-:W-:Y:S01]  /*a2d0*/  BSSY B0, `(.L_x_14300) ;  /* 0x0000010000007945 */ /* 0x000fe20003800000 */
[----:B------:R-:W-:-:S05]  /*a2e0*/  IADD3 R2, P1, R35, UR4, RZ ;  /* 0x0000000423027c10 */ /* 0x000fca000ff3e0ff */
[----:B------:R-:W-:-:S06]  /*a2f0*/  IMAD.X R3, RZ, RZ, UR5, P1 ;  /* 0x00000005ff037e24 */ /* 0x000fcc00088e06ff */
        /* <DEDUP_REMOVED lines=9> */
.L_x_14301:
[----:B------:R-:W-:Y:S01]  /*a390*/  DSETP.GTU.AND P0, PT, |R8|, +INF , PT ;  /* 0x7ff000000800742a */ /* 0x000fe20003f0c200 */
[----:B------:R-:W-:Y:S02]  /*a3a0*/  IMAD.MOV.U32 R10, RZ, RZ, R12 ;  /* 0x000000ffff0a7224 */ /* 0x000fe400078e000c */
[----:B------:R-:W-:-:S11]  /*a3b0*/  IMAD.MOV.U32 R11, RZ, RZ, R13 ;  /* 0x000000ffff0b7224 */ /* 0x000fd600078e000d */
[----:B------:R-:W-:-:S11]  /*a3c0*/  @!P0 DADD R8, -RZ, |R8| ;  /* 0x00000000ff088229 */ /* 0x000fd60000000508 */
.L_x_14302:
[----:B------:R-:W-:Y:S05]  /*a3d0*/  BSYNC B0 ;  /* 0x0000000000007941 */ /* 0x000fea0003800000 */
.L_x_14300:
[----:B------:R-:W0:Y:S01]  /*a3e0*/  S2R R0, SR_TID.X ;  /* 0x0000000000007919 */ /* 0x000e220000002100 */
[----:B------:R-:W0:Y:S01]  /*a3f0*/  S2R R5, SR_CTAID.X ;  /* 0x0000000000057919 */ /* 0x000e220000002500 */
[----:B------:R1:W-:Y:S01]  /*a400*/  STG.E.128 desc[UR8][R2.64], R8 ;  /* 0x0000000802007986 */ /* 0x0003e2000c101d08 */
[----:B0-----:R-:W-:-:S05]  /*a410*/  LEA R0, R5, R0, 0x8 ;  /* 0x0000000005007211 */ /* 0x001fca00078e40ff */
[----:B-1----:R-:W-:-:S07]  /*a420*/  VIADD R7, R0, 0x80 ;  /* 0x0000008000077836 */ /* 0x002fce0000000000 */
.L_x_14176:
[----:B------:R-:W-:Y:S05]  /*a430*/  BSYNC B2 ;  /* 0x0000000000027941 */ /* 0x000fea0003800000 */
.L_x_14175:
[----:B------:R-:W-:Y:S02]  /*a440*/  ULDC UR4, c[0x0][0x210] ;  /* 0x0000840000047ab9 */ /* 0x000fe40000000800 */
[----:B------:R-:W-:-:S13]  /*a450*/  ISETP.GE.AND P0, PT, R7, UR4, PT ;  /* 0x0000000407007c0c */ /* 0x000fda000bf06270 */
[----:B------:R-:W-:Y:S05]  /*a460*/  @P0 EXIT ;  /* 0x000000000000094d */ /* 0x000fea0003800000 */
[----:B------:R-:W0:Y:S01]  /*a470*/  LDC R8, c[0x0][0x218] ;  /* 0x00008600ff087b82 */ /* 0x000e220000000800 */
[----:B------:R-:W-:Y:S02]  /*a480*/  IMAD.MOV.U32 R0, RZ, RZ, RZ ;  /* 0x000000ffff007224 */ /* 0x000fe400078e00ff */
        /* <DEDUP_REMOVED lines=289> */
[----:B------:R-:W-:-:S04]  /*b6a0*/  IMAD.MOV R4, RZ, RZ, -R7 ;  /* 0x000000ffff047224 */ /* 0x000fc800078e0a07 */
[----:B------:R-:W-:Y:S01]  /*b6b0*/  IMAD R4, R4, UR6, R5 ;  /* 0x0000000604047c24 */ /* 0x000fe2000f8e0205 */
[----:B------:R-:W1:Y:S03]  /*b6c0*/  @P0 LDC R11, c[0x0][0x33c] ;  /* 0x0000cf00ff0b0b82 */ /* 0x000e660000000800 */
[C---:B------:R-:W-:Y:S02]  /*b6d0*/  IMAD R3, R4.reuse, UR4, R3 ;  /* 0x0000000404037c24 */ /* 0x040fe4000f8e0203 */
[----:B------:R-:W-:-:S03]  /*b6e0*/  IMAD R0, R4, UR5, R0 ;  /* 0x0000000504007c24 */ /* 0x000fc6000f8e0200 */
[----:B------:R-:W2:Y:S01]  /*b6f0*/  @P0 LDC.64 R12, c[0x0][0x408] ;  /* 0x00010200ff0c0b82 */ /* 0x000ea20000000a00 */
[----:B0-----:R-:W-:-:S05]  /*b700*/  @P0 IMAD.HI.U32 R2, R7, R8, R6 ;  /* 0x0000000807020227 */ /* 0x001fca00078e0006 */
[----:B------:R-:W-:-:S05]  /*b710*/  @P0 SHF.R.U32.HI R2, RZ, R9, R2 ;  /* 0x00000009ff020219 */ /* 0x000fca0000011602 */
[----:B------:R-:W-:-:S04]  /*b720*/  @P0 IMAD.MOV R6, RZ, RZ, -R2 ;  /* 0x000000ffff060224 */ /* 0x000fc800078e0a02 */
[----:B-1----:R-:W-:-:S04]  /*b730*/  @P0 IMAD R6, R11, R6, R7 ;  /* 0x000000060b060224 */ /* 0x002fc800078e0207 */
[C---:B--2---:R-:W-:Y:S02]  /*b740*/  @P0 IMAD R3, R6.reuse, R12, R3 ;  /* 0x0000000c06030224 */ /* 0x044fe400078e0203 */
[----:B------:R-:W-:-:S07]  /*b750*/  @P0 IMAD R0, R6, R13, R0 ;  /* 0x0000000d06000224 */ /* 0x000fce00078e0200 */
.L_x_14303:
[----:B------:R-:W-:Y:S02]  /*b760*/  ULDC.64 UR4, c[0x0][0x418] ;  /* 0x0001060000047ab9 */ /* 0x000fe40000000a00 */
[----:B------:R-:W-:-:S04]  /*b770*/  IADD3 R16, P0, R0, UR4, RZ ;  /* 0x0000000400107c10 */ /* 0x000fc8000ff1e0ff */
[----:B------:R-:W-:Y:S01]  /*b780*/  IADD3.X R17, RZ, UR5, RZ, P0, !PT ;  /* 0x00000005ff117c10 */ /* 0x000fe200087fe4ff */
[----:B------:R-:W-:Y:S01]  /*b790*/  IMAD.MOV.U32 R8, RZ, RZ, 0x33145c07 ;  /* 0x33145c07ff087424 */ /* 0x000fe200078e00ff */
[----:B------:R-:W-:-:S04]  /*b7a0*/  ULDC.64 UR4, c[0x0][0x410] ;  /* 0x0001040000047ab9 */ /* 0x000fc80000000a00 */
[----:B------:R-:W2:Y:S01]  /*b7b0*/  LDG.E.128 R16, desc[UR8][R16.64] ;  /* 0x0000000810107981 */ /* 0x000ea2000c1e1d00 */
[----:B------:R-:W-:Y:S01]  /*b7c0*/  IMAD.MOV.U32 R9, RZ, RZ, 0x3c91a626 ;  /* 0x3c91a626ff097424 */ /* 0x000fe200078e00ff */
[----:B------:R-:W-:Y:S01]  /*b7d0*/  IADD3 R2, P1, R3, UR4, RZ ;  /* 0x0000000403027c10 */ /* 0x000fe2000ff3e0ff */
[----:B------:R-:W-:Y:S03]  /*b7e0*/  BSSY B1, `(.L_x_14304) ;  /* 0x00008e9000017945 */ /* 0x000fe60003800000 */
[----:B------:R0:W-:Y:S01]  /*b7f0*/  STL.64 [R1+0x8], R8 ;  /* 0x0000080801007387 */ /* 0x0001e20000100a00 */
[----:B------:R-:W-:Y:S01]  /*b800*/  IMAD.X R3, RZ, RZ, UR5, P1 ;  /* 0x00000005ff037e24 */ /* 0x000fe200088e06ff */
[----:B--2---:R-:W-:Y:S02]  /*b810*/  DSETP.GTU.AND P0, PT, |R18|, +INF , PT ;  /* 0x7ff000001200742a */ /* 0x004fe40003f0c200 */
[----:B------:R-:W-:-:S02]  /*b820*/  DADD R4, -RZ, |R16| ;  /* 0x00000000ff047229 */ /* 0x000fc40000000510 */
        /* <DEDUP_REMOVED lines=54> */
[----:B------:R-:W-:Y:S01]  /*bb90*/  IMAD.U32 R32, RZ, RZ, UR5 ;  /* 0x00000005ff207e24 */ /* 0x000fe2000f8e00ff */
[----:B------:R-:W-:Y:S01]  /*bba0*/  LOP3.LUT R43, R42, 0x100000, RZ, 0xfc, !PT ;  /* 0x001000002a2b7812 */ /* 0x000fe200078efcff */
[----:B------:R-:W-:Y:S01]  /*bbb0*/  IMAD.MOV.U32 R42, RZ, RZ, RZ ;  /* 0x000000ffff2a7224 */ /* 0x000fe200078e00ff */
        /* <DEDUP_REMOVED lines=40> */
[----:B------:R-:W-:Y:S02]  /*be40*/  DMUL R32, R28, R32 ;  /* 0x000000201c207228 */ /* 0x000fe40000000000 */
[----:B------:R-:W-:-:S06]  /*be50*/  DMUL R34, R34, R42 ;  /* 0x0000002a22227228 */ /* 0x000fcc0000000000 */
[----:B------:R-:W-:-:S04]  /*be60*/  DMUL R32, R32, R20 ;  /* 0x0000001420207228 */ /* 0x000fc80000000000 */
[----:B------:R-:W-:Y:S02]  /*be70*/  @!P1 FSEL R12, R14, R34, !P0 ;  /* 0x000000220e0c9208 */ /* 0x000fe40004000000 */
[----:B------:R-:W-:-:S03]  /*be80*/  @!P1 FSEL R13, R15, R35, !P0 ;  /* 0x000000230f0d9208 */ /* 0x000fc60004000000 */
[----:B------:R-:W-:Y:S01]  /*be90*/  IMAD.MOV.U32 R28, RZ, RZ, R12 ;  /* 0x000000ffff1c7224 */ /* 0x000fe200078e000c */
[----:B------:R-:W-:Y:S02]  /*bea0*/  @!P3 FSEL R22, R10, R32, !P2 ;  /* 0x000000200a16b208 */ /* 0x000fe40005000000 */
        /* <DEDUP_REMOVED lines=34> */
.L_x_14312:
[----:B------:R-:W-:Y:S05]  /*c0d0*/  BSYNC B3 ;  /* 0x0000000000037941 */ /* 0x000fea0003800000 */
.L_x_14311:
        /* <DEDUP_REMOVED lines=81> */
.L_x_14310:
        /* <DEDUP_REMOVED lines=34> */
.L_x_14320:
[----:B------:R-:W-:Y:S05]  /*c810*/  BSYNC B4 ;  /* 0x0000000000047941 */ /* 0x000fea0003800000 */
.L_x_14319:
[----:B------:R-:W-:Y:S02]  /*c820*/  IMAD.MOV.U32 R8, RZ, RZ, R10 ;  /* 0x000000ffff087224 */ /* 0x000fe400078e000a */
[----:B------:R-:W-:Y:S01]  /*c830*/  IMAD.MOV.U32 R9, RZ, RZ, R11 ;  /* 0x000000ffff097224 */ /* 0x000fe200078e000b */
[----:B------:R-:W-:Y:S06]  /*c840*/  BRA `(.L_x_14318) ;  /* 0x0000000000047947 */ /* 0x000fec0003800000 */
.L_x_14317:
[----:B------:R-:W-:-:S11]  /*c850*/  DADD R8, -R24, R28 ;  /* 0x0000000018087229 */ /* 0x000fd6000000011c */
.L_x_14318:
[----:B------:R-:W-:Y:S05]  /*c860*/  BSYNC B3 ;  /* 0x0000000000037941 */ /* 0x000fea0003800000 */
.L_x_14316:
        /* <DEDUP_REMOVED lines=29> */
.L_x_14325:
[----:B------:R-:W-:Y:S05]  /*ca40*/  BSYNC B4 ;  /* 0x0000000000047941 */ /* 0x000fea0003800000 */
.L_x_14324:
[----:B------:R-:W-:Y:S05]  /*ca50*/  BRA `(.L_x_14323) ;  /* 0x0000000000047947 */ /* 0x000fea0003800000 */
.L_x_14322:
[----:B------:R-:W-:-:S11]  /*ca60*/  DADD R10, R30, -R12 ;  /* 0x000000001e0a7229 */ /* 0x000fd6000000080c */
.L_x_14323:
[----:B------:R-:W-:Y:S05]  /*ca70*/  BSYNC B3 ;  /* 0x0000000000037941 */ /* 0x000fea0003800000 */
.L_x_14321:
        /* <DEDUP_REMOVED lines=28> */
.L_x_14327:
[----:B------:R-:W-:Y:S05]  /*cc40*/  BSYNC B3 ;  /* 0x0000000000037941 */ /* 0x000fea0003800000 */
.L_x_14326:
        /* <DEDUP_REMOVED lines=85> */
.L_x_14328:
        /* <DEDUP_REMOVED lines=20> */
.L_x_14330:
[----:B------:R-:W-:Y:S05]  /*d2e0*/  BSYNC B3 ;  /* 0x0000000000037941 */ /* 0x000fea0003800000 */
.L_x_14329:
        /* <DEDUP_REMOVED lines=30> */
.L_x_14315:
        /* <DEDUP_REMOVED lines=25> */
.L_x_14333:
[----:B------:R-:W-:Y:S05]  /*d660*/  BSYNC B3 ;  /* 0x0000000000037941 */ /* 0x000fea0003800000 */
.L_x_14332:
        /* <DEDUP_REMOVED lines=25> */
.L_x_14336:
[----:B------:R-:W-:Y:S05]  /*d800*/  BSYNC B3 ;  /* 0x0000000000037941 */ /* 0x000fea0003800000 */
.L_x_14335:
        /* <DEDUP_REMOVED lines=30> */
.L_x_14334:
        /* <DEDUP_REMOVED lines=75> */
.L_x_14337:
[----:B------:R-:W-:Y:S01]  /*dea0*/  MOV R10, 0x0 ;  /* 0x00000000000a7802 */ /* 0x000fe20000000f00 */
[----:B------:R-:W-:Y:S01]  /*deb0*/  IMAD.MOV.U32 R11, RZ, RZ, 0x7ff00000 ;  /* 0x7ff00000ff0b7424 */ /* 0x000fe200078e00ff */
[----:B------:R-:W-:-:S05]  /*dec0*/  FSETP.NEU.FTZ.AND P0, PT, R9, RZ, PT ;  /* 0x000000ff0900720b */ /* 0x000fca0003f1d000 */
[----:B------:R-:W-:-:S10]  /*ded0*/  DFMA R10, R8, R10, +INF ;  /* 0x7ff00000080a742b */ /* 0x000fd4000000000a */
[----:B------:R-:W-:Y:S02]  /*dee0*/  FSEL R34, R10, RZ, P0 ;  /* 0x000000ff0a227208 */ /* 0x000fe40000000000 */
[----:B------:R-:W-:Y:S01]  /*def0*/  FSEL R35, R11, -QNAN , P0 ;  /* 0xfff000000b237808 */ /* 0x000fe20000000000 */
[----:B------:R-:W-:Y:S06]  /*df00*/  BRA `(.L_x_14313) ;  /* 0x00000004002c7947 */ /* 0x000fec0003800000 */
.L_x_14331:
        /* <DEDUP_REMOVED lines=27> */
.L_x_14339:
[----:B------:R-:W-:Y:S05]  /*e0c0*/  BSYNC B3 ;  /* 0x0000000000037941 */ /* 0x000fea0003800000 */
.L_x_14338:
        /* <DEDUP_REMOVED lines=19> */
.L_x_14341:
[----:B------:R-:W-:Y:S05]  /*e200*/  BSYNC B3 ;  /* 0x0000000000037941 */ /* 0x000fea0003800000 */
.L_x_14340:
[----:B------:R-:W-:Y:S02]  /*e210*/  IMAD.MOV.U32 R34, RZ, RZ, R10 ;  /* 0x000000ffff227224 */ /* 0x000fe400078e000a */
[----:B------:R-:W-:Y:S01]  /*e220*/  IMAD.MOV.U32 R35, RZ, RZ, R11 ;  /* 0x000000ffff237224 */ /* 0x000fe200078e000b */
[----:B------:R-:W-:Y:S06]  /*e230*/  BRA `(.L_x_14313) ;  /* 0x0000000000607947 */ /* 0x000fec0003800000 */
.L_x_14314:
        /* <DEDUP_REMOVED lines=23> */
.L_x_14342:
[----:B------:R-:W-:Y:S05]  /*e3b0*/  BSYNC B3 ;  /* 0x0000000000037941 */ /* 0x000fea0003800000 */
.L_x_14313:
[----:B------:R-:W-:Y:S05]  /*e3c0*/  BSYNC B2 ;  /* 0x0000000000027941 */ /* 0x000fea0003800000 */
.L_x_14309:
        /* <DEDUP_REMOVED lines=26> */
.L_x_14346:
[----:B------:R-:W-:Y:S05]  /*e570*/  BSYNC B3 ;  /* 0x0000000000037941 */ /* 0x000fea0003800000 */
.L_x_14345:
        /* <DEDUP_REMOVED lines=40> */
.L_x_14354:
[----:B------:R-:W-:Y:S05]  /*e800*/  BSYNC B4 ;  /* 0x0000000000047941 */ /* 0x000fea0003800000 */
.L_x_14353:
[----:B------:R-:W-:Y:S01]  /*e810*/  IMAD.MOV.U32 R36, RZ, RZ, R10 ;  /* 0x000000ffff247224 */ /* 0x000fe200078e000a */
[----:B------:R-:W-:Y:S01]  /*e820*/  MOV R37, R11 ;  /* 0x0000000b00257202 */ /* 0x000fe20000000f00 */
[----:B------:R-:W-:Y:S06]  /*e830*/  BRA `(.L_x_14352) ;  /* 0x0000000000047947 */ /* 0x000fec0003800000 */
.L_x_14351:
[----:B------:R-:W-:-:S11]  /*e840*/  DADD R36, -R24, R28 ;  /* 0x0000000018247229 */ /* 0x000fd6000000011c */
.L_x_14352:
[----:B------:R-:W-:Y:S05]  /*e850*/  BSYNC B3 ;  /* 0x0000000000037941 */ /* 0x000fea0003800000 */
.L_x_14350:
        /* <DEDUP_REMOVED lines=26> */
.L_x_14359:
[----:B------:R-:W-:Y:S05]  /*ea00*/  BSYNC B4 ;  /* 0x0000000000047941 */ /* 0x000fea0003800000 */
.L_x_14358:
[----:B------:R-:W-:Y:S01]  /*ea10*/  IMAD.MOV.U32 R6, RZ, RZ, R10 ;  /* 0x000000ffff067224 */ /* 0x000fe200078e000a */
[----:B------:R-:W-:Y:S01]  /*ea20*/  MOV R7, R11 ;  /* 0x0000000b00077202 */ /* 0x000fe20000000f00 */
[----:B------:R-:W-:Y:S06]  /*ea30*/  BRA `(.L_x_14357) ;  /* 0x0000000000047947 */ /* 0x000fec0003800000 */
.L_x_14356:
[----:B------:R-:W-:-:S11]  /*ea40*/  DADD R6, -R26, R30 ;  /* 0x000000001a067229 */ /* 0x000fd6000000011e */
.L_x_14357:
[----:B------:R-:W-:Y:S05]  /*ea50*/  BSYNC B3 ;  /* 0x0000000000037941 */ /* 0x000fea0003800000 */
.L_x_14355:
        /* <DEDUP_REMOVED lines=28> */
.L_x_14361:
[----:B------:R-:W-:Y:S05]  /*ec20*/  BSYNC B3 ;  /* 0x0000000000037941 */ /* 0x000fea0003800000 */
.L_x_14360:
[----:B------:R-:W-:Y:S01]  /*ec30*/  PLOP3.LUT P0, PT, PT, PT, PT, 0x80, 0x0 ;  /* 0x000000000000781c */ /* 0x000fe20003f0f070 */
[----:B------:R-:W-:-:S12]  /*ec40*/  BRA `(.L_x_14347) ;  /* 0x00000008004c7947 */ /* 0x000fd80003800000 */
.L_x_14349:
        /* <DEDUP_REMOVED lines=28> */
.L_x_14364:
[----:B------:R-:W-:Y:S05]  /*ee10*/  BSYNC B3 ;  /* 0x0000000000037941 */ /* 0x000fea0003800000 */
.L_x_14363:
[----:B------:R-:W-:Y:S01]  /*ee20*/  PLOP3.LUT P0, PT, PT, PT, PT, 0x80, 0x0 ;  /* 0x000000000000781c */ /* 0x000fe20003f0f070 */
[----:B------:R-:W-:-:S12]  /*ee30*/  BRA `(.L_x_14347) ;  /* 0x0000000400d07947 */ /* 0x000fd80003800000 */
.L_x_14362:
        /* <DEDUP_REMOVED lines=27> */
[----:B------:R-:W-:Y:S01]  /*eff0*/  IMAD.MOV.U32 R22, RZ, RZ, R0 ;  /* 0x000000ffff167224 */ /* 0x000fe200078e0000 */
[----:B------:R-:W-:-:S07]  /*f000*/  MOV R23, R11 ;  /* 0x0000000b00177202 */ /* 0x000fce0000000f00 */
.L_x_14366:
[----:B------:R-:W-:Y:S05]  /*f010*/  BSYNC B3 ;  /* 0x0000000000037941 */ /* 0x000fea0003800000 */
.L_x_14365:
        /* <DEDUP_REMOVED lines=19> */
.L_x_14368:
[----:B------:R-:W-:Y:S05]  /*f150*/  BSYNC B3 ;  /* 0x0000000000037941 */ /* 0x000fea0003800000 */
.L_x_14367:
[----:B------:R-:W-:Y:S01]  /*f160*/  DMUL R4, R4, 8.11296384146066816958e+31 ;  /* 0x4690000004047828 */ /* 0x000fe20000000000 */
[----:B------:R-:W-:Y:S01]  /*f170*/  PLOP3.LUT P0, PT, PT, PT, PT, 0x80, 0x0 ;  /* 0x000000000000781c */ /* 0x000fe20003f0f070 */
[----:B------:R-:W-:Y:S01]  /*f180*/  IMAD.MOV.U32 R33, RZ, RZ, R11 ;  /* 0x000000ffff217224 */ /* 0x000fe200078e000b */
[----:B------:R-:W-:Y:S01]  /*f190*/  MOV R32, R10 ;  /* 0x0000000a00207202 */ /* 0x000fe20000000f00 */
[----:B------:R-:W-:Y:S10]  /*f1a0*/  BRA `(.L_x_14347) ;  /* 0x0000000000f47947 */ /* 0x000ff40003800000 */
.L_x_14348:
        /* <DEDUP_REMOVED lines=21> */
[----:B------:R-:W-:-:S07]  /*f300*/  IMAD.MOV.U32 R21, RZ, RZ, R7 ;  /* 0x000000ffff157224 */ /* 0x000fce00078e0007 */
[----:B------:R-:W-:Y:S05]  /*f310*/  CALL.REL.NOINC `($__internal_26_$__cuda_sm20_dsqrt_rn_f64_mediumpath_v1) ;  /* 0x0000005800b07944 */ /* 0x000fea0003c00000 */
[----:B------:R-:W-:Y:S01]  /*f320*/  IMAD.MOV.U32 R24, RZ, RZ, R0 ;  /* 0x000000ffff187224 */ /* 0x000fe200078e0000 */
[----:B------:R-:W-:-:S07]  /*f330*/  MOV R25, R11 ;  /* 0x0000000b00197202 */ /* 0x000fce0000000f00 */
.L_x_14370:
[----:B------:R-:W-:Y:S05]  /*f340*/  BSYNC B3 ;  /* 0x0000000000037941 */ /* 0x000fea0003800000 */
.L_x_14369:
        /* <DEDUP_REMOVED lines=16> */
[----:B------:R-:W-:Y:S01]  /*f450*/  IADD3 R15, R7, -0x100000, RZ ;  /* 0xfff00000070f7810 */ /* 0x000fe20007ffe0ff */
[----:B------:R-:W-:-:S05]  /*f460*/  IMAD.MOV.U32 R14, RZ, RZ, R6 ;  /* 0x000000ffff0e7224 */ /* 0x000fca00078e0006 */
        /* <DEDUP_REMOVED lines=9> */
[----:B------:R-:W-:-:S07]  /*f500*/  MOV R10, R0 ;  /* 0x00000000000a7202 */ /* 0x000fce0000000f00 */
.L_x_14372:
[----:B------:R-:W-:Y:S05]  /*f510*/  BSYNC B3 ;  /* 0x0000000000037941 */ /* 0x000fea0003800000 */
.L_x_14371:
[----:B------:R-:W-:Y:S01]  /*f520*/  DMUL R32, R10, R24 ;  /* 0x000000180a207228 */ /* 0x000fe20000000000 */
[----:B------:R-:W-:Y:S01]  /*f530*/  PLOP3.LUT P0, PT, PT, PT, PT, 0x80, 0x0 ;  /* 0x000000000000781c */ /* 0x000fe20003f0f070 */
[----:B------:R-:W-:-:S12]  /*f540*/  BRA `(.L_x_14347) ;  /* 0x00000000000c7947 */ /* 0x000fd80003800000 */
.L_x_14344:
[----:B------:R-:W-:Y:S01]  /*f550*/  DMUL R32, R32, 9.00719925474099200000e+15 ;  /* 0x4340000020207828 */ /* 0x000fe20000000000 */
[----:B------:R-:W-:Y:S01]  /*f560*/  PLOP3.LUT P0, PT, PT, PT, PT, 0x80, 0x0 ;  /* 0x000000000000781c */ /* 0x000fe20003f0f070 */
[----:B------:R-:W-:-:S12]  /*f570*/  DMUL R4, R4, 9.00719925474099200000e+15 ;  /* 0x4340000004047828 */ /* 0x000fd80000000000 */
.L_x_14347:
[----:B------:R-:W-:Y:S05]  /*f580*/  BSYNC B2 ;  /* 0x0000000000027941 */ /* 0x000fea0003800000 */
.L_x_14343:
        /* <DEDUP_REMOVED lines=67> */
.L_x_14378:
[----:B------:R-:W-:-:S11]  /*f9c0*/  DMUL R10, RZ, |R8| ;  /* 0x40000008ff0a7228 */ /* 0x000fd60000000000 */
.L_x_14379:
[----:B------:R-:W-:Y:S05]  /*f9d0*/  BSYNC B0 ;  /* 0x0000000000007941 */ /* 0x000fea0003800000 */
.L_x_14377:
        /* <DEDUP_REMOVED lines=11> */
.L_x_14376:
        /* <DEDUP_REMOVED lines=46> */
[----:B------:R-:W-:Y:S01]  /*fd70*/  @P0 IMAD.MOV.U32 R10, RZ, RZ, 0x33145c07 ;  /* 0x33145c07ff0a0424 */ /* 0x000fe200078e00ff */
[----:B------:R-:W-:-:S06]  /*fd80*/  @P0 MOV R11, 0x3c91a626 ;  /* 0x3c91a626000b0802 */ /* 0x000fcc0000000f00 */
[C---:B------:R-:W-:Y:S02]  /*fd90*/  @P0 DADD R10, R4.reuse, -R10 ;  /* 0x00000000040a0229 */ /* 0x040fe4000000080a */
[----:B------:R-:W-:-:S06]  /*fda0*/  @!P0 DADD R4, R4, R6 ;  /* 0x0000000004048229 */ /* 0x000fcc0000000006 */
[----:B------:R-:W-:Y:S02]  /*fdb0*/  @P0 DADD R10, -R10, UR4 ;  /* 0x000000040a0a0e29 */ /* 0x000fe40008000100 */
[----:B------:R-:W-:Y:S01]  /*fdc0*/  @!P0 DADD R10, R4, UR4 ;  /* 0x00000004040a8e29 */ /* 0x000fe20008000000 */
[----:B------:R-:W-:Y:S10]  /*fdd0*/  BRA `(.L_x_14380) ;  /* 0x0000001400c87947 */ /* 0x000ff40003800000 */
.L_x_14375:
        /* <DEDUP_REMOVED lines=62> */
.L_x_14383:
[----:B------:R-:W-:-:S11]  /*101c0*/  DMUL R10, RZ, |R8| ;  /* 0x40000008ff0a7228 */ /* 0x000fd60000000000 */
.L_x_14384:
[----:B------:R-:W-:Y:S05]  /*101d0*/  BSYNC B0 ;  /* 0x0000000000007941 */ /* 0x000fea0003800000 */
.L_x_14382:
        /* <DEDUP_REMOVED lines=11> */
.L_x_14381:
        /* <DEDUP_REMOVED lines=45> */
[----:B------:R-:W-:Y:S01]  /*10560*/  @!P0 IMAD.MOV.U32 R4, RZ, RZ, 0x33145c07 ;  /* 0x33145c07ff048424 */ /* 0x000fe200078e00ff */
[----:B------:R-:W-:-:S06]  /*10570*/  @!P0 MOV R5, 0x3c91a626 ;  /* 0x3c91a62600058802 */ /* 0x000fcc0000000f00 */
[----:B------:R-:W-:-:S08]  /*10580*/  DFMA R6, R6, |R8|, |R8| ;  /* 0x400000080606722b */ /* 0x000fd00000000408 */
[C---:B------:R-:W-:Y:S02]  /*10590*/  @P0 DADD R10, R6.reuse, -R10 ;  /* 0x00000000060a0229 */ /* 0x040fe4000000080a */
[----:B------:R-:W-:-:S06]  /*105a0*/  @!P0 DADD R4, R6, R4 ;  /* 0x0000000006048229 */ /* 0x000fcc0000000004 */
[----:B------:R-:W-:Y:S02]  /*105b0*/  @P0 DADD R10, -R10, UR4 ;  /* 0x000000040a0a0e29 */ /* 0x000fe40008000100 */
[----:B------:R-:W-:Y:S01]  /*105c0*/  @!P0 DADD R10, R4, UR4 ;  /* 0x00000004040a8e29 */ /* 0x000fe20008000000 */
[----:B------:R-:W-:Y:S10]  /*105d0*/  BRA `(.L_x_14380) ;  /* 0x0000000c00c87947 */ /* 0x000ff40003800000 */
.L_x_14374:
        /* <DEDUP_REMOVED lines=31> */
.L_x_14387:
[----:B------:R-:W-:Y:S05]  /*107d0*/  BSYNC B3 ;  /* 0x0000000000037941 */ /* 0x000fea0003800000 */
.L_x_14386:
        /* <DEDUP_REMOVED lines=82> */
.L_x_14389:
[----:B------:R-:W-:Y:S02]  /*10d00*/  FSEL R10, RZ, 3.37028055040000000000e+12, P2 ;  /* 0x54442d18ff0a7808 */ /* 0x000fe40001000000 */
[----:B------:R-:W-:-:S07]  /*10d10*/  FSEL R11, RZ, 2.1426990032196044922, P2 ;  /* 0x400921fbff0b7808 */ /* 0x000fce0001000000 */
.L_x_14390:
[----:B------:R-:W-:Y:S05]  /*10d20*/  BSYNC B0 ;  /* 0x0000000000007941 */ /* 0x000fea0003800000 */
.L_x_14388:
[----:B------:R-:W-:Y:S01]  /*10d30*/  DADD R4, |R32|, |R4| ;  /* 0x0000000020047229 */ /* 0x000fe20000000604 */
[----:B------:R-:W-:-:S07]  /*10d40*/  LOP3.LUT R33, R11, 0x80000000, R33, 0xb8, !PT ;  /* 0x800000000b217812 */ /* 0x000fce00078eb821 */
[----:B------:R-:W-:-:S06]  /*10d50*/  DSETP.GTU.AND P0, PT, |R4|, +INF , PT ;  /* 0x7ff000000400742a */ /* 0x000fcc0003f0c200 */
[----:B------:R-:W-:Y:S02]  /*10d60*/  FSEL R10, R4, R10, P0 ;  /* 0x0000000a040a7208 */ /* 0x000fe40000000000 */
[----:B------:R-:W-:Y:S01]  /*10d70*/  FSEL R11, R5, R33, P0 ;  /* 0x00000021050b7208 */ /* 0x000fe20000000000 */
[----:B------:R-:W-:Y:S06]  /*10d80*/  BRA `(.L_x_14380) ;  /* 0x0000000400dc7947 */ /* 0x000fec0003800000 */
.L_x_14385:
        /* <DEDUP_REMOVED lines=28> */
.L_x_14392:
[----:B------:R-:W-:Y:S05]  /*10f50*/  BSYNC B3 ;  /* 0x0000000000037941 */ /* 0x000fea0003800000 */
.L_x_14391:
        /* <DEDUP_REMOVED lines=82> */
.L_x_14394:
[----:B------:R-:W-:Y:S02]  /*11480*/  FSEL R10, RZ, 3.37028055040000000000e+12, P2 ;  /* 0x54442d18ff0a7808 */ /* 0x000fe40001000000 */
[----:B------:R-:W-:-:S07]  /*11490*/  FSEL R11, RZ, 2.1426990032196044922, P2 ;  /* 0x400921fbff0b7808 */ /* 0x000fce0001000000 */
.L_x_14395:
[----:B------:R-:W-:Y:S05]  /*114a0*/  BSYNC B0 ;  /* 0x0000000000007941 */ /* 0x000fea0003800000 */
.L_x_14393:
[----:B------:R-:W-:Y:S01]  /*114b0*/  DADD R4, |R32|, |R4| ;  /* 0x0000000020047229 */ /* 0x000fe20000000604 */
[----:B------:R-:W-:-:S07]  /*114c0*/  LOP3.LUT R33, R11, 0x80000000, R33, 0xb8, !PT ;  /* 0x800000000b217812 */ /* 0x000fce00078eb821 */
[----:B------:R-:W-:-:S06]  /*114d0*/  DSETP.GTU.AND P0, PT, |R4|, +INF , PT ;  /* 0x7ff000000400742a */ /* 0x000fcc0003f0c200 */
[----:B------:R-:W-:Y:S02]  /*114e0*/  FSEL R10, R4, R10, P0 ;  /* 0x0000000a040a7208 */ /* 0x000fe40000000000 */
[----:B------:R-:W-:-:S07]  /*114f0*/  FSEL R11, R5, R33, P0 ;  /* 0x00000021050b7208 */ /* 0x000fce0000000000 */
.L_x_14380:
[----:B------:R-:W-:Y:S05]  /*11500*/  BSYNC B2 ;  /* 0x0000000000027941 */ /* 0x000fea0003800000 */
.L_x_14373:
[----:B------:R-:W-:Y:S01]  /*11510*/  DADD R4, -RZ, -R34 ;  /* 0x00000000ff047229 */ /* 0x000fe20000000922 */
[----:B------:R-:W-:-:S04]  /*11520*/  SHF.R.U32.HI R0, RZ, 0x1f, R19 ;  /* 0x0000001fff007819 */ /* 0x000fc80000011613 */
[----:B------:R-:W-:-:S05]  /*11530*/  ISETP.NE.AND P0, PT, R0, RZ, PT ;  /* 0x000000ff0000720c */ /* 0x000fca0003f05270 */
[----:B------:R-:W-:Y:S02]  /*11540*/  FSEL R4, R4, R34, !P0 ;  /* 0x0000002204047208 */ /* 0x000fe40004000000 */
[----:B------:R-:W-:Y:S01]  /*11550*/  FSEL R5, R5, R35, !P0 ;  /* 0x0000002305057208 */ /* 0x000fe20004000000 */
[----:B------:R-:W-:Y:S06]  /*11560*/  BRA `(.L_x_14396) ;  /* 0x0000003000407947 */ /* 0x000fec0003800000 */
.L_x_14308:
[----:B------:R-:W2:Y:S01]  /*11570*/  LDL.64 R10, [R1+0x8] ;  /* 0x00000800010a7983 */ /* 0x000ea20000100a00 */
[----:B------:R-:W-:Y:S01]  /*11580*/  UMOV UR4, 0x54442d18 ;  /* 0x54442d1800047882 */ /* 0x000fe20000000000 */
[----:B------:R-:W-:Y:S01]  /*11590*/  UMOV UR5, 0x3ff921fb ;  /* 0x3ff921fb00057882 */ /* 0x000fe20000000000 */
[----:B------:R-:W-:Y:S02]  /*115a0*/  DADD R4, -RZ, -R18 ;  /* 0x00000000ff047229 */ /* 0x000fe40000000912 */
[----:B--2---:R-:W-:-:S08]  /*115b0*/  DADD R10, -R16, R10 ;  /* 0x00000000100a7229 */ /* 0x004fd0000000010a */
[----:B------:R-:W-:Y:S01]  /*115c0*/  DADD R10, R10, UR4 ;  /* 0x000000040a0a7e29 */ /* 0x000fe20008000000 */
[----:B------:R-:W-:Y:S10]  /*115d0*/  BRA `(.L_x_14396) ;  /* 0x0000003000247947 */ /* 0x000ff40003800000 */
.L_x_14307:
[----:B------:R-:W-:Y:S01]  /*115e0*/  DADD R4, -RZ, -R18 ;  /* 0x00000000ff047229 */ /* 0x000fe20000000912 */
[----:B------:R-:W-:Y:S01]  /*115f0*/  CS2R R10, SRZ ;  /* 0x00000000000a7805 */ /* 0x000fe2000001ff00 */
[----:B------:R-:W-:Y:S09]  /*11600*/  BRA `(.L_x_14396) ;  /* 0x0000003000187947 */ /* 0x000ff20003800000 */
.L_x_14306:
        /* <DEDUP_REMOVED lines=25> */
[----:B------:R-:W-:Y:S01]  /*117a0*/  MOV R14, R12 ;  /* 0x0000000c000e7202 */ /* 0x000fe20000000f00 */
[----:B------:R-:W-:-:S06]  /*117b0*/  IMAD.MOV.U32 R15, RZ, RZ, R13 ;  /* 0x000000ffff0f7224 */ /* 0x000fcc00078e000d */
        /* <DEDUP_REMOVED lines=12> */
[----:B------:R-:W-:Y:S02]  /*11880*/  IMAD.MOV.U32 R22, RZ, RZ, R12 ;  /* 0x000000ffff167224 */ /* 0x000fe400078e000c */
[----:B------:R-:W-:Y:S02]  /*11890*/  @!P0 IMAD.MOV.U32 R22, RZ, RZ, R14 ;  /* 0x000000ffff168224 */ /* 0x000fe400078e000e */
[----:B------:R-:W-:Y:S01]  /*118a0*/  @P2 DFMA R20, R14, R20, +INF ;  /* 0x7ff000000e14242b */ /* 0x000fe20000000014 */
[----:B------:R-:W-:-:S05]  /*118b0*/  FFMA R0, RZ, R27, R11 ;  /* 0x0000001bff007223 */ /* 0x000fca000000000b */
[----:B------:R-:W-:Y:S02]  /*118c0*/  FSETP.GT.AND P4, PT, |R0|, 1.469367938527859385e-39, PT ;  /* 0x001000000000780b */ /* 0x000fe40003f84200 */
[----:B------:R-:W-:Y:S01]  /*118d0*/  MOV R0, 0xfffffc01 ;  /* 0xfffffc0100007802 */ /* 0x000fe20000000f00 */
[----:B------:R-:W-:Y:S01]  /*118e0*/  @!P0 IMAD.MOV.U32 R0, RZ, RZ, -0x435 ;  /* 0xfffffbcbff008424 */ /* 0x000fe200078e00ff */
        /* <DEDUP_REMOVED lines=11> */
[----:B------:R-:W-:Y:S01]  /*119a0*/  IMAD.MOV.U32 R33, RZ, RZ, 0x43300000 ;  /* 0x43300000ff217424 */ /* 0x000fe200078e00ff */
[----:B------:R-:W-:Y:S01]  /*119b0*/  ISETP.GE.AND P0, PT, R23, 0x3ff6a09f, PT ;  /* 0x3ff6a09f1700780c */ /* 0x000fe20003f06270 */
[----:B------:R-:W-:Y:S01]  /*119c0*/  UMOV UR6, 0x80000000 ;  /* 0x8000000000067882 */ /* 0x000fe20000000000 */
[----:B------:R-:W-:-:S11]  /*119d0*/  UMOV UR7, 0x43300000 ;  /* 0x4330000000077882 */ /* 0x000fd60000000000 */
[----:B------:R-:W-:Y:S01]  /*119e0*/  @P0 VIADD R13, R23, 0xfff00000 ;  /* 0xfff00000170d0836 */ /* 0x000fe20000000000 */
[----:B------:R-:W-:-:S04]  /*119f0*/  @P0 IADD3 R0, R0, 0x1, RZ ;  /* 0x0000000100000810 */ /* 0x000fc80007ffe0ff */
        /* <DEDUP_REMOVED lines=47> */
.L_x_14401:
[----:B------:R-:W-:Y:S05]  /*11cf0*/  BSYNC B0 ;  /* 0x0000000000007941 */ /* 0x000fea0003800000 */
.L_x_14400:
        /* <DEDUP_REMOVED lines=8> */
.L_x_14403:
[----:B------:R-:W-:Y:S05]  /*11d80*/  BSYNC B3 ;  /* 0x0000000000037941 */ /* 0x000fea0003800000 */
.L_x_14402:
        /* <DEDUP_REMOVED lines=82> */
.L_x_14405:
[----:B------:R-:W-:-:S04]  /*122b0*/  ISETP.GE.AND P0, PT, R17, RZ, PT ;  /* 0x000000ff1100720c */ /* 0x000fc80003f06270 */
[----:B------:R-:W-:Y:S02]  /*122c0*/  FSEL R10, RZ, 3.37028055040000000000e+12, P0 ;  /* 0x54442d18ff0a7808 */ /* 0x000fe40000000000 */
[----:B------:R-:W-:-:S07]  /*122d0*/  FSEL R11, RZ, 2.1426990032196044922, P0 ;  /* 0x400921fbff0b7808 */ /* 0x000fce0000000000 */
.L_x_14406:
[----:B------:R-:W-:Y:S05]  /*122e0*/  BSYNC B0 ;  /* 0x0000000000007941 */ /* 0x000fea0003800000 */
.L_x_14404:
[----:B------:R-:W-:Y:S01]  /*122f0*/  DADD R4, R4, R6 ;  /* 0x0000000004047229 */ /* 0x000fe20000000006 */
[----:B------:R-:W-:Y:S01]  /*12300*/  LOP3.LUT R7, R11, 0x80000000, R19, 0xb8, !PT ;  /* 0x800000000b077812 */ /* 0x000fe200078eb813 */
[----:B------:R-:W-:-:S06]  /*12310*/  DMUL R28, R28, 0.5 ;  /* 0x3fe000001c1c7828 */ /* 0x000fcc0000000000 */
[----:B------:R-:W-:-:S06]  /*12320*/  DSETP.GTU.AND P0, PT, |R4|, +INF , PT ;  /* 0x7ff000000400742a */ /* 0x000fcc0003f0c200 */
[----:B------:R-:W-:Y:S02]  /*12330*/  FSEL R10, R4, R10, P0 ;  /* 0x0000000a040a7208 */ /* 0x000fe40000000000 */
[----:B------:R-:W-:Y:S01]  /*12340*/  FSEL R11, R5, R7, P0 ;  /* 0x00000007050b7208 */ /* 0x000fe20000000000 */
[----:B------:R-:W-:Y:S06]  /*12350*/  BRA `(.L_x_14407) ;  /* 0x0000002000487947 */ /* 0x000fec0003800000 */
.L_x_14399:
[CC--:B------:R-:W-:Y:S01]  /*12360*/  ISETP.GT.U32.AND P2, PT, R6.reuse, R4.reuse, PT ;  /* 0x000000040600720c */ /* 0x0c0fe20003f44070 */
[----:B------:R-:W-:Y:S01]  /*12370*/  UMOV UR4, 0xffffffff ;  /* 0xffffffff00047882 */ /* 0x000fe20000000000 */
[CC--:B------:R-:W-:Y:S01]  /*12380*/  ISETP.LT.U32.AND P0, PT, R6.reuse, R4.reuse, PT ;  /* 0x000000040600720c */ /* 0x0c0fe20003f01070 */
[----:B------:R-:W-:Y:S01]  /*12390*/  UMOV UR5, 0x7fefffff ;  /* 0x7fefffff00057882 */ /* 0x000fe20000000000 */
[CC--:B------:R-:W-:Y:S01]  /*123a0*/  ISETP.GT.U32.AND.EX P2, PT, R7.reuse, R5.reuse, PT, P2 ;  /* 0x000000050700720c */ /* 0x0c0fe20003f44120 */
[----:B------:R-:W-:Y:S01]  /*123b0*/  UMOV UR6, UR5 ;  /* 0x0000000500067c82 */ /* 0x000fe20008000000 */
[CC--:B------:R-:W-:Y:S01]  /*123c0*/  ISETP.LT.U32.AND.EX P0, PT, R7.reuse, R5.reuse, PT, P0 ;  /* 0x000000050700720c */ /* 0x0c0fe20003f01100 */
[----:B------:R-:W-:Y:S01]  /*123d0*/  IMAD.U32 R28, RZ, RZ, UR6 ;  /* 0x00000006ff1c7e24 */ /* 0x000fe2000f8e00ff */
[CC--:B------:R-:W-:Y:S01]  /*123e0*/  SEL R13, R7.reuse, R5.reuse, P2 ;  /* 0x00000005070d7207 */ /* 0x0c0fe20001000000 */
[----:B------:R-:W-:Y:S01]  /*123f0*/  IMAD.MOV.U32 R32, RZ, RZ, 0x0 ;  /* 0x00000000ff207424 */ /* 0x000fe200078e00ff */
[-C--:B------:R-:W-:Y:S01]  /*12400*/  SEL R0, R6, R4.reuse, P0 ;  /* 0x0000000406007207 */ /* 0x080fe20000000000 */
[----:B------:R-:W-:Y:S01]  /*12410*/  IMAD.MOV.U32 R33, RZ, RZ, 0x3fd80000 ;  /* 0x3fd80000ff217424 */ /* 0x000fe200078e00ff */
[----:B------:R-:W-:Y:S01]  /*12420*/  SEL R9, R7, R5, P0 ;  /* 0x0000000507097207 */ /* 0x000fe20000000000 */
[----:B------:R-:W-:Y:S01]  /*12430*/  MUFU.RCP64H R35, R27 ;  /* 0x0000001b00237308 */ /* 0x000fe20000001800 */
[----:B------:R-:W-:Y:S01]  /*12440*/  LOP3.LUT R14, R13, 0xffc00000, RZ, 0xc0, !PT ;  /* 0xffc000000d0e7812 */ /* 0x000fe200078ec0ff */
[----:B------:R-:W-:Y:S01]  /*12450*/  IMAD.MOV.U32 R10, RZ, RZ, R0 ;  /* 0x000000ffff0a7224 */ /* 0x000fe200078e0000 */
[----:B------:R-:W-:Y:S01]  /*12460*/  MOV R20, RZ ;  /* 0x000000ff00147202 */ /* 0x000fe20000000f00 */
[----:B------:R-:W-:Y:S01]  /*12470*/  IMAD.MOV.U32 R11, RZ, RZ, R9 ;  /* 0x000000ffff0b7224 */ /* 0x000fe200078e0009 */
[----:B------:R-:W-:Y:S01]  /*12480*/  IADD3 R21, -R14, 0x7fd00000, RZ ;  /* 0x7fd000000e157810 */ /* 0x000fe20007ffe1ff */
[----:B------:R-:W-:Y:S01]  /*12490*/  IMAD.MOV.U32 R34, RZ, RZ, 0x1 ;  /* 0x00000001ff227424 */ /* 0x000fe200078e00ff */
[----:B------:R-:W-:Y:S01]  /*124a0*/  SEL R12, R6, R4, P2 ;  /* 0x00000004060c7207 */ /* 0x000fe20001000000 */
[----:B------:R-:W-:Y:S01]  /*124b0*/  BSSY B0, `(.L_x_14408) ;  /* 0x0000074000007945 */ /* 0x000fe20003800000 */
[----:B------:R-:W-:-:S02]  /*124c0*/  ISETP.GE.U32.AND P3, PT, R9, 0x7ff00000, PT ;  /* 0x7ff000000900780c */ /* 0x000fc40003f66070 */
        /* <DEDUP_REMOVED lines=11> */
[----:B------:R-:W-:Y:S01]  /*12580*/  DSETP.NEU.AND P2, PT, R10, RZ, PT ;  /* 0x000000ff0a00722a */ /* 0x000fe20003f4d000 */
[----:B------:R-:W-:Y:S02]  /*12590*/  MOV R28, RZ ;  /* 0x000000ff001c7202 */ /* 0x000fe40000000f00 */
[----:B------:R-:W0:Y:S01]  /*125a0*/  MUFU.RSQ64H R29, R23 ;  /* 0x00000017001d7308 */ /* 0x000e220000001c00 */
[----:B------:R-:W-:Y:S02]  /*125b0*/  LOP3.LUT R15, R14, 0x100000, RZ, 0xfc, !PT ;  /* 0x001000000e0f7812 */ /* 0x000fe400078efcff */
[----:B------:R-:W-:Y:S01]  /*125c0*/  MOV R14, RZ ;  /* 0x000000ff000e7202 */ /* 0x000fe20000000f00 */
[----:B0-----:R-:W-:-:S08]  /*125d0*/  DMUL R30, R28, R28 ;  /* 0x0000001c1c1e7228 */ /* 0x001fd00000000000 */
[----:B------:R-:W-:-:S08]  /*125e0*/  DFMA R30, R22, -R30, 1 ;  /* 0x3ff00000161e742b */ /* 0x000fd0000000081e */
[----:B------:R-:W-:Y:S02]  /*125f0*/  DFMA R32, R30, R32, 0.5 ;  /* 0x3fe000001e20742b */ /* 0x000fe40000000020 */
[----:B------:R-:W-:-:S08]  /*12600*/  DMUL R30, R28, R30 ;  /* 0x0000001e1c1e7228 */ /* 0x000fd00000000000 */
[----:B------:R-:W-:-:S08]  /*12610*/  DFMA R30, R32, R30, R28 ;  /* 0x0000001e201e722b */ /* 0x000fd0000000001c */
[----:B------:R-:W-:Y:S02]  /*12620*/  DMUL R30, R20, R30 ;  /* 0x0000001e141e7228 */ /* 0x000fe40000000000 */
[----:B------:R-:W-:-:S06]  /*12630*/  DFMA R20, -R26, R34, 1 ;  /* 0x3ff000001a14742b */ /* 0x000fcc0000000122 */
[----:B------:R-:W-:Y:S02]  /*12640*/  DMUL R30, R30, R14 ;  /* 0x0000000e1e1e7228 */ /* 0x000fe40000000000 */
[----:B------:R-:W-:-:S08]  /*12650*/  DFMA R20, R20, R20, R20 ;  /* 0x000000141414722b */ /* 0x000fd00000000014 */
[----:B------:R-:W-:Y:S01]  /*12660*/  @!P3 FSEL R9, R13, R31, !P2 ;  /* 0x0000001f0d09b208 */ /* 0x000fe20005000000 */
[----:B------:R-:W-:Y:S01]  /*12670*/  DFMA R20, R34, R20, R34 ;  /* 0x000000142214722b */ /* 0x000fe20000000022 */
[----:B------:R-:W-:Y:S01]  /*12680*/  @!P3 FSEL R0, R12, R30, !P2 ;  /* 0x0000001e0c00b208 */ /* 0x000fe20005000000 */
[----:B------:R-:W-:Y:S01]  /*12690*/  IMAD.MOV.U32 R30, RZ, RZ, -0x3ff ;  /* 0xfffffc01ff1e7424 */ /* 0x000fe200078e00ff */
[----:B------:R-:W-:Y:S01]  /*126a0*/  ISETP.GT.AND P0, PT, R9, 0xfffff, PT ;  /* 0x000fffff0900780c */ /* 0x000fe20003f04270 */
[----:B------:R-:W-:Y:S02]  /*126b0*/  IMAD.MOV.U32 R13, RZ, RZ, R9 ;  /* 0x000000ffff0d7224 */ /* 0x000fe400078e0009 */
[----:B------:R-:W-:Y:S02]  /*126c0*/  IMAD.MOV.U32 R12, RZ, RZ, R0 ;  /* 0x000000ffff0c7224 */ /* 0x000fe400078e0000 */
[----:B------:R-:W-:-:S08]  /*126d0*/  DFMA R10, -R26, R20, 1 ;  /* 0x3ff000001a0a742b */ /* 0x000fd00000000114 */
[----:B------:R-:W-:Y:S01]  /*126e0*/  @!P0 DMUL R12, R12, 1.80143985094819840000e+16 ;  /* 0x435000000c0c8828 */ /* 0x000fe20000000000 */
[----:B------:R-:W-:Y:S01]  /*126f0*/  @!P0 IMAD.MOV.U32 R30, RZ, RZ, -0x435 ;  /* 0xfffffbcbff1e8424 */ /* 0x000fe200078e00ff */
[----:B------:R-:W-:-:S08]  /*12700*/  DFMA R10, R20, R10, R20 ;  /* 0x0000000a140a722b */ /* 0x000fd00000000014 */
[----:B------:R-:W-:Y:S01]  /*12710*/  @!P0 IMAD.MOV.U32 R9, RZ, RZ, R13 ;  /* 0x000000ffff098224 */ /* 0x000fe200078e000d */
[----:B------:R-:W-:Y:S01]  /*12720*/  DMUL R14, R24, R10 ;  /* 0x0000000a180e7228 */ /* 0x000fe20000000000 */
[----:B------:R-:W-:-:S03]  /*12730*/  @!P0 MOV R0, R12 ;  /* 0x0000000c00008202 */ /* 0x000fc60000000f00 */
[----:B------:R-:W-:-:S04]  /*12740*/  IADD3 R20, R9, -0x1, RZ ;  /* 0xffffffff09147810 */ /* 0x000fc80007ffe0ff */
        /* <DEDUP_REMOVED lines=25> */
[----:B------:R-:W-:-:S04]  /*128e0*/  @P0 IADD3 R9, R9, 0x1, RZ ;  /* 0x0000000109090810 */ /* 0x000fc80007ffe0ff */
[----:B------:R-:W-:-:S06]  /*128f0*/  @P0 MOV R23, R13 ;  /* 0x0000000d00170202 */ /* 0x000fcc0000000f00 */
        /* <DEDUP_REMOVED lines=47> */
.L_x_14409:
[----:B------:R-:W-:Y:S05]  /*12bf0*/  BSYNC B0 ;  /* 0x0000000000007941 */ /* 0x000fea0003800000 */
.L_x_14408:
        /* <DEDUP_REMOVED lines=8> */
.L_x_14411:
[----:B------:R-:W-:Y:S05]  /*12c80*/  BSYNC B3 ;  /* 0x0000000000037941 */ /* 0x000fea0003800000 */
.L_x_14410:
        /* <DEDUP_REMOVED lines=82> */
.L_x_14413:
[----:B------:R-:W-:-:S04]  /*131b0*/  ISETP.GE.AND P0, PT, R17, RZ, PT ;  /* 0x000000ff1100720c */ /* 0x000fc80003f06270 */
[----:B------:R-:W-:Y:S02]  /*131c0*/  FSEL R10, RZ, 3.37028055040000000000e+12, P0 ;  /* 0x54442d18ff0a7808 */ /* 0x000fe40000000000 */
[----:B------:R-:W-:-:S07]  /*131d0*/  FSEL R11, RZ, 2.1426990032196044922, P0 ;  /* 0x400921fbff0b7808 */ /* 0x000fce0000000000 */
.L_x_14414:
[----:B------:R-:W-:Y:S05]  /*131e0*/  BSYNC B0 ;  /* 0x0000000000007941 */ /* 0x000fea0003800000 */
.L_x_14412:
[----:B------:R-:W-:Y:S01]  /*131f0*/  DADD R4, R4, R6 ;  /* 0x0000000004047229 */ /* 0x000fe20000000006 */
[----:B------:R-:W-:-:S07]  /*13200*/  LOP3.LUT R7, R11, 0x80000000, R19, 0xb8, !PT ;  /* 0x800000000b077812 */ /* 0x000fce00078eb813 */
[----:B------:R-:W-:-:S06]  /*13210*/  DSETP.GTU.AND P0, PT, |R4|, +INF , PT ;  /* 0x7ff000000400742a */ /* 0x000fcc0003f0c200 */
[----:B------:R-:W-:Y:S02]  /*13220*/  FSEL R10, R4, R10, P0 ;  /* 0x0000000a040a7208 */ /* 0x000fe40000000000 */
[----:B------:R-:W-:Y:S01]  /*13230*/  FSEL R11, R5, R7, P0 ;  /* 0x00000007050b7208 */ /* 0x000fe20000000000 */
[----:B------:R-:W-:Y:S06]  /*13240*/  BRA `(.L_x_14407) ;  /* 0x00000010008c7947 */ /* 0x000fec0003800000 */
.L_x_14398:
        /* <DEDUP_REMOVED lines=22> */
[----:B------:R-:W-:Y:S05]  /*133b0*/  CALL.REL.NOINC `($__internal_25_$__cuda_sm20_div_rn_f64_full) ;  /* 0x0000001000f87944 */ /* 0x000fea0003c00000 */
.L_x_14416:
[----:B------:R-:W-:Y:S05]  /*133c0*/  BSYNC B3 ;  /* 0x0000000000037941 */ /* 0x000fea0003800000 */
.L_x_14415:
        /* <DEDUP_REMOVED lines=23> */
[----:B------:R-:W-:Y:S05]  /*13540*/  CALL.REL.NOINC `($__internal_25_$__cuda_sm20_div_rn_f64_full) ;  /* 0x0000001000947944 */ /* 0x000fea0003c00000 */
[----:B------:R-:W-:Y:S01]  /*13550*/  MOV R12, R10 ;  /* 0x0000000a000c7202 */ /* 0x000fe20000000f00 */
[----:B------:R-:W-:-:S07]  /*13560*/  IMAD.MOV.U32 R13, RZ, RZ, R11 ;  /* 0x000000ffff0d7224 */ /* 0x000fce00078e000b */
.L_x_14418:
[----:B------:R-:W-:Y:S05]  /*13570*/  BSYNC B3 ;  /* 0x0000000000037941 */ /* 0x000fea0003800000 */
.L_x_14417:
        /* <DEDUP_REMOVED lines=14> */
[CC--:B------:R-:W-:Y:S02]  /*13660*/  SEL R13, R31.reuse, R29.reuse, P2 ;  /* 0x0000001d1f0d7207 */ /* 0x0c0fe40001000000 */
[----:B------:R-:W-:Y:S02]  /*13670*/  SEL R0, R30, R28, P0 ;  /* 0x0000001c1e007207 */ /* 0x000fe40000000000 */
[----:B------:R-:W-:-:S02]  /*13680*/  SEL R9, R31, R29, P0 ;  /* 0x0000001d1f097207 */ /* 0x000fc40000000000 */
[----:B------:R-:W-:Y:S01]  /*13690*/  LOP3.LUT R14, R13, 0xffc00000, RZ, 0xc0, !PT ;  /* 0xffc000000d0e7812 */ /* 0x000fe200078ec0ff */
[----:B------:R-:W-:Y:S01]  /*136a0*/  IMAD.MOV.U32 R10, RZ, RZ, R0 ;  /* 0x000000ffff0a7224 */ /* 0x000fe200078e0000 */
[----:B------:R-:W-:Y:S01]  /*136b0*/  SEL R12, R30, R28, P2 ;  /* 0x0000001c1e0c7207 */ /* 0x000fe20001000000 */
[----:B------:R-:W-:Y:S01]  /*136c0*/  IMAD.MOV.U32 R11, RZ, RZ, R9 ;  /* 0x000000ffff0b7224 */ /* 0x000fe200078e0009 */
[----:B------:R-:W-:Y:S01]  /*136d0*/  IADD3 R21, -R14, 0x7fd00000, RZ ;  /* 0x7fd000000e157810 */ /* 0x000fe20007ffe1ff */
[----:B------:R-:W-:Y:S01]  /*136e0*/  IMAD.U32 R28, RZ, RZ, UR6 ;  /* 0x00000006ff1c7e24 */ /* 0x000fe2000f8e00ff */
[----:B------:R-:W-:Y:S02]  /*136f0*/  ISETP.GE.U32.AND P3, PT, R9, 0x7ff00000, PT ;  /* 0x7ff000000900780c */ /* 0x000fe40003f66070 */
[----:B------:R-:W-:Y:S02]  /*13700*/  FSETP.GEU.AND P5, PT, |R25|, 6.5827683646048100446e-37, PT ;  /* 0x036000001900780b */ /* 0x000fe40003fae200 */
[----:B------:R-:W-:-:S02]  /*13710*/  DMUL R22, R20, R10 ;  /* 0x0000000a14167228 */ /* 0x000fc40000000000 */
        /* <DEDUP_REMOVED lines=11> */
[----:B------:R-:W-:Y:S01]  /*137d0*/  DSETP.NEU.AND P2, PT, R10, RZ, PT ;  /* 0x000000ff0a00722a */ /* 0x000fe20003f4d000 */
[----:B------:R-:W0:Y:S01]  /*137e0*/  MUFU.RSQ64H R29, R23 ;  /* 0x00000017001d7308 */ /* 0x000e220000001c00 */
[----:B------:R-:W-:-:S04]  /*137f0*/  MOV R14, RZ ;  /* 0x000000ff000e7202 */ /* 0x000fc80000000f00 */
        /* <DEDUP_REMOVED lines=98> */
.L_x_14420:
[----:B------:R-:W-:Y:S05]  /*13e20*/  BSYNC B0 ;  /* 0x0000000000007941 */ /* 0x000fea0003800000 */
.L_x_14419:
        /* <DEDUP_REMOVED lines=8> */
.L_x_14422:
[----:B------:R-:W-:Y:S05]  /*13eb0*/  BSYNC B3 ;  /* 0x0000000000037941 */ /* 0x000fea0003800000 */
.L_x_14421:
        /* <DEDUP_REMOVED lines=82> */
.L_x_14424:
[----:B------:R-:W-:-:S04]  /*143e0*/  ISETP.GE.AND P0, PT, R17, RZ, PT ;  /* 0x000000ff1100720c */ /* 0x000fc80003f06270 */
[----:B------:R-:W-:Y:S02]  /*143f0*/  FSEL R10, RZ, 3.37028055040000000000e+12, P0 ;  /* 0x54442d18ff0a7808 */ /* 0x000fe40000000000 */
[----:B------:R-:W-:-:S07]  /*14400*/  FSEL R11, RZ, 2.1426990032196044922, P0 ;  /* 0x400921fbff0b7808 */ /* 0x000fce0000000000 */
.L_x_14425:
[----:B------:R-:W-:Y:S05]  /*14410*/  BSYNC B0 ;  /* 0x0000000000007941 */ /* 0x000fea0003800000 */
.L_x_14423:
[----:B------:R-:W-:Y:S01]  /*14420*/  DADD R4, R4, R6 ;  /* 0x0000000004047229 */ /* 0x000fe20000000006 */
[----:B------:R-:W-:Y:S01]  /*14430*/  LOP3.LUT R7, R11, 0x80000000, R19, 0xb8, !PT ;  /* 0x800000000b077812 */ /* 0x000fe200078eb813 */
[----:B------:R-:W-:-:S06]  /*14440*/  DADD R28, R28, 1 ;  /* 0x3ff000001c1c7429 */ /* 0x000fcc0000000000 */
[----:B------:R-:W-:-:S06]  /*14450*/  DSETP.GTU.AND P0, PT, |R4|, +INF , PT ;  /* 0x7ff000000400742a */ /* 0x000fcc0003f0c200 */
[----:B------:R-:W-:Y:S02]  /*14460*/  FSEL R10, R4, R10, P0 ;  /* 0x0000000a040a7208 */ /* 0x000fe40000000000 */
[----:B------:R-:W-:-:S07]  /*14470*/  FSEL R11, R5, R7, P0 ;  /* 0x00000007050b7208 */ /* 0x000fce0000000000 */
.L_x_14407:
[----:B------:R-:W-:Y:S05]  /*14480*/  BSYNC B2 ;  /* 0x0000000000027941 */ /* 0x000fea0003800000 */
.L_x_14397:
        /* <DEDUP_REMOVED lines=9> */
.L_x_14305:
        /* <DEDUP_REMOVED lines=21> */
.L_x_14396:
[----:B------:R-:W-:Y:S05]  /*14670*/  BSYNC B1 ;  /* 0x0000000000017941 */ /* 0x000fea0003800000 */
.L_x_14304:
        /* <DEDUP_REMOVED lines=11> */
.L_x_14427:
[----:B------:R-:W-:Y:S01]  /*14730*/  DSETP.GTU.AND P0, PT, |R4|, +INF , PT ;  /* 0x7ff000000400742a */ /* 0x000fe20003f0c200 */
[----:B------:R-:W-:Y:S02]  /*14740*/  IMAD.MOV.U32 R6, RZ, RZ, R10 ;  /* 0x000000ffff067224 */ /* 0x000fe400078e000a */
[----:B------:R-:W-:-:S11]  /*14750*/  IMAD.MOV.U32 R7, RZ, RZ, R11 ;  /* 0x000000ffff077224 */ /* 0x000fd600078e000b */
[----:B------:R-:W-:-:S11]  /*14760*/  @!P0 DADD R4, -RZ, |R4| ;  /* 0x00000000ff048229 */ /* 0x000fd60000000504 */
.L_x_14428:
[----:B------:R-:W-:Y:S05]  /*14770*/  BSYNC B0 ;  /* 0x0000000000007941 */ /* 0x000fea0003800000 */
.L_x_14426:
[----:B------:R-:W-:Y:S01]  /*14780*/  STG.E.128 desc[UR8][R2.64], R4 ;  /* 0x0000000402007986 */ /* 0x000fe2000c101d08 */
[----:B------:R-:W-:Y:S05]  /*14790*/  EXIT ;  /* 0x000000000000794d */ /* 0x000fea0003800000 */
        .weak           $__internal_25_$__cuda_sm20_div_rn_f64_full
        .type           $__internal_25_$__cuda_sm20_div_rn_f64_full,@function
        .size           $__internal_25_$__cuda_sm20_div_rn_f64_full,($__internal_26_$__cuda_sm20_dsqrt_rn_f64_mediumpath_v1 - $__internal_25_$__cuda_sm20_div_rn_f64_full)
$__internal_25_$__cuda_sm20_div_rn_f64_full:
[C---:B------:R-:W-:Y:S01]  /*147a0*/  FSETP.GEU.AND P0, PT, |R23|.reuse, 1.469367938527859385e-39, PT ;  /* 0x001000001700780b */ /* 0x040fe20003f0e200 */
[----:B------:R-:W-:Y:S01]  /*147b0*/  IMAD.MOV.U32 R39, RZ, RZ, R11 ;  /* 0x000000ffff277224 */ /* 0x000fe200078e000b */
[----:B------:R-:W-:Y:S01]  /*147c0*/  LOP3.LUT R20, R23, 0x800fffff, RZ, 0xc0, !PT ;  /* 0x800fffff17147812 */ /* 0x000fe200078ec0ff */
[----:B------:R-:W-:Y:S01]  /*147d0*/  IMAD.MOV.U32 R44, RZ, RZ, 0x1 ;  /* 0x00000001ff2c7424 */ /* 0x000fe200078e00ff */
[----:B------:R-:W-:Y:S01]  /*147e0*/  MOV R38, R10 ;  /* 0x0000000a00267202 */ /* 0x000fe20000000f00 */
[----:B------:R-:W-:Y:S01]  /*147f0*/  BSSY B0, `(.L_x_14429) ;  /* 0x0000059000007945 */ /* 0x000fe20003800000 */
[----:B------:R-:W-:Y:S01]  /*14800*/  LOP3.LUT R21, R20, 0x3ff00000, RZ, 0xfc, !PT ;  /* 0x3ff0000014157812 */ /* 0x000fe200078efcff */
[----:B------:R-:W-:Y:S01]  /*14810*/  IMAD.MOV.U32 R20, RZ, RZ, R22 ;  /* 0x000000ffff147224 */ /* 0x000fe200078e0016 */
[C---:B------:R-:W-:Y:S02]  /*14820*/  FSETP.GEU.AND P2, PT, |R39|.reuse, 1.469367938527859385e-39, PT ;  /* 0x001000002700780b */ /* 0x040fe40003f4e200 */
[----:B------:R-:W-:-:S02]  /*14830*/  LOP3.LUT R10, R39, 0x7ff00000, RZ, 0xc0, !PT ;  /* 0x7ff00000270a7812 */ /* 0x000fc400078ec0ff */
[----:B------:R-:W-:Y:S01]  /*14840*/  LOP3.LUT R13, R23, 0x7ff00000, RZ, 0xc0, !PT ;  /* 0x7ff00000170d7812 */ /* 0x000fe200078ec0ff */
[----:B------:R-:W-:Y:S01]  /*14850*/  @!P0 DMUL R20, R22, 8.98846567431157953865e+307 ;  /* 0x7fe0000016148828 */ /* 0x000fe20000000000 */
[----:B------:R-:W-:Y:S02]  /*14860*/  MOV R40, R38 ;  /* 0x0000002600287202 */ /* 0x000fe40000000f00 */
[----:B------:R-:W-:-:S03]  /*14870*/  ISETP.GE.U32.AND P4, PT, R10, R13, PT ;  /* 0x0000000d0a00720c */ /* 0x000fc60003f86070 */
[----:B------:R-:W0:Y:S02]  /*14880*/  MUFU.RCP64H R45, R21 ;  /* 0x00000015002d7308 */ /* 0x000e240000001800 */
[----:B------:R-:W-:Y:S01]  /*14890*/  @!P2 LOP3.LUT R11, R23, 0x7ff00000, RZ, 0xc0, !PT ;  /* 0x7ff00000170ba812 */ /* 0x000fe200078ec0ff */
[----:B------:R-:W-:Y:S01]  /*148a0*/  @!P2 IMAD.MOV.U32 R42, RZ, RZ, RZ ;  /* 0x000000ffff2aa224 */ /* 0x000fe200078e00ff */
[----:B------:R-:W-:Y:S02]  /*148b0*/  @!P0 LOP3.LUT R13, R21, 0x7ff00000, RZ, 0xc0, !PT ;  /* 0x7ff00000150d8812 */ /* 0x000fe400078ec0ff */
[----:B------:R-:W-:Y:S01]  /*148c0*/  @!P2 ISETP.GE.U32.AND P3, PT, R10, R11, PT ;  /* 0x0000000b0a00a20c */ /* 0x000fe20003f66070 */
[----:B------:R-:W-:-:S05]  /*148d0*/  IMAD.MOV.U32 R11, RZ, RZ, 0x1ca00000 ;  /* 0x1ca00000ff0b7424 */ /* 0x000fca00078e00ff */
[----:B------:R-:W-:-:S04]  /*148e0*/  @!P2 SEL R12, R11, 0x63400000, !P3 ;  /* 0x634000000b0ca807 */ /* 0x000fc80005800000 */
[----:B------:R-:W-:Y:S01]  /*148f0*/  @!P2 LOP3.LUT R12, R12, 0x80000000, R39, 0xf8, !PT ;  /* 0x800000000c0ca812 */ /* 0x000fe200078ef827 */
[----:B0-----:R-:W-:-:S03]  /*14900*/  DFMA R14, R44, -R20, 1 ;  /* 0x3ff000002c0e742b */ /* 0x001fc60000000814 */
[----:B------:R-:W-:Y:S01]  /*14910*/  @!P2 LOP3.LUT R43, R12, 0x100000, RZ, 0xfc, !PT ;  /* 0x001000000c2ba812 */ /* 0x000fe200078efcff */
[----:B------:R-:W-:-:S04]  /*14920*/  IMAD.MOV.U32 R12, RZ, RZ, R10 ;  /* 0x000000ffff0c7224 */ /* 0x000fc800078e000a */
[----:B------:R-:W-:-:S08]  /*14930*/  DFMA R14, R14, R14, R14 ;  /* 0x0000000e0e0e722b */ /* 0x000fd0000000000e */
[----:B------:R-:W-:Y:S01]  /*14940*/  DFMA R44, R44, R14, R44 ;  /* 0x0000000e2c2c722b */ /* 0x000fe2000000002c */
[----:B------:R-:W-:-:S04]  /*14950*/  SEL R14, R11, 0x63400000, !P4 ;  /* 0x634000000b0e7807 */ /* 0x000fc80006000000 */
[----:B------:R-:W-:-:S03]  /*14960*/  LOP3.LUT R41, R14, 0x800fffff, R39, 0xf8, !PT ;  /* 0x800fffff0e297812 */ /* 0x000fc600078ef827 */
[----:B------:R-:W-:-:S03]  /*14970*/  DFMA R14, R44, -R20, 1 ;  /* 0x3ff000002c0e742b */ /* 0x000fc60000000814 */
[----:B------:R-:W-:-:S05]  /*14980*/  @!P2 DFMA R40, R40, 2, -R42 ;  /* 0x400000002828a82b */ /* 0x000fca000000082a */
[----:B------:R-:W-:Y:S01]  /*14990*/  DFMA R44, R44, R14, R44 ;  /* 0x0000000e2c2c722b */ /* 0x000fe2000000002c */
[----:B------:R-:W-:-:S04]  /*149a0*/  IADD3 R15, R13, -0x1, RZ ;  /* 0xffffffff0d0f7810 */ /* 0x000fc80007ffe0ff */
        /* <DEDUP_REMOVED lines=33> */
[----:B------:R-:W-:-:S03]  /*14bc0*/  FSEL R11, R22, R43, !P0 ;  /* 0x0000002b160b7208 */ /* 0x000fc60004000000 */
[----:B------:R-:W-:Y:S01]  /*14bd0*/  IMAD.MOV.U32 R42, RZ, RZ, R10 ;  /* 0x000000ffff2a7224 */ /* 0x000fe200078e000a */
[----:B------:R-:W-:Y:S01]  /*14be0*/  MOV R43, R11 ;  /* 0x0000000b002b7202 */ /* 0x000fe20000000f00 */
[----:B------:R-:W-:Y:S06]  /*14bf0*/  BRA `(.L_x_14431) ;  /* 0x0000000000607947 */ /* 0x000fec0003800000 */
.L_x_14430:
        /* <DEDUP_REMOVED lines=12> */
[----:B------:R-:W-:Y:S01]  /*14cc0*/  @!P0 IMAD.MOV.U32 R42, RZ, RZ, RZ ;  /* 0x000000ffff2a8224 */ /* 0x000fe200078e00ff */
[----:B------:R-:W-:Y:S01]  /*14cd0*/  @!P0 MOV R43, R23 ;  /* 0x00000017002b8202 */ /* 0x000fe20000000f00 */
[----:B------:R-:W-:Y:S02]  /*14ce0*/  @P0 IMAD.MOV.U32 R42, RZ, RZ, RZ ;  /* 0x000000ffff2a0224 */ /* 0x000fe400078e00ff */
[----:B------:R-:W-:Y:S01]  /*14cf0*/  @P0 IMAD.MOV.U32 R43, RZ, RZ, R10 ;  /* 0x000000ffff2b0224 */ /* 0x000fe200078e000a */
[----:B------:R-:W-:Y:S06]  /*14d00*/  BRA `(.L_x_14431) ;  /* 0x00000000001c7947 */ /* 0x000fec0003800000 */
.L_x_14433:
[----:B------:R-:W-:Y:S01]  /*14d10*/  LOP3.LUT R11, R23, 0x80000, RZ, 0xfc, !PT ;  /* 0x00080000170b7812 */ /* 0x000fe200078efcff */
[----:B------:R-:W-:-:S03]  /*14d20*/  IMAD.MOV.U32 R42, RZ, RZ, R22 ;  /* 0x000000ffff2a7224 */ /* 0x000fc600078e0016 */
[----:B------:R-:W-:Y:S01]  /*14d30*/  MOV R43, R11 ;  /* 0x0000000b002b7202 */ /* 0x000fe20000000f00 */
[----:B------:R-:W-:Y:S06]  /*14d40*/  BRA `(.L_x_14431) ;  /* 0x00000000000c7947 */ /* 0x000fec0003800000 */
.L_x_14432:
[----:B------:R-:W-:Y:S01]  /*14d50*/  LOP3.LUT R11, R39, 0x80000, RZ, 0xfc, !PT ;  /* 0x00080000270b7812 */ /* 0x000fe200078efcff */
[----:B------:R-:W-:-:S04]  /*14d60*/  IMAD.MOV.U32 R42, RZ, RZ, R38 ;  /* 0x000000ffff2a7224 */ /* 0x000fc800078e0026 */
[----:B------:R-:W-:-:S07]  /*14d70*/  IMAD.MOV.U32 R43, RZ, RZ, R11 ;  /* 0x000000ffff2b7224 */ /* 0x000fce00078e000b */
.L_x_14431:
[----:B------:R-:W-:Y:S05]  /*14d80*/  BSYNC B0 ;  /* 0x0000000000007941 */ /* 0x000fea0003800000 */
.L_x_14429:
[----:B------:R-:W-:Y:S01]  /*14d90*/  IMAD.MOV.U32 R12, RZ, RZ, R0 ;  /* 0x000000ffff0c7224 */ /* 0x000fe200078e0000 */
[----:B------:R-:W-:Y:S01]  /*14da0*/  MOV R11, R43 ;  /* 0x0000002b000b7202 */ /* 0x000fe20000000f00 */
[----:B------:R-:W-:Y:S02]  /*14db0*/  IMAD.MOV.U32 R13, RZ, RZ, 0x0 ;  /* 0x00000000ff0d7424 */ /* 0x000fe400078e00ff */
[----:B------:R-:W-:Y:S02]  /*14dc0*/  IMAD.MOV.U32 R10, RZ, RZ, R42 ;  /* 0x000000ffff0a7224 */ /* 0x000fe400078e002a */
[----:B------:R-:W-:Y:S05]  /*14dd0*/  RET.REL.NODEC R12 `(_ZN2at6native18elementwise_kernelILi128ELi2EZNS0_22gpu_kernel_impl_nocastIZZZNS0_17acosh_kernel_cudaERNS_18TensorIteratorBaseEENKUlvE_clEvENKUlvE_clEvEUlN3c107complexIdEEE_EEvS4_RKT_EUliE_EEviT1_) ;  /* 0xfffffeb00c887950 */ /* 0x000fea0003c3ffff */
        .weak           $__internal_26_$__cuda_sm20_dsqrt_rn_f64_mediumpath_v1
        .type           $__internal_26_$__cuda_sm20_dsqrt_rn_f64_mediumpath_v1,@function
        .size           $__internal_26_$__cuda_sm20_dsqrt_rn_f64_mediumpath_v1,(.L_x_21031 - $__internal_26_$__cuda_sm20_dsqrt_rn_f64_mediumpath_v1)
$__internal_26_$__cuda_sm20_dsqrt_rn_f64_mediumpath_v1:
[----:B------:R-:W-:Y:S01]  /*14de0*/  ISETP.GE.U32.AND P0, PT, R20, -0x3400000, PT ;  /* 0xfcc000001400780c */ /* 0x000fe20003f06070 */
[----:B------:R-:W-:Y:S01]  /*14df0*/  BSSY B0, `(.L_x_14434) ;  /* 0x0000027000007945 */ /* 0x000fe20003800000 */
[----:B------:R-:W-:Y:S01]  /*14e00*/  IMAD.MOV.U32 R20, RZ, RZ, R22 ;  /* 0x000000ffff147224 */ /* 0x000fe200078e0016 */
[----:B------:R-:W-:Y:S01]  /*14e10*/  MOV R22, R14 ;  /* 0x0000000e00167202 */ /* 0x000fe20000000f00 */
[----:B------:R-:W-:Y:S02]  /*14e20*/  IMAD.MOV.U32 R23, RZ, RZ, R11 ;  /* 0x000000ffff177224 */ /* 0x000fe400078e000b */
[----:B------:R-:W-:-:S07]  /*14e30*/  IMAD.MOV.U32 R14, RZ, RZ, R0 ;  /* 0x000000ffff0e7224 */ /* 0x000fce00078e0000 */
        /* <DEDUP_REMOVED lines=9> */
.L_x_14435:
[----:B------:R-:W-:-:S14]  /*14ed0*/  DSETP.NE.AND P0, PT, R20, RZ, PT ;  /* 0x000000ff1400722a */ /* 0x000fdc0003f05000 */
[----:B------:R-:W-:Y:S05]  /*14ee0*/  @!P0 BRA `(.L_x_14437) ;  /* 0x0000000000588947 */ /* 0x000fea0003800000 */
[----:B------:R-:W-:-:S13]  /*14ef0*/  ISETP.GE.AND P0, PT, R21, RZ, PT ;  /* 0x000000ff1500720c */ /* 0x000fda0003f06270 */
[----:B------:R-:W-:Y:S01]  /*14f00*/  @!P0 MOV R12, 0x0 ;  /* 0x00000000000c8802 */ /* 0x000fe20000000f00 */
[----:B------:R-:W-:Y:S01]  /*14f10*/  @!P0 IMAD.MOV.U32 R13, RZ, RZ, -0x80000 ;  /* 0xfff80000ff0d8424 */ /* 0x000fe200078e00ff */
[----:B------:R-:W-:Y:S06]  /*14f20*/  @!P0 BRA `(.L_x_14436) ;  /* 0x00000000004c8947 */ /* 0x000fec0003800000 */
[----:B------:R-:W-:-:S13]  /*14f30*/  ISETP.GT.AND P0, PT, R21, 0x7fefffff, PT ;  /* 0x7fefffff1500780c */ /* 0x000fda0003f04270 */
[----:B------:R-:W-:Y:S05]  /*14f40*/  @P0 BRA `(.L_x_14437) ;  /* 0x0000000000400947 */ /* 0x000fea0003800000 */
[----:B------:R-:W-:Y:S01]  /*14f50*/  DMUL R22, R20, 8.11296384146066816958e+31 ;  /* 0x4690000014167828 */ /* 0x000fe20000000000 */
[----:B------:R-:W-:Y:S01]  /*14f60*/  IMAD.MOV.U32 R12, RZ, RZ, 0x0 ;  /* 0x00000000ff0c7424 */ /* 0x000fe200078e00ff */
[----:B------:R-:W-:Y:S01]  /*14f70*/  MOV R13, 0x3fd80000 ;  /* 0x3fd80000000d7802 */ /* 0x000fe20000000f00 */
[----:B------:R-:W-:-:S03]  /*14f80*/  IMAD.MOV.U32 R20, RZ, RZ, RZ ;  /* 0x000000ffff147224 */ /* 0x000fc600078e00ff */
[----:B------:R-:W0:Y:S03]  /*14f90*/  MUFU.RSQ64H R21, R23 ;  /* 0x0000001700157308 */ /* 0x000e260000001c00 */
        /* <DEDUP_REMOVED lines=11> */
.L_x_14437:
[----:B------:R-:W-:-:S11]  /*15050*/  DADD R12, R20, R20 ;  /* 0x00000000140c7229 */ /* 0x000fd60000000014 */
.L_x_14436:
[----:B------:R-:W-:Y:S05]  /*15060*/  BSYNC B0 ;  /* 0x0000000000007941 */ /* 0x000fea0003800000 */
.L_x_14434:
[----:B------:R-:W-:Y:S01]  /*15070*/  IMAD.MOV.U32 R0, RZ, RZ, R12 ;  /* 0x000000ffff007224 */ /* 0x000fe200078e000c */
[----:B------:R-:W-:Y:S01]  /*15080*/  MOV R11, R13 ;  /* 0x0000000d000b7202 */ /* 0x000fe20000000f00 */
[----:B------:R-:W-:Y:S02]  /*15090*/  IMAD.MOV.U32 R12, RZ, RZ, R10 ;  /* 0x000000ffff0c7224 */ /* 0x000fe400078e000a */
[----:B------:R-:W-:-:S04]  /*150a0*/  IMAD.MOV.U32 R13, RZ, RZ, 0x0 ;  /* 0x00000000ff0d7424 */ /* 0x000fc800078e00ff */
[----:B------:R-:W-:Y:S05]  /*150b0*/  RET.REL.NODEC R12 `(_ZN2at6native18elementwise_kernelILi128ELi2EZNS0_22gpu_kernel_impl_nocastIZZZNS0_17acosh_kernel_cudaERNS_18TensorIteratorBaseEENKUlvE_clEvENKUlvE_clEvEUlN3c107complexIdEEE_EEvS4_RKT_EUliE_EEviT1_) ;  /* 0xfffffeac0cd07950 */ /* 0x000fea0003c3ffff */
.L_x_14438:
        /* <DEDUP_REMOVED lines=12> */
.L_x_21031:


//--------------------- .text._ZN2at6native27unrolled_elementwise_kernelIZZZNS0_17acosh_kernel_cudaERNS_18TensorIteratorBaseEENKUlvE_clEvENKUlvE_clEvEUlN3c107complexIdEEE_St5arrayIPcLm2EELi4E23TrivialOffsetCalculatorILi1EjESE_NS0_6memory15LoadWithoutCastENSF_16StoreWithoutCastEEEviT_T0_T2_T3_T4_T5_ --------------------------
	.section	.text._ZN2at6native27unrolled_elementwise_kernelIZZZNS0_17acosh_kernel_cudaERNS_18TensorIteratorBaseEENKUlvE_clEvENKUlvE_clEvEUlN3c107complexIdEEE_St5arrayIPcLm2EELi4E23TrivialOffsetCalculatorILi1EjESE_NS0_6memory15LoadWithoutCastENSF_16StoreWithoutCastEEEviT_T0_T2_T3_T4_T5_,"ax",@progbits
	.align	128
        .global         _ZN2at6native27unrolled_elementwise_kernelIZZZNS0_17acosh_kernel_cudaERNS_18TensorIteratorBaseEENKUlvE_clEvENKUlvE_clEvEUlN3c107complexIdEEE_St5arrayIPcLm2EELi4E23TrivialOffsetCalculatorILi1EjESE_NS0_6memory15LoadWithoutCastENSF_16StoreWithoutCastEEEviT_T0_T2_T3_T4_T5_
        .type           _ZN2at6native27unrolled_elementwise_kernelIZZZNS0_17acosh_kernel_cudaERNS_18TensorIteratorBaseEENKUlvE_clEvENKUlvE_clEvEUlN3c107complexIdEEE_St5arrayIPcLm2EELi4E23TrivialOffsetCalculatorILi1EjESE_NS0_6memory15LoadWithoutCastENSF_16StoreWithoutCastEEEviT_T0_T2_T3_T4_T5_,@function
        .size           _ZN2at6native27unrolled_elementwise_kernelIZZZNS0_17acosh_kernel_cudaERNS_18TensorIteratorBaseEENKUlvE_clEvENKUlvE_clEvEUlN3c107complexIdEEE_St5arrayIPcLm2EELi4E23TrivialOffsetCalculatorILi1EjESE_NS0_6memory15LoadWithoutCastENSF_16StoreWithoutCastEEEviT_T0_T2_T3_T4_T5_,(.L_x_21033 - _ZN2at6native27unrolled_elementwise_kernelIZZZNS0_17acosh_kernel_cudaERNS_18TensorIteratorBaseEENKUlvE_clEvENKUlvE_clEvEUlN3c107complexIdEEE_St5arrayIPcLm2EELi4E23TrivialOffsetCalculatorILi1EjESE_NS0_6memory15LoadWithoutCastENSF_16StoreWithoutCastEEEviT_T0_T2_T3_T4_T5_)
        .other          _ZN2at6native27unrolled_elementwise_kernelIZZZNS0_17acosh_kernel_cudaERNS_18TensorIteratorBaseEENKUlvE_clEvENKUlvE_clEvEUlN3c107complexIdEEE_St5arrayIPcLm2EELi4E23TrivialOffsetCalculatorILi1EjESE_NS0_6memory15LoadWithoutCastENSF_16StoreWithoutCastEEEviT_T0_T2_T3_T4_T5_,@"STO_CUDA_ENTRY STV_DEFAULT"
_ZN2at6native27unrolled_elementwise_kernelIZZZNS0_17acosh_kernel_cudaERNS_18TensorIteratorBaseEENKUlvE_clEvENKUlvE_clEvEUlN3c107complexIdEEE_St5arrayIPcLm2EELi4E23TrivialOffsetCalculatorILi1EjESE_NS0_6memory15LoadWithoutCastENSF_16StoreWithoutCastEEEviT_T0_T2_T3_T4_T5_:
.text._ZN2at6native27unrolled_elementwise_kernelIZZZNS0_17acosh_kernel_cudaERNS_18TensorIteratorBaseEENKUlvE_clEvENKUlvE_clEvEUlN3c107complexIdEEE_St5arrayIPcLm2EELi4E23TrivialOffsetCalculatorILi1EjESE_NS0_6memory15LoadWithoutCastENSF_16StoreWithoutCastEEEviT_T0_T2_T3_T4_T5_:
[----:B------:R-:W0:Y:S01]  /*0000*/  LDC R1, c[0x0][0x28] ;  /* 0x00000a00ff017b82 */ /* 0x000e220000000800 */
[----:B------:R-:W1:Y:S07]  /*0010*/  S2R R0, SR_CTAID.X ;  /* 0x0000000000007919 */ /* 0x000e6e0000002500 */
[----:B------:R-:W1:Y:S01]  /*0020*/  LDC R3, c[0x0][0x210] ;  /* 0x00008400ff037b82 */ /* 0x000e620000000800 */
[----:B------:R-:W-:Y:S02]  /*0030*/  CS2R R22, SRZ ;  /* 0x0000000000167805 */ /* 0x000fe4000001ff00 */
[----:B------:R-:W-:Y:S01]  /*0040*/  CS2R R20, SRZ ;  /* 0x0000000000147805 */ /* 0x000fe2000001ff00 */
[----:B------:R-:W2:Y:S01]  /*0050*/  S2R R7, SR_TID.X ;  /* 0x0000000000077919 */ /* 0x000ea20000002100 */
[----:B------:R-:W-:-:S02]  /*0060*/  CS2R R26, SRZ ;  /* 0x00000000001a7805 */ /* 0x000fc4000001ff00 */
[----:B------:R-:W-:Y:S01]  /*0070*/  CS2R R24, SRZ ;  /* 0x0000000000187805 */ /* 0x000fe2000001ff00 */
[----:B------:R-:W-:Y:S01]  /*0080*/  ULDC.64 UR8, c[0x0][0x208] ;  /* 0x0000820000087ab9 */ /* 0x000fe20000000a00 */
[----:B0-----:R-:W-:Y:S02]  /*0090*/  VIADD R1, R1, 0xfffffff0 ;  /* 0xfffffff001017836 */ /* 0x001fe40000000000 */
[----:B-1----:R-:W-:-:S05]  /*00a0*/  IMAD R58, R0, -0x200, R3 ;  /* 0xfffffe00003a7824 */ /* 0x002fca00078e0203 */
[----:B--2---:R-:W-:-:S13]  /*00b0*/  ISETP.GE.AND P2, PT, R7, R58, PT ;  /* 0x0000003a0700720c */ /* 0x004fda0003f46270 */
        /* <DEDUP_REMOVED lines=8> */
[C---:B------:R-:W-:Y:S02]  /*0140*/  ISETP.GE.AND P3, PT, R7.reuse, R58, PT ;  /* 0x0000003a0700720c */ /* 0x040fe40003f66270 */
[----:B------:R0:W5:Y:S11]  /*0150*/  @!P2 LDG.E.128 R24, desc[UR8][R2.64] ;  /* 0x000000080218a981 */ /* 0x000176000c1e1d00 */
[----:B------:R-:W-:Y:S01]  /*0160*/  @!P3 IMAD R19, R0, 0x200, R7 ;  /* 0x000002000013b824 */ /* 0x000fe200078e0207 */
[----:B------:R-:W2:Y:S01]  /*0170*/  @!P3 LDC.64 R8, c[0x0][0x220] ;  /* 0x00008800ff08bb82 */ /* 0x000ea20000000a00 */
[----:B------:R-:W-:-:S05]  /*0180*/  @!P3 VIADD R7, R7, 0x80 ;  /* 0x000000800707b836 */ /* 0x000fca0000000000 */
[----:B------:R-:W-:-:S13]  /*0190*/  ISETP.GE.AND P1, PT, R7, R58, PT ;  /* 0x0000003a0700720c */ /* 0x000fda0003f26270 */
[----:B------:R-:W3:Y:S01]  /*01a0*/  @!P1 LDC.64 R10, c[0x0][0x220] ;  /* 0x00008800ff0a9b82 */ /* 0x000ee20000000a00 */
[----:B------:R-:W-:Y:S02]  /*01b0*/  @!P1 IMAD R17, R0, 0x200, R7 ;  /* 0x0000020000119824 */ /* 0x000fe400078e0207 */
[----:B-1----:R-:W-:-:S04]  /*01c0*/  @!P0 IMAD.WIDE.U32 R6, R13, 0x10, R4 ;  /* 0x000000100d068825 */ /* 0x002fc800078e0004 */
[----:B--2---:R-:W-:Y:S01]  /*01d0*/  @!P3 IMAD.WIDE.U32 R12, R19, 0x10, R8 ;  /* 0x00000010130cb825 */ /* 0x004fe200078e0008 */
[----:B------:R-:W-:Y:S02]  /*01e0*/  CS2R R18, SRZ ;  /* 0x0000000000127805 */ /* 0x000fe4000001ff00 */
[----:B------:R-:W-:Y:S01]  /*01f0*/  CS2R R8, SRZ ;  /* 0x0000000000087805 */ /* 0x000fe2000001ff00 */
[----:B------:R0:W5:Y:S01]  /*0200*/  @!P0 LDG.E.128 R20, desc[UR8][R6.64] ;  /* 0x0000000806148981 */ /* 0x000162000c1e1d00 */
[----:B---3--:R-:W-:Y:S01]  /*0210*/  @!P1 IMAD.WIDE.U32 R4, R17, 0x10, R10 ;  /* 0x0000001011049825 */ /* 0x008fe200078e000a */
[----:B------:R-:W-:Y:S02]  /*0220*/  CS2R R16, SRZ ;  /* 0x0000000000107805 */ /* 0x000fe4000001ff00 */
[----:B------:R-:W-:-:S04]  /*0230*/  CS2R R10, SRZ ;  /* 0x00000000000a7805 */ /* 0x000fc8000001ff00 */
[----:B------:R0:W5:Y:S04]  /*0240*/  @!P3 LDG.E.128 R16, desc[UR8][R12.64] ;  /* 0x000000080c10b981 */ /* 0x000168000c1e1d00 */
[----:B------:R0:W5:Y:S01]  /*0250*/  @!P1 LDG.E.128 R8, desc[UR8][R4.64] ;  /* 0x0000000804089981 */ /* 0x000162000c1e1d00 */
[----:B------:R-:W-:Y:S01]  /*0260*/  BSSY B2, `(.L_x_14439) ;  /* 0x00008fa000027945 */ /* 0x000fe20003800000 */
[----:B------:R-:W-:Y:S02]  /*0270*/  CS2R R50, SRZ ;  /* 0x0000000000327805 */ /* 0x000fe4000001ff00 */
[----:B------:R-:W-:Y:S01]  /*0280*/  CS2R R48, SRZ ;  /* 0x0000000000307805 */ /* 0x000fe2000001ff00 */
[----:B------:R-:W-:Y:S06]  /*0290*/  @P2 BRA `(.L_x_14440) ;  /* 0x0000008c00d82947 */ /* 0x000fec0003800000 */
[----:B0-----:R-:W-:Y:S01]  /*02a0*/  HFMA2.MMA R7, -RZ, RZ, 1.1416015625, -0.024017333984375 ;  /* 0x3c91a626ff077435 */ /* 0x001fe200000001ff */
[----:B------:R-:W-:Y:S01]  /*02b0*/  IMAD.MOV.U32 R6, RZ, RZ, 0x33145c07 ;  /* 0x33145c07ff067424 */ /* 0x000fe200078e00ff */
[----:B-----5:R-:W-:Y:S01]  /*02c0*/  DSETP.GTU.AND P0, PT, |R26|, +INF , PT ;  /* 0x7ff000001a00742a */ /* 0x020fe20003f0c200 */
        /* <DEDUP_REMOVED lines=31> */
[----:B------:R-:W-:Y:S01]  /*04c0*/  IMAD.MOV.U32 R56, RZ, RZ, 0x0 ;  /* 0x00000000ff387424 */ /* 0x000fe200078e00ff */
[----:B------:R-:W-:Y:S01]  /*04d0*/  BSSY B3, `(.L_x_14446) ;  /* 0x00002a3000037945 */ /* 0x000fe20003800000 */
[----:B------:R-:W-:Y:S01]  /*04e0*/  IMAD.MOV.U32 R57, RZ, RZ, 0x3fd80000 ;  /* 0x3fd80000ff397424 */ /* 0x000fe200078e00ff */
[----:B------:R-:W-:-:S06]  /*04f0*/  DADD R34, -RZ, |R46| ;  /* 0x00000000ff227229 */ /* 0x000fcc000000052e */
[CC--:B------:R-:W-:Y:S02]  /*0500*/  ISETP.GT.U32.AND P1, PT, R12.reuse, R36.reuse, PT ;  /* 0x000000240c00720c */ /* 0x0c0fe40003f24070 */
[CC--:B------:R-:W-:Y:S02]  /*0510*/  ISETP.LT.U32.AND P0, PT, R12.reuse, R36.reuse, PT ;  /* 0x000000240c00720c */ /* 0x0c0fe40003f01070 */
[CC--:B------:R-:W-:Y:S02]  /*0520*/  ISETP.GT.U32.AND.EX P1, PT, R13.reuse, R37.reuse, PT, P1 ;  /* 0x000000250d00720c */ /* 0x0c0fe40003f24110 */
[CC--:B------:R-:W-:Y:S02]  /*0530*/  ISETP.LT.U32.AND.EX P0, PT, R13.reuse, R37.reuse, PT, P0 ;  /* 0x000000250d00720c */ /* 0x0c0fe40003f01100 */
[----:B------:R-:W-:Y:S02]  /*0540*/  SEL R29, R13, R37, P1 ;  /* 0x000000250d1d7207 */ /* 0x000fe40000800000 */
[----:B------:R-:W-:-:S02]  /*0550*/  SEL R48, R12, R36, P0 ;  /* 0x000000240c307207 */ /* 0x000fc40000000000 */
[-C--:B------:R-:W-:Y:S02]  /*0560*/  SEL R49, R13, R37.reuse, P0 ;  /* 0x000000250d317207 */ /* 0x080fe40000000000 */
[----:B------:R-:W-:Y:S01]  /*0570*/  LOP3.LUT R6, R29, 0xffc00000, RZ, 0xc0, !PT ;  /* 0xffc000001d067812 */ /* 0x000fe200078ec0ff */
[----:B------:R-:W-:Y:S01]  /*0580*/  IMAD.MOV.U32 R14, RZ, RZ, R48 ;  /* 0x000000ffff0e7224 */ /* 0x000fe200078e0030 */
[-C--:B------:R-:W-:Y:S01]  /*0590*/  ISETP.GT.U32.AND P3, PT, R34, R36.reuse, PT ;  /* 0x000000242200720c */ /* 0x080fe20003f64070 */
[----:B------:R-:W-:Y:S01]  /*05a0*/  IMAD.MOV.U32 R15, RZ, RZ, R49 ;  /* 0x000000ffff0f7224 */ /* 0x000fe200078e0031 */
[----:B------:R-:W-:Y:S02]  /*05b0*/  IADD3 R31, -R6, 0x7fd00000, RZ ;  /* 0x7fd00000061f7810 */ /* 0x000fe40007ffe1ff */
[----:B------:R-:W-:Y:S02]  /*05c0*/  ISETP.LT.U32.AND P2, PT, R34, R36, PT ;  /* 0x000000242200720c */ /* 0x000fe40003f41070 */
[----:B------:R-:W-:-:S02]  /*05d0*/  ISETP.GT.U32.AND.EX P3, PT, R35, R37, PT, P3 ;  /* 0x000000252300720c */ /* 0x000fc40003f64130 */
[CC--:B------:R-:W-:Y:S01]  /*05e0*/  ISETP.LT.U32.AND.EX P0, PT, R35.reuse, R37.reuse, PT, P2 ;  /* 0x000000252300720c */ /* 0x0c0fe20003f01120 */
[----:B------:R-:W-:Y:S01]  /*05f0*/  DMUL R32, R30, R14 ;  /* 0x0000000e1e207228 */ /* 0x000fe20000000000 */
[CC--:B------:R-:W-:Y:S02]  /*0600*/  SEL R13, R35.reuse, R37.reuse, P3 ;  /* 0x00000025230d7207 */ /* 0x0c0fe40001800000 */
[-C--:B------:R-:W-:Y:S02]  /*0610*/  SEL R28, R12, R36.reuse, P1 ;  /* 0x000000240c1c7207 */ /* 0x080fe40000800000 */
[CC--:B------:R-:W-:Y:S02]  /*0620*/  SEL R51, R34.reuse, R36.reuse, P0 ;  /* 0x0000002422337207 */ /* 0x0c0fe40000000000 */
[----:B------:R-:W-:Y:S01]  /*0630*/  SEL R50, R35, R37, P0 ;  /* 0x0000002523327207 */ /* 0x000fe20000000000 */
[----:B------:R-:W-:Y:S01]  /*0640*/  DMUL R44, R32, R32 ;  /* 0x00000020202c7228 */ /* 0x000fe20000000000 */
[----:B------:R-:W-:Y:S01]  /*0650*/  LOP3.LUT R0, R13, 0xffc00000, RZ, 0xc0, !PT ;  /* 0xffc000000d007812 */ /* 0x000fe200078ec0ff */
[----:B------:R-:W-:Y:S01]  /*0660*/  DMUL R40, R30, R28 ;  /* 0x0000001c1e287228 */ /* 0x000fe20000000000 */
[----:B------:R-:W-:Y:S01]  /*0670*/  IMAD.MOV.U32 R32, RZ, RZ, R51 ;  /* 0x000000ffff207224 */ /* 0x000fe200078e0033 */
[----:B------:R-:W-:Y:S01]  /*0680*/  SEL R12, R34, R36, P3 ;  /* 0x00000024220c7207 */ /* 0x000fe20001800000 */
[----:B------:R-:W-:Y:S01]  /*0690*/  IMAD.MOV.U32 R33, RZ, RZ, R50 ;  /* 0x000000ffff217224 */ /* 0x000fe200078e0032 */
[----:B------:R-:W-:-:S04]  /*06a0*/  IADD3 R31, -R0, 0x7fd00000, RZ ;  /* 0x7fd00000001f7810 */ /* 0x000fc80007ffe1ff */
[----:B------:R-:W-:Y:S02]  /*06b0*/  DFMA R36, R40, R40, R44 ;  /* 0x000000282824722b */ /* 0x000fe4000000002c */
[C---:B------:R-:W-:Y:S02]  /*06c0*/  DMUL R38, R30.reuse, R32 ;  /* 0x000000201e267228 */ /* 0x040fe40000000000 */
[----:B------:R-:W-:-:S04]  /*06d0*/  DMUL R30, R30, R12 ;  /* 0x0000000c1e1e7228 */ /* 0x000fc80000000000 */
[----:B------:R-:W-:Y:S02]  /*06e0*/  DSETP.MIN.AND P0, P1, R36, UR4, PT ;  /* 0x0000000424007e2a */ /* 0x000fe4000b900000 */
[----:B------:R-:W-:Y:S01]  /*06f0*/  DMUL R34, R38, R38 ;  /* 0x0000002626227228 */ /* 0x000fe20000000000 */
[----:B------:R-:W-:Y:S02]  /*0700*/  IMAD.MOV.U32 R7, RZ, RZ, R37 ;  /* 0x000000ffff077224 */ /* 0x000fe400078e0025 */
[----:B------:R-:W-:-:S03]  /*0710*/  IMAD.MOV.U32 R38, RZ, RZ, RZ ;  /* 0x000000ffff267224 */ /* 0x000fc600078e00ff */
[----:B------:R-:W-:Y:S02]  /*0720*/  FSEL R55, R7, UR6, P0 ;  /* 0x0000000607377c08 */ /* 0x000fe40008000000 */
[----:B------:R-:W-:Y:S01]  /*0730*/  DFMA R34, R30, R30, R34 ;  /* 0x0000001e1e22722b */ /* 0x000fe20000000022 */
[----:B------:R-:W-:Y:S01]  /*0740*/  MOV R7, R36 ;  /* 0x0000002400077202 */ /* 0x000fe20000000f00 */
[----:B------:R-:W-:Y:S01]  /*0750*/  IMAD.U32 R30, RZ, RZ, UR6 ;  /* 0x00000006ff1e7e24 */ /* 0x000fe2000f8e00ff */
[----:B------:R-:W-:Y:S01]  /*0760*/  UMOV UR6, UR4 ;  /* 0x0000000400067c82 */ /* 0x000fe20008000000 */
[----:B------:R-:W-:Y:S01]  /*0770*/  IMAD.U32 R31, RZ, RZ, UR5 ;  /* 0x00000005ff1f7e24 */ /* 0x000fe2000f8e00ff */
[----:B------:R-:W-:Y:S01]  /*0780*/  SEL R54, R7, UR6, P0 ;  /* 0x0000000607367c07 */ /* 0x000fe20008000000 */
[----:B------:R-:W-:Y:S01]  /*0790*/  DSETP.NEU.AND P0, PT, R14, RZ, PT ;  /* 0x000000ff0e00722a */ /* 0x000fe20003f0d000 */
[----:B------:R-:W-:Y:S01]  /*07a0*/  @P1 LOP3.LUT R55, R30, 0x80000, RZ, 0xfc, !PT ;  /* 0x000800001e371812 */ /* 0x000fe200078efcff */
[----:B------:R-:W-:Y:S01]  /*07b0*/  DSETP.MIN.AND P2, P3, R34, UR4, PT ;  /* 0x0000000422007e2a */ /* 0x000fe2000bb40000 */
[----:B------:R-:W-:Y:S01]  /*07c0*/  ISETP.GE.U32.AND P1, PT, R49, 0x7ff00000, PT ;  /* 0x7ff000003100780c */ /* 0x000fe20003f26070 */
[----:B------:R-:W-:Y:S01]  /*07d0*/  IMAD.MOV.U32 R30, RZ, RZ, R35 ;  /* 0x000000ffff1e7224 */ /* 0x000fe200078e0023 */
[----:B------:R-:W0:Y:S01]  /*07e0*/  MUFU.RSQ64H R39, R55 ;  /* 0x0000003700277308 */ /* 0x000e220000001c00 */
[----:B------:R-:W-:-:S03]  /*07f0*/  IMAD.MOV.U32 R7, RZ, RZ, R34 ;  /* 0x000000ffff077224 */ /* 0x000fc600078e0022 */
[----:B------:R-:W-:Y:S01]  /*0800*/  FSEL R41, R30, UR5, P2 ;  /* 0x000000051e297c08 */ /* 0x000fe20009000000 */
[----:B------:R-:W-:Y:S01]  /*0810*/  IMAD.MOV.U32 R30, RZ, RZ, RZ ;  /* 0x000000ffff1e7224 */ /* 0x000fe200078e00ff */
[----:B------:R-:W-:Y:S01]  /*0820*/  SEL R40, R7, UR7, P2 ;  /* 0x0000000707287c07 */ /* 0x000fe20009000000 */
[----:B------:R-:W-:Y:S01]  /*0830*/  DSETP.NEU.AND P2, PT, R32, RZ, PT ;  /* 0x000000ff2000722a */ /* 0x000fe20003f4d000 */
[----:B------:R-:W-:Y:S01]  /*0840*/  LOP3.LUT R7, R6, 0x100000, RZ, 0xfc, !PT ;  /* 0x0010000006077812 */ /* 0x000fe200078efcff */
[----:B------:R-:W-:Y:S02]  /*0850*/  IMAD.MOV.U32 R6, RZ, RZ, RZ ;  /* 0x000000ffff067224 */ /* 0x000fe400078e00ff */
[----:B------:R-:W-:Y:S02]  /*0860*/  @P3 LOP3.LUT R41, R31, 0x80000, RZ, 0xfc, !PT ;  /* 0x000800001f293812 */ /* 0x000fe400078efcff */
[----:B------:R-:W-:Y:S02]  /*0870*/  ISETP.GE.U32.AND P3, PT, R50, 0x7ff00000, PT ;  /* 0x7ff000003200780c */ /* 0x000fe40003f66070 */
[----:B------:R-:W1:Y:S01]  /*0880*/  MUFU.RSQ64H R31, R41 ;  /* 0x00000029001f7308 */ /* 0x000e620000001c00 */
        /* <DEDUP_REMOVED lines=47> */
[----:B------:R-:W-:-:S07]  /*0b80*/  IMAD.MOV.U32 R13, RZ, RZ, R33 ;  /* 0x000000ffff0d7224 */ /* 0x000fce00078e0021 */
[----:B------:R-:W-:Y:S05]  /*0b90*/  CALL.REL.NOINC `($__internal_28_$__cuda_sm20_dsqrt_rn_f64_mediumpath_v1) ;  /* 0x0000023c008c7944 */ /* 0x000fea0003c00000 */
[----:B------:R-:W-:Y:S02]  /*0ba0*/  IMAD.MOV.U32 R6, RZ, RZ, R12 ;  /* 0x000000ffff067224 */ /* 0x000fe400078e000c */
[----:B------:R-:W-:-:S07]  /*0bb0*/  IMAD.MOV.U32 R7, RZ, RZ, R13 ;  /* 0x000000ffff077224 */ /* 0x000fce00078e000d */
.L_x_14449:
[----:B------:R-:W-:Y:S05]  /*0bc0*/  BSYNC B4 ;  /* 0x0000000000047941 */ /* 0x000fea0003800000 */
.L_x_14448:
        /* <DEDUP_REMOVED lines=81> */
.L_x_14447:
        /* <DEDUP_REMOVED lines=33> */
[----:B------:R-:W-:Y:S05]  /*12f0*/  CALL.REL.NOINC `($__internal_27_$__cuda_sm20_div_rn_f64_full) ;  /* 0x0000023000207944 */ /* 0x000fea0003c00000 */
.L_x_14457:
[----:B------:R-:W-:Y:S05]  /*1300*/  BSYNC B5 ;  /* 0x0000000000057941 */ /* 0x000fea0003800000 */
.L_x_14456:
[----:B------:R-:W-:Y:S02]  /*1310*/  IMAD.MOV.U32 R6, RZ, RZ, R12 ;  /* 0x000000ffff067224 */ /* 0x000fe400078e000c */
[----:B------:R-:W-:Y:S01]  /*1320*/  IMAD.MOV.U32 R7, RZ, RZ, R13 ;  /* 0x000000ffff077224 */ /* 0x000fe200078e000d */
[----:B------:R-:W-:Y:S06]  /*1330*/  BRA `(.L_x_14455) ;  /* 0x0000000000047947 */ /* 0x000fec0003800000 */
.L_x_14454:
[----:B------:R-:W-:-:S11]  /*1340*/  DADD R6, -R42, R48 ;  /* 0x000000002a067229 */ /* 0x000fd60000000130 */
.L_x_14455:
[----:B------:R-:W-:Y:S05]  /*1350*/  BSYNC B4 ;  /* 0x0000000000047941 */ /* 0x000fea0003800000 */
.L_x_14453:
        /* <DEDUP_REMOVED lines=30> */
[----:B------:R-:W-:Y:S05]  /*1540*/  CALL.REL.NOINC `($__internal_27_$__cuda_sm20_div_rn_f64_full) ;  /* 0x0000022c008c7944 */ /* 0x000fea0003c00000 */
.L_x_14462:
[----:B------:R-:W-:Y:S05]  /*1550*/  BSYNC B5 ;  /* 0x0000000000057941 */ /* 0x000fea0003800000 */
.L_x_14461:
[----:B------:R-:W-:Y:S05]  /*1560*/  BRA `(.L_x_14460) ;  /* 0x0000000000047947 */ /* 0x000fea0003800000 */
.L_x_14459:
[----:B------:R-:W-:-:S11]  /*1570*/  DADD R12, R50, -R14 ;  /* 0x00000000320c7229 */ /* 0x000fd6000000080e */
.L_x_14460:
[----:B------:R-:W-:Y:S05]  /*1580*/  BSYNC B4 ;  /* 0x0000000000047941 */ /* 0x000fea0003800000 */
.L_x_14458:
        /* <DEDUP_REMOVED lines=28> */
[----:B------:R-:W-:Y:S05]  /*1750*/  CALL.REL.NOINC `($__internal_28_$__cuda_sm20_dsqrt_rn_f64_mediumpath_v1) ;  /* 0x00000230009c7944 */ /* 0x000fea0003c00000 */
[----:B------:R-:W-:Y:S02]  /*1760*/  IMAD.MOV.U32 R14, RZ, RZ, R12 ;  /* 0x000000ffff0e7224 */ /* 0x000fe400078e000c */
[----:B------:R-:W-:-:S07]  /*1770*/  IMAD.MOV.U32 R15, RZ, RZ, R13 ;  /* 0x000000ffff0f7224 */ /* 0x000fce00078e000d */
.L_x_14464:
[----:B------:R-:W-:Y:S05]  /*1780*/  BSYNC B4 ;  /* 0x0000000000047941 */ /* 0x000fea0003800000 */
.L_x_14463:
        /* <DEDUP_REMOVED lines=85> */
.L_x_14465:
        /* <DEDUP_REMOVED lines=21> */
[----:B------:R-:W-:Y:S05]  /*1e30*/  CALL.REL.NOINC `($__internal_27_$__cuda_sm20_div_rn_f64_full) ;  /* 0x0000022400507944 */ /* 0x000fea0003c00000 */
.L_x_14467:
[----:B------:R-:W-:Y:S05]  /*1e40*/  BSYNC B4 ;  /* 0x0000000000047941 */ /* 0x000fea0003800000 */
.L_x_14466:
        /* <DEDUP_REMOVED lines=30> */
.L_x_14452:
        /* <DEDUP_REMOVED lines=21> */
[----:B------:R-:W-:Y:S05]  /*2180*/  CALL.REL.NOINC `($__internal_28_$__cuda_sm20_dsqrt_rn_f64_mediumpath_v1) ;  /* 0x0000022800107944 */ /* 0x000fea0003c00000 */
[----:B------:R-:W-:Y:S01]  /*2190*/  IMAD.MOV.U32 R6, RZ, RZ, R12 ;  /* 0x000000ffff067224 */ /* 0x000fe200078e000c */
[----:B------:R-:W-:-:S07]  /*21a0*/  MOV R7, R13 ;  /* 0x0000000d00077202 */ /* 0x000fce0000000f00 */
.L_x_14470:
[----:B------:R-:W-:Y:S05]  /*21b0*/  BSYNC B4 ;  /* 0x0000000000047941 */ /* 0x000fea0003800000 */
.L_x_14469:
        /* <DEDUP_REMOVED lines=27> */
.L_x_14473:
[----:B------:R-:W-:Y:S05]  /*2370*/  BSYNC B4 ;  /* 0x0000000000047941 */ /* 0x000fea0003800000 */
.L_x_14472:
        /* <DEDUP_REMOVED lines=30> */
.L_x_14471:
        /* <DEDUP_REMOVED lines=75> */
.L_x_14474:
[----:B------:R-:W-:Y:S01]  /*2a10*/  IMAD.MOV.U32 R6, RZ, RZ, 0x0 ;  /* 0x00000000ff067424 */ /* 0x000fe200078e00ff */
[----:B------:R-:W-:Y:S01]  /*2a20*/  FSETP.NEU.FTZ.AND P0, PT, R13, RZ, PT ;  /* 0x000000ff0d00720b */ /* 0x000fe20003f1d000 */
[----:B------:R-:W-:-:S06]  /*2a30*/  IMAD.MOV.U32 R7, RZ, RZ, 0x7ff00000 ;  /* 0x7ff00000ff077424 */ /* 0x000fcc00078e00ff */
[----:B------:R-:W-:-:S10]  /*2a40*/  DFMA R6, R12, R6, +INF ;  /* 0x7ff000000c06742b */ /* 0x000fd40000000006 */
[----:B------:R-:W-:Y:S02]  /*2a50*/  FSEL R40, R6, RZ, P0 ;  /* 0x000000ff06287208 */ /* 0x000fe40000000000 */
[----:B------:R-:W-:Y:S01]  /*2a60*/  FSEL R41, R7, -QNAN , P0 ;  /* 0xfff0000007297808 */ /* 0x000fe20000000000 */
[----:B------:R-:W-:Y:S06]  /*2a70*/  BRA `(.L_x_14450) ;  /* 0x0000000400207947 */ /* 0x000fec0003800000 */
.L_x_14468:
        /* <DEDUP_REMOVED lines=21> */
[----:B------:R-:W-:Y:S01]  /*2bd0*/  MOV R6, R12 ;  /* 0x0000000c00067202 */ /* 0x000fe20000000f00 */
[----:B------:R-:W-:-:S07]  /*2be0*/  IMAD.MOV.U32 R7, RZ, RZ, R13 ;  /* 0x000000ffff077224 */ /* 0x000fce00078e000d */
.L_x_14476:
[----:B------:R-:W-:Y:S05]  /*2bf0*/  BSYNC B4 ;  /* 0x0000000000047941 */ /* 0x000fea0003800000 */
.L_x_14475:
        /* <DEDUP_REMOVED lines=21> */
.L_x_14478:
[----:B------:R-:W-:Y:S05]  /*2d50*/  BSYNC B4 ;  /* 0x0000000000047941 */ /* 0x000fea0003800000 */
.L_x_14477:
[----:B------:R-:W-:Y:S02]  /*2d60*/  IMAD.MOV.U32 R40, RZ, RZ, R12 ;  /* 0x000000ffff287224 */ /* 0x000fe400078e000c */
[----:B------:R-:W-:Y:S01]  /*2d70*/  IMAD.MOV.U32 R41, RZ, RZ, R13 ;  /* 0x000000ffff297224 */ /* 0x000fe200078e000d */
[----:B------:R-:W-:Y:S06]  /*2d80*/  BRA `(.L_x_14450) ;  /* 0x00000000005c7947 */ /* 0x000fec0003800000 */
.L_x_14451:
        /* <DEDUP_REMOVED lines=18> */
[----:B------:R-:W-:-:S07]  /*2eb0*/  IMAD.MOV.U32 R13, RZ, RZ, R5 ;  /* 0x000000ffff0d7224 */ /* 0x000fce00078e0005 */
[----:B------:R-:W-:Y:S05]  /*2ec0*/  CALL.REL.NOINC `($__internal_28_$__cuda_sm20_dsqrt_rn_f64_mediumpath_v1) ;  /* 0x0000021800c07944 */ /* 0x000fea0003c00000 */
[----:B------:R-:W-:Y:S02]  /*2ed0*/  IMAD.MOV.U32 R40, RZ, RZ, R12 ;  /* 0x000000ffff287224 */ /* 0x000fe400078e000c */
[----:B------:R-:W-:-:S07]  /*2ee0*/  IMAD.MOV.U32 R41, RZ, RZ, R13 ;  /* 0x000000ffff297224 */ /* 0x000fce00078e000d */
.L_x_14479:
[----:B------:R-:W-:Y:S05]  /*2ef0*/  BSYNC B4 ;  /* 0x0000000000047941 */ /* 0x000fea0003800000 */
.L_x_14450:
[----:B------:R-:W-:Y:S05]  /*2f00*/  BSYNC B3 ;  /* 0x0000000000037941 */ /* 0x000fea0003800000 */
.L_x_14446:
        /* <DEDUP_REMOVED lines=24> */
[----:B------:R-:W-:Y:S02]  /*3090*/  IMAD.MOV.U32 R6, RZ, RZ, R12 ;  /* 0x000000ffff067224 */ /* 0x000fe400078e000c */
[----:B------:R-:W-:-:S07]  /*30a0*/  IMAD.MOV.U32 R7, RZ, RZ, R13 ;  /* 0x000000ffff077224 */ /* 0x000fce00078e000d */
.L_x_14483:
[----:B------:R-:W-:Y:S05]  /*30b0*/  BSYNC B4 ;  /* 0x0000000000047941 */ /* 0x000fea0003800000 */
.L_x_14482:
        /* <DEDUP_REMOVED lines=40> */
.L_x_14491:
[----:B------:R-:W-:Y:S05]  /*3340*/  BSYNC B5 ;  /* 0x0000000000057941 */ /* 0x000fea0003800000 */
.L_x_14490:
[----:B------:R-:W-:Y:S01]  /*3350*/  IMAD.MOV.U32 R52, RZ, RZ, R12 ;  /* 0x000000ffff347224 */ /* 0x000fe200078e000c */
[----:B------:R-:W-:Y:S01]  /*3360*/  MOV R53, R13 ;  /* 0x0000000d00357202 */ /* 0x000fe20000000f00 */
[----:B------:R-:W-:Y:S06]  /*3370*/  BRA `(.L_x_14489) ;  /* 0x0000000000047947 */ /* 0x000fec0003800000 */
.L_x_14488:
[----:B------:R-:W-:-:S11]  /*3380*/  DADD R52, -R42, R48 ;  /* 0x000000002a347229 */ /* 0x000fd60000000130 */
.L_x_14489:
[----:B------:R-:W-:Y:S05]  /*3390*/  BSYNC B4 ;  /* 0x0000000000047941 */ /* 0x000fea0003800000 */
.L_x_14487:
        /* <DEDUP_REMOVED lines=26> */
.L_x_14496:
[----:B------:R-:W-:Y:S05]  /*3540*/  BSYNC B5 ;  /* 0x0000000000057941 */ /* 0x000fea0003800000 */
.L_x_14495:
[----:B------:R-:W-:Y:S02]  /*3550*/  IMAD.MOV.U32 R4, RZ, RZ, R12 ;  /* 0x000000ffff047224 */ /* 0x000fe400078e000c */
[----:B------:R-:W-:Y:S01]  /*3560*/  IMAD.MOV.U32 R5, RZ, RZ, R13 ;  /* 0x000000ffff057224 */ /* 0x000fe200078e000d */
[----:B------:R-:W-:Y:S06]  /*3570*/  BRA `(.L_x_14494) ;  /* 0x0000000000047947 */ /* 0x000fec0003800000 */
.L_x_14493:
[----:B------:R-:W-:-:S11]  /*3580*/  DADD R4, -R46, R50 ;  /* 0x000000002e047229 */ /* 0x000fd60000000132 */
.L_x_14494:
[----:B------:R-:W-:Y:S05]  /*3590*/  BSYNC B4 ;  /* 0x0000000000047941 */ /* 0x000fea0003800000 */
.L_x_14492:
        /* <DEDUP_REMOVED lines=27> */
.L_x_14498:
[----:B------:R-:W-:Y:S05]  /*3750*/  BSYNC B4 ;  /* 0x0000000000047941 */ /* 0x000fea0003800000 */
.L_x_14497:
[----:B------:R-:W-:Y:S01]  /*3760*/  PLOP3.LUT P0, PT, PT, PT, PT, 0x80, 0x0 ;  /* 0x000000000000781c */ /* 0x000fe20003f0f070 */
[----:B------:R-:W-:-:S12]  /*3770*/  BRA `(.L_x_14484) ;  /* 0x00000008004c7947 */ /* 0x000fd80003800000 */
.L_x_14486:
        /* <DEDUP_REMOVED lines=23> */
[----:B------:R-:W-:-:S07]  /*38f0*/  MOV R0, 0x3910 ;  /* 0x0000391000007802 */ /* 0x000fce0000000f00 */
[----:B------:R-:W-:Y:S05]  /*3900*/  CALL.REL.NOINC `($__internal_28_$__cuda_sm20_dsqrt_rn_f64_mediumpath_v1) ;  /* 0x0000021000307944 */ /* 0x000fea0003c00000 */
[----:B------:R-:W-:Y:S02]  /*3910*/  IMAD.MOV.U32 R38, RZ, RZ, R12 ;  /* 0x000000ffff267224 */ /* 0x000fe400078e000c */
[----:B------:R-:W-:-:S07]  /*3920*/  IMAD.MOV.U32 R39, RZ, RZ, R13 ;  /* 0x000000ffff277224 */ /* 0x000fce00078e000d */
.L_x_14501:
[----:B------:R-:W-:Y:S05]  /*3930*/  BSYNC B4 ;  /* 0x0000000000047941 */ /* 0x000fea0003800000 */
.L_x_14500:
[----:B------:R-:W-:Y:S01]  /*3940*/  PLOP3.LUT P0, PT, PT, PT, PT, 0x80, 0x0 ;  /* 0x000000000000781c */ /* 0x000fe20003f0f070 */
[----:B------:R-:W-:-:S12]  /*3950*/  BRA `(.L_x_14484) ;  /* 0x0000000400d47947 */ /* 0x000fd80003800000 */
.L_x_14499:
        /* <DEDUP_REMOVED lines=27> */
[----:B------:R-:W-:Y:S05]  /*3b10*/  CALL.REL.NOINC `($__internal_28_$__cuda_sm20_dsqrt_rn_f64_mediumpath_v1) ;  /* 0x0000020c00ac7944 */ /* 0x000fea0003c00000 */
[----:B------:R-:W-:Y:S02]  /*3b20*/  IMAD.MOV.U32 R14, RZ, RZ, R12 ;  /* 0x000000ffff0e7224 */ /* 0x000fe400078e000c */
[----:B------:R-:W-:-:S07]  /*3b30*/  IMAD.MOV.U32 R15, RZ, RZ, R13 ;  /* 0x000000ffff0f7224 */ /* 0x000fce00078e000d */
.L_x_14503:
[----:B------:R-:W-:Y:S05]  /*3b40*/  BSYNC B4 ;  /* 0x0000000000047941 */ /* 0x000fea0003800000 */
.L_x_14502:
        /* <DEDUP_REMOVED lines=21> */
.L_x_14505:
[----:B------:R-:W-:Y:S05]  /*3ca0*/  BSYNC B4 ;  /* 0x0000000000047941 */ /* 0x000fea0003800000 */
.L_x_14504:
[----:B------:R-:W-:Y:S01]  /*3cb0*/  DMUL R2, R2, 8.11296384146066816958e+31 ;  /* 0x4690000002027828 */ /* 0x000fe20000000000 */
[----:B------:R-:W-:Y:S01]  /*3cc0*/  PLOP3.LUT P0, PT, PT, PT, PT, 0x80, 0x0 ;  /* 0x000000000000781c */ /* 0x000fe20003f0f070 */
[----:B------:R-:W-:Y:S02]  /*3cd0*/  IMAD.MOV.U32 R38, RZ, RZ, R12 ;  /* 0x000000ffff267224 */ /* 0x000fe400078e000c */
[----:B------:R-:W-:Y:S01]  /*3ce0*/  IMAD.MOV.U32 R39, RZ, RZ, R13 ;  /* 0x000000ffff277224 */ /* 0x000fe200078e000d */
[----:B------:R-:W-:Y:S09]  /*3cf0*/  BRA `(.L_x_14484) ;  /* 0x0000000000ec7947 */ /* 0x000ff20003800000 */
.L_x_14485:
        /* <DEDUP_REMOVED lines=21> */
[----:B------:R-:W-:Y:S05]  /*3e50*/  CALL.REL.NOINC `($__internal_28_$__cuda_sm20_dsqrt_rn_f64_mediumpath_v1) ;  /* 0x0000020800dc7944 */ /* 0x000fea0003c00000 */
[----:B------:R-:W-:Y:S02]  /*3e60*/  IMAD.MOV.U32 R34, RZ, RZ, R12 ;  /* 0x000000ffff227224 */ /* 0x000fe400078e000c */
[----:B------:R-:W-:-:S07]  /*3e70*/  IMAD.MOV.U32 R35, RZ, RZ, R13 ;  /* 0x000000ffff237224 */ /* 0x000fce00078e000d */
.L_x_14507:
[----:B------:R-:W-:Y:S05]  /*3e80*/  BSYNC B4 ;  /* 0x0000000000047941 */ /* 0x000fea0003800000 */
.L_x_14506:
        /* <DEDUP_REMOVED lines=13> */
[----:B------:R-:W-:Y:S01]  /*3f60*/  IMAD.MOV.U32 R2, RZ, RZ, 0x0 ;  /* 0x00000000ff027424 */ /* 0x000fe200078e00ff */
[----:B------:R-:W-:-:S06]  /*3f70*/  MOV R3, 0x3ff00000 ;  /* 0x3ff0000000037802 */ /* 0x000fcc0000000f00 */
        /* <DEDUP_REMOVED lines=12> */
.L_x_14509:
[----:B------:R-:W-:Y:S05]  /*4040*/  BSYNC B4 ;  /* 0x0000000000047941 */ /* 0x000fea0003800000 */
.L_x_14508:
[----:B------:R-:W-:Y:S01]  /*4050*/  DMUL R38, R38, R34 ;  /* 0x0000002226267228 */ /* 0x000fe20000000000 */
[----:B------:R-:W-:Y:S01]  /*4060*/  PLOP3.LUT P0, PT, PT, PT, PT, 0x80, 0x0 ;  /* 0x000000000000781c */ /* 0x000fe20003f0f070 */
[----:B------:R-:W-:-:S12]  /*4070*/  BRA `(.L_x_14484) ;  /* 0x00000000000c7947 */ /* 0x000fd80003800000 */
.L_x_14481:
[----:B------:R-:W-:Y:S01]  /*4080*/  DMUL R38, R38, 9.00719925474099200000e+15 ;  /* 0x4340000026267828 */ /* 0x000fe20000000000 */
[----:B------:R-:W-:Y:S01]  /*4090*/  PLOP3.LUT P0, PT, PT, PT, PT, 0x80, 0x0 ;  /* 0x000000000000781c */ /* 0x000fe20003f0f070 */
[----:B------:R-:W-:-:S12]  /*40a0*/  DMUL R2, R2, 9.00719925474099200000e+15 ;  /* 0x4340000002027828 */ /* 0x000fd80000000000 */
.L_x_14484:
[----:B------:R-:W-:Y:S05]  /*40b0*/  BSYNC B3 ;  /* 0x0000000000037941 */ /* 0x000fea0003800000 */
.L_x_14480:
        /* <DEDUP_REMOVED lines=67> */
.L_x_14515:
[----:B------:R-:W-:-:S11]  /*44f0*/  DMUL R2, RZ, |R6| ;  /* 0x40000006ff027228 */ /* 0x000fd60000000000 */
.L_x_14516:
[----:B------:R-:W-:Y:S05]  /*4500*/  BSYNC B0 ;  /* 0x0000000000007941 */ /* 0x000fea0003800000 */
.L_x_14514:
        /* <DEDUP_REMOVED lines=11> */
.L_x_14513:
        /* <DEDUP_REMOVED lines=53> */
.L_x_14512:
        /* <DEDUP_REMOVED lines=62> */
.L_x_14520:
[----:B------:R-:W-:-:S11]  /*4cf0*/  DMUL R2, RZ, |R6| ;  /* 0x40000006ff027228 */ /* 0x000fd60000000000 */
.L_x_14521:
[----:B------:R-:W-:Y:S05]  /*4d00*/  BSYNC B0 ;  /* 0x0000000000007941 */ /* 0x000fea0003800000 */
.L_x_14519:
        /* <DEDUP_REMOVED lines=11> */
.L_x_14518:
        /* <DEDUP_REMOVED lines=43> */
[----:B------:R-:W-:Y:S01]  /*5070*/  @P0 IMAD.MOV.U32 R2, RZ, RZ, 0x33145c07 ;  /* 0x33145c07ff020424 */ /* 0x000fe200078e00ff */
[----:B------:R-:W-:-:S06]  /*5080*/  @P0 MOV R3, 0x3c91a626 ;  /* 0x3c91a62600030802 */ /* 0x000fcc0000000f00 */
        /* <DEDUP_REMOVED lines=8> */
.L_x_14511:
        /* <DEDUP_REMOVED lines=29> */
[----:B------:R-:W-:Y:S05]  /*52e0*/  CALL.REL.NOINC `($__internal_27_$__cuda_sm20_div_rn_f64_full) ;  /* 0x000001f000247944 */ /* 0x000fea0003c00000 */
.L_x_14524:
[----:B------:R-:W-:Y:S05]  /*52f0*/  BSYNC B4 ;  /* 0x0000000000047941 */ /* 0x000fea0003800000 */
.L_x_14523:
        /* <DEDUP_REMOVED lines=82> */
.L_x_14526:
[----:B------:R-:W-:Y:S02]  /*5820*/  FSEL R4, RZ, 3.37028055040000000000e+12, P1 ;  /* 0x54442d18ff047808 */ /* 0x000fe40000800000 */
[----:B------:R-:W-:-:S07]  /*5830*/  FSEL R5, RZ, 2.1426990032196044922, P1 ;  /* 0x400921fbff057808 */ /* 0x000fce0000800000 */
.L_x_14527:
[----:B------:R-:W-:Y:S05]  /*5840*/  BSYNC B0 ;  /* 0x0000000000007941 */ /* 0x000fea0003800000 */
.L_x_14525:
[----:B------:R-:W-:Y:S01]  /*5850*/  DADD R2, |R38|, |R2| ;  /* 0x0000000026027229 */ /* 0x000fe20000000602 */
[----:B------:R-:W-:-:S07]  /*5860*/  LOP3.LUT R39, R5, 0x80000000, R39, 0xb8, !PT ;  /* 0x8000000005277812 */ /* 0x000fce00078eb827 */
[----:B------:R-:W-:-:S06]  /*5870*/  DSETP.GTU.AND P0, PT, |R2|, +INF , PT ;  /* 0x7ff000000200742a */ /* 0x000fcc0003f0c200 */
[----:B------:R-:W-:Y:S02]  /*5880*/  FSEL R2, R2, R4, P0 ;  /* 0x0000000402027208 */ /* 0x000fe40000000000 */
[----:B------:R-:W-:Y:S01]  /*5890*/  FSEL R3, R3, R39, P0 ;  /* 0x0000002703037208 */ /* 0x000fe20000000000 */
[----:B------:R-:W-:Y:S06]  /*58a0*/  BRA `(.L_x_14517) ;  /* 0x0000000400d47947 */ /* 0x000fec0003800000 */
.L_x_14522:
        /* <DEDUP_REMOVED lines=26> */
.L_x_14529:
[----:B------:R-:W-:Y:S05]  /*5a50*/  BSYNC B4 ;  /* 0x0000000000047941 */ /* 0x000fea0003800000 */
.L_x_14528:
        /* <DEDUP_REMOVED lines=82> */
.L_x_14531:
[----:B------:R-:W-:Y:S02]  /*5f80*/  FSEL R4, RZ, 3.37028055040000000000e+12, P0 ;  /* 0x54442d18ff047808 */ /* 0x000fe40000000000 */
[----:B------:R-:W-:-:S07]  /*5f90*/  FSEL R5, RZ, 2.1426990032196044922, P0 ;  /* 0x400921fbff057808 */ /* 0x000fce0000000000 */
.L_x_14532:
[----:B------:R-:W-:Y:S05]  /*5fa0*/  BSYNC B0 ;  /* 0x0000000000007941 */ /* 0x000fea0003800000 */
.L_x_14530:
[----:B------:R-:W-:Y:S01]  /*5fb0*/  DADD R2, |R38|, |R2| ;  /* 0x0000000026027229 */ /* 0x000fe20000000602 */
[----:B------:R-:W-:-:S07]  /*5fc0*/  LOP3.LUT R39, R5, 0x80000000, R39, 0xb8, !PT ;  /* 0x8000000005277812 */ /* 0x000fce00078eb827 */
[----:B------:R-:W-:-:S06]  /*5fd0*/  DSETP.GTU.AND P0, PT, |R2|, +INF , PT ;  /* 0x7ff000000200742a */ /* 0x000fcc0003f0c200 */
[----:B------:R-:W-:Y:S02]  /*5fe0*/  FSEL R2, R2, R4, P0 ;  /* 0x0000000402027208 */ /* 0x000fe40000000000 */
[----:B------:R-:W-:-:S07]  /*5ff0*/  FSEL R3, R3, R39, P0 ;  /* 0x0000002703037208 */ /* 0x000fce0000000000 */
.L_x_14517:
[----:B------:R-:W-:Y:S05]  /*6000*/  BSYNC B3 ;  /* 0x0000000000037941 */ /* 0x000fea0003800000 */
.L_x_14510:
[----:B------:R-:W-:Y:S01]  /*6010*/  DADD R4, -RZ, -R40 ;  /* 0x00000000ff047229 */ /* 0x000fe20000000928 */
[----:B------:R-:W-:-:S04]  /*6020*/  SHF.R.U32.HI R0, RZ, 0x1f, R27 ;  /* 0x0000001fff007819 */ /* 0x000fc8000001161b */
[----:B------:R-:W-:-:S05]  /*6030*/  ISETP.NE.AND P0, PT, R0, RZ, PT ;  /* 0x000000ff0000720c */ /* 0x000fca0003f05270 */
[----:B------:R-:W-:Y:S02]  /*6040*/  FSEL R48, R4, R40, !P0 ;  /* 0x0000002804307208 */ /* 0x000fe40004000000 */
[----:B------:R-:W-:Y:S01]  /*6050*/  FSEL R49, R5, R41, !P0 ;  /* 0x0000002905317208 */ /* 0x000fe20004000000 */
[----:B------:R-:W-:Y:S06]  /*6060*/  BRA `(.L_x_14533) ;  /* 0x0000003000287947 */ /* 0x000fec0003800000 */
.L_x_14445:
[----:B------:R-:W2:Y:S01]  /*6070*/  LDL.64 R2, [R1+0x8] ;  /* 0x0000080001027983 */ /* 0x000ea20000100a00 */
[----:B------:R-:W-:Y:S01]  /*6080*/  UMOV UR4, 0x54442d18 ;  /* 0x54442d1800047882 */ /* 0x000fe20000000000 */
[----:B------:R-:W-:Y:S01]  /*6090*/  UMOV UR5, 0x3ff921fb ;  /* 0x3ff921fb00057882 */ /* 0x000fe20000000000 */
[----:B------:R-:W-:Y:S02]  /*60a0*/  DADD R48, -RZ, -R26 ;  /* 0x00000000ff307229 */ /* 0x000fe4000000091a */
[----:B--2---:R-:W-:-:S08]  /*60b0*/  DADD R2, R2, -R24 ;  /* 0x0000000002027229 */ /* 0x004fd00000000818 */
[----:B------:R-:W-:Y:S01]  /*60c0*/  DADD R2, R2, UR4 ;  /* 0x0000000402027e29 */ /* 0x000fe20008000000 */
[----:B------:R-:W-:Y:S10]  /*60d0*/  BRA `(.L_x_14533) ;  /* 0x00000030000c7947 */ /* 0x000ff40003800000 */
.L_x_14444:
[----:B------:R-:W-:Y:S01]  /*60e0*/  DADD R48, -RZ, -R26 ;  /* 0x00000000ff307229 */ /* 0x000fe2000000091a */
[----:B------:R-:W-:Y:S01]  /*60f0*/  CS2R R2, SRZ ;  /* 0x0000000000027805 */ /* 0x000fe2000001ff00 */
[----:B------:R-:W-:Y:S09]  /*6100*/  BRA `(.L_x_14533) ;  /* 0x0000003000007947 */ /* 0x000ff20003800000 */
.L_x_14443:
        /* <DEDUP_REMOVED lines=23> */
[----:B------:R-:W-:Y:S01]  /*6280*/  IMAD.MOV.U32 R28, RZ, RZ, R14 ;  /* 0x000000ffff1c7224 */ /* 0x000fe200078e000e */
[----:B------:R-:W-:-:S06]  /*6290*/  MOV R29, R15 ;  /* 0x0000000f001d7202 */ /* 0x000fcc0000000f00 */
        /* <DEDUP_REMOVED lines=83> */
.L_x_14538:
[----:B------:R-:W-:Y:S05]  /*67d0*/  BSYNC B0 ;  /* 0x0000000000007941 */ /* 0x000fea0003800000 */
.L_x_14537:
[----:B------:R-:W-:Y:S04]  /*67e0*/  BSSY B4, `(.L_x_14539) ;  /* 0x0000008000047945 */ /* 0x000fe80003800000 */
[----:B------:R-:W-:Y:S05]  /*67f0*/  @P3 BRA P5, `(.L_x_14540) ;  /* 0x0000000000183947 */ /* 0x000fea0002800000 */
[----:B------:R-:W-:Y:S01]  /*6800*/  IMAD.MOV.U32 R30, RZ, RZ, R38 ;  /* 0x000000ffff1e7224 */ /* 0x000fe200078e0026 */
[----:B------:R-:W-:Y:S01]  /*6810*/  MOV R12, R6 ;  /* 0x00000006000c7202 */ /* 0x000fe20000000f00 */
[----:B------:R-:W-:Y:S01]  /*6820*/  IMAD.MOV.U32 R31, RZ, RZ, R39 ;  /* 0x000000ffff1f7224 */ /* 0x000fe200078e0027 */
[----:B------:R-:W-:Y:S01]  /*6830*/  MOV R0, 0x6860 ;  /* 0x0000686000007802 */ /* 0x000fe20000000f00 */
[----:B------:R-:W-:-:S07]  /*6840*/  IMAD.MOV.U32 R13, RZ, RZ, R7 ;  /* 0x000000ffff0d7224 */ /* 0x000fce00078e0007 */
[----:B------:R-:W-:Y:S05]  /*6850*/  CALL.REL.NOINC `($__internal_27_$__cuda_sm20_div_rn_f64_full) ;  /* 0x000001d800c87944 */ /* 0x000fea0003c00000 */
.L_x_14540:
[----:B------:R-:W-:Y:S05]  /*6860*/  BSYNC B4 ;  /* 0x0000000000047941 */ /* 0x000fea0003800000 */
.L_x_14539:
        /* <DEDUP_REMOVED lines=82> */
.L_x_14542:
[----:B------:R-:W-:-:S04]  /*6d90*/  ISETP.GE.AND P0, PT, R25, RZ, PT ;  /* 0x000000ff1900720c */ /* 0x000fc80003f06270 */
[----:B------:R-:W-:Y:S02]  /*6da0*/  FSEL R6, RZ, 3.37028055040000000000e+12, P0 ;  /* 0x54442d18ff067808 */ /* 0x000fe40000000000 */
[----:B------:R-:W-:-:S07]  /*6db0*/  FSEL R7, RZ, 2.1426990032196044922, P0 ;  /* 0x400921fbff077808 */ /* 0x000fce0000000000 */
.L_x_14543:
[----:B------:R-:W-:Y:S05]  /*6dc0*/  BSYNC B0 ;  /* 0x0000000000007941 */ /* 0x000fea0003800000 */
.L_x_14541:
[----:B------:R-:W-:Y:S01]  /*6dd0*/  DADD R2, R2, R4 ;  /* 0x0000000002027229 */ /* 0x000fe20000000004 */
[----:B------:R-:W-:Y:S01]  /*6de0*/  LOP3.LUT R5, R7, 0x80000000, R27, 0xb8, !PT ;  /* 0x8000000007057812 */ /* 0x000fe200078eb81b */
[----:B------:R-:W-:-:S06]  /*6df0*/  DMUL R40, R40, 0.5 ;  /* 0x3fe0000028287828 */ /* 0x000fcc0000000000 */
[----:B------:R-:W-:-:S06]  /*6e00*/  DSETP.GTU.AND P0, PT, |R2|, +INF , PT ;  /* 0x7ff000000200742a */ /* 0x000fcc0003f0c200 */
[----:B------:R-:W-:Y:S02]  /*6e10*/  FSEL R2, R2, R6, P0 ;  /* 0x0000000602027208 */ /* 0x000fe40000000000 */
[----:B------:R-:W-:Y:S01]  /*6e20*/  FSEL R3, R3, R5, P0 ;  /* 0x0000000503037208 */ /* 0x000fe20000000000 */
[----:B------:R-:W-:Y:S06]  /*6e30*/  BRA `(.L_x_14544) ;  /* 0x0000002000387947 */ /* 0x000fec0003800000 */
.L_x_14536:
        /* <DEDUP_REMOVED lines=11> */
[----:B------:R-:W-:Y:S01]  /*6ef0*/  IMAD.MOV.U32 R36, RZ, RZ, 0x0 ;  /* 0x00000000ff247424 */ /* 0x000fe200078e00ff */
[----:B------:R-:W-:Y:S01]  /*6f00*/  LOP3.LUT R0, R13, 0xffc00000, RZ, 0xc0, !PT ;  /* 0xffc000000d007812 */ /* 0x000fe200078ec0ff */
[----:B------:R-:W-:Y:S01]  /*6f10*/  IMAD.MOV.U32 R37, RZ, RZ, 0x3fd80000 ;  /* 0x3fd80000ff257424 */ /* 0x000fe200078e00ff */
[----:B------:R-:W-:Y:S01]  /*6f20*/  SEL R15, R5, R3, P0 ;  /* 0x00000003050f7207 */ /* 0x000fe20000000000 */
[----:B------:R-:W-:Y:S01]  /*6f30*/  MUFU.RCP64H R41, R7 ;  /* 0x0000000700297308 */ /* 0x000fe20000001800 */
        /* <DEDUP_REMOVED lines=12> */
[----:B------:R-:W-:Y:S02]  /*7000*/  FSEL R31, R30, UR6, P0 ;  /* 0x000000061e1f7c08 */ /* 0x000fe40008000000 */
[----:B------:R-:W-:-:S04]  /*7010*/  MOV R30, R28 ;  /* 0x0000001c001e7202 */ /* 0x000fc80000000f00 */
        /* <DEDUP_REMOVED lines=28> */
[----:B------:R-:W-:-:S03]  /*71e0*/  @!P0 IMAD.MOV.U32 R14, RZ, RZ, R28 ;  /* 0x000000ffff0e8224 */ /* 0x000fc600078e001c */
[----:B------:R-:W-:-:S04]  /*71f0*/  IADD3 R0, R15, -0x1, RZ ;  /* 0xffffffff0f007810 */ /* 0x000fc80007ffe0ff */
        /* <DEDUP_REMOVED lines=75> */
.L_x_14546:
[----:B------:R-:W-:Y:S05]  /*76b0*/  BSYNC B0 ;  /* 0x0000000000007941 */ /* 0x000fea0003800000 */
.L_x_14545:
[----:B------:R-:W-:Y:S04]  /*76c0*/  BSSY B4, `(.L_x_14547) ;  /* 0x0000008000047945 */ /* 0x000fe80003800000 */
[----:B------:R-:W-:Y:S05]  /*76d0*/  @P3 BRA P5, `(.L_x_14548) ;  /* 0x0000000000183947 */ /* 0x000fea0002800000 */
[----:B------:R-:W-:Y:S01]  /*76e0*/  IMAD.MOV.U32 R30, RZ, RZ, R38 ;  /* 0x000000ffff1e7224 */ /* 0x000fe200078e0026 */
[----:B------:R-:W-:Y:S01]  /*76f0*/  MOV R0, 0x7740 ;  /* 0x0000774000007802 */ /* 0x000fe20000000f00 */
[----:B------:R-:W-:Y:S02]  /*7700*/  IMAD.MOV.U32 R31, RZ, RZ, R39 ;  /* 0x000000ffff1f7224 */ /* 0x000fe400078e0027 */
[----:B------:R-:W-:Y:S02]  /*7710*/  IMAD.MOV.U32 R12, RZ, RZ, R6 ;  /* 0x000000ffff0c7224 */ /* 0x000fe400078e0006 */
[----:B------:R-:W-:-:S07]  /*7720*/  IMAD.MOV.U32 R13, RZ, RZ, R7 ;  /* 0x000000ffff0d7224 */ /* 0x000fce00078e0007 */
[----:B------:R-:W-:Y:S05]  /*7730*/  CALL.REL.NOINC `($__internal_27_$__cuda_sm20_div_rn_f64_full) ;  /* 0x000001cc00107944 */ /* 0x000fea0003c00000 */
.L_x_14548:
[----:B------:R-:W-:Y:S05]  /*7740*/  BSYNC B4 ;  /* 0x0000000000047941 */ /* 0x000fea0003800000 */
.L_x_14547:
[----:B------:R-:W-:Y:S01]  /*7750*/  DSETP.NEU.AND P0, PT, R6, RZ, PT ;  /* 0x000000ff0600722a */ /* 0x000fe20003f0d000 */
[----:B------:R-:W-:-:S13]  /*7760*/  BSSY B0, `(.L_x_14549) ;  /* 0x0000054000007945 */ /* 0x000fda0003800000 */
[----:B------:R-:W-:Y:S05]  /*7770*/  @!P0 BRA `(.L_x_14550) ;  /* 0x00000004003c8947 */ /* 0x000fea0003800000 */
[----:B------:R-:W-:Y:S01]  /*7780*/  DMUL R6, R12, R12 ;  /* 0x0000000c0c067228 */ /* 0x000fe20000000000 */
[----:B------:R-:W-:Y:S01]  /*7790*/  MOV R14, 0xdbb65b49 ;  /* 0xdbb65b49000e7802 */ /* 0x000fe20000000f00 */
[----:B------:R-:W-:Y:S01]  /*77a0*/  IMAD.MOV.U32 R15, RZ, RZ, 0x3f2d3b63 ;  /* 0x3f2d3b63ff0f7424 */ /* 0x000fe200078e00ff */
        /* <DEDUP_REMOVED lines=76> */
.L_x_14550:
[----:B------:R-:W-:-:S04]  /*7c70*/  ISETP.GE.AND P0, PT, R25, RZ, PT ;  /* 0x000000ff1900720c */ /* 0x000fc80003f06270 */
[----:B------:R-:W-:Y:S02]  /*7c80*/  FSEL R6, RZ, 3.37028055040000000000e+12, P0 ;  /* 0x54442d18ff067808 */ /* 0x000fe40000000000 */
[----:B------:R-:W-:-:S07]  /*7c90*/  FSEL R7, RZ, 2.1426990032196044922, P0 ;  /* 0x400921fbff077808 */ /* 0x000fce0000000000 */
.L_x_14551:
[----:B------:R-:W-:Y:S05]  /*7ca0*/  BSYNC B0 ;  /* 0x0000000000007941 */ /* 0x000fea0003800000 */
.L_x_14549:
[----:B------:R-:W-:Y:S01]  /*7cb0*/  DADD R2, R2, R4 ;  /* 0x0000000002027229 */ /* 0x000fe20000000004 */
[----:B------:R-:W-:-:S07]  /*7cc0*/  LOP3.LUT R5, R7, 0x80000000, R27, 0xb8, !PT ;  /* 0x8000000007057812 */ /* 0x000fce00078eb81b */
[----:B------:R-:W-:-:S06]  /*7cd0*/  DSETP.GTU.AND P0, PT, |R2|, +INF , PT ;  /* 0x7ff000000200742a */ /* 0x000fcc0003f0c200 */
[----:B------:R-:W-:Y:S02]  /*7ce0*/  FSEL R2, R2, R6, P0 ;  /* 0x0000000602027208 */ /* 0x000fe40000000000 */
[----:B------:R-:W-:Y:S01]  /*7cf0*/  FSEL R3, R3, R5, P0 ;  /* 0x0000000503037208 */ /* 0x000fe20000000000 */
[----:B------:R-:W-:Y:S06]  /*7d00*/  BRA `(.L_x_14544) ;  /* 0x0000001000847947 */ /* 0x000fec0003800000 */
.L_x_14535:
        /* <DEDUP_REMOVED lines=22> */
[----:B------:R-:W-:Y:S05]  /*7e70*/  CALL.REL.NOINC `($__internal_27_$__cuda_sm20_div_rn_f64_full) ;  /* 0x000001c400407944 */ /* 0x000fea0003c00000 */
.L_x_14553:
[----:B------:R-:W-:Y:S05]  /*7e80*/  BSYNC B4 ;  /* 0x0000000000047941 */ /* 0x000fea0003800000 */
.L_x_14552:
        /* <DEDUP_REMOVED lines=23> */
[----:B------:R-:W-:Y:S05]  /*8000*/  CALL.REL.NOINC `($__internal_27_$__cuda_sm20_div_rn_f64_full) ;  /* 0x000001c000dc7944 */ /* 0x000fea0003c00000 */
[----:B------:R-:W-:Y:S01]  /*8010*/  MOV R14, R12 ;  /* 0x0000000c000e7202 */ /* 0x000fe20000000f00 */
[----:B------:R-:W-:-:S07]  /*8020*/  IMAD.MOV.U32 R15, RZ, RZ, R13 ;  /* 0x000000ffff0f7224 */ /* 0x000fce00078e000d */
.L_x_14555:
[----:B------:R-:W-:Y:S05]  /*8030*/  BSYNC B4 ;  /* 0x0000000000047941 */ /* 0x000fea0003800000 */
.L_x_14554:
        /* <DEDUP_REMOVED lines=17> */
[----:B------:R-:W-:Y:S01]  /*8150*/  IADD3 R29, -R0, 0x7fd00000, RZ ;  /* 0x7fd00000001d7810 */ /* 0x000fe20007ffe1ff */
[----:B------:R-:W-:Y:S01]  /*8160*/  MUFU.RCP64H R41, R7 ;  /* 0x0000000700297308 */ /* 0x000fe20000001800 */
[----:B------:R-:W-:Y:S01]  /*8170*/  SEL R12, R32, R40, P1 ;  /* 0x00000028200c7207 */ /* 0x000fe20000800000 */
[----:B------:R-:W-:Y:S01]  /*8180*/  IMAD.U32 R32, RZ, RZ, UR6 ;  /* 0x00000006ff207e24 */ /* 0x000fe2000f8e00ff */
[----:B------:R-:W-:Y:S02]  /*8190*/  MOV R40, 0x1 ;  /* 0x0000000100287802 */ /* 0x000fe40000000f00 */
[C---:B------:R-:W-:Y:S01]  /*81a0*/  DMUL R30, R28.reuse, R14 ;  /* 0x0000000e1c1e7228 */ /* 0x040fe20000000000 */
[----:B------:R-:W-:Y:S01]  /*81b0*/  ISETP.GE.U32.AND P2, PT, R15, 0x7ff00000, PT ;  /* 0x7ff000000f00780c */ /* 0x000fe20003f46070 */
        /* <DEDUP_REMOVED lines=35> */
[----:B------:R-:W-:Y:S02]  /*83f0*/  @!P0 MOV R14, R28 ;  /* 0x0000001c000e8202 */ /* 0x000fe40000000f00 */
        /* <DEDUP_REMOVED lines=76> */
.L_x_14557:
[----:B------:R-:W-:Y:S05]  /*88c0*/  BSYNC B0 ;  /* 0x0000000000007941 */ /* 0x000fea0003800000 */
.L_x_14556:
        /* <DEDUP_REMOVED lines=8> */
.L_x_14559:
[----:B------:R-:W-:Y:S05]  /*8950*/  BSYNC B4 ;  /* 0x0000000000047941 */ /* 0x000fea0003800000 */
.L_x_14558:
        /* <DEDUP_REMOVED lines=82> */
.L_x_14561:
[----:B------:R-:W-:-:S04]  /*8e80*/  ISETP.GE.AND P0, PT, R25, RZ, PT ;  /* 0x000000ff1900720c */ /* 0x000fc80003f06270 */
[----:B------:R-:W-:Y:S02]  /*8e90*/  FSEL R6, RZ, 3.37028055040000000000e+12, P0 ;  /* 0x54442d18ff067808 */ /* 0x000fe40000000000 */
[----:B------:R-:W-:-:S07]  /*8ea0*/  FSEL R7, RZ, 2.1426990032196044922, P0 ;  /* 0x400921fbff077808 */ /* 0x000fce0000000000 */
.L_x_14562:
[----:B------:R-:W-:Y:S05]  /*8eb0*/  BSYNC B0 ;  /* 0x0000000000007941 */ /* 0x000fea0003800000 */
.L_x_14560:
[----:B------:R-:W-:Y:S01]  /*8ec0*/  DADD R2, R2, R4 ;  /* 0x0000000002027229 */ /* 0x000fe20000000004 */
[----:B------:R-:W-:Y:S01]  /*8ed0*/  LOP3.LUT R5, R7, 0x80000000, R27, 0xb8, !PT ;  /* 0x8000000007057812 */ /* 0x000fe200078eb81b */
[----:B------:R-:W-:-:S06]  /*8ee0*/  DADD R40, R40, 1 ;  /* 0x3ff0000028287429 */ /* 0x000fcc0000000000 */
[----:B------:R-:W-:-:S06]  /*8ef0*/  DSETP.GTU.AND P0, PT, |R2|, +INF , PT ;  /* 0x7ff000000200742a */ /* 0x000fcc0003f0c200 */
[----:B------:R-:W-:Y:S02]  /*8f00*/  FSEL R2, R2, R6, P0 ;  /* 0x0000000602027208 */ /* 0x000fe40000000000 */
[----:B------:R-:W-:-:S07]  /*8f10*/  FSEL R3, R3, R5, P0 ;  /* 0x0000000503037208 */ /* 0x000fce0000000000 */
.L_x_14544:
[----:B------:R-:W-:Y:S05]  /*8f20*/  BSYNC B3 ;  /* 0x0000000000037941 */ /* 0x000fea0003800000 */
.L_x_14534:
        /* <DEDUP_REMOVED lines=9> */
.L_x_14442:
        /* <DEDUP_REMOVED lines=21> */
.L_x_14533:
[----:B------:R-:W-:Y:S05]  /*9110*/  BSYNC B1 ;  /* 0x0000000000017941 */ /* 0x000fea0003800000 */
.L_x_14441:
        /* <DEDUP_REMOVED lines=10> */
.L_x_14563:
[----:B------:R-:W-:Y:S01]  /*91c0*/  DSETP.GTU.AND P0, PT, |R48|, +INF , PT ;  /* 0x7ff000003000742a */ /* 0x000fe20003f0c200 */
[----:B------:R-:W-:Y:S02]  /*91d0*/  IMAD.MOV.U32 R50, RZ, RZ, R2 ;  /* 0x000000ffff327224 */ /* 0x000fe400078e0002 */
[----:B------:R-:W-:-:S11]  /*91e0*/  IMAD.MOV.U32 R51, RZ, RZ, R3 ;  /* 0x000000ffff337224 */ /* 0x000fd600078e0003 */
[----:B------:R-:W-:-:S11]  /*91f0*/  @!P0 DADD R48, -RZ, |R48| ;  /* 0x00000000ff308229 */ /* 0x000fd60000000530 */
.L_x_14440:
[----:B------:R-:W-:Y:S05]  /*9200*/  BSYNC B2 ;  /* 0x0000000000027941 */ /* 0x000fea0003800000 */
.L_x_14439:
[----:B0-----:R-:W0:Y:S01]  /*9210*/  S2R R3, SR_TID.X ;  /* 0x0000000000037919 */ /* 0x001e220000002100 */
[----:B------:R-:W-:Y:S01]  /*9220*/  BSSY B2, `(.L_x_14564) ;  /* 0x00008fc000027945 */ /* 0x000fe20003800000 */
[----:B------:R-:W-:Y:S02]  /*9230*/  CS2R R42, SRZ ;  /* 0x00000000002a7805 */ /* 0x000fe4000001ff00 */
[----:B------:R-:W-:Y:S02]  /*9240*/  CS2R R40, SRZ ;  /* 0x0000000000287805 */ /* 0x000fe4000001ff00 */
[----:B0-----:R-:W-:-:S04]  /*9250*/  IADD3 R3, R3, 0x80, RZ ;  /* 0x0000008003037810 */ /* 0x001fc80007ffe0ff */
[----:B------:R-:W-:-:S13]  /*9260*/  ISETP.GE.AND P0, PT, R3, R58, PT ;  /* 0x0000003a0300720c */ /* 0x000fda0003f06270 */
[----:B------:R-:W-:Y:S05]  /*9270*/  @P0 BRA `(.L_x_14565) ;  /* 0x0000008c00d80947 */ /* 0x000fea0003800000 */
[----:B------:R-:W-:Y:S01]  /*9280*/  IMAD.MOV.U32 R6, RZ, RZ, 0x33145c07 ;  /* 0x33145c07ff067424 */ /* 0x000fe200078e00ff */
[----:B-----5:R-:W-:Y:S01]  /*9290*/  DSETP.GTU.AND P0, PT, |R22|, +INF , PT ;  /* 0x7ff000001600742a */ /* 0x020fe20003f0c200 */
        /* <DEDUP_REMOVED lines=32> */
[----:B------:R-:W-:Y:S01]  /*94a0*/  MOV R56, 0x0 ;  /* 0x0000000000387802 */ /* 0x000fe20000000f00 */
[----:B------:R-:W-:Y:S01]  /*94b0*/  IMAD.MOV.U32 R57, RZ, RZ, 0x3fd80000 ;  /* 0x3fd80000ff397424 */ /* 0x000fe200078e00ff */
[----:B------:R-:W-:Y:S01]  /*94c0*/  BSSY B3, `(.L_x_14571) ;  /* 0x000029e000037945 */ /* 0x000fe20003800000 */
        /* <DEDUP_REMOVED lines=17> */
[-C--:B------:R-:W-:Y:S02]  /*95e0*/  SEL R13, R31, R33.reuse, P3 ;  /* 0x000000211f0d7207 */ /* 0x080fe40001800000 */
[-C--:B------:R-:W-:Y:S02]  /*95f0*/  SEL R24, R12, R32.reuse, P1 ;  /* 0x000000200c187207 */ /* 0x080fe40000800000 */
[----:B------:R-:W-:Y:S02]  /*9600*/  SEL R47, R30, R32, P0 ;  /* 0x000000201e2f7207 */ /* 0x000fe40000000000 */
[----:B------:R-:W-:Y:S01]  /*9610*/  LOP3.LUT R0, R13, 0xffc00000, RZ, 0xc0, !PT ;  /* 0xffc000000d007812 */ /* 0x000fe200078ec0ff */
[----:B------:R-:W-:Y:S01]  /*9620*/  DMUL R44, R28, R28 ;  /* 0x0000001c1c2c7228 */ /* 0x000fe20000000000 */
[----:B------:R-:W-:Y:S01]  /*9630*/  SEL R46, R31, R33, P0 ;  /* 0x000000211f2e7207 */ /* 0x000fe20000000000 */
[----:B------:R-:W-:Y:S01]  /*9640*/  DMUL R36, R26, R24 ;  /* 0x000000181a247228 */ /* 0x000fe20000000000 */
[----:B------:R-:W-:Y:S01]  /*9650*/  IMAD.MOV.U32 R28, RZ, RZ, R47 ;  /* 0x000000ffff1c7224 */ /* 0x000fe200078e002f */
[----:B------:R-:W-:-:S02]  /*9660*/  IADD3 R27, -R0, 0x7fd00000, RZ ;  /* 0x7fd00000001b7810 */ /* 0x000fc40007ffe1ff */
[----:B------:R-:W-:Y:S02]  /*9670*/  MOV R29, R46 ;  /* 0x0000002e001d7202 */ /* 0x000fe40000000f00 */
[----:B------:R-:W-:Y:S02]  /*9680*/  SEL R12, R30, R32, P3 ;  /* 0x000000201e0c7207 */ /* 0x000fe40001800000 */
[----:B------:R-:W-:Y:S02]  /*9690*/  DFMA R32, R36, R36, R44 ;  /* 0x000000242420722b */ /* 0x000fe4000000002c */
[C---:B------:R-:W-:Y:S02]  /*96a0*/  DMUL R34, R26.reuse, R28 ;  /* 0x0000001c1a227228 */ /* 0x040fe40000000000 */
[----:B------:R-:W-:-:S04]  /*96b0*/  DMUL R26, R26, R12 ;  /* 0x0000000c1a1a7228 */ /* 0x000fc80000000000 */
[----:B------:R-:W-:Y:S02]  /*96c0*/  DSETP.MIN.AND P0, P1, R32, UR4, PT ;  /* 0x0000000420007e2a */ /* 0x000fe4000b900000 */
[----:B------:R-:W-:Y:S01]  /*96d0*/  DMUL R30, R34, R34 ;  /* 0x00000022221e7228 */ /* 0x000fe20000000000 */
[----:B------:R-:W-:Y:S02]  /*96e0*/  IMAD.MOV.U32 R7, RZ, RZ, R33 ;  /* 0x000000ffff077224 */ /* 0x000fe400078e0021 */
[----:B------:R-:W-:-:S03]  /*96f0*/  IMAD.MOV.U32 R34, RZ, RZ, RZ ;  /* 0x000000ffff227224 */ /* 0x000fc600078e00ff */
[----:B------:R-:W-:Y:S01]  /*9700*/  FSEL R55, R7, UR6, P0 ;  /* 0x0000000607377c08 */ /* 0x000fe20008000000 */
[----:B------:R-:W-:Y:S01]  /*9710*/  IMAD.MOV.U32 R7, RZ, RZ, R32 ;  /* 0x000000ffff077224 */ /* 0x000fe200078e0020 */
[----:B------:R-:W-:Y:S01]  /*9720*/  DFMA R30, R26, R26, R30 ;  /* 0x0000001a1a1e722b */ /* 0x000fe2000000001e */
[----:B------:R-:W-:Y:S01]  /*9730*/  IMAD.U32 R26, RZ, RZ, UR6 ;  /* 0x00000006ff1a7e24 */ /* 0x000fe2000f8e00ff */
[----:B------:R-:W-:Y:S01]  /*9740*/  UMOV UR6, UR4 ;  /* 0x0000000400067c82 */ /* 0x000fe20008000000 */
[----:B------:R-:W-:Y:S01]  /*9750*/  IMAD.U32 R27, RZ, RZ, UR5 ;  /* 0x00000005ff1b7e24 */ /* 0x000fe2000f8e00ff */
[----:B------:R-:W-:Y:S01]  /*9760*/  SEL R54, R7, UR6, P0 ;  /* 0x0000000607367c07 */ /* 0x000fe20008000000 */
[----:B------:R-:W-:Y:S01]  /*9770*/  DSETP.NEU.AND P0, PT, R14, RZ, PT ;  /* 0x000000ff0e00722a */ /* 0x000fe20003f0d000 */
[----:B------:R-:W-:Y:S02]  /*9780*/  @P1 LOP3.LUT R55, R26, 0x80000, RZ, 0xfc, !PT ;  /* 0x000800001a371812 */ /* 0x000fe400078efcff */
        /* <DEDUP_REMOVED lines=65> */
.L_x_14574:
[----:B------:R-:W-:Y:S05]  /*9ba0*/  BSYNC B4 ;  /* 0x0000000000047941 */ /* 0x000fea0003800000 */
.L_x_14573:
        /* <DEDUP_REMOVED lines=9> */
[----:B------:R-:W-:Y:S01]  /*9c40*/  IMAD.MOV.U32 R0, RZ, RZ, -0x3ff ;  /* 0xfffffc01ff007424 */ /* 0x000fe200078e00ff */
[----:B------:R-:W-:-:S11]  /*9c50*/  @!P0 MOV R0, 0xfffffbcb ;  /* 0xfffffbcb00008802 */ /* 0x000fd60000000f00 */
        /* <DEDUP_REMOVED lines=70> */
.L_x_14572:
        /* <DEDUP_REMOVED lines=34> */
.L_x_14582:
[----:B------:R-:W-:Y:S05]  /*a2e0*/  BSYNC B5 ;  /* 0x0000000000057941 */ /* 0x000fea0003800000 */
.L_x_14581:
[----:B------:R-:W-:Y:S02]  /*a2f0*/  IMAD.MOV.U32 R6, RZ, RZ, R12 ;  /* 0x000000ffff067224 */ /* 0x000fe400078e000c */
[----:B------:R-:W-:Y:S01]  /*a300*/  IMAD.MOV.U32 R7, RZ, RZ, R13 ;  /* 0x000000ffff077224 */ /* 0x000fe200078e000d */
[----:B------:R-:W-:Y:S06]  /*a310*/  BRA `(.L_x_14580) ;  /* 0x0000000000047947 */ /* 0x000fec0003800000 */
.L_x_14579:
[----:B------:R-:W-:-:S11]  /*a320*/  DADD R6, -R38, R42 ;  /* 0x0000000026067229 */ /* 0x000fd6000000012a */
.L_x_14580:
[----:B------:R-:W-:Y:S05]  /*a330*/  BSYNC B4 ;  /* 0x0000000000047941 */ /* 0x000fea0003800000 */
.L_x_14578:
        /* <DEDUP_REMOVED lines=29> */
.L_x_14587:
[----:B------:R-:W-:Y:S05]  /*a510*/  BSYNC B5 ;  /* 0x0000000000057941 */ /* 0x000fea0003800000 */
.L_x_14586:
[----:B------:R-:W-:Y:S05]  /*a520*/  BRA `(.L_x_14585) ;  /* 0x0000000000047947 */ /* 0x000fea0003800000 */
.L_x_14584:
[----:B------:R-:W-:-:S11]  /*a530*/  DADD R12, R46, -R14 ;  /* 0x000000002e0c7229 */ /* 0x000fd6000000080e */
.L_x_14585:
[----:B------:R-:W-:Y:S05]  /*a540*/  BSYNC B4 ;  /* 0x0000000000047941 */ /* 0x000fea0003800000 */
.L_x_14583:
        /* <DEDUP_REMOVED lines=26> */
[----:B------:R-:W-:Y:S05]  /*a6f0*/  CALL.REL.NOINC `($__internal_28_$__cuda_sm20_dsqrt_rn_f64_mediumpath_v1) ;  /* 0x000001a000b47944 */ /* 0x000fea0003c00000 */
[----:B------:R-:W-:Y:S02]  /*a700*/  IMAD.MOV.U32 R14, RZ, RZ, R12 ;  /* 0x000000ffff0e7224 */ /* 0x000fe400078e000c */
[----:B------:R-:W-:-:S07]  /*a710*/  IMAD.MOV.U32 R15, RZ, RZ, R13 ;  /* 0x000000ffff0f7224 */ /* 0x000fce00078e000d */
.L_x_14589:
[----:B------:R-:W-:Y:S05]  /*a720*/  BSYNC B4 ;  /* 0x0000000000047941 */ /* 0x000fea0003800000 */
.L_x_14588:
        /* <DEDUP_REMOVED lines=85> */
.L_x_14590:
        /* <DEDUP_REMOVED lines=22> */
.L_x_14592:
[----:B------:R-:W-:Y:S05]  /*ade0*/  BSYNC B4 ;  /* 0x0000000000047941 */ /* 0x000fea0003800000 */
.L_x_14591:
        /* <DEDUP_REMOVED lines=30> */
.L_x_14577:
        /* <DEDUP_REMOVED lines=24> */
.L_x_14595:
[----:B------:R-:W-:Y:S05]  /*b150*/  BSYNC B4 ;  /* 0x0000000000047941 */ /* 0x000fea0003800000 */
.L_x_14594:
        /* <DEDUP_REMOVED lines=27> */
.L_x_14598:
[----:B------:R-:W-:Y:S05]  /*b310*/  BSYNC B4 ;  /* 0x0000000000047941 */ /* 0x000fea0003800000 */
.L_x_14597:
        /* <DEDUP_REMOVED lines=30> */
.L_x_14596:
        /* <DEDUP_REMOVED lines=75> */
.L_x_14599:
[----:B------:R-:W-:Y:S01]  /*b9b0*/  IMAD.MOV.U32 R6, RZ, RZ, 0x0 ;  /* 0x00000000ff067424 */ /* 0x000fe200078e00ff */
[----:B------:R-:W-:Y:S01]  /*b9c0*/  FSETP.NEU.FTZ.AND P0, PT, R13, RZ, PT ;  /* 0x000000ff0d00720b */ /* 0x000fe20003f1d000 */
[----:B------:R-:W-:-:S06]  /*b9d0*/  IMAD.MOV.U32 R7, RZ, RZ, 0x7ff00000 ;  /* 0x7ff00000ff077424 */ /* 0x000fcc00078e00ff */
[----:B------:R-:W-:-:S10]  /*b9e0*/  DFMA R6, R12, R6, +INF ;  /* 0x7ff000000c06742b */ /* 0x000fd40000000006 */
[----:B------:R-:W-:Y:S02]  /*b9f0*/  FSEL R26, R6, RZ, P0 ;  /* 0x000000ff061a7208 */ /* 0x000fe40000000000 */
[----:B------:R-:W-:Y:S01]  /*ba00*/  FSEL R27, R7, -QNAN , P0 ;  /* 0xfff00000071b7808 */ /* 0x000fe20000000000 */
[----:B------:R-:W-:Y:S06]  /*ba10*/  BRA `(.L_x_14575) ;  /* 0x0000000400207947 */ /* 0x000fec0003800000 */
.L_x_14593:
        /* <DEDUP_REMOVED lines=23> */
.L_x_14601:
[----:B------:R-:W-:Y:S05]  /*bb90*/  BSYNC B4 ;  /* 0x0000000000047941 */ /* 0x000fea0003800000 */
.L_x_14600:
        /* <DEDUP_REMOVED lines=21> */
.L_x_14603:
[----:B------:R-:W-:Y:S05]  /*bcf0*/  BSYNC B4 ;  /* 0x0000000000047941 */ /* 0x000fea0003800000 */
.L_x_14602:
[----:B------:R-:W-:Y:S01]  /*bd00*/  MOV R26, R12 ;  /* 0x0000000c001a7202 */ /* 0x000fe20000000f00 */
[----:B------:R-:W-:Y:S01]  /*bd10*/  IMAD.MOV.U32 R27, RZ, RZ, R13 ;  /* 0x000000ffff1b7224 */ /* 0x000fe200078e000d */
[----:B------:R-:W-:Y:S06]  /*bd20*/  BRA `(.L_x_14575) ;  /* 0x00000000005c7947 */ /* 0x000fec0003800000 */
.L_x_14576:
        /* <DEDUP_REMOVED lines=20> */
[----:B------:R-:W-:Y:S01]  /*be70*/  IMAD.MOV.U32 R26, RZ, RZ, R12 ;  /* 0x000000ffff1a7224 */ /* 0x000fe200078e000c */
[----:B------:R-:W-:-:S07]  /*be80*/  MOV R27, R13 ;  /* 0x0000000d001b7202 */ /* 0x000fce0000000f00 */
.L_x_14604:
[----:B------:R-:W-:Y:S05]  /*be90*/  BSYNC B4 ;  /* 0x0000000000047941 */ /* 0x000fea0003800000 */
.L_x_14575:
[----:B------:R-:W-:Y:S05]  /*bea0*/  BSYNC B3 ;  /* 0x0000000000037941 */ /* 0x000fea0003800000 */
.L_x_14571:
        /* <DEDUP_REMOVED lines=24> */
[----:B------:R-:W-:Y:S02]  /*c030*/  IMAD.MOV.U32 R6, RZ, RZ, R12 ;  /* 0x000000ffff067224 */ /* 0x000fe400078e000c */
[----:B------:R-:W-:-:S07]  /*c040*/  IMAD.MOV.U32 R7, RZ, RZ, R13 ;  /* 0x000000ffff077224 */ /* 0x000fce00078e000d */
.L_x_14608:
[----:B------:R-:W-:Y:S05]  /*c050*/  BSYNC B4 ;  /* 0x0000000000047941 */ /* 0x000fea0003800000 */
.L_x_14607:
        /* <DEDUP_REMOVED lines=40> */
.L_x_14616:
[----:B------:R-:W-:Y:S05]  /*c2e0*/  BSYNC B5 ;  /* 0x0000000000057941 */ /* 0x000fea0003800000 */
.L_x_14615:
[----:B------:R-:W-:Y:S02]  /*c2f0*/  IMAD.MOV.U32 R52, RZ, RZ, R12 ;  /* 0x000000ffff347224 */ /* 0x000fe400078e000c */
[----:B------:R-:W-:Y:S01]  /*c300*/  IMAD.MOV.U32 R53, RZ, RZ, R13 ;  /* 0x000000ffff357224 */ /* 0x000fe200078e000d */
[----:B------:R-:W-:Y:S06]  /*c310*/  BRA `(.L_x_14614) ;  /* 0x0000000000047947 */ /* 0x000fec0003800000 */
.L_x_14613:
[----:B------:R-:W-:-:S11]  /*c320*/  DADD R52, -R38, R42 ;  /* 0x0000000026347229 */ /* 0x000fd6000000012a */
.L_x_14614:
[----:B------:R-:W-:Y:S05]  /*c330*/  BSYNC B4 ;  /* 0x0000000000047941 */ /* 0x000fea0003800000 */
.L_x_14612:
        /* <DEDUP_REMOVED lines=26> */
.L_x_14621:
[----:B------:R-:W-:Y:S05]  /*c4e0*/  BSYNC B5 ;  /* 0x0000000000057941 */ /* 0x000fea0003800000 */
.L_x_14620:
[----:B------:R-:W-:Y:S01]  /*c4f0*/  MOV R4, R12 ;  /* 0x0000000c00047202 */ /* 0x000fe20000000f00 */
[----:B------:R-:W-:Y:S01]  /*c500*/  IMAD.MOV.U32 R5, RZ, RZ, R13 ;  /* 0x000000ffff057224 */ /* 0x000fe200078e000d */
[----:B------:R-:W-:Y:S06]  /*c510*/  BRA `(.L_x_14619) ;  /* 0x0000000000047947 */ /* 0x000fec0003800000 */
.L_x_14618:
[----:B------:R-:W-:-:S11]  /*c520*/  DADD R4, -R40, R46 ;  /* 0x0000000028047229 */ /* 0x000fd6000000012e */
.L_x_14619:
[----:B------:R-:W-:Y:S05]  /*c530*/  BSYNC B4 ;  /* 0x0000000000047941 */ /* 0x000fea0003800000 */
.L_x_14617:
        /* <DEDUP_REMOVED lines=29> */
.L_x_14623:
[----:B------:R-:W-:Y:S05]  /*c710*/  BSYNC B4 ;  /* 0x0000000000047941 */ /* 0x000fea0003800000 */
.L_x_14622:
[----:B------:R-:W-:Y:S01]  /*c720*/  PLOP3.LUT P0, PT, PT, PT, PT, 0x80, 0x0 ;  /* 0x000000000000781c */ /* 0x000fe20003f0f070 */
[----:B------:R-:W-:-:S12]  /*c730*/  BRA `(.L_x_14609) ;  /* 0x0000000800547947 */ /* 0x000fd80003800000 */
.L_x_14611:
        /* <DEDUP_REMOVED lines=26> */
[----:B------:R-:W-:Y:S05]  /*c8e0*/  CALL.REL.NOINC `($__internal_28_$__cuda_sm20_dsqrt_rn_f64_mediumpath_v1) ;  /* 0x0000018000387944 */ /* 0x000fea0003c00000 */
[----:B------:R-:W-:Y:S02]  /*c8f0*/  IMAD.MOV.U32 R4, RZ, RZ, R12 ;  /* 0x000000ffff047224 */ /* 0x000fe400078e000c */
[----:B------:R-:W-:-:S07]  /*c900*/  IMAD.MOV.U32 R5, RZ, RZ, R13 ;  /* 0x000000ffff057224 */ /* 0x000fce00078e000d */
.L_x_14626:
[----:B------:R-:W-:Y:S05]  /*c910*/  BSYNC B4 ;  /* 0x0000000000047941 */ /* 0x000fea0003800000 */
.L_x_14625:
[----:B------:R-:W-:Y:S01]  /*c920*/  PLOP3.LUT P0, PT, PT, PT, PT, 0x80, 0x0 ;  /* 0x000000000000781c */ /* 0x000fe20003f0f070 */
[----:B------:R-:W-:-:S12]  /*c930*/  BRA `(.L_x_14609) ;  /* 0x0000000400d47947 */ /* 0x000fd80003800000 */
.L_x_14624:
        /* <DEDUP_REMOVED lines=28> */
.L_x_14628:
[----:B------:R-:W-:Y:S05]  /*cb00*/  BSYNC B4 ;  /* 0x0000000000047941 */ /* 0x000fea0003800000 */
.L_x_14627:
        /* <DEDUP_REMOVED lines=20> */
[----:B------:R-:W-:Y:S05]  /*cc50*/  CALL.REL.NOINC `($__internal_27_$__cuda_sm20_div_rn_f64_full) ;  /* 0x0000017400c87944 */ /* 0x000fea0003c00000 */
.L_x_14630:
[----:B------:R-:W-:Y:S05]  /*cc60*/  BSYNC B4 ;  /* 0x0000000000047941 */ /* 0x000fea0003800000 */
.L_x_14629:
[----:B------:R-:W-:Y:S01]  /*cc70*/  DMUL R2, R2, 8.11296384146066816958e+31 ;  /* 0x4690000002027828 */ /* 0x000fe20000000000 */
[----:B------:R-:W-:Y:S01]  /*cc80*/  PLOP3.LUT P0, PT, PT, PT, PT, 0x80, 0x0 ;  /* 0x000000000000781c */ /* 0x000fe20003f0f070 */
[----:B------:R-:W-:Y:S02]  /*cc90*/  IMAD.MOV.U32 R4, RZ, RZ, R12 ;  /* 0x000000ffff047224 */ /* 0x000fe400078e000c */
[----:B------:R-:W-:Y:S01]  /*cca0*/  IMAD.MOV.U32 R5, RZ, RZ, R13 ;  /* 0x000000ffff057224 */ /* 0x000fe200078e000d */
[----:B------:R-:W-:Y:S09]  /*ccb0*/  BRA `(.L_x_14609) ;  /* 0x0000000000f47947 */ /* 0x000ff20003800000 */
.L_x_14610:
        /* <DEDUP_REMOVED lines=24> */
.L_x_14632:
[----:B------:R-:W-:Y:S05]  /*ce40*/  BSYNC B4 ;  /* 0x0000000000047941 */ /* 0x000fea0003800000 */
.L_x_14631:
[----:B------:R-:W-:Y:S01]  /*ce50*/  DADD R32, R24, 1 ;  /* 0x3ff0000018207429 */ /* 0x000fe20000000000 */
[----:B------:R-:W-:Y:S01]  /*ce60*/  IMAD.MOV.U32 R4, RZ, RZ, 0x0 ;  /* 0x00000000ff047424 */ /* 0x000fe200078e00ff */
[----:B------:R-:W-:Y:S01]  /*ce70*/  MOV R5, 0x3fd80000 ;  /* 0x3fd8000000057802 */ /* 0x000fe20000000f00 */
        /* <DEDUP_REMOVED lines=24> */
[----:B------:R-:W-:Y:S01]  /*d000*/  MOV R4, R12 ;  /* 0x0000000c00047202 */ /* 0x000fe20000000f00 */
[----:B------:R-:W-:-:S07]  /*d010*/  IMAD.MOV.U32 R5, RZ, RZ, R13 ;  /* 0x000000ffff057224 */ /* 0x000fce00078e000d */
.L_x_14634:
[----:B------:R-:W-:Y:S05]  /*d020*/  BSYNC B4 ;  /* 0x0000000000047941 */ /* 0x000fea0003800000 */
.L_x_14633:
[----:B------:R-:W-:Y:S01]  /*d030*/  DMUL R4, R4, R34 ;  /* 0x0000002204047228 */ /* 0x000fe20000000000 */
[----:B------:R-:W-:Y:S01]  /*d040*/  PLOP3.LUT P0, PT, PT, PT, PT, 0x80, 0x0 ;  /* 0x000000000000781c */ /* 0x000fe20003f0f070 */
[----:B------:R-:W-:-:S12]  /*d050*/  BRA `(.L_x_14609) ;  /* 0x00000000000c7947 */ /* 0x000fd80003800000 */
.L_x_14606:
[----:B------:R-:W-:Y:S01]  /*d060*/  DMUL R4, R24, 9.00719925474099200000e+15 ;  /* 0x4340000018047828 */ /* 0x000fe20000000000 */
[----:B------:R-:W-:Y:S01]  /*d070*/  PLOP3.LUT P0, PT, PT, PT, PT, 0x80, 0x0 ;  /* 0x000000000000781c */ /* 0x000fe20003f0f070 */
[----:B------:R-:W-:-:S12]  /*d080*/  DMUL R2, R2, 9.00719925474099200000e+15 ;  /* 0x4340000002027828 */ /* 0x000fd80000000000 */
.L_x_14609:
[----:B------:R-:W-:Y:S05]  /*d090*/  BSYNC B3 ;  /* 0x0000000000037941 */ /* 0x000fea0003800000 */
.L_x_14605:
        /* <DEDUP_REMOVED lines=67> */
.L_x_14640:
[----:B------:R-:W-:-:S11]  /*d4d0*/  DMUL R2, RZ, |R6| ;  /* 0x40000006ff027228 */ /* 0x000fd60000000000 */
.L_x_14641:
[----:B------:R-:W-:Y:S05]  /*d4e0*/  BSYNC B0 ;  /* 0x0000000000007941 */ /* 0x000fea0003800000 */
.L_x_14639:
        /* <DEDUP_REMOVED lines=11> */
.L_x_14638:
        /* <DEDUP_REMOVED lines=53> */
.L_x_14637:
        /* <DEDUP_REMOVED lines=62> */
.L_x_14645:
[----:B------:R-:W-:-:S11]  /*dcd0*/  DMUL R2, RZ, |R6| ;  /* 0x40000006ff027228 */ /* 0x000fd60000000000 */
.L_x_14646:
[----:B------:R-:W-:Y:S05]  /*dce0*/  BSYNC B0 ;  /* 0x0000000000007941 */ /* 0x000fea0003800000 */
.L_x_14644:
        /* <DEDUP_REMOVED lines=11> */
.L_x_14643:
        /* <DEDUP_REMOVED lines=53> */
.L_x_14636:
        /* <DEDUP_REMOVED lines=30> */
.L_x_14649:
[----:B------:R-:W-:Y:S05]  /*e2d0*/  BSYNC B4 ;  /* 0x0000000000047941 */ /* 0x000fea0003800000 */
.L_x_14648:
        /* <DEDUP_REMOVED lines=82> */
.L_x_14651:
[----:B------:R-:W-:Y:S02]  /*e800*/  FSEL R6, RZ, 3.37028055040000000000e+12, P1 ;  /* 0x54442d18ff067808 */ /* 0x000fe40000800000 */
[----:B------:R-:W-:-:S07]  /*e810*/  FSEL R7, RZ, 2.1426990032196044922, P1 ;  /* 0x400921fbff077808 */ /* 0x000fce0000800000 */
.L_x_14652:
[----:B------:R-:W-:Y:S05]  /*e820*/  BSYNC B0 ;  /* 0x0000000000007941 */ /* 0x000fea0003800000 */
.L_x_14650:
[----:B------:R-:W-:Y:S01]  /*e830*/  DADD R2, |R4|, |R2| ;  /* 0x0000000004027229 */ /* 0x000fe20000000602 */
[----:B------:R-:W-:-:S07]  /*e840*/  LOP3.LUT R5, R7, 0x80000000, R5, 0xb8, !PT ;  /* 0x8000000007057812 */ /* 0x000fce00078eb805 */
[----:B------:R-:W-:-:S06]  /*e850*/  DSETP.GTU.AND P0, PT, |R2|, +INF , PT ;  /* 0x7ff000000200742a */ /* 0x000fcc0003f0c200 */
[----:B------:R-:W-:Y:S02]  /*e860*/  FSEL R2, R2, R6, P0 ;  /* 0x0000000602027208 */ /* 0x000fe40000000000 */
[----:B------:R-:W-:Y:S01]  /*e870*/  FSEL R3, R3, R5, P0 ;  /* 0x0000000503037208 */ /* 0x000fe20000000000 */
[----:B------:R-:W-:Y:S06]  /*e880*/  BRA `(.L_x_14642) ;  /* 0x0000000400d47947 */ /* 0x000fec0003800000 */
.L_x_14647:
        /* <DEDUP_REMOVED lines=26> */
.L_x_14654:
[----:B------:R-:W-:Y:S05]  /*ea30*/  BSYNC B4 ;  /* 0x0000000000047941 */ /* 0x000fea0003800000 */
.L_x_14653:
        /* <DEDUP_REMOVED lines=82> */
.L_x_14656:
[----:B------:R-:W-:Y:S02]  /*ef60*/  FSEL R6, RZ, 3.37028055040000000000e+12, P1 ;  /* 0x54442d18ff067808 */ /* 0x000fe40000800000 */
[----:B------:R-:W-:-:S07]  /*ef70*/  FSEL R7, RZ, 2.1426990032196044922, P1 ;  /* 0x400921fbff077808 */ /* 0x000fce0000800000 */
.L_x_14657:
[----:B------:R-:W-:Y:S05]  /*ef80*/  BSYNC B0 ;  /* 0x0000000000007941 */ /* 0x000fea0003800000 */
.L_x_14655:
[----:B------:R-:W-:Y:S01]  /*ef90*/  DADD R2, |R4|, |R2| ;  /* 0x0000000004027229 */ /* 0x000fe20000000602 */
[----:B------:R-:W-:-:S07]  /*efa0*/  LOP3.LUT R5, R7, 0x80000000, R5, 0xb8, !PT ;  /* 0x8000000007057812 */ /* 0x000fce00078eb805 */
[----:B------:R-:W-:-:S06]  /*efb0*/  DSETP.GTU.AND P0, PT, |R2|, +INF , PT ;  /* 0x7ff000000200742a */ /* 0x000fcc0003f0c200 */
[----:B------:R-:W-:Y:S02]  /*efc0*/  FSEL R2, R2, R6, P0 ;  /* 0x0000000602027208 */ /* 0x000fe40000000000 */
[----:B------:R-:W-:-:S07]  /*efd0*/  FSEL R3, R3, R5, P0 ;  /* 0x0000000503037208 */ /* 0x000fce0000000000 */
.L_x_14642:
[----:B------:R-:W-:Y:S05]  /*efe0*/  BSYNC B3 ;  /* 0x0000000000037941 */ /* 0x000fea0003800000 */
.L_x_14635:
[----:B------:R-:W-:Y:S01]  /*eff0*/  DADD R4, -RZ, -R26 ;  /* 0x00000000ff047229 */ /* 0x000fe2000000091a */
[----:B------:R-:W-:-:S04]  /*f000*/  SHF.R.U32.HI R0, RZ, 0x1f, R23 ;  /* 0x0000001fff007819 */ /* 0x000fc80000011617 */
[----:B------:R-:W-:-:S05]  /*f010*/  ISETP.NE.AND P0, PT, R0, RZ, PT ;  /* 0x000000ff0000720c */ /* 0x000fca0003f05270 */
[----:B------:R-:W-:Y:S02]  /*f020*/  FSEL R40, R4, R26, !P0 ;  /* 0x0000001a04287208 */ /* 0x000fe40004000000 */
[----:B------:R-:W-:Y:S01]  /*f030*/  FSEL R41, R5, R27, !P0 ;  /* 0x0000001b05297208 */ /* 0x000fe20004000000 */
[----:B------:R-:W-:Y:S06]  /*f040*/  BRA `(.L_x_14658) ;  /* 0x0000003000287947 */ /* 0x000fec0003800000 */
.L_x_14570:
[----:B------:R-:W2:Y:S01]  /*f050*/  LDL.64 R2, [R1+0x8] ;  /* 0x0000080001027983 */ /* 0x000ea20000100a00 */
[----:B------:R-:W-:Y:S01]  /*f060*/  UMOV UR4, 0x54442d18 ;  /* 0x54442d1800047882 */ /* 0x000fe20000000000 */
[----:B------:R-:W-:Y:S01]  /*f070*/  UMOV UR5, 0x3ff921fb ;  /* 0x3ff921fb00057882 */ /* 0x000fe20000000000 */
[----:B------:R-:W-:Y:S02]  /*f080*/  DADD R40, -RZ, -R22 ;  /* 0x00000000ff287229 */ /* 0x000fe40000000916 */
[----:B--2---:R-:W-:-:S08]  /*f090*/  DADD R2, R2, -R20 ;  /* 0x0000000002027229 */ /* 0x004fd00000000814 */
[----:B------:R-:W-:Y:S01]  /*f0a0*/  DADD R2, R2, UR4 ;  /* 0x0000000402027e29 */ /* 0x000fe20008000000 */
[----:B------:R-:W-:Y:S10]  /*f0b0*/  BRA `(.L_x_14658) ;  /* 0x00000030000c7947 */ /* 0x000ff40003800000 */
.L_x_14569:
[----:B------:R-:W-:Y:S01]  /*f0c0*/  DADD R40, -RZ, -R22 ;  /* 0x00000000ff287229 */ /* 0x000fe20000000916 */
[----:B------:R-:W-:Y:S01]  /*f0d0*/  CS2R R2, SRZ ;  /* 0x0000000000027805 */ /* 0x000fe2000001ff00 */
[----:B------:R-:W-:Y:S09]  /*f0e0*/  BRA `(.L_x_14658) ;  /* 0x0000003000007947 */ /* 0x000ff20003800000 */
.L_x_14568:
        /* <DEDUP_REMOVED lines=41> */
[----:B------:R-:W-:Y:S01]  /*f380*/  IMAD.MOV.U32 R0, RZ, RZ, -0x3ff ;  /* 0xfffffc01ff007424 */ /* 0x000fe200078e00ff */
[----:B------:R-:W-:Y:S02]  /*f390*/  @!P0 MOV R0, 0xfffffbcb ;  /* 0xfffffbcb00008802 */ /* 0x000fe40000000f00 */
        /* <DEDUP_REMOVED lines=65> */
.L_x_14663:
[----:B------:R-:W-:Y:S05]  /*f7b0*/  BSYNC B0 ;  /* 0x0000000000007941 */ /* 0x000fea0003800000 */
.L_x_14662:
[----:B------:R-:W-:Y:S04]  /*f7c0*/  BSSY B4, `(.L_x_14664) ;  /* 0x0000008000047945 */ /* 0x000fe80003800000 */
[----:B------:R-:W-:Y:S05]  /*f7d0*/  @P3 BRA P5, `(.L_x_14665) ;  /* 0x0000000000183947 */ /* 0x000fea0002800000 */
[----:B------:R-:W-:Y:S01]  /*f7e0*/  MOV R30, R6 ;  /* 0x00000006001e7202 */ /* 0x000fe20000000f00 */
[----:B------:R-:W-:Y:S01]  /*f7f0*/  IMAD.MOV.U32 R31, RZ, RZ, R7 ;  /* 0x000000ffff1f7224 */ /* 0x000fe200078e0007 */
[----:B------:R-:W-:Y:S01]  /*f800*/  MOV R0, 0xf840 ;  /* 0x0000f84000007802 */ /* 0x000fe20000000f00 */
[----:B------:R-:W-:Y:S02]  /*f810*/  IMAD.MOV.U32 R12, RZ, RZ, R24 ;  /* 0x000000ffff0c7224 */ /* 0x000fe400078e0018 */
[----:B------:R-:W-:-:S07]  /*f820*/  IMAD.MOV.U32 R13, RZ, RZ, R25 ;  /* 0x000000ffff0d7224 */ /* 0x000fce00078e0019 */
[----:B------:R-:W-:Y:S05]  /*f830*/  CALL.REL.NOINC `($__internal_27_$__cuda_sm20_div_rn_f64_full) ;  /* 0x0000014800d07944 */ /* 0x000fea0003c00000 */
.L_x_14665:
[----:B------:R-:W-:Y:S05]  /*f840*/  BSYNC B4 ;  /* 0x0000000000047941 */ /* 0x000fea0003800000 */
.L_x_14664:
        /* <DEDUP_REMOVED lines=82> */
.L_x_14667:
[----:B------:R-:W-:-:S04]  /*fd70*/  ISETP.GE.AND P0, PT, R21, RZ, PT ;  /* 0x000000ff1500720c */ /* 0x000fc80003f06270 */
[----:B------:R-:W-:Y:S02]  /*fd80*/  FSEL R6, RZ, 3.37028055040000000000e+12, P0 ;  /* 0x54442d18ff067808 */ /* 0x000fe40000000000 */
[----:B------:R-:W-:-:S07]  /*fd90*/  FSEL R7, RZ, 2.1426990032196044922, P0 ;  /* 0x400921fbff077808 */ /* 0x000fce0000000000 */
.L_x_14668:
[----:B------:R-:W-:Y:S05]  /*fda0*/  BSYNC B0 ;  /* 0x0000000000007941 */ /* 0x000fea0003800000 */
.L_x_14666:
[----:B------:R-:W-:Y:S01]  /*fdb0*/  DADD R2, R2, R4 ;  /* 0x0000000002027229 */ /* 0x000fe20000000004 */
[----:B------:R-:W-:Y:S01]  /*fdc0*/  LOP3.LUT R5, R7, 0x80000000, R23, 0xb8, !PT ;  /* 0x8000000007057812 */ /* 0x000fe200078eb817 */
[----:B------:R-:W-:-:S06]  /*fdd0*/  DMUL R26, R26, 0.5 ;  /* 0x3fe000001a1a7828 */ /* 0x000fcc0000000000 */
[----:B------:R-:W-:-:S06]  /*fde0*/  DSETP.GTU.AND P0, PT, |R2|, +INF , PT ;  /* 0x7ff000000200742a */ /* 0x000fcc0003f0c200 */
[----:B------:R-:W-:Y:S02]  /*fdf0*/  FSEL R2, R2, R6, P0 ;  /* 0x0000000602027208 */ /* 0x000fe40000000000 */
[----:B------:R-:W-:Y:S01]  /*fe00*/  FSEL R3, R3, R5, P0 ;  /* 0x0000000503037208 */ /* 0x000fe20000000000 */
[----:B------:R-:W-:Y:S06]  /*fe10*/  BRA `(.L_x_14669) ;  /* 0x0000002000387947 */ /* 0x000fec0003800000 */
.L_x_14661:
        /* <DEDUP_REMOVED lines=9> */
[----:B------:R-:W-:Y:S01]  /*feb0*/  IMAD.MOV.U32 R34, RZ, RZ, 0x0 ;  /* 0x00000000ff227424 */ /* 0x000fe200078e00ff */
[-C--:B------:R-:W-:Y:S01]  /*fec0*/  SEL R14, R4, R2.reuse, P0 ;  /* 0x00000002040e7207 */ /* 0x080fe20000000000 */
[----:B------:R-:W-:Y:S01]  /*fed0*/  IMAD.MOV.U32 R35, RZ, RZ, 0x3fd80000 ;  /* 0x3fd80000ff237424 */ /* 0x000fe200078e00ff */
[----:B------:R-:W-:Y:S01]  /*fee0*/  LOP3.LUT R0, R13, 0xffc00000, RZ, 0xc0, !PT ;  /* 0xffc000000d007812 */ /* 0x000fe200078ec0ff */
[----:B------:R-:W-:Y:S01]  /*fef0*/  MUFU.RCP64H R37, R25 ;  /* 0x0000001900257308 */ /* 0x000fe20000001800 */
[----:B------:R-:W-:Y:S01]  /*ff00*/  SEL R15, R5, R3, P0 ;  /* 0x00000003050f7207 */ /* 0x000fe20000000000 */
[----:B------:R-:W-:Y:S01]  /*ff10*/  IMAD.MOV.U32 R36, RZ, RZ, 0x1 ;  /* 0x00000001ff247424 */ /* 0x000fe200078e00ff */
[----:B------:R-:W-:Y:S01]  /*ff20*/  IADD3 R27, -R0, 0x7fd00000, RZ ;  /* 0x7fd00000001b7810 */ /* 0x000fe20007ffe1ff */
[----:B------:R-:W-:Y:S01]  /*ff30*/  BSSY B0, `(.L_x_14670) ;  /* 0x0000076000007945 */ /* 0x000fe20003800000 */
[----:B------:R-:W-:-:S02]  /*ff40*/  SEL R12, R4, R2, P1 ;  /* 0x00000002040c7207 */ /* 0x000fc40000800000 */
[----:B------:R-:W-:Y:S02]  /*ff50*/  MOV R30, UR6 ;  /* 0x00000006001e7c02 */ /* 0x000fe40008000f00 */
        /* <DEDUP_REMOVED lines=30> */
[----:B------:R-:W-:Y:S02]  /*10140*/  ISETP.GT.AND P0, PT, R15, 0xfffff, PT ;  /* 0x000fffff0f00780c */ /* 0x000fe40003f04270 */
[----:B------:R-:W-:Y:S01]  /*10150*/  MOV R29, R15 ;  /* 0x0000000f001d7202 */ /* 0x000fe20000000f00 */
        /* <DEDUP_REMOVED lines=83> */
.L_x_14671:
[----:B------:R-:W-:Y:S05]  /*10690*/  BSYNC B0 ;  /* 0x0000000000007941 */ /* 0x000fea0003800000 */
.L_x_14670:
        /* <DEDUP_REMOVED lines=8> */
.L_x_14673:
[----:B------:R-:W-:Y:S05]  /*10720*/  BSYNC B4 ;  /* 0x0000000000047941 */ /* 0x000fea0003800000 */
.L_x_14672:
        /* <DEDUP_REMOVED lines=82> */
.L_x_14675:
[----:B------:R-:W-:-:S04]  /*10c50*/  ISETP.GE.AND P0, PT, R21, RZ, PT ;  /* 0x000000ff1500720c */ /* 0x000fc80003f06270 */
[----:B------:R-:W-:Y:S02]  /*10c60*/  FSEL R6, RZ, 3.37028055040000000000e+12, P0 ;  /* 0x54442d18ff067808 */ /* 0x000fe40000000000 */
[----:B------:R-:W-:-:S07]  /*10c70*/  FSEL R7, RZ, 2.1426990032196044922, P0 ;  /* 0x400921fbff077808 */ /* 0x000fce0000000000 */
.L_x_14676:
[----:B------:R-:W-:Y:S05]  /*10c80*/  BSYNC B0 ;  /* 0x0000000000007941 */ /* 0x000fea0003800000 */
.L_x_14674:
[----:B------:R-:W-:Y:S01]  /*10c90*/  DADD R2, R2, R4 ;  /* 0x0000000002027229 */ /* 0x000fe20000000004 */
[----:B------:R-:W-:-:S07]  /*10ca0*/  LOP3.LUT R5, R7, 0x80000000, R23, 0xb8, !PT ;  /* 0x8000000007057812 */ /* 0x000fce00078eb817 */
[----:B------:R-:W-:-:S06]  /*10cb0*/  DSETP.GTU.AND P0, PT, |R2|, +INF , PT ;  /* 0x7ff000000200742a */ /* 0x000fcc0003f0c200 */
[----:B------:R-:W-:Y:S02]  /*10cc0*/  FSEL R2, R2, R6, P0 ;  /* 0x0000000602027208 */ /* 0x000fe40000000000 */
[----:B------:R-:W-:Y:S01]  /*10cd0*/  FSEL R3, R3, R5, P0 ;  /* 0x0000000503037208 */ /* 0x000fe20000000000 */
[----:B------:R-:W-:Y:S06]  /*10ce0*/  BRA `(.L_x_14669) ;  /* 0x0000001000847947 */ /* 0x000fec0003800000 */
.L_x_14660:
        /* <DEDUP_REMOVED lines=22> */
[----:B------:R-:W-:Y:S05]  /*10e50*/  CALL.REL.NOINC `($__internal_27_$__cuda_sm20_div_rn_f64_full) ;  /* 0x0000013400487944 */ /* 0x000fea0003c00000 */
.L_x_14678:
[----:B------:R-:W-:Y:S05]  /*10e60*/  BSYNC B4 ;  /* 0x0000000000047941 */ /* 0x000fea0003800000 */
.L_x_14677:
        /* <DEDUP_REMOVED lines=24> */
[----:B------:R-:W-:Y:S02]  /*10ff0*/  IMAD.MOV.U32 R14, RZ, RZ, R12 ;  /* 0x000000ffff0e7224 */ /* 0x000fe400078e000c */
[----:B------:R-:W-:-:S07]  /*11000*/  IMAD.MOV.U32 R15, RZ, RZ, R13 ;  /* 0x000000ffff0f7224 */ /* 0x000fce00078e000d */
.L_x_14680:
[----:B------:R-:W-:Y:S05]  /*11010*/  BSYNC B4 ;  /* 0x0000000000047941 */ /* 0x000fea0003800000 */
.L_x_14679:
[----:B------:R-:W-:Y:S01]  /*11020*/  DADD R32, -RZ, |R14| ;  /* 0x00000000ff207229 */ /* 0x000fe2000000050e */
[----:B------:R-:W-:Y:S01]  /*11030*/  IMAD.MOV.U32 R28, RZ, RZ, RZ ;  /* 0x000000ffff1c7224 */ /* 0x000fe200078e00ff */
[----:B------:R-:W-:Y:S01]  /*11040*/  UMOV UR4, 0xffffffff ;  /* 0xffffffff00047882 */ /* 0x000fe20000000000 */
[----:B------:R-:W-:Y:S01]  /*11050*/  UMOV UR5, 0x7fefffff ;  /* 0x7fefffff00057882 */ /* 0x000fe20000000000 */
[----:B------:R-:W-:Y:S01]  /*11060*/  MOV R34, 0x0 ;  /* 0x0000000000227802 */ /* 0x000fe20000000f00 */
        /* <DEDUP_REMOVED lines=60> */
[----:B------:R-:W-:Y:S02]  /*11430*/  @P1 MOV R27, 0x7ff00000 ;  /* 0x7ff00000001b1802 */ /* 0x000fe40000000f00 */
[----:B------:R-:W-:Y:S02]  /*11440*/  @P1 FSETP.NEU.FTZ.AND P2, PT, R29, RZ, PT ;  /* 0x000000ff1d00120b */ /* 0x000fe40003f5d000 */
[----:B------:R-:W-:Y:S01]  /*11450*/  FSETP.GT.AND P3, PT, |R0|, 1.469367938527859385e-39, PT ;  /* 0x001000000000780b */ /* 0x000fe20003f64200 */
[----:B------:R-:W-:Y:S01]  /*11460*/  IMAD.MOV.U32 R0, RZ, RZ, -0x3ff ;  /* 0xfffffc01ff007424 */ /* 0x000fe200078e00ff */
[----:B------:R-:W-:Y:S01]  /*11470*/  @P1 DFMA R26, R28, R26, +INF ;  /* 0x7ff000001c1a142b */ /* 0x000fe2000000001a */
[----:B------:R-:W-:-:S09]  /*11480*/  @!P0 IMAD.MOV.U32 R0, RZ, RZ, -0x435 ;  /* 0xfffffbcbff008424 */ /* 0x000fd200078e00ff */
        /* <DEDUP_REMOVED lines=65> */
.L_x_14682:
[----:B------:R-:W-:Y:S05]  /*118a0*/  BSYNC B0 ;  /* 0x0000000000007941 */ /* 0x000fea0003800000 */
.L_x_14681:
        /* <DEDUP_REMOVED lines=8> */
.L_x_14684:
[----:B------:R-:W-:Y:S05]  /*11930*/  BSYNC B4 ;  /* 0x0000000000047941 */ /* 0x000fea0003800000 */
.L_x_14683:
        /* <DEDUP_REMOVED lines=82> */
.L_x_14686:
[----:B------:R-:W-:-:S04]  /*11e60*/  ISETP.GE.AND P0, PT, R21, RZ, PT ;  /* 0x000000ff1500720c */ /* 0x000fc80003f06270 */
[----:B------:R-:W-:Y:S02]  /*11e70*/  FSEL R6, RZ, 3.37028055040000000000e+12, P0 ;  /* 0x54442d18ff067808 */ /* 0x000fe40000000000 */
[----:B------:R-:W-:-:S07]  /*11e80*/  FSEL R7, RZ, 2.1426990032196044922, P0 ;  /* 0x400921fbff077808 */ /* 0x000fce0000000000 */
.L_x_14687:
[----:B------:R-:W-:Y:S05]  /*11e90*/  BSYNC B0 ;  /* 0x0000000000007941 */ /* 0x000fea0003800000 */
.L_x_14685:
[----:B------:R-:W-:Y:S01]  /*11ea0*/  DADD R2, R2, R4 ;  /* 0x0000000002027229 */ /* 0x000fe20000000004 */
[----:B------:R-:W-:Y:S01]  /*11eb0*/  LOP3.LUT R5, R7, 0x80000000, R23, 0xb8, !PT ;  /* 0x8000000007057812 */ /* 0x000fe200078eb817 */
[----:B------:R-:W-:-:S06]  /*11ec0*/  DADD R26, R26, 1 ;  /* 0x3ff000001a1a7429 */ /* 0x000fcc0000000000 */
[----:B------:R-:W-:-:S06]  /*11ed0*/  DSETP.GTU.AND P0, PT, |R2|, +INF , PT ;  /* 0x7ff000000200742a */ /* 0x000fcc0003f0c200 */
[----:B------:R-:W-:Y:S02]  /*11ee0*/  FSEL R2, R2, R6, P0 ;  /* 0x0000000602027208 */ /* 0x000fe40000000000 */
[----:B------:R-:W-:-:S07]  /*11ef0*/  FSEL R3, R3, R5, P0 ;  /* 0x0000000503037208 */ /* 0x000fce0000000000 */
.L_x_14669:
[----:B------:R-:W-:Y:S05]  /*11f00*/  BSYNC B3 ;  /* 0x0000000000037941 */ /* 0x000fea0003800000 */
.L_x_14659:
        /* <DEDUP_REMOVED lines=9> */
.L_x_14567:
        /* <DEDUP_REMOVED lines=21> */
.L_x_14658:
[----:B------:R-:W-:Y:S05]  /*120f0*/  BSYNC B1 ;  /* 0x0000000000017941 */ /* 0x000fea0003800000 */
.L_x_14566:
        /* <DEDUP_REMOVED lines=10> */
.L_x_14688:
[----:B------:R-:W-:Y:S01]  /*121a0*/  DSETP.GTU.AND P0, PT, |R40|, +INF , PT ;  /* 0x7ff000002800742a */ /* 0x000fe20003f0c200 */
[----:B------:R-:W-:Y:S01]  /*121b0*/  MOV R42, R2 ;  /* 0x00000002002a7202 */ /* 0x000fe20000000f00 */
[----:B------:R-:W-:-:S12]  /*121c0*/  IMAD.MOV.U32 R43, RZ, RZ, R3 ;  /* 0x000000ffff2b7224 */ /* 0x000fd800078e0003 */
[----:B------:R-:W-:-:S11]  /*121d0*/  @!P0 DADD R40, -RZ, |R40| ;  /* 0x00000000ff288229 */ /* 0x000fd60000000528 */
.L_x_14565:
[----:B------:R-:W-:Y:S05]  /*121e0*/  BSYNC B2 ;  /* 0x0000000000027941 */ /* 0x000fea0003800000 */
.L_x_14564:
[----:B------:R-:W0:Y:S01]  /*121f0*/  S2R R3, SR_TID.X ;  /* 0x0000000000037919 */ /* 0x000e220000002100 */
[----:B------:R-:W-:Y:S01]  /*12200*/  BSSY B2, `(.L_x_14689) ;  /* 0x00008fc000027945 */ /* 0x000fe20003800000 */
[----:B-----5:R-:W-:Y:S02]  /*12210*/  CS2R R26, SRZ ;  /* 0x00000000001a7805 */ /* 0x020fe4000001ff00 */
        /* <DEDUP_REMOVED lines=31> */
[----:B------:R-:W-:Y:S01]  /*12410*/  MOV R34, RZ ;  /* 0x000000ff00227202 */ /* 0x000fe20000000f00 */
        /* <DEDUP_REMOVED lines=52> */
[----:B------:R-:W-:Y:S02]  /*12760*/  @P1 LOP3.LUT R55, R21, 0x80000, RZ, 0xfc, !PT ;  /* 0x0008000015371812 */ /* 0x000fe400078efcff */
[----:B------:R-:W-:Y:S02]  /*12770*/  MOV R21, R29 ;  /* 0x0000001d00157202 */ /* 0x000fe40000000f00 */
[----:B------:R-:W-:Y:S01]  /*12780*/  SEL R54, R20, UR6, P0 ;  /* 0x0000000614367c07 */ /* 0x000fe20008000000 */
[----:B------:R-:W-:Y:S01]  /*12790*/  IMAD.MOV.U32 R20, RZ, RZ, R28 ;  /* 0x000000ffff147224 */ /* 0x000fe200078e001c */
[----:B------:R-:W-:Y:S01]  /*127a0*/  FSEL R35, R21, UR5, P2 ;  /* 0x0000000515237c08 */ /* 0x000fe20009000000 */
[----:B------:R-:W0:Y:S01]  /*127b0*/  MUFU.RSQ64H R33, R55 ;  /* 0x0000003700217308 */ /* 0x000e220000001c00 */
[----:B------:R-:W-:Y:S01]  /*127c0*/  @P3 LOP3.LUT R35, R32, 0x80000, RZ, 0xfc, !PT ;  /* 0x0008000020233812 */ /* 0x000fe200078efcff */
[----:B------:R-:W-:Y:S01]  /*127d0*/  IMAD.MOV.U32 R32, RZ, RZ, RZ ;  /* 0x000000ffff207224 */ /* 0x000fe200078e00ff */
[----:B------:R-:W-:Y:S01]  /*127e0*/  SEL R34, R20, UR7, P2 ;  /* 0x0000000714227c07 */ /* 0x000fe20009000000 */
[----:B------:R-:W-:Y:S01]  /*127f0*/  IMAD.MOV.U32 R20, RZ, RZ, RZ ;  /* 0x000000ffff147224 */ /* 0x000fe200078e00ff */
[----:B------:R-:W-:Y:S01]  /*12800*/  ISETP.GE.U32.AND P3, PT, R52, 0x7ff00000, PT ;  /* 0x7ff000003400780c */ /* 0x000fe20003f66070 */
[----:B------:R-:W-:Y:S01]  /*12810*/  DSETP.NEU.AND P2, PT, R22, RZ, PT ;  /* 0x000000ff1600722a */ /* 0x000fe20003f4d000 */
[----:B------:R-:W-:Y:S01]  /*12820*/  ISETP.GE.U32.AND P1, PT, R47, 0x7ff00000, PT ;  /* 0x7ff000002f00780c */ /* 0x000fe20003f26070 */
[----:B------:R-:W1:Y:S01]  /*12830*/  MUFU.RSQ64H R21, R35 ;  /* 0x0000002300157308 */ /* 0x000e620000001c00 */
        /* <DEDUP_REMOVED lines=9> */
[----:B------:R-:W-:-:S04]  /*128d0*/  DFMA R36, R54, R36, R32 ;  /* 0x000000243624722b */ /* 0x000fc80000000020 */
[----:B------:R-:W-:-:S04]  /*128e0*/  DFMA R34, R44, R34, R20 ;  /* 0x000000222c22722b */ /* 0x000fc80000000014 */
[----:B------:R-:W-:Y:S01]  /*128f0*/  DMUL R36, R30, R36 ;  /* 0x000000241e247228 */ /* 0x000fe20000000000 */
[----:B------:R-:W-:-:S03]  /*12900*/  LOP3.LUT R21, R56, 0x100000, RZ, 0xfc, !PT ;  /* 0x0010000038157812 */ /* 0x000fc600078efcff */
[----:B------:R-:W-:Y:S01]  /*12910*/  DMUL R34, R28, R34 ;  /* 0x000000221c227228 */ /* 0x000fe20000000000 */
[----:B------:R-:W-:Y:S01]  /*12920*/  LOP3.LUT R29, R0, 0x100000, RZ, 0xfc, !PT ;  /* 0x00100000001d7812 */ /* 0x000fe200078efcff */
[----:B------:R-:W-:Y:S02]  /*12930*/  IMAD.MOV.U32 R28, RZ, RZ, RZ ;  /* 0x000000ffff1c7224 */ /* 0x000fe400078e00ff */
[----:B------:R-:W-:-:S04]  /*12940*/  DMUL R36, R36, R20 ;  /* 0x0000001424247228 */ /* 0x000fc80000000000 */
[----:B------:R-:W-:-:S06]  /*12950*/  DMUL R34, R34, R28 ;  /* 0x0000001c22227228 */ /* 0x000fcc0000000000 */
[----:B------:R-:W-:Y:S02]  /*12960*/  @!P1 FSEL R46, R14, R36, !P0 ;  /* 0x000000240e2e9208 */ /* 0x000fe40004000000 */
[----:B------:R-:W-:Y:S02]  /*12970*/  @!P1 FSEL R47, R15, R37, !P0 ;  /* 0x000000250f2f9208 */ /* 0x000fe40004000000 */
        /* <DEDUP_REMOVED lines=34> */
.L_x_14699:
[----:B------:R-:W-:Y:S05]  /*12ba0*/  BSYNC B4 ;  /* 0x0000000000047941 */ /* 0x000fea0003800000 */
.L_x_14698:
        /* <DEDUP_REMOVED lines=81> */
.L_x_14697:
        /* <DEDUP_REMOVED lines=34> */
.L_x_14707:
[----:B------:R-:W-:Y:S05]  /*132e0*/  BSYNC B5 ;  /* 0x0000000000057941 */ /* 0x000fea0003800000 */
.L_x_14706:
[----:B------:R-:W-:Y:S01]  /*132f0*/  IMAD.MOV.U32 R6, RZ, RZ, R12 ;  /* 0x000000ffff067224 */ /* 0x000fe200078e000c */
[----:B------:R-:W-:Y:S01]  /*13300*/  MOV R7, R13 ;  /* 0x0000000d00077202 */ /* 0x000fe20000000f00 */
[----:B------:R-:W-:Y:S06]  /*13310*/  BRA `(.L_x_14705) ;  /* 0x0000000000047947 */ /* 0x000fec0003800000 */
.L_x_14704:
[----:B------:R-:W-:-:S11]  /*13320*/  DADD R6, -R24, R46 ;  /* 0x0000000018067229 */ /* 0x000fd6000000012e */
.L_x_14705:
[----:B------:R-:W-:Y:S05]  /*13330*/  BSYNC B4 ;  /* 0x0000000000047941 */ /* 0x000fea0003800000 */
.L_x_14703:
        /* <DEDUP_REMOVED lines=29> */
.L_x_14712:
[----:B------:R-:W-:Y:S05]  /*13510*/  BSYNC B5 ;  /* 0x0000000000057941 */ /* 0x000fea0003800000 */
.L_x_14711:
[----:B------:R-:W-:Y:S05]  /*13520*/  BRA `(.L_x_14710) ;  /* 0x0000000000047947 */ /* 0x000fea0003800000 */
.L_x_14709:
[----:B------:R-:W-:-:S11]  /*13530*/  DADD R12, R52, -R14 ;  /* 0x00000000340c7229 */ /* 0x000fd6000000080e */
.L_x_14710:
[----:B------:R-:W-:Y:S05]  /*13540*/  BSYNC B4 ;  /* 0x0000000000047941 */ /* 0x000fea0003800000 */
.L_x_14708:
        /* <DEDUP_REMOVED lines=29> */
.L_x_14714:
[----:B------:R-:W-:Y:S05]  /*13720*/  BSYNC B4 ;  /* 0x0000000000047941 */ /* 0x000fea0003800000 */
.L_x_14713:
        /* <DEDUP_REMOVED lines=85> */
.L_x_14715:
        /* <DEDUP_REMOVED lines=22> */
.L_x_14717:
[----:B------:R-:W-:Y:S05]  /*13de0*/  BSYNC B4 ;  /* 0x0000000000047941 */ /* 0x000fea0003800000 */
.L_x_14716:
        /* <DEDUP_REMOVED lines=30> */
.L_x_14702:
        /* <DEDUP_REMOVED lines=19> */
[----:B------:R-:W-:Y:S02]  /*14100*/  MOV R13, R33 ;  /* 0x00000021000d7202 */ /* 0x000fe40000000f00 */
[----:B------:R-:W-:-:S07]  /*14110*/  MOV R0, 0x14130 ;  /* 0x0001413000007802 */ /* 0x000fce0000000f00 */
[----:B------:R-:W-:Y:S05]  /*14120*/  CALL.REL.NOINC `($__internal_28_$__cuda_sm20_dsqrt_rn_f64_mediumpath_v1) ;  /* 0x0000010800287944 */ /* 0x000fea0003c00000 */
[----:B------:R-:W-:Y:S02]  /*14130*/  IMAD.MOV.U32 R6, RZ, RZ, R12 ;  /* 0x000000ffff067224 */ /* 0x000fe400078e000c */
[----:B------:R-:W-:-:S07]  /*14140*/  IMAD.MOV.U32 R7, RZ, RZ, R13 ;  /* 0x000000ffff077224 */ /* 0x000fce00078e000d */
.L_x_14720:
[----:B------:R-:W-:Y:S05]  /*14150*/  BSYNC B4 ;  /* 0x0000000000047941 */ /* 0x000fea0003800000 */
.L_x_14719:
        /* <DEDUP_REMOVED lines=27> */
.L_x_14723:
[----:B------:R-:W-:Y:S05]  /*14310*/  BSYNC B4 ;  /* 0x0000000000047941 */ /* 0x000fea0003800000 */
.L_x_14722:
        /* <DEDUP_REMOVED lines=30> */
.L_x_14721:
        /* <DEDUP_REMOVED lines=75> */
.L_x_14724:
[----:B------:R-:W-:Y:S01]  /*149b0*/  IMAD.MOV.U32 R6, RZ, RZ, 0x0 ;  /* 0x00000000ff067424 */ /* 0x000fe200078e00ff */
[----:B------:R-:W-:Y:S01]  /*149c0*/  FSETP.NEU.FTZ.AND P0, PT, R13, RZ, PT ;  /* 0x000000ff0d00720b */ /* 0x000fe20003f1d000 */
[----:B------:R-:W-:-:S06]  /*149d0*/  IMAD.MOV.U32 R7, RZ, RZ, 0x7ff00000 ;  /* 0x7ff00000ff077424 */ /* 0x000fcc00078e00ff */
[----:B------:R-:W-:-:S10]  /*149e0*/  DFMA R6, R12, R6, +INF ;  /* 0x7ff000000c06742b */ /* 0x000fd40000000006 */
[----:B------:R-:W-:Y:S02]  /*149f0*/  FSEL R22, R6, RZ, P0 ;  /* 0x000000ff06167208 */ /* 0x000fe40000000000 */
[----:B------:R-:W-:Y:S01]  /*14a00*/  FSEL R23, R7, -QNAN , P0 ;  /* 0xfff0000007177808 */ /* 0x000fe20000000000 */
[----:B------:R-:W-:Y:S06]  /*14a10*/  BRA `(.L_x_14700) ;  /* 0x0000000400207947 */ /* 0x000fec0003800000 */
.L_x_14718:
[----:B------:R-:W-:Y:S01]  /*14a20*/  DADD R32, -R2, 1 ;  /* 0x3ff0000002207429 */ /* 0x000fe20000000100 */
[----:B------:R-:W-:Y:S07]  /*14a30*/  BSSY B4, `(.L_x_14725) ;  /* 0x0000016000047945 */ /* 0x000fee0003800000 */
        /* <DEDUP_REMOVED lines=21> */
.L_x_14726:
[----:B------:R-:W-:Y:S05]  /*14b90*/  BSYNC B4 ;  /* 0x0000000000047941 */ /* 0x000fea0003800000 */
.L_x_14725:
        /* <DEDUP_REMOVED lines=21> */
.L_x_14728:
[----:B------:R-:W-:Y:S05]  /*14cf0*/  BSYNC B4 ;  /* 0x0000000000047941 */ /* 0x000fea0003800000 */
.L_x_14727:
[----:B------:R-:W-:Y:S02]  /*14d00*/  IMAD.MOV.U32 R22, RZ, RZ, R12 ;  /* 0x000000ffff167224 */ /* 0x000fe400078e000c */
[----:B------:R-:W-:Y:S01]  /*14d10*/  IMAD.MOV.U32 R23, RZ, RZ, R13 ;  /* 0x000000ffff177224 */ /* 0x000fe200078e000d */
[----:B------:R-:W-:Y:S06]  /*14d20*/  BRA `(.L_x_14700) ;  /* 0x00000000005c7947 */ /* 0x000fec0003800000 */
.L_x_14701:
        /* <DEDUP_REMOVED lines=22> */
.L_x_14729:
[----:B------:R-:W-:Y:S05]  /*14e90*/  BSYNC B4 ;  /* 0x0000000000047941 */ /* 0x000fea0003800000 */
.L_x_14700:
[----:B------:R-:W-:Y:S05]  /*14ea0*/  BSYNC B3 ;  /* 0x0000000000037941 */ /* 0x000fea0003800000 */
.L_x_14696:
        /* <DEDUP_REMOVED lines=24> */
[----:B------:R-:W-:Y:S01]  /*15030*/  MOV R6, R12 ;  /* 0x0000000c00067202 */ /* 0x000fe20000000f00 */
[----:B------:R-:W-:-:S07]  /*15040*/  IMAD.MOV.U32 R7, RZ, RZ, R13 ;  /* 0x000000ffff077224 */ /* 0x000fce00078e000d */
.L_x_14733:
[----:B------:R-:W-:Y:S05]  /*15050*/  BSYNC B4 ;  /* 0x0000000000047941 */ /* 0x000fea0003800000 */
.L_x_14732:
        /* <DEDUP_REMOVED lines=39> */
.L_x_14741:
[----:B------:R-:W-:Y:S05]  /*152d0*/  BSYNC B5 ;  /* 0x0000000000057941 */ /* 0x000fea0003800000 */
.L_x_14740:
[----:B------:R-:W-:Y:S02]  /*152e0*/  IMAD.MOV.U32 R54, RZ, RZ, R12 ;  /* 0x000000ffff367224 */ /* 0x000fe400078e000c */
[----:B------:R-:W-:Y:S01]  /*152f0*/  IMAD.MOV.U32 R55, RZ, RZ, R13 ;  /* 0x000000ffff377224 */ /* 0x000fe200078e000d */
[----:B------:R-:W-:Y:S06]  /*15300*/  BRA `(.L_x_14739) ;  /* 0x0000000000047947 */ /* 0x000fec0003800000 */
.L_x_14738:
[----:B------:R-:W-:-:S11]  /*15310*/  DADD R54, -R24, R46 ;  /* 0x0000000018367229 */ /* 0x000fd6000000012e */
.L_x_14739:
[----:B------:R-:W-:Y:S05]  /*15320*/  BSYNC B4 ;  /* 0x0000000000047941 */ /* 0x000fea0003800000 */
.L_x_14737:
[----:B------:R-:W-:Y:S01]  /*15330*/  DSETP.GEU.AND P0, PT, R38, RZ, PT ;  /* 0x000000ff2600722a */ /* 0x000fe20003f0e000 */
[----:B------:R-:W-:-:S13]  /*15340*/  BSSY B4, `(.L_x_14742) ;  /* 0x000001e000047945 */ /* 0x000fda0003800000 */
[----:B------:R-:W-:Y:S05]  /*15350*/  @!P0 BRA `(.L_x_14743) ;  /* 0x00000000006c8947 */ /* 0x000fea0003800000 */
[----:B------:R-:W-:-:S14]  /*15360*/  DSETP.NEU.AND P0, PT, R38, RZ, PT ;  /* 0x000000ff2600722a */ /* 0x000fdc0003f0d000 */
        /* <DEDUP_REMOVED lines=22> */
.L_x_14746:
[----:B------:R-:W-:Y:S05]  /*154d0*/  BSYNC B5 ;  /* 0x0000000000057941 */ /* 0x000fea0003800000 */
.L_x_14745:
[----:B------:R-:W-:Y:S02]  /*154e0*/  IMAD.MOV.U32 R4, RZ, RZ, R12 ;  /* 0x000000ffff047224 */ /* 0x000fe400078e000c */
[----:B------:R-:W-:Y:S01]  /*154f0*/  IMAD.MOV.U32 R5, RZ, RZ, R13 ;  /* 0x000000ffff057224 */ /* 0x000fe200078e000d */
[----:B------:R-:W-:Y:S06]  /*15500*/  BRA `(.L_x_14744) ;  /* 0x0000000000047947 */ /* 0x000fec0003800000 */
.L_x_14743:
[----:B------:R-:W-:-:S11]  /*15510*/  DADD R4, -R38, R52 ;  /* 0x0000000026047229 */ /* 0x000fd60000000134 */
.L_x_14744:
[----:B------:R-:W-:Y:S05]  /*15520*/  BSYNC B4 ;  /* 0x0000000000047941 */ /* 0x000fea0003800000 */
.L_x_14742:
        /* <DEDUP_REMOVED lines=29> */
.L_x_14748:
[----:B------:R-:W-:Y:S05]  /*15700*/  BSYNC B4 ;  /* 0x0000000000047941 */ /* 0x000fea0003800000 */
.L_x_14747:
[----:B------:R-:W-:Y:S01]  /*15710*/  PLOP3.LUT P0, PT, PT, PT, PT, 0x80, 0x0 ;  /* 0x000000000000781c */ /* 0x000fe20003f0f070 */
[----:B------:R-:W-:-:S12]  /*15720*/  BRA `(.L_x_14734) ;  /* 0x0000000800547947 */ /* 0x000fd80003800000 */
.L_x_14736:
[----:B------:R-:W-:-:S14]  /*15730*/  DSETP.GT.AND P0, PT, R2, 1, PT ;  /* 0x3ff000000200742a */ /* 0x000fdc0003f04000 */
[----:B------:R-:W-:Y:S05]  /*15740*/  @P0 BRA `(.L_x_14749) ;  /* 0x0000000000780947 */ /* 0x000fea0003800000 */
[----:B------:R-:W-:Y:S01]  /*15750*/  DADD R4, -R2, 1 ;  /* 0x3ff0000002047429 */ /* 0x000fe20000000100 */
[----:B------:R-:W-:Y:S01]  /*15760*/  IMAD.MOV.U32 R14, RZ, RZ, 0x0 ;  /* 0x00000000ff0e7424 */ /* 0x000fe200078e00ff */
[----:B------:R-:W-:Y:S01]  /*15770*/  MOV R15, 0x3fd80000 ;  /* 0x3fd80000000f7802 */ /* 0x000fe20000000f00 */
[----:B------:R-:W-:Y:S05]  /*15780*/  BSSY B4, `(.L_x_14750) ;  /* 0x0000018000047945 */ /* 0x000fea0003800000 */
        /* <DEDUP_REMOVED lines=23> */
.L_x_14751:
[----:B------:R-:W-:Y:S05]  /*15900*/  BSYNC B4 ;  /* 0x0000000000047941 */ /* 0x000fea0003800000 */
.L_x_14750:
[----:B------:R-:W-:Y:S01]  /*15910*/  PLOP3.LUT P0, PT, PT, PT, PT, 0x80, 0x0 ;  /* 0x000000000000781c */ /* 0x000fe20003f0f070 */
[----:B------:R-:W-:-:S12]  /*15920*/  BRA `(.L_x_14734) ;  /* 0x0000000400d47947 */ /* 0x000fd80003800000 */
.L_x_14749:
[----:B------:R-:W-:Y:S01]  /*15930*/  DMUL R32, R24, R38 ;  /* 0x0000002618207228 */ /* 0x000fe20000000000 */
[----:B------:R-:W-:Y:S01]  /*15940*/  IMAD.MOV.U32 R20, RZ, RZ, 0x0 ;  /* 0x00000000ff147424 */ /* 0x000fe200078e00ff */
[----:B------:R-:W-:Y:S01]  /*15950*/  DMUL R4, R4, 8.11296384146066816958e+31 ;  /* 0x4690000004047828 */ /* 0x000fe20000000000 */
[----:B------:R-:W-:Y:S01]  /*15960*/  IMAD.MOV.U32 R21, RZ, RZ, 0x3fd80000 ;  /* 0x3fd80000ff157424 */ /* 0x000fe200078e00ff */
[----:B------:R-:W-:Y:S02]  /*15970*/  BSSY B4, `(.L_x_14752) ;  /* 0x0000018000047945 */ /* 0x000fe40003800000 */
[----:B------:R-:W0:Y:S04]  /*15980*/  MUFU.RSQ64H R13, R33 ;  /* 0x00000021000d7308 */ /* 0x000e280000001c00 */
[----:B------:R-:W-:Y:S01]  /*15990*/  IADD3 R12, R33, -0x3500000, RZ ;  /* 0xfcb00000210c7810 */ /* 0x000fe20007ffe0ff */
[----:B------:R-:W-:-:S03]  /*159a0*/  DMUL R4, R2, R4 ;  /* 0x0000000402047228 */ /* 0x000fc60000000000 */
        /* <DEDUP_REMOVED lines=20> */
.L_x_14753:
[----:B------:R-:W-:Y:S05]  /*15af0*/  BSYNC B4 ;  /* 0x0000000000047941 */ /* 0x000fea0003800000 */
.L_x_14752:
        /* <DEDUP_REMOVED lines=21> */
.L_x_14755:
[----:B------:R-:W-:Y:S05]  /*15c50*/  BSYNC B4 ;  /* 0x0000000000047941 */ /* 0x000fea0003800000 */
.L_x_14754:
[----:B------:R-:W-:Y:S01]  /*15c60*/  DMUL R2, R2, 8.11296384146066816958e+31 ;  /* 0x4690000002027828 */ /* 0x000fe20000000000 */
[----:B------:R-:W-:Y:S01]  /*15c70*/  PLOP3.LUT P0, PT, PT, PT, PT, 0x80, 0x0 ;  /* 0x000000000000781c */ /* 0x000fe20003f0f070 */
[----:B------:R-:W-:Y:S02]  /*15c80*/  IMAD.MOV.U32 R4, RZ, RZ, R12 ;  /* 0x000000ffff047224 */ /* 0x000fe400078e000c */
[----:B------:R-:W-:Y:S01]  /*15c90*/  IMAD.MOV.U32 R5, RZ, RZ, R13 ;  /* 0x000000ffff057224 */ /* 0x000fe200078e000d */
[----:B------:R-:W-:Y:S09]  /*15ca0*/  BRA `(.L_x_14734) ;  /* 0x0000000000f47947 */ /* 0x000ff20003800000 */
.L_x_14735:
[----:B------:R-:W0:Y:S01]  /*15cb0*/  MUFU.RSQ64H R13, R5 ;  /* 0x00000005000d7308 */ /* 0x000e220000001c00 */
[----:B------:R-:W-:Y:S01]  /*15cc0*/  IADD3 R12, R5, -0x3500000, RZ ;  /* 0xfcb00000050c7810 */ /* 0x000fe20007ffe0ff */
[----:B------:R-:W-:Y:S01]  /*15cd0*/  IMAD.MOV.U32 R14, RZ, RZ, 0x0 ;  /* 0x00000000ff0e7424 */ /* 0x000fe200078e00ff */
[----:B------:R-:W-:Y:S01]  /*15ce0*/  BSSY B4, `(.L_x_14756) ;  /* 0x0000015000047945 */ /* 0x000fe20003800000 */
[----:B------:R-:W-:Y:S01]  /*15cf0*/  IMAD.MOV.U32 R15, RZ, RZ, 0x3fd80000 ;  /* 0x3fd80000ff0f7424 */ /* 0x000fe200078e00ff */
        /* <DEDUP_REMOVED lines=19> */
.L_x_14757:
[----:B------:R-:W-:Y:S05]  /*15e30*/  BSYNC B4 ;  /* 0x0000000000047941 */ /* 0x000fea0003800000 */
.L_x_14756:
        /* <DEDUP_REMOVED lines=29> */
.L_x_14759:
[----:B------:R-:W-:Y:S05]  /*16010*/  BSYNC B4 ;  /* 0x0000000000047941 */ /* 0x000fea0003800000 */
.L_x_14758:
[----:B------:R-:W-:Y:S01]  /*16020*/  DMUL R4, R4, R24 ;  /* 0x0000001804047228 */ /* 0x000fe20000000000 */
[----:B------:R-:W-:Y:S01]  /*16030*/  PLOP3.LUT P0, PT, PT, PT, PT, 0x80, 0x0 ;  /* 0x000000000000781c */ /* 0x000fe20003f0f070 */
[----:B------:R-:W-:-:S12]  /*16040*/  BRA `(.L_x_14734) ;  /* 0x00000000000c7947 */ /* 0x000fd80003800000 */
.L_x_14731:
[----:B------:R-:W-:Y:S01]  /*16050*/  DMUL R4, R20, 9.00719925474099200000e+15 ;  /* 0x4340000014047828 */ /* 0x000fe20000000000 */
[----:B------:R-:W-:Y:S01]  /*16060*/  PLOP3.LUT P0, PT, PT, PT, PT, 0x80, 0x0 ;  /* 0x000000000000781c */ /* 0x000fe20003f0f070 */
[----:B------:R-:W-:-:S12]  /*16070*/  DMUL R2, R2, 9.00719925474099200000e+15 ;  /* 0x4340000002027828 */ /* 0x000fd80000000000 */
.L_x_14734:
[----:B------:R-:W-:Y:S05]  /*16080*/  BSYNC B3 ;  /* 0x0000000000037941 */ /* 0x000fea0003800000 */
.L_x_14730:
        /* <DEDUP_REMOVED lines=31> */
[----:B------:R-:W-:-:S04]  /*16280*/  MOV R6, RZ ;  /* 0x000000ff00067202 */ /* 0x000fc80000000f00 */
        /* <DEDUP_REMOVED lines=35> */
.L_x_14765:
[----:B------:R-:W-:-:S11]  /*164c0*/  DMUL R2, RZ, |R6| ;  /* 0x40000006ff027228 */ /* 0x000fd60000000000 */
.L_x_14766:
[----:B------:R-:W-:Y:S05]  /*164d0*/  BSYNC B0 ;  /* 0x0000000000007941 */ /* 0x000fea0003800000 */
.L_x_14764:
        /* <DEDUP_REMOVED lines=11> */
.L_x_14763:
        /* <DEDUP_REMOVED lines=12> */
[----:B------:R-:W-:Y:S01]  /*16650*/  @!P0 IMAD.MOV.U32 R4, RZ, RZ, 0x33145c07 ;  /* 0x33145c07ff048424 */ /* 0x000fe200078e00ff */
[----:B------:R-:W-:-:S04]  /*16660*/  @!P0 MOV R5, 0x3c91a626 ;  /* 0x3c91a62600058802 */ /* 0x000fc80000000f00 */
        /* <DEDUP_REMOVED lines=39> */
.L_x_14762:
        /* <DEDUP_REMOVED lines=62> */
.L_x_14770:
[----:B------:R-:W-:-:S11]  /*16cc0*/  DMUL R2, RZ, |R6| ;  /* 0x40000006ff027228 */ /* 0x000fd60000000000 */
.L_x_14771:
[----:B------:R-:W-:Y:S05]  /*16cd0*/  BSYNC B0 ;  /* 0x0000000000007941 */ /* 0x000fea0003800000 */
.L_x_14769:
        /* <DEDUP_REMOVED lines=11> */
.L_x_14768:
[----:B------:R-:W-:Y:S01]  /*16d90*/  DMUL R2, R6, R6 ;  /* 0x0000000606027228 */ /* 0x000fe20000000000 */
[----:B------:R-:W-:Y:S01]  /*16da0*/  MOV R4, 0x180754af ;  /* 0x180754af00047802 */ /* 0x000fe20000000f00 */
[----:B------:R-:W-:Y:S01]  /*16db0*/  IMAD.MOV.U32 R5, RZ, RZ, 0x3fb3823b ;  /* 0x3fb3823bff057424 */ /* 0x000fe200078e00ff */
        /* <DEDUP_REMOVED lines=50> */
.L_x_14761:
        /* <DEDUP_REMOVED lines=27> */
[----:B------:R-:W-:Y:S02]  /*17290*/  MOV R13, R7 ;  /* 0x00000007000d7202 */ /* 0x000fe40000000f00 */
[----:B------:R-:W-:-:S07]  /*172a0*/  MOV R0, 0x172c0 ;  /* 0x000172c000007802 */ /* 0x000fce0000000f00 */
[----:B------:R-:W-:Y:S05]  /*172b0*/  CALL.REL.NOINC `($__internal_27_$__cuda_sm20_div_rn_f64_full) ;  /* 0x000000d000307944 */ /* 0x000fea0003c00000 */
.L_x_14774:
[----:B------:R-:W-:Y:S05]  /*172c0*/  BSYNC B4 ;  /* 0x0000000000047941 */ /* 0x000fea0003800000 */
.L_x_14773:
        /* <DEDUP_REMOVED lines=82> */
.L_x_14776:
[----:B------:R-:W-:Y:S02]  /*177f0*/  FSEL R6, RZ, 3.37028055040000000000e+12, P1 ;  /* 0x54442d18ff067808 */ /* 0x000fe40000800000 */
[----:B------:R-:W-:-:S07]  /*17800*/  FSEL R7, RZ, 2.1426990032196044922, P1 ;  /* 0x400921fbff077808 */ /* 0x000fce0000800000 */
.L_x_14777:
[----:B------:R-:W-:Y:S05]  /*17810*/  BSYNC B0 ;  /* 0x0000000000007941 */ /* 0x000fea0003800000 */
.L_x_14775:
[----:B------:R-:W-:Y:S01]  /*17820*/  DADD R2, |R4|, |R2| ;  /* 0x0000000004027229 */ /* 0x000fe20000000602 */
[----:B------:R-:W-:-:S07]  /*17830*/  LOP3.LUT R5, R7, 0x80000000, R5, 0xb8, !PT ;  /* 0x8000000007057812 */ /* 0x000fce00078eb805 */
[----:B------:R-:W-:-:S06]  /*17840*/  DSETP.GTU.AND P0, PT, |R2|, +INF , PT ;  /* 0x7ff000000200742a */ /* 0x000fcc0003f0c200 */
[----:B------:R-:W-:Y:S02]  /*17850*/  FSEL R2, R2, R6, P0 ;  /* 0x0000000602027208 */ /* 0x000fe40000000000 */
[----:B------:R-:W-:Y:S01]  /*17860*/  FSEL R3, R3, R5, P0 ;  /* 0x0000000503037208 */ /* 0x000fe20000000000 */
[----:B------:R-:W-:Y:S06]  /*17870*/  BRA `(.L_x_14767) ;  /* 0x0000000400d47947 */ /* 0x000fec0003800000 */
.L_x_14772:
        /* <DEDUP_REMOVED lines=26> */
.L_x_14779:
[----:B------:R-:W-:Y:S05]  /*17a20*/  BSYNC B4 ;  /* 0x0000000000047941 */ /* 0x000fea0003800000 */
.L_x_14778:
        /* <DEDUP_REMOVED lines=82> */
.L_x_14781:
[----:B------:R-:W-:Y:S02]  /*17f50*/  FSEL R6, RZ, 3.37028055040000000000e+12, P1 ;  /* 0x54442d18ff067808 */ /* 0x000fe40000800000 */
[----:B------:R-:W-:-:S07]  /*17f60*/  FSEL R7, RZ, 2.1426990032196044922, P1 ;  /* 0x400921fbff077808 */ /* 0x000fce0000800000 */
.L_x_14782:
[----:B------:R-:W-:Y:S05]  /*17f70*/  BSYNC B0 ;  /* 0x0000000000007941 */ /* 0x000fea0003800000 */
.L_x_14780:
[----:B------:R-:W-:Y:S01]  /*17f80*/  DADD R2, |R4|, |R2| ;  /* 0x0000000004027229 */ /* 0x000fe20000000602 */
[----:B------:R-:W-:-:S07]  /*17f90*/  LOP3.LUT R5, R7, 0x80000000, R5, 0xb8, !PT ;  /* 0x8000000007057812 */ /* 0x000fce00078eb805 */
[----:B------:R-:W-:-:S06]  /*17fa0*/  DSETP.GTU.AND P0, PT, |R2|, +INF , PT ;  /* 0x7ff000000200742a */ /* 0x000fcc0003f0c200 */
[----:B------:R-:W-:Y:S02]  /*17fb0*/  FSEL R2, R2, R6, P0 ;  /* 0x0000000602027208 */ /* 0x000fe40000000000 */
[----:B------:R-:W-:-:S07]  /*17fc0*/  FSEL R3, R3, R5, P0 ;  /* 0x0000000503037208 */ /* 0x000fce0000000000 */
.L_x_14767:
[----:B------:R-:W-:Y:S05]  /*17fd0*/  BSYNC B3 ;  /* 0x0000000000037941 */ /* 0x000fea0003800000 */
.L_x_14760:
[----:B------:R-:W-:Y:S01]  /*17fe0*/  DADD R4, -RZ, -R22 ;  /* 0x00000000ff047229 */ /* 0x000fe20000000916 */
[----:B------:R-:W-:-:S09]  /*17ff0*/  ISETP.NE.AND P0, PT, R57, RZ, PT ;  /* 0x000000ff3900720c */ /* 0x000fd20003f05270 */
[----:B------:R-:W-:Y:S02]  /*18000*/  FSEL R20, R4, R22, !P0 ;  /* 0x0000001604147208 */ /* 0x000fe40004000000 */
[----:B------:R-:W-:Y:S01]  /*18010*/  FSEL R21, R5, R23, !P0 ;  /* 0x0000001705157208 */ /* 0x000fe20004000000 */
[----:B------:R-:W-:Y:S06]  /*18020*/  BRA `(.L_x_14783) ;  /* 0x0000003000287947 */ /* 0x000fec0003800000 */
.L_x_14695:
[----:B------:R-:W2:Y:S01]  /*18030*/  LDL.64 R2, [R1+0x8] ;  /* 0x0000080001027983 */ /* 0x000ea20000100a00 */
[----:B------:R-:W-:Y:S01]  /*18040*/  UMOV UR4, 0x54442d18 ;  /* 0x54442d1800047882 */ /* 0x000fe20000000000 */
[----:B------:R-:W-:Y:S01]  /*18050*/  UMOV UR5, 0x3ff921fb ;  /* 0x3ff921fb00057882 */ /* 0x000fe20000000000 */
[----:B------:R-:W-:Y:S02]  /*18060*/  DADD R20, -RZ, -R18 ;  /* 0x00000000ff147229 */ /* 0x000fe40000000912 */
[----:B--2---:R-:W-:-:S08]  /*18070*/  DADD R2, R2, -R16 ;  /* 0x0000000002027229 */ /* 0x004fd00000000810 */
[----:B------:R-:W-:Y:S01]  /*18080*/  DADD R2, R2, UR4 ;  /* 0x0000000402027e29 */ /* 0x000fe20008000000 */
[----:B------:R-:W-:Y:S10]  /*18090*/  BRA `(.L_x_14783) ;  /* 0x00000030000c7947 */ /* 0x000ff40003800000 */
.L_x_14694:
[----:B------:R-:W-:Y:S01]  /*180a0*/  DADD R20, -RZ, -R18 ;  /* 0x00000000ff147229 */ /* 0x000fe20000000912 */
[----:B------:R-:W-:Y:S01]  /*180b0*/  CS2R R2, SRZ ;  /* 0x0000000000027805 */ /* 0x000fe2000001ff00 */
[----:B------:R-:W-:Y:S09]  /*180c0*/  BRA `(.L_x_14783) ;  /* 0x0000003000007947 */ /* 0x000ff20003800000 */
.L_x_14693:
        /* <DEDUP_REMOVED lines=21> */
[----:B------:R-:W-:Y:S02]  /*18220*/  IMAD.MOV.U32 R24, RZ, RZ, R14 ;  /* 0x000000ffff187224 */ /* 0x000fe400078e000e */
[----:B------:R-:W-:Y:S01]  /*18230*/  IMAD.MOV.U32 R25, RZ, RZ, R15 ;  /* 0x000000ffff197224 */ /* 0x000fe200078e000f */
[----:B------:R-:W-:-:S09]  /*18240*/  DFMA R22, R22, R22, R22 ;  /* 0x000000161616722b */ /* 0x000fd20000000016 */
[----:B------:R-:W-:Y:S02]  /*18250*/  @!P0 DMUL R24, R24, 1.80143985094819840000e+16 ;  /* 0x4350000018188828 */ /* 0x000fe40000000000 */
[----:B------:R-:W-:-:S08]  /*18260*/  DFMA R22, R12, R22, R12 ;  /* 0x000000160c16722b */ /* 0x000fd0000000000c */
[----:B------:R-:W-:Y:S01]  /*18270*/  DFMA R12, -R6, R22, 1 ;  /* 0x3ff00000060c742b */ /* 0x000fe20000000116 */
[----:B------:R-:W-:Y:S02]  /*18280*/  @!P0 IMAD.MOV.U32 R15, RZ, RZ, R25 ;  /* 0x000000ffff0f8224 */ /* 0x000fe400078e0019 */
[----:B------:R-:W-:Y:S02]  /*18290*/  @!P0 IMAD.MOV.U32 R14, RZ, RZ, R24 ;  /* 0x000000ffff0e8224 */ /* 0x000fe400078e0018 */
[----:B------:R-:W-:-:S03]  /*182a0*/  VIADD R0, R15, 0xffffffff ;  /* 0xffffffff0f007836 */ /* 0x000fc60000000000 */
[----:B------:R-:W-:Y:S02]  /*182b0*/  DFMA R12, R22, R12, R22 ;  /* 0x0000000c160c722b */ /* 0x000fe40000000016 */
[----:B------:R-:W-:-:S06]  /*182c0*/  ISETP.GE.U32.AND P1, PT, R0, 0x7fefffff, PT ;  /* 0x7fefffff0000780c */ /* 0x000fcc0003f26070 */
[----:B------:R-:W-:-:S07]  /*182d0*/  DMUL R22, R20, R12 ;  /* 0x0000000c14167228 */ /* 0x000fce0000000000 */
[----:B------:R-:W-:Y:S01]  /*182e0*/  @P1 FSETP.NEU.FTZ.AND P2, PT, R25, RZ, PT ;  /* 0x000000ff1900120b */ /* 0x000fe20003f5d000 */
[----:B------:R-:W-:-:S08]  /*182f0*/  DFMA R28, -R6, R22, R20 ;  /* 0x00000016061c722b */ /* 0x000fd00000000114 */
[----:B------:R-:W-:Y:S01]  /*18300*/  DFMA R12, R12, R28, R22 ;  /* 0x0000001c0c0c722b */ /* 0x000fe20000000016 */
[----:B------:R-:W-:Y:S01]  /*18310*/  @P1 IMAD.MOV.U32 R22, RZ, RZ, 0x0 ;  /* 0x00000000ff161424 */ /* 0x000fe200078e00ff */
[----:B------:R-:W-:-:S06]  /*18320*/  @P1 MOV R23, 0x7ff00000 ;  /* 0x7ff0000000171802 */ /* 0x000fcc0000000f00 */
[----:B------:R-:W-:Y:S02]  /*18330*/  @P1 DFMA R22, R24, R22, +INF ;  /* 0x7ff000001816142b */ /* 0x000fe40000000016 */
        /* <DEDUP_REMOVED lines=69> */
.L_x_14788:
[----:B------:R-:W-:Y:S05]  /*18790*/  BSYNC B0 ;  /* 0x0000000000007941 */ /* 0x000fea0003800000 */
.L_x_14787:
        /* <DEDUP_REMOVED lines=8> */
.L_x_14790:
[----:B------:R-:W-:Y:S05]  /*18820*/  BSYNC B4 ;  /* 0x0000000000047941 */ /* 0x000fea0003800000 */
.L_x_14789:
        /* <DEDUP_REMOVED lines=82> */
.L_x_14792:
[----:B------:R-:W-:-:S04]  /*18d50*/  ISETP.GE.AND P0, PT, R17, RZ, PT ;  /* 0x000000ff1100720c */ /* 0x000fc80003f06270 */
[----:B------:R-:W-:Y:S02]  /*18d60*/  FSEL R6, RZ, 3.37028055040000000000e+12, P0 ;  /* 0x54442d18ff067808 */ /* 0x000fe40000000000 */
[----:B------:R-:W-:-:S07]  /*18d70*/  FSEL R7, RZ, 2.1426990032196044922, P0 ;  /* 0x400921fbff077808 */ /* 0x000fce0000000000 */
.L_x_14793:
[----:B------:R-:W-:Y:S05]  /*18d80*/  BSYNC B0 ;  /* 0x0000000000007941 */ /* 0x000fea0003800000 */
.L_x_14791:
[----:B------:R-:W-:Y:S01]  /*18d90*/  DADD R2, R2, R4 ;  /* 0x0000000002027229 */ /* 0x000fe20000000004 */
[----:B------:R-:W-:Y:S01]  /*18da0*/  LOP3.LUT R5, R7, 0x80000000, R19, 0xb8, !PT ;  /* 0x8000000007057812 */ /* 0x000fe200078eb813 */
[----:B------:R-:W-:-:S06]  /*18db0*/  DMUL R22, R22, 0.5 ;  /* 0x3fe0000016167828 */ /* 0x000fcc0000000000 */
[----:B------:R-:W-:-:S06]  /*18dc0*/  DSETP.GTU.AND P0, PT, |R2|, +INF , PT ;  /* 0x7ff000000200742a */ /* 0x000fcc0003f0c200 */
[----:B------:R-:W-:Y:S02]  /*18dd0*/  FSEL R2, R2, R6, P0 ;  /* 0x0000000602027208 */ /* 0x000fe40000000000 */
[----:B------:R-:W-:Y:S01]  /*18de0*/  FSEL R3, R3, R5, P0 ;  /* 0x0000000503037208 */ /* 0x000fe20000000000 */
[----:B------:R-:W-:Y:S06]  /*18df0*/  BRA `(.L_x_14794) ;  /* 0x0000002000387947 */ /* 0x000fec0003800000 */
.L_x_14786:
        /* <DEDUP_REMOVED lines=38> */
[----:B------:R-:W-:-:S06]  /*19060*/  MOV R22, 0x1 ;  /* 0x0000000100167802 */ /* 0x000fcc0000000f00 */
        /* <DEDUP_REMOVED lines=18> */
[----:B------:R-:W-:Y:S02]  /*19190*/  @!P0 MOV R14, R24 ;  /* 0x00000018000e8202 */ /* 0x000fe40000000f00 */
        /* <DEDUP_REMOVED lines=77> */
.L_x_14796:
[----:B------:R-:W-:Y:S05]  /*19670*/  BSYNC B0 ;  /* 0x0000000000007941 */ /* 0x000fea0003800000 */
.L_x_14795:
        /* <DEDUP_REMOVED lines=8> */
.L_x_14798:
[----:B------:R-:W-:Y:S05]  /*19700*/  BSYNC B4 ;  /* 0x0000000000047941 */ /* 0x000fea0003800000 */
.L_x_14797:
        /* <DEDUP_REMOVED lines=82> */
.L_x_14800:
[----:B------:R-:W-:-:S04]  /*19c30*/  ISETP.GE.AND P0, PT, R17, RZ, PT ;  /* 0x000000ff1100720c */ /* 0x000fc80003f06270 */
[----:B------:R-:W-:Y:S02]  /*19c40*/  FSEL R6, RZ, 3.37028055040000000000e+12, P0 ;  /* 0x54442d18ff067808 */ /* 0x000fe40000000000 */
[----:B------:R-:W-:-:S07]  /*19c50*/  FSEL R7, RZ, 2.1426990032196044922, P0 ;  /* 0x400921fbff077808 */ /* 0x000fce0000000000 */
.L_x_14801:
[----:B------:R-:W-:Y:S05]  /*19c60*/  BSYNC B0 ;  /* 0x0000000000007941 */ /* 0x000fea0003800000 */
.L_x_14799:
[----:B------:R-:W-:Y:S01]  /*19c70*/  DADD R2, R2, R4 ;  /* 0x0000000002027229 */ /* 0x000fe20000000004 */
[----:B------:R-:W-:-:S07]  /*19c80*/  LOP3.LUT R5, R7, 0x80000000, R19, 0xb8, !PT ;  /* 0x8000000007057812 */ /* 0x000fce00078eb813 */
[----:B------:R-:W-:-:S06]  /*19c90*/  DSETP.GTU.AND P0, PT, |R2|, +INF , PT ;  /* 0x7ff000000200742a */ /* 0x000fcc0003f0c200 */
[----:B------:R-:W-:Y:S02]  /*19ca0*/  FSEL R2, R2, R6, P0 ;  /* 0x0000000602027208 */ /* 0x000fe40000000000 */
[----:B------:R-:W-:Y:S01]  /*19cb0*/  FSEL R3, R3, R5, P0 ;  /* 0x0000000503037208 */ /* 0x000fe20000000000 */
[----:B------:R-:W-:Y:S06]  /*19cc0*/  BRA `(.L_x_14794) ;  /* 0x0000001000847947 */ /* 0x000fec0003800000 */
.L_x_14785:
        /* <DEDUP_REMOVED lines=23> */
.L_x_14803:
[----:B------:R-:W-:Y:S05]  /*19e40*/  BSYNC B4 ;  /* 0x0000000000047941 */ /* 0x000fea0003800000 */
.L_x_14802:
        /* <DEDUP_REMOVED lines=24> */
[----:B------:R-:W-:Y:S02]  /*19fd0*/  IMAD.MOV.U32 R14, RZ, RZ, R12 ;  /* 0x000000ffff0e7224 */ /* 0x000fe400078e000c */
[----:B------:R-:W-:-:S07]  /*19fe0*/  IMAD.MOV.U32 R15, RZ, RZ, R13 ;  /* 0x000000ffff0f7224 */ /* 0x000fce00078e000d */
.L_x_14805:
[----:B------:R-:W-:Y:S05]  /*19ff0*/  BSYNC B4 ;  /* 0x0000000000047941 */ /* 0x000fea0003800000 */
.L_x_14804:
        /* <DEDUP_REMOVED lines=17> */
[----:B------:R-:W-:Y:S01]  /*1a110*/  IMAD.U32 R23, RZ, RZ, UR6 ;  /* 0x00000006ff177e24 */ /* 0x000fe2000f8e00ff */
[----:B------:R-:W-:Y:S02]  /*1a120*/  IADD3 R25, -R0, 0x7fd00000, RZ ;  /* 0x7fd0000000197810 */ /* 0x000fe40007ffe1ff */
[----:B------:R-:W-:Y:S01]  /*1a130*/  SEL R12, R30, R22, P1 ;  /* 0x000000161e0c7207 */ /* 0x000fe20000800000 */
[----:B------:R-:W-:Y:S01]  /*1a140*/  IMAD.MOV.U32 R30, RZ, RZ, RZ ;  /* 0x000000ffff1e7224 */ /* 0x000fe200078e00ff */
[----:B------:R-:W-:Y:S02]  /*1a150*/  ISETP.GE.U32.AND P2, PT, R15, 0x7ff00000, PT ;  /* 0x7ff000000f00780c */ /* 0x000fe40003f46070 */
[C---:B------:R-:W-:Y:S02]  /*1a160*/  DMUL R28, R24.reuse, R14 ;  /* 0x0000000e181c7228 */ /* 0x040fe40000000000 */
        /* <DEDUP_REMOVED lines=33> */
[----:B------:R-:W-:Y:S01]  /*1a380*/  @!P0 MOV R15, R25 ;  /* 0x00000019000f8202 */ /* 0x000fe20000000f00 */
[----:B------:R-:W-:Y:S01]  /*1a390*/  DMUL R22, R20, R12 ;  /* 0x0000000c14167228 */ /* 0x000fe20000000000 */
[----:B------:R-:W-:-:S03]  /*1a3a0*/  @!P0 IMAD.MOV.U32 R14, RZ, RZ, R24 ;  /* 0x000000ffff0e8224 */ /* 0x000fc600078e0018 */
[----:B------:R-:W-:-:S04]  /*1a3b0*/  VIADD R0, R15, 0xffffffff ;  /* 0xffffffff0f007836 */ /* 0x000fc80000000000 */
[----:B------:R-:W-:Y:S01]  /*1a3c0*/  DFMA R28, -R6, R22, R20 ;  /* 0x00000016061c722b */ /* 0x000fe20000000114 */
[----:B------:R-:W-:-:S07]  /*1a3d0*/  ISETP.GE.U32.AND P1, PT, R0, 0x7fefffff, PT ;  /* 0x7fefffff0000780c */ /* 0x000fce0003f26070 */
[----:B------:R-:W-:-:S06]  /*1a3e0*/  DFMA R12, R12, R28, R22 ;  /* 0x0000001c0c0c722b */ /* 0x000fcc0000000016 */
[----:B------:R-:W-:Y:S01]  /*1a3f0*/  @P1 IMAD.MOV.U32 R22, RZ, RZ, 0x0 ;  /* 0x00000000ff161424 */ /* 0x000fe200078e00ff */
[----:B------:R-:W-:Y:S01]  /*1a400*/  @P1 FSETP.NEU.FTZ.AND P2, PT, R25, RZ, PT ;  /* 0x000000ff1900120b */ /* 0x000fe20003f5d000 */
[----:B------:R-:W-:Y:S02]  /*1a410*/  @P1 IMAD.MOV.U32 R23, RZ, RZ, 0x7ff00000 ;  /* 0x7ff00000ff171424 */ /* 0x000fe400078e00ff */
[----:B------:R-:W-:-:S04]  /*1a420*/  FFMA R0, RZ, R7, R13 ;  /* 0x00000007ff007223 */ /* 0x000fc8000000000d */
[----:B------:R-:W-:Y:S01]  /*1a430*/  @P1 DFMA R22, R24, R22, +INF ;  /* 0x7ff000001816142b */ /* 0x000fe20000000016 */
[----:B------:R-:W-:Y:S01]  /*1a440*/  FSETP.GT.AND P3, PT, |R0|, 1.469367938527859385e-39, PT ;  /* 0x001000000000780b */ /* 0x000fe20003f64200 */
[----:B------:R-:W-:Y:S02]  /*1a450*/  IMAD.MOV.U32 R0, RZ, RZ, -0x3ff ;  /* 0xfffffc01ff007424 */ /* 0x000fe400078e00ff */
[----:B------:R-:W-:-:S06]  /*1a460*/  @!P0 IMAD.MOV.U32 R0, RZ, RZ, -0x435 ;  /* 0xfffffbcbff008424 */ /* 0x000fcc00078e00ff */
        /* <DEDUP_REMOVED lines=65> */
.L_x_14807:
[----:B------:R-:W-:Y:S05]  /*1a880*/  BSYNC B0 ;  /* 0x0000000000007941 */ /* 0x000fea0003800000 */
.L_x_14806:
        /* <DEDUP_REMOVED lines=8> */
.L_x_14809:
[----:B------:R-:W-:Y:S05]  /*1a910*/  BSYNC B4 ;  /* 0x0000000000047941 */ /* 0x000fea0003800000 */
.L_x_14808:
        /* <DEDUP_REMOVED lines=82> */
.L_x_14811:
[----:B------:R-:W-:-:S04]  /*1ae40*/  ISETP.GE.AND P0, PT, R17, RZ, PT ;  /* 0x000000ff1100720c */ /* 0x000fc80003f06270 */
[----:B------:R-:W-:Y:S02]  /*1ae50*/  FSEL R6, RZ, 3.37028055040000000000e+12, P0 ;  /* 0x54442d18ff067808 */ /* 0x000fe40000000000 */
[----:B------:R-:W-:-:S07]  /*1ae60*/  FSEL R7, RZ, 2.1426990032196044922, P0 ;  /* 0x400921fbff077808 */ /* 0x000fce0000000000 */
.L_x_14812:
[----:B------:R-:W-:Y:S05]  /*1ae70*/  BSYNC B0 ;  /* 0x0000000000007941 */ /* 0x000fea0003800000 */
.L_x_14810:
[----:B------:R-:W-:Y:S01]  /*1ae80*/  DADD R2, R2, R4 ;  /* 0x0000000002027229 */ /* 0x000fe20000000004 */
[----:B------:R-:W-:Y:S01]  /*1ae90*/  LOP3.LUT R5, R7, 0x80000000, R19, 0xb8, !PT ;  /* 0x8000000007057812 */ /* 0x000fe200078eb813 */
[----:B------:R-:W-:-:S06]  /*1aea0*/  DADD R22, R22, 1 ;  /* 0x3ff0000016167429 */ /* 0x000fcc0000000000 */
[----:B------:R-:W-:-:S06]  /*1aeb0*/  DSETP.GTU.AND P0, PT, |R2|, +INF , PT ;  /* 0x7ff000000200742a */ /* 0x000fcc0003f0c200 */
[----:B------:R-:W-:Y:S02]  /*1aec0*/  FSEL R2, R2, R6, P0 ;  /* 0x0000000602027208 */ /* 0x000fe40000000000 */
[----:B------:R-:W-:-:S07]  /*1aed0*/  FSEL R3, R3, R5, P0 ;  /* 0x0000000503037208 */ /* 0x000fce0000000000 */
.L_x_14794:
[----:B------:R-:W-:Y:S05]  /*1aee0*/  BSYNC B3 ;  /* 0x0000000000037941 */ /* 0x000fea0003800000 */
.L_x_14784:
        /* <DEDUP_REMOVED lines=9> */
.L_x_14692:
        /* <DEDUP_REMOVED lines=21> */
.L_x_14783:
[----:B------:R-:W-:Y:S05]  /*1b0d0*/  BSYNC B1 ;  /* 0x0000000000017941 */ /* 0x000fea0003800000 */
.L_x_14691:
[----:B------:R-:W-:-:S14]  /*1b0e0*/  DSETP.GTU.AND P0, PT, |R2|, +INF , PT ;  /* 0x7ff000000200742a */ /* 0x000fdc0003f0c200 */
        /* <DEDUP_REMOVED lines=9> */
.L_x_14813:
[----:B------:R-:W-:Y:S01]  /*1b180*/  DSETP.GTU.AND P0, PT, |R20|, +INF , PT ;  /* 0x7ff000001400742a */ /* 0x000fe20003f0c200 */
[----:B------:R-:W-:Y:S02]  /*1b190*/  IMAD.MOV.U32 R22, RZ, RZ, R2 ;  /* 0x000000ffff167224 */ /* 0x000fe400078e0002 */
[----:B------:R-:W-:-:S11]  /*1b1a0*/  IMAD.MOV.U32 R23, RZ, RZ, R3 ;  /* 0x000000ffff177224 */ /* 0x000fd600078e0003 */
[----:B------:R-:W-:-:S11]  /*1b1b0*/  @!P0 DADD R20, -RZ, |R20| ;  /* 0x00000000ff148229 */ /* 0x000fd60000000514 */
.L_x_14690:
[----:B------:R-:W-:Y:S05]  /*1b1c0*/  BSYNC B2 ;  /* 0x0000000000027941 */ /* 0x000fea0003800000 */
.L_x_14689:
        /* <DEDUP_REMOVED lines=34> */
[----:B------:R-:W-:Y:S01]  /*1b3f0*/  IMAD.MOV.U32 R34, RZ, RZ, RZ ;  /* 0x000000ffff227224 */ /* 0x000fe200078e00ff */
[----:B------:R-:W-:Y:S01]  /*1b400*/  DADD R26, R4, -1 ;  /* 0xbff00000041a7429 */ /* 0x000fe20000000000 */
[----:B------:R-:W-:Y:S01]  /*1b410*/  UMOV UR4, 0xffffffff ;  /* 0xffffffff00047882 */ /* 0x000fe20000000000 */
[----:B------:R-:W-:Y:S01]  /*1b420*/  UMOV UR5, 0x7fefffff ;  /* 0x7fefffff00057882 */ /* 0x000fe20000000000 */
[----:B------:R-:W-:Y:S01]  /*1b430*/  UMOV UR7, UR4 ;  /* 0x0000000400077c82 */ /* 0x000fe20008000000 */
[----:B------:R-:W-:Y:S01]  /*1b440*/  DADD R12, -RZ, |R24| ;  /* 0x00000000ff0c7229 */ /* 0x000fe20000000518 */
[----:B------:R-:W-:Y:S01]  /*1b450*/  UMOV UR6, UR5 ;  /* 0x0000000500067c82 */ /* 0x000fe20008000000 */
[----:B------:R-:W-:Y:S01]  /*1b460*/  IMAD.MOV.U32 R60, RZ, RZ, 0x0 ;  /* 0x00000000ff3c7424 */ /* 0x000fe200078e00ff */
[----:B------:R-:W-:Y:S01]  /*1b470*/  BSSY B3, `(.L_x_14821) ;  /* 0x000029e000037945 */ /* 0x000fe20003800000 */
[----:B------:R-:W-:Y:S01]  /*1b480*/  DADD R18, -RZ, |R26| ;  /* 0x00000000ff127229 */ /* 0x000fe2000000051a */
[----:B------:R-:W-:-:S05]  /*1b490*/  IMAD.MOV.U32 R61, RZ, RZ, 0x3fd80000 ;  /* 0x3fd80000ff3d7424 */ /* 0x000fca00078e00ff */
        /* <DEDUP_REMOVED lines=18> */
[----:B------:R-:W-:Y:S01]  /*1b5c0*/  SEL R46, R19, R31, P0 ;  /* 0x0000001f132e7207 */ /* 0x000fe20000000000 */
[----:B------:R-:W-:Y:S01]  /*1b5d0*/  IMAD.U32 R19, RZ, RZ, UR5 ;  /* 0x00000005ff137e24 */ /* 0x000fe2000f8e00ff */
[----:B------:R-:W-:Y:S01]  /*1b5e0*/  LOP3.LUT R0, R13, 0xffc00000, RZ, 0xc0, !PT ;  /* 0xffc000000d007812 */ /* 0x000fe200078ec0ff */
[----:B------:R-:W-:Y:S01]  /*1b5f0*/  DMUL R44, R28, R28 ;  /* 0x0000001c1c2c7228 */ /* 0x000fe20000000000 */
[-C--:B------:R-:W-:Y:S01]  /*1b600*/  SEL R16, R12, R30.reuse, P1 ;  /* 0x0000001e0c107207 */ /* 0x080fe20000800000 */
[----:B------:R-:W-:Y:S01]  /*1b610*/  IMAD.MOV.U32 R28, RZ, RZ, R47 ;  /* 0x000000ffff1c7224 */ /* 0x000fe200078e002f */
[----:B------:R-:W-:Y:S01]  /*1b620*/  IADD3 R35, -R0, 0x7fd00000, RZ ;  /* 0x7fd0000000237810 */ /* 0x000fe20007ffe1ff */
[----:B------:R-:W-:Y:S01]  /*1b630*/  IMAD.MOV.U32 R29, RZ, RZ, R46 ;  /* 0x000000ffff1d7224 */ /* 0x000fe200078e002e */
[----:B------:R-:W-:Y:S01]  /*1b640*/  SEL R12, R18, R30, P3 ;  /* 0x0000001e120c7207 */ /* 0x000fe20001800000 */
[----:B------:R-:W-:Y:S01]  /*1b650*/  IMAD.U32 R18, RZ, RZ, UR6 ;  /* 0x00000006ff127e24 */ /* 0x000fe2000f8e00ff */
[----:B------:R-:W-:-:S03]  /*1b660*/  DMUL R32, R32, R16 ;  /* 0x0000001020207228 */ /* 0x000fc60000000000 */
[C---:B------:R-:W-:Y:S02]  /*1b670*/  DMUL R36, R34.reuse, R28 ;  /* 0x0000001c22247228 */ /* 0x040fe40000000000 */
[----:B------:R-:W-:-:S03]  /*1b680*/  DMUL R30, R34, R12 ;  /* 0x0000000c221e7228 */ /* 0x000fc60000000000 */
[----:B------:R-:W-:-:S03]  /*1b690*/  DFMA R32, R32, R32, R44 ;  /* 0x000000202020722b */ /* 0x000fc6000000002c */
[----:B------:R-:W-:-:S05]  /*1b6a0*/  DMUL R36, R36, R36 ;  /* 0x0000002424247228 */ /* 0x000fca0000000000 */
[----:B------:R-:W-:Y:S02]  /*1b6b0*/  DSETP.MIN.AND P0, P1, R32, UR4, PT ;  /* 0x0000000420007e2a */ /* 0x000fe4000b900000 */
[----:B------:R-:W-:Y:S01]  /*1b6c0*/  IMAD.MOV.U32 R7, RZ, RZ, R33 ;  /* 0x000000ffff077224 */ /* 0x000fe200078e0021 */
[----:B------:R-:W-:-:S04]  /*1b6d0*/  DFMA R30, R30, R30, R36 ;  /* 0x0000001e1e1e722b */ /* 0x000fc80000000024 */
[----:B------:R-:W-:Y:S01]  /*1b6e0*/  FSEL R55, R7, UR6, P0 ;  /* 0x0000000607377c08 */ /* 0x000fe20008000000 */
[----:B------:R-:W-:Y:S01]  /*1b6f0*/  UMOV UR6, UR4 ;  /* 0x0000000400067c82 */ /* 0x000fe20008000000 */
[----:B------:R-:W-:Y:S02]  /*1b700*/  MOV R7, R32 ;  /* 0x0000002000077202 */ /* 0x000fe40000000f00 */
[----:B------:R-:W-:Y:S02]  /*1b710*/  DSETP.MIN.AND P2, P3, R30, UR4, PT ;  /* 0x000000041e007e2a */ /* 0x000fe4000bb40000 */
[----:B------:R-:W-:Y:S01]  /*1b720*/  SEL R54, R7, UR6, P0 ;  /* 0x0000000607367c07 */ /* 0x000fe20008000000 */
[----:B------:R-:W-:Y:S01]  /*1b730*/  IMAD.MOV.U32 R7, RZ, RZ, R30 ;  /* 0x000000ffff077224 */ /* 0x000fe200078e001e */
[----:B------:R-:W-:Y:S01]  /*1b740*/  @P1 LOP3.LUT R55, R18, 0x80000, RZ, 0xfc, !PT ;  /* 0x0008000012371812 */ /* 0x000fe200078efcff */
[----:B------:R-:W-:Y:S01]  /*1b750*/  IMAD.MOV.U32 R18, RZ, RZ, R31 ;  /* 0x000000ffff127224 */ /* 0x000fe200078e001f */
[----:B------:R-:W-:Y:S01]  /*1b760*/  ISETP.GE.U32.AND P1, PT, R39, 0x7ff00000, PT ;  /* 0x7ff000002700780c */ /* 0x000fe20003f26070 */
[----:B------:R-:W-:Y:S01]  /*1b770*/  DSETP.NEU.AND P0, PT, R14, RZ, PT ;  /* 0x000000ff0e00722a */ /* 0x000fe20003f0d000 */
[----:B------:R-:W0:Y:S01]  /*1b780*/  MUFU.RSQ64H R35, R55 ;  /* 0x0000003700237308 */ /* 0x000e220000001c00 */
[----:B------:R-:W-:-:S02]  /*1b790*/  SEL R36, R7, UR7, P2 ;  /* 0x0000000707247c07 */ /* 0x000fc40009000000 */
[----:B------:R-:W-:Y:S01]  /*1b7a0*/  FSEL R37, R18, UR5, P2 ;  /* 0x0000000512257c08 */ /* 0x000fe20009000000 */
[----:B------:R-:W-:Y:S01]  /*1b7b0*/  IMAD.MOV.U32 R18, RZ, RZ, RZ ;  /* 0x000000ffff127224 */ /* 0x000fe200078e00ff */
[----:B------:R-:W-:Y:S01]  /*1b7c0*/  DSETP.NEU.AND P2, PT, R28, RZ, PT ;  /* 0x000000ff1c00722a */ /* 0x000fe20003f4d000 */
[----:B------:R-:W-:Y:S02]  /*1b7d0*/  @P3 LOP3.LUT R37, R19, 0x80000, RZ, 0xfc, !PT ;  /* 0x0008000013253812 */ /* 0x000fe400078efcff */
[----:B------:R-:W-:Y:S02]  /*1b7e0*/  ISETP.GE.U32.AND P3, PT, R46, 0x7ff00000, PT ;  /* 0x7ff000002e00780c */ /* 0x000fe40003f66070 */
[----:B------:R-:W1:Y:S01]  /*1b7f0*/  MUFU.RSQ64H R19, R37 ;  /* 0x0000002500137308 */ /* 0x000e620000001c00 */
        /* <DEDUP_REMOVED lines=53> */
.L_x_14824:
[----:B------:R-:W-:Y:S05]  /*1bb50*/  BSYNC B4 ;  /* 0x0000000000047941 */ /* 0x000fea0003800000 */
.L_x_14823:
[----:B------:R-:W-:-:S10]  /*1bb60*/  DADD R6, R16, R6 ;  /* 0x0000000010067229 */ /* 0x000fd40000000006 */
        /* <DEDUP_REMOVED lines=80> */
.L_x_14822:
        /* <DEDUP_REMOVED lines=33> */
[----:B------:R-:W-:Y:S05]  /*1c280*/  CALL.REL.NOINC `($__internal_27_$__cuda_sm20_div_rn_f64_full) ;  /* 0x00000080003c7944 */ /* 0x000fea0003c00000 */
.L_x_14832:
[----:B------:R-:W-:Y:S05]  /*1c290*/  BSYNC B5 ;  /* 0x0000000000057941 */ /* 0x000fea0003800000 */
.L_x_14831:
[----:B------:R-:W-:Y:S02]  /*1c2a0*/  IMAD.MOV.U32 R6, RZ, RZ, R12 ;  /* 0x000000ffff067224 */ /* 0x000fe400078e000c */
[----:B------:R-:W-:Y:S01]  /*1c2b0*/  IMAD.MOV.U32 R7, RZ, RZ, R13 ;  /* 0x000000ffff077224 */ /* 0x000fe200078e000d */
[----:B------:R-:W-:Y:S06]  /*1c2c0*/  BRA `(.L_x_14830) ;  /* 0x0000000000047947 */ /* 0x000fec0003800000 */
.L_x_14829:
[----:B------:R-:W-:-:S11]  /*1c2d0*/  DADD R6, -R24, R38 ;  /* 0x0000000018067229 */ /* 0x000fd60000000126 */
.L_x_14830:
[----:B------:R-:W-:Y:S05]  /*1c2e0*/  BSYNC B4 ;  /* 0x0000000000047941 */ /* 0x000fea0003800000 */
.L_x_14828:
        /* <DEDUP_REMOVED lines=29> */
.L_x_14837:
[----:B------:R-:W-:Y:S05]  /*1c4c0*/  BSYNC B5 ;  /* 0x0000000000057941 */ /* 0x000fea0003800000 */
.L_x_14836:
[----:B------:R-:W-:Y:S05]  /*1c4d0*/  BRA `(.L_x_14835) ;  /* 0x0000000000047947 */ /* 0x000fea0003800000 */
.L_x_14834:
[----:B------:R-:W-:-:S11]  /*1c4e0*/  DADD R12, R46, -R14 ;  /* 0x000000002e0c7229 */ /* 0x000fd6000000080e */
.L_x_14835:
[----:B------:R-:W-:Y:S05]  /*1c4f0*/  BSYNC B4 ;  /* 0x0000000000047941 */ /* 0x000fea0003800000 */
.L_x_14833:
[----:B------:R-:W-:Y:S01]  /*1c500*/  DMUL R12, R12, 0.5 ;  /* 0x3fe000000c0c7828 */ /* 0x000fe20000000000 */
[----:B------:R-:W-:Y:S01]  /*1c510*/  MOV R18, 0x0 ;  /* 0x0000000000127802 */ /* 0x000fe20000000f00 */
        /* <DEDUP_REMOVED lines=25> */
[----:B------:R-:W-:Y:S01]  /*1c6b0*/  IMAD.MOV.U32 R14, RZ, RZ, R12 ;  /* 0x000000ffff0e7224 */ /* 0x000fe200078e000c */
[----:B------:R-:W-:-:S07]  /*1c6c0*/  MOV R15, R13 ;  /* 0x0000000d000f7202 */ /* 0x000fce0000000f00 */
.L_x_14839:
[----:B------:R-:W-:Y:S05]  /*1c6d0*/  BSYNC B4 ;  /* 0x0000000000047941 */ /* 0x000fea0003800000 */
.L_x_14838:
        /* <DEDUP_REMOVED lines=85> */
.L_x_14840:
        /* <DEDUP_REMOVED lines=22> */
.L_x_14842:
[----:B------:R-:W-:Y:S05]  /*1cd90*/  BSYNC B4 ;  /* 0x0000000000047941 */ /* 0x000fea0003800000 */
.L_x_14841:
        /* <DEDUP_REMOVED lines=30> */
.L_x_14827:
        /* <DEDUP_REMOVED lines=24> */
.L_x_14845:
[----:B------:R-:W-:Y:S05]  /*1d100*/  BSYNC B4 ;  /* 0x0000000000047941 */ /* 0x000fea0003800000 */
.L_x_14844:
        /* <DEDUP_REMOVED lines=27> */
.L_x_14848:
[----:B------:R-:W-:Y:S05]  /*1d2c0*/  BSYNC B4 ;  /* 0x0000000000047941 */ /* 0x000fea0003800000 */
.L_x_14847:
        /* <DEDUP_REMOVED lines=30> */
.L_x_14846:
[----:B------:R-:W-:-:S10]  /*1d4b0*/  DADD R6, R6, 1 ;  /* 0x3ff0000006067429 */ /* 0x000fd40000000000 */
[----:B------:R-:W-:Y:S01]  /*1d4c0*/  ISETP.GT.AND P0, PT, R7, 0xfffff, PT ;  /* 0x000fffff0700780c */ /* 0x000fe20003f04270 */
[----:B------:R-:W-:Y:S02]  /*1d4d0*/  IMAD.MOV.U32 R12, RZ, RZ, R6 ;  /* 0x000000ffff0c7224 */ /* 0x000fe400078e0006 */
[----:B------:R-:W-:-:S10]  /*1d4e0*/  IMAD.MOV.U32 R13, RZ, RZ, R7 ;  /* 0x000000ffff0d7224 */ /* 0x000fd400078e0007 */
[----:B------:R-:W-:-:S10]  /*1d4f0*/  @!P0 DMUL R12, R12, 1.80143985094819840000e+16 ;  /* 0x435000000c0c8828 */ /* 0x000fd40000000000 */
[----:B------:R-:W-:Y:S01]  /*1d500*/  @!P0 IMAD.MOV.U32 R7, RZ, RZ, R13 ;  /* 0x000000ffff078224 */ /* 0x000fe200078e000d */
[----:B------:R-:W-:-:S03]  /*1d510*/  @!P0 MOV R6, R12 ;  /* 0x0000000c00068202 */ /* 0x000fc60000000f00 */
        /* <DEDUP_REMOVED lines=68> */
.L_x_14849:
[----:B------:R-:W-:Y:S01]  /*1d960*/  MOV R6, 0x0 ;  /* 0x0000000000067802 */ /* 0x000fe20000000f00 */
[----:B------:R-:W-:Y:S01]  /*1d970*/  IMAD.MOV.U32 R7, RZ, RZ, 0x7ff00000 ;  /* 0x7ff00000ff077424 */ /* 0x000fe200078e00ff */
[----:B------:R-:W-:-:S05]  /*1d980*/  FSETP.NEU.FTZ.AND P0, PT, R13, RZ, PT ;  /* 0x000000ff0d00720b */ /* 0x000fca0003f1d000 */
[----:B------:R-:W-:-:S10]  /*1d990*/  DFMA R6, R12, R6, +INF ;  /* 0x7ff000000c06742b */ /* 0x000fd40000000006 */
[----:B------:R-:W-:Y:S02]  /*1d9a0*/  FSEL R18, R6, RZ, P0 ;  /* 0x000000ff06127208 */ /* 0x000fe40000000000 */
[----:B------:R-:W-:Y:S01]  /*1d9b0*/  FSEL R19, R7, -QNAN , P0 ;  /* 0xfff0000007137808 */ /* 0x000fe20000000000 */
[----:B------:R-:W-:Y:S06]  /*1d9c0*/  BRA `(.L_x_14825) ;  /* 0x0000000400207947 */ /* 0x000fec0003800000 */
.L_x_14843:
        /* <DEDUP_REMOVED lines=23> */
.L_x_14851:
[----:B------:R-:W-:Y:S05]  /*1db40*/  BSYNC B4 ;  /* 0x0000000000047941 */ /* 0x000fea0003800000 */
.L_x_14850:
        /* <DEDUP_REMOVED lines=21> */
.L_x_14853:
[----:B------:R-:W-:Y:S05]  /*1dca0*/  BSYNC B4 ;  /* 0x0000000000047941 */ /* 0x000fea0003800000 */
.L_x_14852:
[----:B------:R-:W-:Y:S02]  /*1dcb0*/  IMAD.MOV.U32 R18, RZ, RZ, R12 ;  /* 0x000000ffff127224 */ /* 0x000fe400078e000c */
[----:B------:R-:W-:Y:S01]  /*1dcc0*/  IMAD.MOV.U32 R19, RZ, RZ, R13 ;  /* 0x000000ffff137224 */ /* 0x000fe200078e000d */
[----:B------:R-:W-:Y:S06]  /*1dcd0*/  BRA `(.L_x_14825) ;  /* 0x00000000005c7947 */ /* 0x000fec0003800000 */
.L_x_14826:
        /* <DEDUP_REMOVED lines=22> */
.L_x_14854:
[----:B------:R-:W-:Y:S05]  /*1de40*/  BSYNC B4 ;  /* 0x0000000000047941 */ /* 0x000fea0003800000 */
.L_x_14825:
[----:B------:R-:W-:Y:S05]  /*1de50*/  BSYNC B3 ;  /* 0x0000000000037941 */ /* 0x000fea0003800000 */
.L_x_14821:
        /* <DEDUP_REMOVED lines=26> */
.L_x_14858:
[----:B------:R-:W-:Y:S05]  /*1e000*/  BSYNC B4 ;  /* 0x0000000000047941 */ /* 0x000fea0003800000 */
.L_x_14857:
        /* <DEDUP_REMOVED lines=39> */
.L_x_14866:
[----:B------:R-:W-:Y:S05]  /*1e280*/  BSYNC B5 ;  /* 0x0000000000057941 */ /* 0x000fea0003800000 */
.L_x_14865:
[----:B------:R-:W-:Y:S01]  /*1e290*/  MOV R52, R12 ;  /* 0x0000000c00347202 */ /* 0x000fe20000000f00 */
[----:B------:R-:W-:Y:S01]  /*1e2a0*/  IMAD.MOV.U32 R53, RZ, RZ, R13 ;  /* 0x000000ffff357224 */ /* 0x000fe200078e000d */
[----:B------:R-:W-:Y:S06]  /*1e2b0*/  BRA `(.L_x_14864) ;  /* 0x0000000000047947 */ /* 0x000fec0003800000 */
.L_x_14863:
[----:B------:R-:W-:-:S11]  /*1e2c0*/  DADD R52, -R24, R38 ;  /* 0x0000000018347229 */ /* 0x000fd60000000126 */
.L_x_14864:
[----:B------:R-:W-:Y:S05]  /*1e2d0*/  BSYNC B4 ;  /* 0x0000000000047941 */ /* 0x000fea0003800000 */
.L_x_14862:
        /* <DEDUP_REMOVED lines=26> */
.L_x_14871:
[----:B------:R-:W-:Y:S05]  /*1e480*/  BSYNC B5 ;  /* 0x0000000000057941 */ /* 0x000fea0003800000 */
.L_x_14870:
[----:B------:R-:W-:Y:S02]  /*1e490*/  IMAD.MOV.U32 R2, RZ, RZ, R12 ;  /* 0x000000ffff027224 */ /* 0x000fe400078e000c */
[----:B------:R-:W-:Y:S01]  /*1e4a0*/  IMAD.MOV.U32 R3, RZ, RZ, R13 ;  /* 0x000000ffff037224 */ /* 0x000fe200078e000d */
[----:B------:R-:W-:Y:S06]  /*1e4b0*/  BRA `(.L_x_14869) ;  /* 0x0000000000047947 */ /* 0x000fec0003800000 */
.L_x_14868:
[----:B------:R-:W-:-:S11]  /*1e4c0*/  DADD R2, -R26, R46 ;  /* 0x000000001a027229 */ /* 0x000fd6000000012e */
.L_x_14869:
[----:B------:R-:W-:Y:S05]  /*1e4d0*/  BSYNC B4 ;  /* 0x0000000000047941 */ /* 0x000fea0003800000 */
.L_x_14867:
        /* <DEDUP_REMOVED lines=29> */
.L_x_14873:
[----:B------:R-:W-:Y:S05]  /*1e6b0*/  BSYNC B4 ;  /* 0x0000000000047941 */ /* 0x000fea0003800000 */
.L_x_14872:
[----:B------:R-:W-:Y:S01]  /*1e6c0*/  PLOP3.LUT P0, PT, PT, PT, PT, 0x80, 0x0 ;  /* 0x000000000000781c */ /* 0x000fe20003f0f070 */
[----:B------:R-:W-:-:S12]  /*1e6d0*/  BRA `(.L_x_14859) ;  /* 0x0000000800547947 */ /* 0x000fd80003800000 */
.L_x_14861:
        /* <DEDUP_REMOVED lines=29> */
.L_x_14876:
[----:B------:R-:W-:Y:S05]  /*1e8b0*/  BSYNC B4 ;  /* 0x0000000000047941 */ /* 0x000fea0003800000 */
.L_x_14875:
[----:B------:R-:W-:Y:S01]  /*1e8c0*/  PLOP3.LUT P0, PT, PT, PT, PT, 0x80, 0x0 ;  /* 0x000000000000781c */ /* 0x000fe20003f0f070 */
[----:B------:R-:W-:-:S12]  /*1e8d0*/  BRA `(.L_x_14859) ;  /* 0x0000000400d47947 */ /* 0x000fd80003800000 */
.L_x_14874:
        /* <DEDUP_REMOVED lines=28> */
.L_x_14878:
[----:B------:R-:W-:Y:S05]  /*1eaa0*/  BSYNC B4 ;  /* 0x0000000000047941 */ /* 0x000fea0003800000 */
.L_x_14877:
        /* <DEDUP_REMOVED lines=21> */
.L_x_14880:
[----:B------:R-:W-:Y:S05]  /*1ec00*/  BSYNC B4 ;  /* 0x0000000000047941 */ /* 0x000fea0003800000 */
.L_x_14879:
[----:B------:R-:W-:Y:S01]  /*1ec10*/  DMUL R4, R4, 8.11296384146066816958e+31 ;  /* 0x4690000004047828 */ /* 0x000fe20000000000 */
[----:B------:R-:W-:Y:S01]  /*1ec20*/  PLOP3.LUT P0, PT, PT, PT, PT, 0x80, 0x0 ;  /* 0x000000000000781c */ /* 0x000fe20003f0f070 */
[----:B------:R-:W-:Y:S01]  /*1ec30*/  IMAD.MOV.U32 R3, RZ, RZ, R13 ;  /* 0x000000ffff037224 */ /* 0x000fe200078e000d */
[----:B------:R-:W-:Y:S01]  /*1ec40*/  MOV R2, R12 ;  /* 0x0000000c00027202 */ /* 0x000fe20000000f00 */
[----:B------:R-:W-:Y:S10]  /*1ec50*/  BRA `(.L_x_14859) ;  /* 0x0000000000f47947 */ /* 0x000ff40003800000 */
.L_x_14860:
        /* <DEDUP_REMOVED lines=24> */
.L_x_14882:
[----:B------:R-:W-:Y:S05]  /*1ede0*/  BSYNC B4 ;  /* 0x0000000000047941 */ /* 0x000fea0003800000 */
.L_x_14881:
        /* <DEDUP_REMOVED lines=29> */
.L_x_14884:
[----:B------:R-:W-:Y:S05]  /*1efc0*/  BSYNC B4 ;  /* 0x0000000000047941 */ /* 0x000fea0003800000 */
.L_x_14883:
[----:B------:R-:W-:Y:S01]  /*1efd0*/  DMUL R2, R2, R24 ;  /* 0x0000001802027228 */ /* 0x000fe20000000000 */
[----:B------:R-:W-:Y:S01]  /*1efe0*/  PLOP3.LUT P0, PT, PT, PT, PT, 0x80, 0x0 ;  /* 0x000000000000781c */ /* 0x000fe20003f0f070 */
[----:B------:R-:W-:-:S12]  /*1eff0*/  BRA `(.L_x_14859) ;  /* 0x00000000000c7947 */ /* 0x000fd80003800000 */
.L_x_14856:
[----:B------:R-:W-:Y:S01]  /*1f000*/  DMUL R2, R16, 9.00719925474099200000e+15 ;  /* 0x4340000010027828 */ /* 0x000fe20000000000 */
[----:B------:R-:W-:Y:S01]  /*1f010*/  PLOP3.LUT P0, PT, PT, PT, PT, 0x80, 0x0 ;  /* 0x000000000000781c */ /* 0x000fe20003f0f070 */
[----:B------:R-:W-:-:S12]  /*1f020*/  DMUL R4, R4, 9.00719925474099200000e+15 ;  /* 0x4340000004047828 */ /* 0x000fd80000000000 */
.L_x_14859:
[----:B------:R-:W-:Y:S05]  /*1f030*/  BSYNC B3 ;  /* 0x0000000000037941 */ /* 0x000fea0003800000 */
.L_x_14855:
        /* <DEDUP_REMOVED lines=67> */
.L_x_14890:
[----:B------:R-:W-:-:S11]  /*1f470*/  DMUL R4, RZ, |R6| ;  /* 0x40000006ff047228 */ /* 0x000fd60000000000 */
.L_x_14891:
[----:B------:R-:W-:Y:S05]  /*1f480*/  BSYNC B0 ;  /* 0x0000000000007941 */ /* 0x000fea0003800000 */
.L_x_14889:
        /* <DEDUP_REMOVED lines=11> */
.L_x_14888:
        /* <DEDUP_REMOVED lines=47> */
[----:B------:R-:W-:-:S08]  /*1f830*/  DFMA R8, R8, |R6|, |R6| ;  /* 0x400000060808722b */ /* 0x000fd00000000406 */
[C---:B------:R-:W-:Y:S02]  /*1f840*/  @P0 DADD R4, R8.reuse, -R4 ;  /* 0x0000000008040229 */ /* 0x040fe40000000804 */
[----:B------:R-:W-:-:S06]  /*1f850*/  @!P0 DADD R2, R8, R2 ;  /* 0x0000000008028229 */ /* 0x000fcc0000000002 */
[----:B------:R-:W-:Y:S02]  /*1f860*/  @P0 DADD R4, -R4, UR4 ;  /* 0x0000000404040e29 */ /* 0x000fe40008000100 */
[----:B------:R-:W-:Y:S01]  /*1f870*/  @!P0 DADD R4, R2, UR4 ;  /* 0x0000000402048e29 */ /* 0x000fe20008000000 */
[----:B------:R-:W-:Y:S10]  /*1f880*/  BRA `(.L_x_14892) ;  /* 0x0000001400bc7947 */ /* 0x000ff40003800000 */
.L_x_14887:
        /* <DEDUP_REMOVED lines=62> */
.L_x_14895:
[----:B------:R-:W-:-:S11]  /*1fc70*/  DMUL R4, RZ, |R6| ;  /* 0x40000006ff047228 */ /* 0x000fd60000000000 */
.L_x_14896:
[----:B------:R-:W-:Y:S05]  /*1fc80*/  BSYNC B0 ;  /* 0x0000000000007941 */ /* 0x000fea0003800000 */
.L_x_14894:
        /* <DEDUP_REMOVED lines=11> */
.L_x_14893:
        /* <DEDUP_REMOVED lines=53> */
.L_x_14886:
        /* <DEDUP_REMOVED lines=23> */
[----:B------:R-:W-:-:S03]  /*20200*/  MOV R8, R9 ;  /* 0x0000000900087202 */ /* 0x000fc60000000f00 */
[----:B------:R-:W-:-:S13]  /*20210*/  FSETP.GT.AND P0, PT, |R0|, 1.469367938527859385e-39, PT ;  /* 0x001000000000780b */ /* 0x000fda0003f04200 */
[----:B------:R-:W-:Y:S05]  /*20220*/  @P0 BRA P1, `(.L_x_14899) ;  /* 0x0000000000100947 */ /* 0x000fea0000800000 */
[----:B------:R-:W-:Y:S01]  /*20230*/  IMAD.MOV.U32 R12, RZ, RZ, R6 ;  /* 0x000000ffff0c7224 */ /* 0x000fe200078e0006 */
[----:B------:R-:W-:Y:S01]  /*20240*/  MOV R0, 0x20270 ;  /* 0x0002027000007802 */ /* 0x000fe20000000f00 */
[----:B------:R-:W-:-:S07]  /*20250*/  IMAD.MOV.U32 R13, RZ, RZ, R7 ;  /* 0x000000ffff0d7224 */ /* 0x000fce00078e0007 */
[----:B------:R-:W-:Y:S05]  /*20260*/  CALL.REL.NOINC `($__internal_27_$__cuda_sm20_div_rn_f64_full) ;  /* 0x0000004000447944 */ /* 0x000fea0003c00000 */
.L_x_14899:
[----:B------:R-:W-:Y:S05]  /*20270*/  BSYNC B4 ;  /* 0x0000000000047941 */ /* 0x000fea0003800000 */
.L_x_14898:
        /* <DEDUP_REMOVED lines=82> */
.L_x_14901:
[----:B------:R-:W-:Y:S02]  /*207a0*/  FSEL R6, RZ, 3.37028055040000000000e+12, P1 ;  /* 0x54442d18ff067808 */ /* 0x000fe40000800000 */
[----:B------:R-:W-:-:S07]  /*207b0*/  FSEL R7, RZ, 2.1426990032196044922, P1 ;  /* 0x400921fbff077808 */ /* 0x000fce0000800000 */
.L_x_14902:
[----:B------:R-:W-:Y:S05]  /*207c0*/  BSYNC B0 ;  /* 0x0000000000007941 */ /* 0x000fea0003800000 */
.L_x_14900:
[----:B------:R-:W-:Y:S01]  /*207d0*/  DADD R4, |R2|, |R4| ;  /* 0x0000000002047229 */ /* 0x000fe20000000604 */
[----:B------:R-:W-:-:S07]  /*207e0*/  LOP3.LUT R3, R7, 0x80000000, R3, 0xb8, !PT ;  /* 0x8000000007037812 */ /* 0x000fce00078eb803 */
[----:B------:R-:W-:-:S06]  /*207f0*/  DSETP.GTU.AND P0, PT, |R4|, +INF , PT ;  /* 0x7ff000000400742a */ /* 0x000fcc0003f0c200 */
[----:B------:R-:W-:Y:S02]  /*20800*/  FSEL R4, R4, R6, P0 ;  /* 0x0000000604047208 */ /* 0x000fe40000000000 */
[----:B------:R-:W-:Y:S01]  /*20810*/  FSEL R5, R5, R3, P0 ;  /* 0x0000000305057208 */ /* 0x000fe20000000000 */
[----:B------:R-:W-:Y:S06]  /*20820*/  BRA `(.L_x_14892) ;  /* 0x0000000400d47947 */ /* 0x000fec0003800000 */
.L_x_14897:
        /* <DEDUP_REMOVED lines=26> */
.L_x_14904:
[----:B------:R-:W-:Y:S05]  /*209d0*/  BSYNC B4 ;  /* 0x0000000000047941 */ /* 0x000fea0003800000 */
.L_x_14903:
        /* <DEDUP_REMOVED lines=82> */
.L_x_14906:
[----:B------:R-:W-:Y:S02]  /*20f00*/  FSEL R6, RZ, 3.37028055040000000000e+12, P1 ;  /* 0x54442d18ff067808 */ /* 0x000fe40000800000 */
[----:B------:R-:W-:-:S07]  /*20f10*/  FSEL R7, RZ, 2.1426990032196044922, P1 ;  /* 0x400921fbff077808 */ /* 0x000fce0000800000 */
.L_x_14907:
[----:B------:R-:W-:Y:S05]  /*20f20*/  BSYNC B0 ;  /* 0x0000000000007941 */ /* 0x000fea0003800000 */
.L_x_14905:
[----:B------:R-:W-:Y:S01]  /*20f30*/  DADD R4, |R2|, |R4| ;  /* 0x0000000002047229 */ /* 0x000fe20000000604 */
[----:B------:R-:W-:-:S07]  /*20f40*/  LOP3.LUT R3, R7, 0x80000000, R3, 0xb8, !PT ;  /* 0x8000000007037812 */ /* 0x000fce00078eb803 */
[----:B------:R-:W-:-:S06]  /*20f50*/  DSETP.GTU.AND P0, PT, |R4|, +INF , PT ;  /* 0x7ff000000400742a */ /* 0x000fcc0003f0c200 */
[----:B------:R-:W-:Y:S02]  /*20f60*/  FSEL R4, R4, R6, P0 ;  /* 0x0000000604047208 */ /* 0x000fe40000000000 */
[----:B------:R-:W-:-:S07]  /*20f70*/  FSEL R5, R5, R3, P0 ;  /* 0x0000000305057208 */ /* 0x000fce0000000000 */
.L_x_14892:
[----:B------:R-:W-:Y:S05]  /*20f80*/  BSYNC B3 ;  /* 0x0000000000037941 */ /* 0x000fea0003800000 */
.L_x_14885:
[----:B------:R-:W-:Y:S01]  /*20f90*/  DADD R2, -RZ, -R18 ;  /* 0x00000000ff027229 */ /* 0x000fe20000000912 */
[----:B------:R-:W-:-:S09]  /*20fa0*/  ISETP.NE.AND P0, PT, R56, RZ, PT ;  /* 0x000000ff3800720c */ /* 0x000fd20003f05270 */
[----:B------:R-:W-:Y:S02]  /*20fb0*/  FSEL R24, R2, R18, !P0 ;  /* 0x0000001202187208 */ /* 0x000fe40004000000 */
[----:B------:R-:W-:Y:S01]  /*20fc0*/  FSEL R25, R3, R19, !P0 ;  /* 0x0000001303197208 */ /* 0x000fe20004000000 */
[----:B------:R-:W-:Y:S06]  /*20fd0*/  BRA `(.L_x_14908) ;  /* 0x0000003000287947 */ /* 0x000fec0003800000 */
.L_x_14820:
[----:B------:R-:W2:Y:S01]  /*20fe0*/  LDL.64 R4, [R1+0x8] ;  /* 0x0000080001047983 */ /* 0x000ea20000100a00 */
[----:B------:R-:W-:Y:S01]  /*20ff0*/  UMOV UR4, 0x54442d18 ;  /* 0x54442d1800047882 */ /* 0x000fe20000000000 */
[----:B------:R-:W-:Y:S01]  /*21000*/  UMOV UR5, 0x3ff921fb ;  /* 0x3ff921fb00057882 */ /* 0x000fe20000000000 */
[----:B------:R-:W-:Y:S02]  /*21010*/  DADD R24, -RZ, -R10 ;  /* 0x00000000ff187229 */ /* 0x000fe4000000090a */
[----:B--2---:R-:W-:-:S08]  /*21020*/  DADD R4, R4, -R8 ;  /* 0x0000000004047229 */ /* 0x004fd00000000808 */
[----:B------:R-:W-:Y:S01]  /*21030*/  DADD R4, R4, UR4 ;  /* 0x0000000404047e29 */ /* 0x000fe20008000000 */
[----:B------:R-:W-:Y:S10]  /*21040*/  BRA `(.L_x_14908) ;  /* 0x00000030000c7947 */ /* 0x000ff40003800000 */
.L_x_14819:
[----:B------:R-:W-:Y:S01]  /*21050*/  DADD R24, -RZ, -R10 ;  /* 0x00000000ff187229 */ /* 0x000fe2000000090a */
[----:B------:R-:W-:Y:S01]  /*21060*/  CS2R R4, SRZ ;  /* 0x0000000000047805 */ /* 0x000fe2000001ff00 */
[----:B------:R-:W-:Y:S09]  /*21070*/  BRA `(.L_x_14908) ;  /* 0x0000003000007947 */ /* 0x000ff20003800000 */
.L_x_14818:
        /* <DEDUP_REMOVED lines=30> */
[----:B------:R-:W-:Y:S01]  /*21260*/  DMUL R18, R16, R12 ;  /* 0x0000000c10127228 */ /* 0x000fe20000000000 */
[----:B------:R-:W-:-:S04]  /*21270*/  IADD3 R0, R15, -0x1, RZ ;  /* 0xffffffff0f007810 */ /* 0x000fc80007ffe0ff */
[----:B------:R-:W-:-:S03]  /*21280*/  ISETP.GE.U32.AND P1, PT, R0, 0x7fefffff, PT ;  /* 0x7fefffff0000780c */ /* 0x000fc60003f26070 */
[----:B------:R-:W-:-:S08]  /*21290*/  DFMA R26, -R6, R18, R16 ;  /* 0x00000012061a722b */ /* 0x000fd00000000110 */
[----:B------:R-:W-:Y:S02]  /*212a0*/  DFMA R12, R12, R26, R18 ;  /* 0x0000001a0c0c722b */ /* 0x000fe40000000012 */
[----:B------:R-:W-:Y:S01]  /*212b0*/  @P1 IMAD.MOV.U32 R18, RZ, RZ, 0x0 ;  /* 0x00000000ff121424 */ /* 0x000fe200078e00ff */
[----:B------:R-:W-:Y:S01]  /*212c0*/  @P1 FSETP.NEU.FTZ.AND P2, PT, R25, RZ, PT ;  /* 0x000000ff1900120b */ /* 0x000fe20003f5d000 */
        /* <DEDUP_REMOVED lines=71> */
.L_x_14913:
[----:B------:R-:W-:Y:S05]  /*21740*/  BSYNC B0 ;  /* 0x0000000000007941 */ /* 0x000fea0003800000 */
.L_x_14912:
        /* <DEDUP_REMOVED lines=8> */
.L_x_14915:
[----:B------:R-:W-:Y:S05]  /*217d0*/  BSYNC B4 ;  /* 0x0000000000047941 */ /* 0x000fea0003800000 */
.L_x_14914:
        /* <DEDUP_REMOVED lines=82> */
.L_x_14917:
[----:B------:R-:W-:-:S04]  /*21d00*/  ISETP.GE.AND P0, PT, R9, RZ, PT ;  /* 0x000000ff0900720c */ /* 0x000fc80003f06270 */
[----:B------:R-:W-:Y:S02]  /*21d10*/  FSEL R6, RZ, 3.37028055040000000000e+12, P0 ;  /* 0x54442d18ff067808 */ /* 0x000fe40000000000 */
[----:B------:R-:W-:-:S07]  /*21d20*/  FSEL R7, RZ, 2.1426990032196044922, P0 ;  /* 0x400921fbff077808 */ /* 0x000fce0000000000 */
.L_x_14918:
[----:B------:R-:W-:Y:S05]  /*21d30*/  BSYNC B0 ;  /* 0x0000000000007941 */ /* 0x000fea0003800000 */
.L_x_14916:
[----:B------:R-:W-:Y:S01]  /*21d40*/  DADD R2, R4, R2 ;  /* 0x0000000004027229 */ /* 0x000fe20000000002 */
[----:B------:R-:W-:Y:S01]  /*21d50*/  LOP3.LUT R5, R7, 0x80000000, R11, 0xb8, !PT ;  /* 0x8000000007057812 */ /* 0x000fe200078eb80b */
[----:B------:R-:W-:-:S06]  /*21d60*/  DMUL R18, R18, 0.5 ;  /* 0x3fe0000012127828 */ /* 0x000fcc0000000000 */
[----:B------:R-:W-:-:S06]  /*21d70*/  DSETP.GTU.AND P0, PT, |R2|, +INF , PT ;  /* 0x7ff000000200742a */ /* 0x000fcc0003f0c200 */
[----:B------:R-:W-:Y:S02]  /*21d80*/  FSEL R4, R2, R6, P0 ;  /* 0x0000000602047208 */ /* 0x000fe40000000000 */
[----:B------:R-:W-:Y:S01]  /*21d90*/  FSEL R5, R3, R5, P0 ;  /* 0x0000000503057208 */ /* 0x000fe20000000000 */
[----:B------:R-:W-:Y:S06]  /*21da0*/  BRA `(.L_x_14919) ;  /* 0x0000002000387947 */ /* 0x000fec0003800000 */
.L_x_14911:
        /* <DEDUP_REMOVED lines=135> */
.L_x_14921:
[----:B------:R-:W-:Y:S05]  /*22620*/  BSYNC B0 ;  /* 0x0000000000007941 */ /* 0x000fea0003800000 */
.L_x_14920:
        /* <DEDUP_REMOVED lines=8> */
.L_x_14923:
[----:B------:R-:W-:Y:S05]  /*226b0*/  BSYNC B4 ;  /* 0x0000000000047941 */ /* 0x000fea0003800000 */
.L_x_14922:
        /* <DEDUP_REMOVED lines=82> */
.L_x_14925:
[----:B------:R-:W-:-:S04]  /*22be0*/  ISETP.GE.AND P0, PT, R9, RZ, PT ;  /* 0x000000ff0900720c */ /* 0x000fc80003f06270 */
[----:B------:R-:W-:Y:S02]  /*22bf0*/  FSEL R6, RZ, 3.37028055040000000000e+12, P0 ;  /* 0x54442d18ff067808 */ /* 0x000fe40000000000 */
[----:B------:R-:W-:-:S07]  /*22c00*/  FSEL R7, RZ, 2.1426990032196044922, P0 ;  /* 0x400921fbff077808 */ /* 0x000fce0000000000 */
.L_x_14926:
[----:B------:R-:W-:Y:S05]  /*22c10*/  BSYNC B0 ;  /* 0x0000000000007941 */ /* 0x000fea0003800000 */
.L_x_14924:
[----:B------:R-:W-:Y:S01]  /*22c20*/  DADD R2, R4, R2 ;  /* 0x0000000004027229 */ /* 0x000fe20000000002 */
[----:B------:R-:W-:-:S07]  /*22c30*/  LOP3.LUT R5, R7, 0x80000000, R11, 0xb8, !PT ;  /* 0x8000000007057812 */ /* 0x000fce00078eb80b */
[----:B------:R-:W-:-:S06]  /*22c40*/  DSETP.GTU.AND P0, PT, |R2|, +INF , PT ;  /* 0x7ff000000200742a */ /* 0x000fcc0003f0c200 */
[----:B------:R-:W-:Y:S02]  /*22c50*/  FSEL R4, R2, R6, P0 ;  /* 0x0000000602047208 */ /* 0x000fe40000000000 */
[----:B------:R-:W-:Y:S01]  /*22c60*/  FSEL R5, R3, R5, P0 ;  /* 0x0000000503057208 */ /* 0x000fe20000000000 */
[----:B------:R-:W-:Y:S06]  /*22c70*/  BRA `(.L_x_14919) ;  /* 0x0000001000847947 */ /* 0x000fec0003800000 */
.L_x_14910:
        /* <DEDUP_REMOVED lines=23> */
.L_x_14928:
[----:B------:R-:W-:Y:S05]  /*22df0*/  BSYNC B4 ;  /* 0x0000000000047941 */ /* 0x000fea0003800000 */
.L_x_14927:
        /* <DEDUP_REMOVED lines=26> */
.L_x_14930:
[----:B------:R-:W-:Y:S05]  /*22fa0*/  BSYNC B4 ;  /* 0x0000000000047941 */ /* 0x000fea0003800000 */
.L_x_14929:
        /* <DEDUP_REMOVED lines=52> */
[----:B------:R-:W-:Y:S01]  /*232f0*/  IMAD.MOV.U32 R25, RZ, RZ, R15 ;  /* 0x000000ffff197224 */ /* 0x000fe200078e000f */
[----:B------:R-:W-:-:S05]  /*23300*/  MOV R24, R14 ;  /* 0x0000000e00187202 */ /* 0x000fca0000000f00 */
        /* <DEDUP_REMOVED lines=82> */
.L_x_14932:
[----:B------:R-:W-:Y:S05]  /*23830*/  BSYNC B0 ;  /* 0x0000000000007941 */ /* 0x000fea0003800000 */
.L_x_14931:
        /* <DEDUP_REMOVED lines=8> */
.L_x_14934:
[----:B------:R-:W-:Y:S05]  /*238c0*/  BSYNC B4 ;  /* 0x0000000000047941 */ /* 0x000fea0003800000 */
.L_x_14933:
        /* <DEDUP_REMOVED lines=82> */
.L_x_14936:
[----:B------:R-:W-:-:S04]  /*23df0*/  ISETP.GE.AND P0, PT, R9, RZ, PT ;  /* 0x000000ff0900720c */ /* 0x000fc80003f06270 */
[----:B------:R-:W-:Y:S02]  /*23e00*/  FSEL R6, RZ, 3.37028055040000000000e+12, P0 ;  /* 0x54442d18ff067808 */ /* 0x000fe40000000000 */
[----:B------:R-:W-:-:S07]  /*23e10*/  FSEL R7, RZ, 2.1426990032196044922, P0 ;  /* 0x400921fbff077808 */ /* 0x000fce0000000000 */
.L_x_14937:
[----:B------:R-:W-:Y:S05]  /*23e20*/  BSYNC B0 ;  /* 0x0000000000007941 */ /* 0x000fea0003800000 */
.L_x_14935:
[----:B------:R-:W-:Y:S01]  /*23e30*/  DADD R2, R4, R2 ;  /* 0x0000000004027229 */ /* 0x000fe20000000002 */
[----:B------:R-:W-:Y:S01]  /*23e40*/  LOP3.LUT R5, R7, 0x80000000, R11, 0xb8, !PT ;  /* 0x8000000007057812 */ /* 0x000fe200078eb80b */
[----:B------:R-:W-:-:S06]  /*23e50*/  DADD R18, R18, 1 ;  /* 0x3ff0000012127429 */ /* 0x000fcc0000000000 */
[----:B------:R-:W-:-:S06]  /*23e60*/  DSETP.GTU.AND P0, PT, |R2|, +INF , PT ;  /* 0x7ff000000200742a */ /* 0x000fcc0003f0c200 */
[----:B------:R-:W-:Y:S02]  /*23e70*/  FSEL R4, R2, R6, P0 ;  /* 0x0000000602047208 */ /* 0x000fe40000000000 */
[----:B------:R-:W-:-:S07]  /*23e80*/  FSEL R5, R3, R5, P0 ;  /* 0x0000000503057208 */ /* 0x000fce0000000000 */
.L_x_14919:
[----:B------:R-:W-:Y:S05]  /*23e90*/  BSYNC B3 ;  /* 0x0000000000037941 */ /* 0x000fea0003800000 */
.L_x_14909:
        /* <DEDUP_REMOVED lines=9> */
.L_x_14817:
        /* <DEDUP_REMOVED lines=21> */
.L_x_14908:
[----:B------:R-:W-:Y:S05]  /*24080*/  BSYNC B1 ;  /* 0x0000000000017941 */ /* 0x000fea0003800000 */
.L_x_14816:
        /* <DEDUP_REMOVED lines=10> */
.L_x_14938:
[----:B------:R-:W-:Y:S01]  /*24130*/  DSETP.GTU.AND P0, PT, |R24|, +INF , PT ;  /* 0x7ff000001800742a */ /* 0x000fe20003f0c200 */
[----:B------:R-:W-:Y:S02]  /*24140*/  IMAD.MOV.U32 R26, RZ, RZ, R4 ;  /* 0x000000ffff1a7224 */ /* 0x000fe400078e0004 */
[----:B------:R-:W-:-:S11]  /*24150*/  IMAD.MOV.U32 R27, RZ, RZ, R5 ;  /* 0x000000ffff1b7224 */ /* 0x000fd600078e0005 */
[----:B------:R-:W-:-:S11]  /*24160*/  @!P0 DADD R24, -RZ, |R24| ;  /* 0x00000000ff188229 */ /* 0x000fd60000000518 */
.L_x_14815:
[----:B------:R-:W-:Y:S05]  /*24170*/  BSYNC B2 ;  /* 0x0000000000027941 */ /* 0x000fea0003800000 */
.L_x_14814:
[----:B------:R-:W0:Y:S01]  /*24180*/  S2R R5, SR_TID.X ;  /* 0x0000000000057919 */ /* 0x000e220000002100 */
[----:B------:R-:W-:Y:S01]  /*24190*/  BSSY B0, `(.L_x_14939) ;  /* 0x0000016000007945 */ /* 0x000fe20003800000 */
[----:B0-----:R-:W-:Y:S01]  /*241a0*/  ISETP.GE.AND P1, PT, R5, R58, PT ;  /* 0x0000003a0500720c */ /* 0x001fe20003f26270 */
[----:B------:R-:W-:-:S12]  /*241b0*/  IMAD.MOV.U32 R7, RZ, RZ, R5 ;  /* 0x000000ffff077224 */ /* 0x000fd800078e0005 */
[----:B------:R-:W0:Y:S01]  /*241c0*/  @!P1 S2R R0, SR_CTAID.X ;  /* 0x0000000000009919 */ /* 0x000e220000002500 */
[----:B------:R-:W1:Y:S01]  /*241d0*/  @!P1 LDC.64 R2, c[0x0][0x218] ;  /* 0x00008600ff029b82 */ /* 0x000e620000000a00 */
[----:B------:R-:W-:-:S05]  /*241e0*/  @!P1 VIADD R7, R5, 0x80 ;  /* 0x0000008005079836 */ /* 0x000fca0000000000 */
[----:B------:R-:W-:Y:S02]  /*241f0*/  ISETP.GE.AND P0, PT, R7, R58, PT ;  /* 0x0000003a0700720c */ /* 0x000fe40003f06270 */
[----:B0-----:R-:W-:-:S05]  /*24200*/  @!P1 LEA R5, R0, R5, 0x9 ;  /* 0x0000000500059211 */ /* 0x001fca00078e48ff */
[----:B-1----:R-:W-:-:S05]  /*24210*/  @!P1 IMAD.WIDE.U32 R2, R5, 0x10, R2 ;  /* 0x0000001005029825 */ /* 0x002fca00078e0002 */
[----:B------:R0:W-:Y:S01]  /*24220*/  @!P1 STG.E.128 desc[UR8][R2.64], R48 ;  /* 0x0000003002009986 */ /* 0x0001e2000c101d08 */
[----:B------:R-:W-:Y:S05]  /*24230*/  @P0 BRA `(.L_x_14940) ;  /* 0x00000000002c0947 */ /* 0x000fea0003800000 */
[----:B------:R-:W0:Y:S01]  /*24240*/  S2R R0, SR_CTAID.X ;  /* 0x0000000000007919 */ /* 0x000e220000002500 */
[----:B------:R-:W1:Y:S01]  /*24250*/  LDC.64 R4, c[0x0][0x218] ;  /* 0x00008600ff047b82 */ /* 0x000e620000000a00 */
[----:B0-----:R-:W-:Y:S02]  /*24260*/  IMAD R3, R0, 0x200, R7 ;  /* 0x0000020000037824 */ /* 0x001fe400078e0207 */
[----:B------:R-:W-:Y:S02]  /*24270*/  VIADD R7, R7, 0x80 ;  /* 0x0000008007077836 */ /* 0x000fe40000000000 */
[----:B-1----:R-:W-:-:S03]  /*24280*/  IMAD.WIDE.U32 R2, R3, 0x10, R4 ;  /* 0x0000001003027825 */ /* 0x002fc600078e0004 */
[----:B------:R-:W-:Y:S02]  /*24290*/  ISETP.GE.AND P0, PT, R7, R58, PT ;  /* 0x0000003a0700720c */ /* 0x000fe40003f06270 */
[----:B------:R1:W-:Y:S11]  /*242a0*/  STG.E.128 desc[UR8][R2.64], R40 ;  /* 0x0000002802007986 */ /* 0x0003f6000c101d08 */
[----:B------:R-:W-:-:S02]  /*242b0*/  @!P0 IMAD R9, R0, 0x200, R7 ;  /* 0x0000020000098824 */ /* 0x000fc400078e0207 */
[----:B------:R-:W-:Y:S02]  /*242c0*/  @!P0 VIADD R7, R7, 0x80 ;  /* 0x0000008007078836 */ /* 0x000fe40000000000 */
[----:B------:R-:W-:-:S05]  /*242d0*/  @!P0 IMAD.WIDE.U32 R4, R9, 0x10, R4 ;  /* 0x0000001009048825 */ /* 0x000fca00078e0004 */
[----:B------:R1:W-:Y:S02]  /*242e0*/  @!P0 STG.E.128 desc[UR8][R4.64], R20 ;  /* 0x0000001404008986 */ /* 0x0003e4000c101d08 */
.L_x_14940:
[----:B------:R-:W-:Y:S05]  /*242f0*/  BSYNC B0 ;  /* 0x0000000000007941 */ /* 0x000fea0003800000 */
.L_x_14939:
[----:B------:R-:W-:-:S13]  /*24300*/  ISETP.GE.AND P0, PT, R7, R58, PT ;  /* 0x0000003a0700720c */ /* 0x000fda0003f06270 */
[----:B------:R-:W-:Y:S05]  /*24310*/  @P0 EXIT ;  /* 0x000000000000094d */ /* 0x000fea0003800000 */
[----:B------:R-:W2:Y:S01]  /*24320*/  S2R R0, SR_CTAID.X ;  /* 0x0000000000007919 */ /* 0x000ea20000002500 */
[----:B01----:R-:W0:Y:S01]  /*24330*/  LDC.64 R2, c[0x0][0x218] ;  /* 0x00008600ff027b82 */ /* 0x003e220000000a00 */
[----:B--2---:R-:W-:-:S04]  /*24340*/  IMAD R7, R0, 0x200, R7 ;  /* 0x0000020000077824 */ /* 0x004fc800078e0207 */
[----:B0-----:R-:W-:-:S05]  /*24350*/  IMAD.WIDE.U32 R2, R7, 0x10, R2 ;  /* 0x0000001007027825 */ /* 0x001fca00078e0002 */
[----:B------:R-:W-:Y:S01]  /*24360*/  STG.E.128 desc[UR8][R2.64], R24 ;  /* 0x0000001802007986 */ /* 0x000fe2000c101d08 */
[----:B------:R-:W-:Y:S05]  /*24370*/  EXIT ;  /* 0x000000000000794d */ /* 0x000fea0003800000 */
        .weak           $__internal_27_$__cuda_sm20_div_rn_f64_full
        .type           $__internal_27_$__cuda_sm20_div_rn_f64_full,@function
        .size           $__internal_27_$__cuda_sm20_div_rn_f64_full,($__internal_28_$__cuda_sm20_dsqrt_rn_f64_mediumpath_v1 - $__internal_27_$__cuda_sm20_div_rn_f64_full)
$__internal_27_$__cuda_sm20_div_rn_f64_full:
[----:B------:R-:W-:Y:S01]  /*24380*/  FSETP.GEU.AND P0, PT, |R31|, 1.469367938527859385e-39, PT ;  /* 0x001000001f00780b */ /* 0x000fe20003f0e200 */
[--C-:B------:R-:W-:Y:S01]  /*24390*/  IMAD.MOV.U32 R28, RZ, RZ, R12.reuse ;  /* 0x000000ffff1c7224 */ /* 0x100fe200078e000c */
[C---:B------:R-:W-:Y:S01]  /*243a0*/  FSETP.GEU.AND P1, PT, |R13|.reuse, 1.469367938527859385e-39, PT ;  /* 0x001000000d00780b */ /* 0x040fe20003f2e200 */
[----:B------:R-:W-:Y:S01]  /*243b0*/  IMAD.MOV.U32 R29, RZ, RZ, R13 ;  /* 0x000000ffff1d7224 */ /* 0x000fe200078e000d */
[----:B------:R-:W-:Y:S01]  /*243c0*/  LOP3.LUT R14, R13, 0x800fffff, RZ, 0xc0, !PT ;  /* 0x800fffff0d0e7812 */ /* 0x000fe200078ec0ff */
[----:B------:R-:W-:Y:S01]  /*243d0*/  BSSY B0, `(.L_x_14941) ;  /* 0x000005a000007945 */ /* 0x000fe20003800000 */
[----:B------:R-:W-:Y:S02]  /*243e0*/  LOP3.LUT R45, R31, 0x7ff00000, RZ, 0xc0, !PT ;  /* 0x7ff000001f2d7812 */ /* 0x000fe400078ec0ff */
[----:B------:R-:W-:Y:S01]  /*243f0*/  LOP3.LUT R15, R14, 0x3ff00000, RZ, 0xfc, !PT ;  /* 0x3ff000000e0f7812 */ /* 0x000fe200078efcff */
[----:B------:R-:W-:Y:S01]  /*24400*/  IMAD.MOV.U32 R14, RZ, RZ, R12 ;  /* 0x000000ffff0e7224 */ /* 0x000fe200078e000c */
[----:B------:R-:W-:-:S02]  /*24410*/  LOP3.LUT R44, R13, 0x7ff00000, RZ, 0xc0, !PT ;  /* 0x7ff000000d2c7812 */ /* 0x000fc400078ec0ff */
[----:B------:R-:W-:Y:S02]  /*24420*/  MOV R59, 0x1ca00000 ;  /* 0x1ca00000003b7802 */ /* 0x000fe40000000f00 */
[----:B------:R-:W-:Y:S01]  /*24430*/  @!P0 LOP3.LUT R32, R29, 0x7ff00000, RZ, 0xc0, !PT ;  /* 0x7ff000001d208812 */ /* 0x000fe200078ec0ff */
[----:B------:R-:W-:Y:S01]  /*24440*/  @!P1 DMUL R14, R28, 8.98846567431157953865e+307 ;  /* 0x7fe000001c0e9828 */ /* 0x000fe20000000000 */
[C---:B------:R-:W-:Y:S02]  /*24450*/  ISETP.GE.U32.AND P3, PT, R45.reuse, R44, PT ;  /* 0x0000002c2d00720c */ /* 0x040fe40003f66070 */
[----:B------:R-:W-:Y:S01]  /*24460*/  @!P0 ISETP.GE.U32.AND P2, PT, R45, R32, PT ;  /* 0x000000202d00820c */ /* 0x000fe20003f46070 */
[----:B------:R-:W-:Y:S01]  /*24470*/  @!P0 IMAD.MOV.U32 R32, RZ, RZ, RZ ;  /* 0x000000ffff208224 */ /* 0x000fe200078e00ff */
[C---:B------:R-:W-:Y:S01]  /*24480*/  SEL R34, R59.reuse, 0x63400000, !P3 ;  /* 0x634000003b227807 */ /* 0x040fe20005800000 */
[----:B------:R-:W0:Y:S01]  /*24490*/  MUFU.RCP64H R13, R15 ;  /* 0x0000000f000d7308 */ /* 0x000e220000001800 */
[----:B------:R-:W-:-:S02]  /*244a0*/  @!P0 SEL R12, R59, 0x63400000, !P2 ;  /* 0x634000003b0c8807 */ /* 0x000fc40005000000 */
        /* <DEDUP_REMOVED lines=23> */
[----:B------:R-:W-:-:S04]  /*24620*/  LOP3.LUT R12, R29, 0x7ff00000, RZ, 0xc0, !PT ;  /* 0x7ff000001d0c7812 */ /* 0x000fc800078ec0ff */
[CC--:B------:R-:W-:Y:S02]  /*24630*/  ISETP.GE.U32.AND P0, PT, R45.reuse, R12.reuse, PT ;  /* 0x0000000c2d00720c */ /* 0x0c0fe40003f06070 */
[----:B------:R-:W-:Y:S02]  /*24640*/  VIADDMNMX R12, R45, -R12, 0xb9600000, !PT ;  /* 0xb96000002d0c7446 */ /* 0x000fe4000780090c */
[----:B------:R-:W-:Y:S02]  /*24650*/  SEL R30, R59, 0x63400000, !P0 ;  /* 0x634000003b1e7807 */ /* 0x000fe40004000000 */
[----:B------:R-:W-:-:S05]  /*24660*/  VIMNMX R12, R12, 0x46a00000, PT ;  /* 0x46a000000c0c7848 */ /* 0x000fca0003fe0100 */
[----:B------:R-:W-:Y:S02]  /*24670*/  IMAD.IADD R30, R12, 0x1, -R30 ;  /* 0x000000010c1e7824 */ /* 0x000fe400078e0a1e */
[----:B------:R-:W-:-:S03]  /*24680*/  IMAD.MOV.U32 R12, RZ, RZ, RZ ;  /* 0x000000ffff0c7224 */ /* 0x000fc600078e00ff */
[----:B------:R-:W-:-:S06]  /*24690*/  IADD3 R13, R30, 0x7fe00000, RZ ;  /* 0x7fe000001e0d7810 */ /* 0x000fcc0007ffe0ff */
        /* <DEDUP_REMOVED lines=17> */
[----:B------:R-:W-:-:S05]  /*247b0*/  FSEL R32, R28, R33, !P0 ;  /* 0x000000211c207208 */ /* 0x000fca0004000000 */
[----:B------:R-:W-:Y:S02]  /*247c0*/  IMAD.MOV.U32 R33, RZ, RZ, R32 ;  /* 0x000000ffff217224 */ /* 0x000fe400078e0020 */
[----:B------:R-:W-:Y:S01]  /*247d0*/  IMAD.MOV.U32 R32, RZ, RZ, R12 ;  /* 0x000000ffff207224 */ /* 0x000fe200078e000c */
[----:B------:R-:W-:Y:S06]  /*247e0*/  BRA `(.L_x_14943) ;  /* 0x0000000000607947 */ /* 0x000fec0003800000 */
.L_x_14942:
        /* <DEDUP_REMOVED lines=12> */
[----:B------:R-:W-:Y:S01]  /*248b0*/  @!P0 IMAD.MOV.U32 R33, RZ, RZ, R12 ;  /* 0x000000ffff218224 */ /* 0x000fe200078e000c */
[----:B------:R-:W-:Y:S01]  /*248c0*/  @!P0 MOV R32, RZ ;  /* 0x000000ff00208202 */ /* 0x000fe20000000f00 */
[----:B------:R-:W-:Y:S02]  /*248d0*/  @P0 IMAD.MOV.U32 R32, RZ, RZ, RZ ;  /* 0x000000ffff200224 */ /* 0x000fe400078e00ff */
[----:B------:R-:W-:Y:S01]  /*248e0*/  @P0 IMAD.MOV.U32 R33, RZ, RZ, R13 ;  /* 0x000000ffff210224 */ /* 0x000fe200078e000d */
[----:B------:R-:W-:Y:S06]  /*248f0*/  BRA `(.L_x_14943) ;  /* 0x00000000001c7947 */ /* 0x000fec0003800000 */
.L_x_14945:
[----:B------:R-:W-:-:S05]  /*24900*/  LOP3.LUT R32, R29, 0x80000, RZ, 0xfc, !PT ;  /* 0x000800001d207812 */ /* 0x000fca00078efcff */
[----:B------:R-:W-:Y:S02]  /*24910*/  IMAD.MOV.U32 R33, RZ, RZ, R32 ;  /* 0x000000ffff217224 */ /* 0x000fe400078e0020 */
[----:B------:R-:W-:Y:S01]  /*24920*/  IMAD.MOV.U32 R32, RZ, RZ, R28 ;  /* 0x000000ffff207224 */ /* 0x000fe200078e001c */
[----:B------:R-:W-:Y:S06]  /*24930*/  BRA `(.L_x_14943) ;  /* 0x00000000000c7947 */ /* 0x000fec0003800000 */
.L_x_14944:
[----:B------:R-:W-:-:S05]  /*24940*/  LOP3.LUT R32, R31, 0x80000, RZ, 0xfc, !PT ;  /* 0x000800001f207812 */ /* 0x000fca00078efcff */
[----:B------:R-:W-:Y:S02]  /*24950*/  IMAD.MOV.U32 R33, RZ, RZ, R32 ;  /* 0x000000ffff217224 */ /* 0x000fe400078e0020 */
[----:B------:R-:W-:-:S07]  /*24960*/  IMAD.MOV.U32 R32, RZ, RZ, R30 ;  /* 0x000000ffff207224 */ /* 0x000fce00078e001e */
.L_x_14943:
[----:B------:R-:W-:Y:S05]  /*24970*/  BSYNC B0 ;  /* 0x0000000000007941 */ /* 0x000fea0003800000 */
.L_x_14941:
[----:B------:R-:W-:Y:S01]  /*24980*/  IMAD.MOV.U32 R14, RZ, RZ, R0 ;  /* 0x000000ffff0e7224 */ /* 0x000fe200078e0000 */
[----:B------:R-:W-:Y:S01]  /*24990*/  MOV R13, R33 ;  /* 0x00000021000d7202 */ /* 0x000fe20000000f00 */
[----:B------:R-:W-:Y:S02]  /*249a0*/  IMAD.MOV.U32 R15, RZ, RZ, 0x0 ;  /* 0x00000000ff0f7424 */ /* 0x000fe400078e00ff */
[----:B------:R-:W-:Y:S02]  /*249b0*/  IMAD.MOV.U32 R12, RZ, RZ, R32 ;  /* 0x000000ffff0c7224 */ /* 0x000fe400078e0020 */
[----:B------:R-:W-:Y:S05]  /*249c0*/  RET.REL.NODEC R14 `(_ZN2at6native27unrolled_elementwise_kernelIZZZNS0_17acosh_kernel_cudaERNS_18TensorIteratorBaseEENKUlvE_clEvENKUlvE_clEvEUlN3c107complexIdEEE_St5arrayIPcLm2EELi4E23TrivialOffsetCalculatorILi1EjESE_NS0_6memory15LoadWithoutCastENSF_16StoreWithoutCastEEEviT_T0_T2_T3_T4_T5_) ;  /* 0xfffffdb40e8c7950 */ /* 0x000fea0003c3ffff */
        .weak           $__internal_28_$__cuda_sm20_dsqrt_rn_f64_mediumpath_v1
        .type           $__internal_28_$__cuda_sm20_dsqrt_rn_f64_mediumpath_v1,@function
        .size           $__internal_28_$__cuda_sm20_dsqrt_rn_f64_mediumpath_v1,(.L_x_21033 - $__internal_28_$__cuda_sm20_dsqrt_rn_f64_mediumpath_v1)
$__internal_28_$__cuda_sm20_dsqrt_rn_f64_mediumpath_v1:
        /* <DEDUP_REMOVED lines=12> */
.L_x_14947:
        /* <DEDUP_REMOVED lines=9> */
[----:B------:R-:W-:-:S05]  /*24b20*/  IMAD.MOV.U32 R28, RZ, RZ, RZ ;  /* 0x000000ffff1c7224 */ /* 0x000fca00078e00ff */
[----:B------:R-:W0:Y:S02]  /*24b30*/  MUFU.RSQ64H R29, R13 ;  /* 0x0000000d001d7308 */ /* 0x000e240000001c00 */
[----:B0-----:R-:W-:-:S08]  /*24b40*/  DMUL R14, R28, R28 ;  /* 0x0000001c1c0e7228 */ /* 0x001fd00000000000 */
[----:B------:R-:W-:Y:S01]  /*24b50*/  DFMA R30, R12, -R14, 1 ;  /* 0x3ff000000c1e742b */ /* 0x000fe2000000080e */
[----:B------:R-:W-:Y:S01]  /*24b60*/  IMAD.MOV.U32 R14, RZ, RZ, 0x0 ;  /* 0x00000000ff0e7424 */ /* 0x000fe200078e00ff */
[----:B------:R-:W-:-:S06]  /*24b70*/  MOV R15, 0x3fd80000 ;  /* 0x3fd80000000f7802 */ /* 0x000fcc0000000f00 */
[----:B------:R-:W-:Y:S02]  /*24b80*/  DFMA R14, R30, R14, 0.5 ;  /* 0x3fe000001e0e742b */ /* 0x000fe4000000000e */
[----:B------:R-:W-:-:S08]  /*24b90*/  DMUL R30, R28, R30 ;  /* 0x0000001e1c1e7228 */ /* 0x000fd00000000000 */
[----:B------:R-:W-:-:S08]  /*24ba0*/  DFMA R30, R14, R30, R28 ;  /* 0x0000001e0e1e722b */ /* 0x000fd0000000001c */
[----:B------:R-:W-:Y:S02]  /*24bb0*/  DMUL R14, R12, R30 ;  /* 0x0000001e0c0e7228 */ /* 0x000fe40000000000 */
[----:B------:R-:W-:-:S06]  /*24bc0*/  VIADD R31, R31, 0xfff00000 ;  /* 0xfff000001f1f7836 */ /* 0x000fcc0000000000 */
[----:B------:R-:W-:-:S08]  /*24bd0*/  DFMA R12, R14, -R14, R12 ;  /* 0x8000000e0e0c722b */ /* 0x000fd0000000000c */
[----:B------:R-:W-:-:S10]  /*24be0*/  DFMA R12, R30, R12, R14 ;  /* 0x0000000c1e0c722b */ /* 0x000fd4000000000e */
[----:B------:R-:W-:Y:S02]  /*24bf0*/  VIADD R15, R13, 0xfcb00000 ;  /* 0xfcb000000d0f7836 */ /* 0x000fe40000000000 */
[----:B------:R-:W-:Y:S01]  /*24c00*/  IMAD.MOV.U32 R14, RZ, RZ, R12 ;  /* 0x000000ffff0e7224 */ /* 0x000fe200078e000c */
[----:B------:R-:W-:Y:S06]  /*24c10*/  BRA `(.L_x_14948) ;  /* 0x0000000000047947 */ /* 0x000fec0003800000 */
.L_x_14949:
[----:B------:R-:W-:-:S11]  /*24c20*/  DADD R14, R12, R12 ;  /* 0x000000000c0e7229 */ /* 0x000fd6000000000c */
.L_x_14948:
[----:B------:R-:W-:Y:S05]  /*24c30*/  BSYNC B0 ;  /* 0x0000000000007941 */ /* 0x000fea0003800000 */
.L_x_14946:
[----:B------:R-:W-:Y:S02]  /*24c40*/  IMAD.MOV.U32 R12, RZ, RZ, R14 ;  /* 0x000000ffff0c7224 */ /* 0x000fe400078e000e */
[----:B------:R-:W-:Y:S02]  /*24c50*/  IMAD.MOV.U32 R13, RZ, RZ, R15 ;  /* 0x000000ffff0d7224 */ /* 0x000fe400078e000f */
[----:B------:R-:W-:Y:S02]  /*24c60*/  IMAD.MOV.U32 R14, RZ, RZ, R0 ;  /* 0x000000ffff0e7224 */ /* 0x000fe400078e0000 */
[----:B------:R-:W-:-:S04]  /*24c70*/  IMAD.MOV.U32 R15, RZ, RZ, 0x0 ;  /* 0x00000000ff0f7424 */ /* 0x000fc800078e00ff */
[----:B------:R-:W-:Y:S05]  /*24c80*/  RET.REL.NODEC R14 `(_ZN2at6native27unrolled_elementwise_kernelIZZZNS0_17acosh_kernel_cudaERNS_18TensorIteratorBaseEENKUlvE_clEvENKUlvE_clEvEUlN3c107complexIdEEE_St5arrayIPcLm2EELi4E23TrivialOffsetCalculatorILi1EjESE_NS0_6memory15LoadWithoutCastENSF_16StoreWithoutCastEEEviT_T0_T2_T3_T4_T5_) ;  /* 0xfffffdb00edc7950 */ /* 0x000fea0003c3ffff */
.L_x_14950:
        /* <DEDUP_REMOVED lines=15> */
.L_x_21033:


//--------------------- .text._ZN2at6native29vectorized_elementwise_kernelILi2EZZZNS0_17acosh_kernel_cudaERNS_18TensorIteratorBaseEENKUlvE_clEvENKUlvE_clEvEUlN3c107complexIdEEE_St5arrayIPcLm2EEEEviT0_T1_ --------------------------
	.section	.text._ZN2at6native29vectorized_elementwise_kernelILi2EZZZNS0_17acosh_kernel_cudaERNS_18TensorIteratorBaseEENKUlvE_clEvENKUlvE_clEvEUlN3c107complexIdEEE_St5arrayIPcLm2EEEEviT0_T1_,"ax",@progbits
	.align	128
        .global         _ZN2at6native29vectorized_elementwise_kernelILi2EZZZNS0_17acosh_kernel_cudaERNS_18TensorIteratorBaseEENKUlvE_clEvENKUlvE_clEvEUlN3c107complexIdEEE_St5arrayIPcLm2EEEEviT0_T1_
        .type           _ZN2at6native29vectorized_elementwise_kernelILi2EZZZNS0_17acosh_kernel_cudaERNS_18TensorIteratorBaseEENKUlvE_clEvENKUlvE_clEvEUlN3c107complexIdEEE_St5arrayIPcLm2EEEEviT0_T1_,@function
        .size           _ZN2at6native29vectorized_elementwise_kernelILi2EZZZNS0_17acosh_kernel_cudaERNS_18TensorIteratorBaseEENKUlvE_clEvENKUlvE_clEvEUlN3c107complexIdEEE_St5arrayIPcLm2EEEEviT0_T1_,(.L_x_21035 - _ZN2at6native29vectorized_elementwise_kernelILi2EZZZNS0_17acosh_kernel_cudaERNS_18TensorIteratorBaseEENKUlvE_clEvENKUlvE_clEvEUlN3c107complexIdEEE_St5arrayIPcLm2EEEEviT0_T1_)
        .other          _ZN2at6native29vectorized_elementwise_kernelILi2EZZZNS0_17acosh_kernel_cudaERNS_18TensorIteratorBaseEENKUlvE_clEvENKUlvE_clEvEUlN3c107complexIdEEE_St5arrayIPcLm2EEEEviT0_T1_,@"STO_CUDA_ENTRY STV_DEFAULT"
_ZN2at6native29vectorized_elementwise_kernelILi2EZZZNS0_17acosh_kernel_cudaERNS_18TensorIteratorBaseEENKUlvE_clEvENKUlvE_clEvEUlN3c107complexIdEEE_St5arrayIPcLm2EEEEviT0_T1_:
.text._ZN2at6native29vectorized_elementwise_kernelILi2EZZZNS0_17acosh_kernel_cudaERNS_18TensorIteratorBaseEENKUlvE_clEvENKUlvE_clEvEUlN3c107complexIdEEE_St5arrayIPcLm2EEEEviT0_T1_:
[----:B------:R-:W0:Y:S01]  /*0000*/  LDC R1, c[0x0][0x28] ;  /* 0x00000a00ff017b82 */ /* 0x000e220000000800 */
[----:B------:R-:W1:Y:S01]  /*0010*/  S2R R77, SR_CTAID.X ;  /* 0x00000000004d7919 */ /* 0x000e620000002500 */
[----:B------:R-:W-:Y:S01]  /*0020*/  ULDC UR4, c[0x0][0x210] ;  /* 0x0000840000047ab9 */ /* 0x000fe20000000800 */
[----:B------:R-:W-:Y:S01]  /*0030*/  ULDC.64 UR6, c[0x0][0x208] ;  /* 0x0000820000067ab9 */ /* 0x000fe20000000a00 */
[----:B0-----:R-:W-:Y:S02]  /*0040*/  VIADD R1, R1, 0xffffffe0 ;  /* 0xffffffe001017836 */ /* 0x001fe40000000000 */
[----:B-1----:R-:W-:-:S05]  /*0050*/  IMAD.SHL.U32 R77, R77, 0x400, RZ ;  /* 0x000004004d4d7824 */ /* 0x002fca00078e00ff */
[----:B------:R-:W-:-:S04]  /*0060*/  IADD3 R76, -R77, UR4, RZ ;  /* 0x000000044d4c7c10 */ /* 0x000fc8000fffe1ff */
        /* <DEDUP_REMOVED lines=9> */
[----:B------:R0:W5:Y:S04]  /*0100*/  LDG.E.128 R40, desc[UR6][R8.64+0x1010] ;  /* 0x0010100608287981 */ /* 0x000168000c1e1d00 */
[----:B------:R0:W5:Y:S04]  /*0110*/  LDG.E.128 R44, desc[UR6][R8.64+0x2000] ;  /* 0x00200006082c7981 */ /* 0x000168000c1e1d00 */
[----:B------:R0:W5:Y:S04]  /*0120*/  LDG.E.128 R52, desc[UR6][R8.64+0x2010] ;  /* 0x0020100608347981 */ /* 0x000168000c1e1d00 */
[----:B------:R0:W5:Y:S04]  /*0130*/  LDG.E.128 R56, desc[UR6][R8.64+0x3000] ;  /* 0x0030000608387981 */ /* 0x000168000c1e1d00 */
[----:B------:R0:W5:Y:S01]  /*0140*/  LDG.E.128 R60, desc[UR6][R8.64+0x3010] ;  /* 0x00301006083c7981 */ /* 0x000162000c1e1d00 */
        /* <DEDUP_REMOVED lines=18> */
[----:B------:R-:W-:Y:S02]  /*0270*/  UMOV UR5, 0x3e43988e ;  /* 0x3e43988e00057882 */ /* 0x000fe40000000000 */
[----:B------:R-:W-:Y:S01]  /*0280*/  DSETP.GEU.AND P0, PT, R4, UR4, PT ;  /* 0x0000000404007e2a */ /* 0x000fe2000bf0e000 */
[----:B------:R0:W-:Y:S01]  /*0290*/  STL [R1], R0 ;  /* 0x0000000001007387 */ /* 0x0001e20000100800 */
[----:B------:R-:W-:-:S14]  /*02a0*/  DSETP.LT.AND P1, PT, R2, UR4, PT ;  /* 0x0000000402007e2a */ /* 0x000fdc000bf21000 */
        /* <DEDUP_REMOVED lines=31> */
[----:B------:R-:W-:Y:S01]  /*04a0*/  SEL R70, R19, R15, P0 ;  /* 0x0000000f13467207 */ /* 0x000fe20000000000 */
[----:B------:R-:W-:Y:S01]  /*04b0*/  IMAD.U32 R15, RZ, RZ, UR5 ;  /* 0x00000005ff0f7e24 */ /* 0x000fe2000f8e00ff */
[----:B------:R-:W-:Y:S02]  /*04c0*/  LOP3.LUT R0, R9, 0xffc00000, RZ, 0xc0, !PT ;  /* 0xffc0000009007812 */ /* 0x000fe400078ec0ff */
[----:B------:R-:W-:Y:S01]  /*04d0*/  SEL R71, R18, R14, P0 ;  /* 0x0000000e12477207 */ /* 0x000fe20000000000 */
[----:B------:R-:W-:Y:S01]  /*04e0*/  DMUL R26, R20, R10 ;  /* 0x0000000a141a7228 */ /* 0x000fe20000000000 */
[----:B------:R-:W-:Y:S01]  /*04f0*/  IADD3 R23, -R0, 0x7fd00000, RZ ;  /* 0x7fd0000000177810 */ /* 0x000fe20007ffe1ff */
[----:B------:R-:W-:Y:S01]  /*0500*/  IMAD.MOV.U32 R17, RZ, RZ, R70 ;  /* 0x000000ffff117224 */ /* 0x000fe200078e0046 */
[----:B------:R-:W-:-:S02]  /*0510*/  MOV R16, R71 ;  /* 0x0000004700107202 */ /* 0x000fc40000000f00 */
[-C--:B------:R-:W-:Y:S02]  /*0520*/  SEL R12, R8, R14.reuse, P1 ;  /* 0x0000000e080c7207 */ /* 0x080fe40000800000 */
[----:B------:R-:W-:Y:S01]  /*0530*/  SEL R8, R18, R14, P3 ;  /* 0x0000000e12087207 */ /* 0x000fe20001800000 */
[----:B------:R-:W-:Y:S01]  /*0540*/  DMUL R26, R26, R26 ;  /* 0x0000001a1a1a7228 */ /* 0x000fe20000000000 */
[----:B------:R-:W-:Y:S01]  /*0550*/  IMAD.U32 R14, RZ, RZ, UR8 ;  /* 0x00000008ff0e7e24 */ /* 0x000fe2000f8e00ff */
[----:B------:R-:W-:Y:S02]  /*0560*/  DMUL R24, R22, R16 ;  /* 0x0000001016187228 */ /* 0x000fe40000000000 */
        /* <DEDUP_REMOVED lines=21> */
[----:B------:R-:W-:-:S02]  /*06c0*/  @P3 LOP3.LUT R25, R15, 0x80000, RZ, 0xfc, !PT ;  /* 0x000800000f193812 */ /* 0x000fc400078efcff */
[----:B------:R-:W-:Y:S02]  /*06d0*/  MOV R14, RZ ;  /* 0x000000ff000e7202 */ /* 0x000fe40000000f00 */
[----:B------:R-:W1:Y:S01]  /*06e0*/  MUFU.RSQ64H R15, R25 ;  /* 0x00000019000f7308 */ /* 0x000e620000001c00 */
[----:B------:R-:W-:Y:S02]  /*06f0*/  ISETP.GE.U32.AND P3, PT, R70, 0x7ff00000, PT ;  /* 0x7ff000004600780c */ /* 0x000fe40003f66070 */
        /* <DEDUP_REMOVED lines=52> */
[----:B-----5:R-:W-:Y:S05]  /*0a40*/  CALL.REL.NOINC `($__internal_30_$__cuda_sm20_dsqrt_rn_f64_mediumpath_v1) ;  /* 0x0000090000ec7944 */ /* 0x020fea0003c00000 */
[----:B------:R-:W-:Y:S02]  /*0a50*/  IMAD.MOV.U32 R12, RZ, RZ, R0 ;  /* 0x000000ffff0c7224 */ /* 0x000fe400078e0000 */
[----:B------:R-:W-:-:S07]  /*0a60*/  IMAD.MOV.U32 R13, RZ, RZ, R7 ;  /* 0x000000ffff0d7224 */ /* 0x000fce00078e0007 */
.L_x_14960:
[----:B------:R-:W-:Y:S05]  /*0a70*/  BSYNC B3 ;  /* 0x0000000000037941 */ /* 0x000fea0003800000 */
.L_x_14959:
        /* <DEDUP_REMOVED lines=81> */
.L_x_14958:
        /* <DEDUP_REMOVED lines=33> */
[----:B-----5:R-:W-:Y:S05]  /*11a0*/  CALL.REL.NOINC `($__internal_29_$__cuda_sm20_div_rn_f64_full) ;  /* 0x000008f400907944 */ /* 0x020fea0003c00000 */
.L_x_14968:
[----:B------:R-:W-:Y:S05]  /*11b0*/  BSYNC B4 ;  /* 0x0000000000047941 */ /* 0x000fea0003800000 */
.L_x_14967:
[----:B------:R-:W-:Y:S01]  /*11c0*/  IMAD.MOV.U32 R26, RZ, RZ, R16 ;  /* 0x000000ffff1a7224 */ /* 0x000fe200078e0010 */
[----:B------:R-:W-:Y:S01]  /*11d0*/  MOV R27, R17 ;  /* 0x00000011001b7202 */ /* 0x000fe20000000f00 */
[----:B------:R-:W-:Y:S06]  /*11e0*/  BRA `(.L_x_14966) ;  /* 0x0000000000047947 */ /* 0x000fec0003800000 */
.L_x_14965:
[----:B------:R-:W-:-:S11]  /*11f0*/  DADD R26, -R64, R68 ;  /* 0x00000000401a7229 */ /* 0x000fd60000000144 */
.L_x_14966:
[----:B------:R-:W-:Y:S05]  /*1200*/  BSYNC B3 ;  /* 0x0000000000037941 */ /* 0x000fea0003800000 */
.L_x_14964:
        /* <DEDUP_REMOVED lines=29> */
.L_x_14973:
[----:B------:R-:W-:Y:S05]  /*13e0*/  BSYNC B4 ;  /* 0x0000000000047941 */ /* 0x000fea0003800000 */
.L_x_14972:
[----:B------:R-:W-:Y:S05]  /*13f0*/  BRA `(.L_x_14971) ;  /* 0x0000000000047947 */ /* 0x000fea0003800000 */
.L_x_14970:
[----:B------:R-:W-:-:S11]  /*1400*/  DADD R16, R70, -R10 ;  /* 0x0000000046107229 */ /* 0x000fd6000000080a */
.L_x_14971:
[----:B------:R-:W-:Y:S05]  /*1410*/  BSYNC B3 ;  /* 0x0000000000037941 */ /* 0x000fea0003800000 */
.L_x_14969:
        /* <DEDUP_REMOVED lines=26> */
[----:B-----5:R-:W-:Y:S05]  /*15c0*/  CALL.REL.NOINC `($__internal_30_$__cuda_sm20_dsqrt_rn_f64_mediumpath_v1) ;  /* 0x000008f8000c7944 */ /* 0x020fea0003c00000 */
[----:B------:R-:W-:Y:S02]  /*15d0*/  IMAD.MOV.U32 R12, RZ, RZ, R0 ;  /* 0x000000ffff0c7224 */ /* 0x000fe400078e0000 */
[----:B------:R-:W-:-:S07]  /*15e0*/  IMAD.MOV.U32 R13, RZ, RZ, R7 ;  /* 0x000000ffff0d7224 */ /* 0x000fce00078e0007 */
.L_x_14975:
[----:B------:R-:W-:Y:S05]  /*15f0*/  BSYNC B3 ;  /* 0x0000000000037941 */ /* 0x000fea0003800000 */
.L_x_14974:
        /* <DEDUP_REMOVED lines=85> */
.L_x_14976:
        /* <DEDUP_REMOVED lines=19> */
[----:B-----5:R-:W-:Y:S05]  /*1c80*/  CALL.REL.NOINC `($__internal_29_$__cuda_sm20_div_rn_f64_full) ;  /* 0x000008e800d87944 */ /* 0x020fea0003c00000 */
.L_x_14978:
[----:B------:R-:W-:Y:S05]  /*1c90*/  BSYNC B3 ;  /* 0x0000000000037941 */ /* 0x000fea0003800000 */
.L_x_14977:
        /* <DEDUP_REMOVED lines=30> */
.L_x_14963:
        /* <DEDUP_REMOVED lines=21> */
[----:B-----5:R-:W-:Y:S05]  /*1fd0*/  CALL.REL.NOINC `($__internal_30_$__cuda_sm20_dsqrt_rn_f64_mediumpath_v1) ;  /* 0x000008ec00887944 */ /* 0x020fea0003c00000 */
[----:B------:R-:W-:Y:S01]  /*1fe0*/  IMAD.MOV.U32 R26, RZ, RZ, R0 ;  /* 0x000000ffff1a7224 */ /* 0x000fe200078e0000 */
[----:B------:R-:W-:-:S07]  /*1ff0*/  MOV R27, R7 ;  /* 0x00000007001b7202 */ /* 0x000fce0000000f00 */
.L_x_14981:
[----:B------:R-:W-:Y:S05]  /*2000*/  BSYNC B3 ;  /* 0x0000000000037941 */ /* 0x000fea0003800000 */
.L_x_14980:
        /* <DEDUP_REMOVED lines=25> */
.L_x_14984:
[----:B------:R-:W-:Y:S05]  /*21a0*/  BSYNC B3 ;  /* 0x0000000000037941 */ /* 0x000fea0003800000 */
.L_x_14983:
        /* <DEDUP_REMOVED lines=30> */
.L_x_14982:
        /* <DEDUP_REMOVED lines=75> */
.L_x_14985:
[----:B------:R-:W-:Y:S01]  /*2840*/  IMAD.MOV.U32 R6, RZ, RZ, 0x0 ;  /* 0x00000000ff067424 */ /* 0x000fe200078e00ff */
[----:B------:R-:W-:Y:S01]  /*2850*/  FSETP.NEU.FTZ.AND P0, PT, R9, RZ, PT ;  /* 0x000000ff0900720b */ /* 0x000fe20003f1d000 */
[----:B------:R-:W-:-:S06]  /*2860*/  IMAD.MOV.U32 R7, RZ, RZ, 0x7ff00000 ;  /* 0x7ff00000ff077424 */ /* 0x000fcc00078e00ff */
[----:B------:R-:W-:-:S10]  /*2870*/  DFMA R6, R8, R6, +INF ;  /* 0x7ff000000806742b */ /* 0x000fd40000000006 */
[----:B------:R-:W-:Y:S02]  /*2880*/  FSEL R50, R6, RZ, P0 ;  /* 0x000000ff06327208 */ /* 0x000fe40000000000 */
[----:B------:R-:W-:Y:S01]  /*2890*/  FSEL R51, R7, -QNAN , P0 ;  /* 0xfff0000007337808 */ /* 0x000fe20000000000 */
[----:B------:R-:W-:Y:S06]  /*28a0*/  BRA `(.L_x_14961) ;  /* 0x0000000400287947 */ /* 0x000fec0003800000 */
.L_x_14979:
        /* <DEDUP_REMOVED lines=25> */
.L_x_14987:
[----:B------:R-:W-:Y:S05]  /*2a40*/  BSYNC B3 ;  /* 0x0000000000037941 */ /* 0x000fea0003800000 */
.L_x_14986:
        /* <DEDUP_REMOVED lines=17> */
[----:B------:R-:W-:Y:S01]  /*2b60*/  IMAD.MOV.U32 R11, RZ, RZ, R9 ;  /* 0x000000ffff0b7224 */ /* 0x000fe200078e0009 */
[----:B------:R-:W-:Y:S01]  /*2b70*/  MOV R9, R5 ;  /* 0x0000000500097202 */ /* 0x000fe20000000f00 */
[----:B------:R-:W-:-:S07]  /*2b80*/  IMAD.MOV.U32 R8, RZ, RZ, R4 ;  /* 0x000000ffff087224 */ /* 0x000fce00078e0004 */
[----:B-----5:R-:W-:Y:S05]  /*2b90*/  CALL.REL.NOINC `($__internal_29_$__cuda_sm20_div_rn_f64_full) ;  /* 0x000008dc00147944 */ /* 0x020fea0003c00000 */
.L_x_14989:
[----:B------:R-:W-:Y:S05]  /*2ba0*/  BSYNC B3 ;  /* 0x0000000000037941 */ /* 0x000fea0003800000 */
.L_x_14988:
[----:B------:R-:W-:Y:S02]  /*2bb0*/  IMAD.MOV.U32 R50, RZ, RZ, R16 ;  /* 0x000000ffff327224 */ /* 0x000fe400078e0010 */
[----:B------:R-:W-:Y:S01]  /*2bc0*/  IMAD.MOV.U32 R51, RZ, RZ, R17 ;  /* 0x000000ffff337224 */ /* 0x000fe200078e0011 */
[----:B------:R-:W-:Y:S06]  /*2bd0*/  BRA `(.L_x_14961) ;  /* 0x00000000005c7947 */ /* 0x000fec0003800000 */
.L_x_14962:
        /* <DEDUP_REMOVED lines=19> */
[----:B-----5:R-:W-:Y:S05]  /*2d10*/  CALL.REL.NOINC `($__internal_30_$__cuda_sm20_dsqrt_rn_f64_mediumpath_v1) ;  /* 0x000008e000387944 */ /* 0x020fea0003c00000 */
[----:B------:R-:W-:Y:S01]  /*2d20*/  MOV R50, R0 ;  /* 0x0000000000327202 */ /* 0x000fe20000000f00 */
[----:B------:R-:W-:-:S07]  /*2d30*/  IMAD.MOV.U32 R51, RZ, RZ, R7 ;  /* 0x000000ffff337224 */ /* 0x000fce00078e0007 */
.L_x_14990:
[----:B------:R-:W-:Y:S05]  /*2d40*/  BSYNC B3 ;  /* 0x0000000000037941 */ /* 0x000fea0003800000 */
.L_x_14961:
[----:B------:R-:W-:Y:S05]  /*2d50*/  BSYNC B2 ;  /* 0x0000000000027941 */ /* 0x000fea0003800000 */
.L_x_14957:
        /* <DEDUP_REMOVED lines=23> */
[----:B-----5:R-:W-:Y:S05]  /*2ed0*/  CALL.REL.NOINC `($__internal_29_$__cuda_sm20_div_rn_f64_full) ;  /* 0x000008d800447944 */ /* 0x020fea0003c00000 */
[----:B------:R-:W-:Y:S02]  /*2ee0*/  IMAD.MOV.U32 R26, RZ, RZ, R16 ;  /* 0x000000ffff1a7224 */ /* 0x000fe400078e0010 */
[----:B------:R-:W-:-:S07]  /*2ef0*/  IMAD.MOV.U32 R27, RZ, RZ, R17 ;  /* 0x000000ffff1b7224 */ /* 0x000fce00078e0011 */
.L_x_14994:
[----:B------:R-:W-:Y:S05]  /*2f00*/  BSYNC B3 ;  /* 0x0000000000037941 */ /* 0x000fea0003800000 */
.L_x_14993:
        /* <DEDUP_REMOVED lines=39> */
.L_x_15002:
[----:B------:R-:W-:Y:S05]  /*3180*/  BSYNC B4 ;  /* 0x0000000000047941 */ /* 0x000fea0003800000 */
.L_x_15001:
[----:B------:R-:W-:Y:S02]  /*3190*/  IMAD.MOV.U32 R72, RZ, RZ, R16 ;  /* 0x000000ffff487224 */ /* 0x000fe400078e0010 */
[----:B------:R-:W-:Y:S01]  /*31a0*/  IMAD.MOV.U32 R73, RZ, RZ, R17 ;  /* 0x000000ffff497224 */ /* 0x000fe200078e0011 */
[----:B------:R-:W-:Y:S06]  /*31b0*/  BRA `(.L_x_15000) ;  /* 0x0000000000047947 */ /* 0x000fec0003800000 */
.L_x_14999:
[----:B------:R-:W-:-:S11]  /*31c0*/  DADD R72, -R64, R68 ;  /* 0x0000000040487229 */ /* 0x000fd60000000144 */
.L_x_15000:
[----:B------:R-:W-:Y:S05]  /*31d0*/  BSYNC B3 ;  /* 0x0000000000037941 */ /* 0x000fea0003800000 */
.L_x_14998:
        /* <DEDUP_REMOVED lines=26> */
.L_x_15007:
[----:B------:R-:W-:Y:S05]  /*3380*/  BSYNC B4 ;  /* 0x0000000000047941 */ /* 0x000fea0003800000 */
.L_x_15006:
[----:B------:R-:W-:Y:S02]  /*3390*/  IMAD.MOV.U32 R4, RZ, RZ, R16 ;  /* 0x000000ffff047224 */ /* 0x000fe400078e0010 */
[----:B------:R-:W-:Y:S01]  /*33a0*/  IMAD.MOV.U32 R5, RZ, RZ, R17 ;  /* 0x000000ffff057224 */ /* 0x000fe200078e0011 */
[----:B------:R-:W-:Y:S06]  /*33b0*/  BRA `(.L_x_15005) ;  /* 0x0000000000047947 */ /* 0x000fec0003800000 */
.L_x_15004:
[----:B------:R-:W-:-:S11]  /*33c0*/  DADD R4, -R66, R70 ;  /* 0x0000000042047229 */ /* 0x000fd60000000146 */
.L_x_15005:
[----:B------:R-:W-:Y:S05]  /*33d0*/  BSYNC B3 ;  /* 0x0000000000037941 */ /* 0x000fea0003800000 */
.L_x_15003:
        /* <DEDUP_REMOVED lines=29> */
.L_x_15009:
[----:B------:R-:W-:Y:S05]  /*35b0*/  BSYNC B3 ;  /* 0x0000000000037941 */ /* 0x000fea0003800000 */
.L_x_15008:
[----:B------:R-:W-:Y:S01]  /*35c0*/  PLOP3.LUT P0, PT, PT, PT, PT, 0x80, 0x0 ;  /* 0x000000000000781c */ /* 0x000fe20003f0f070 */
[----:B------:R-:W-:-:S12]  /*35d0*/  BRA `(.L_x_14995) ;  /* 0x0000000800587947 */ /* 0x000fd80003800000 */
.L_x_14997:
        /* <DEDUP_REMOVED lines=29> */
.L_x_15012:
[----:B------:R-:W-:Y:S05]  /*37b0*/  BSYNC B3 ;  /* 0x0000000000037941 */ /* 0x000fea0003800000 */
.L_x_15011:
[----:B------:R-:W-:Y:S01]  /*37c0*/  PLOP3.LUT P0, PT, PT, PT, PT, 0x80, 0x0 ;  /* 0x000000000000781c */ /* 0x000fe20003f0f070 */
[----:B------:R-:W-:-:S12]  /*37d0*/  BRA `(.L_x_14995) ;  /* 0x0000000400d87947 */ /* 0x000fd80003800000 */
.L_x_15010:
[----:B------:R-:W-:Y:S01]  /*37e0*/  DMUL R64, R64, R66 ;  /* 0x0000004240407228 */ /* 0x000fe20000000000 */
[----:B------:R-:W-:Y:S01]  /*37f0*/  IMAD.MOV.U32 R8, RZ, RZ, 0x0 ;  /* 0x00000000ff087424 */ /* 0x000fe200078e00ff */
[----:B------:R-:W-:Y:S01]  /*3800*/  MOV R9, 0x3fd80000 ;  /* 0x3fd8000000097802 */ /* 0x000fe20000000f00 */
[----:B------:R-:W-:Y:S01]  /*3810*/  DMUL R4, R4, 8.11296384146066816958e+31 ;  /* 0x4690000004047828 */ /* 0x000fe20000000000 */
        /* <DEDUP_REMOVED lines=23> */
[----:B-----5:R-:W-:Y:S05]  /*3990*/  CALL.REL.NOINC `($__internal_30_$__cuda_sm20_dsqrt_rn_f64_mediumpath_v1) ;  /* 0x000008d400187944 */ /* 0x020fea0003c00000 */
[----:B------:R-:W-:-:S07]  /*39a0*/  MOV R6, R0 ;  /* 0x0000000000067202 */ /* 0x000fce0000000f00 */
.L_x_15014:
[----:B------:R-:W-:Y:S05]  /*39b0*/  BSYNC B3 ;  /* 0x0000000000037941 */ /* 0x000fea0003800000 */
.L_x_15013:
        /* <DEDUP_REMOVED lines=21> */
.L_x_15016:
[----:B------:R-:W-:Y:S05]  /*3b10*/  BSYNC B3 ;  /* 0x0000000000037941 */ /* 0x000fea0003800000 */
.L_x_15015:
[----:B------:R-:W-:Y:S01]  /*3b20*/  DMUL R2, R2, 8.11296384146066816958e+31 ;  /* 0x4690000002027828 */ /* 0x000fe20000000000 */
[----:B------:R-:W-:Y:S01]  /*3b30*/  PLOP3.LUT P0, PT, PT, PT, PT, 0x80, 0x0 ;  /* 0x000000000000781c */ /* 0x000fe20003f0f070 */
[----:B------:R-:W-:Y:S02]  /*3b40*/  IMAD.MOV.U32 R4, RZ, RZ, R16 ;  /* 0x000000ffff047224 */ /* 0x000fe400078e0010 */
[----:B------:R-:W-:Y:S01]  /*3b50*/  IMAD.MOV.U32 R5, RZ, RZ, R17 ;  /* 0x000000ffff057224 */ /* 0x000fe200078e0011 */
[----:B------:R-:W-:Y:S09]  /*3b60*/  BRA `(.L_x_14995) ;  /* 0x0000000000f47947 */ /* 0x000ff20003800000 */
.L_x_14996:
        /* <DEDUP_REMOVED lines=22> */
[----:B------:R-:W-:Y:S02]  /*3cd0*/  IMAD.MOV.U32 R16, RZ, RZ, R0 ;  /* 0x000000ffff107224 */ /* 0x000fe400078e0000 */
[----:B------:R-:W-:-:S07]  /*3ce0*/  IMAD.MOV.U32 R17, RZ, RZ, R7 ;  /* 0x000000ffff117224 */ /* 0x000fce00078e0007 */
.L_x_15018:
[----:B------:R-:W-:Y:S05]  /*3cf0*/  BSYNC B3 ;  /* 0x0000000000037941 */ /* 0x000fea0003800000 */
.L_x_15017:
[----:B------:R-:W-:Y:S01]  /*3d00*/  DADD R14, R48, 1 ;  /* 0x3ff00000300e7429 */ /* 0x000fe20000000000 */
[----:B------:R-:W-:Y:S01]  /*3d10*/  IMAD.MOV.U32 R4, RZ, RZ, 0x0 ;  /* 0x00000000ff047424 */ /* 0x000fe200078e00ff */
[----:B------:R-:W-:Y:S01]  /*3d20*/  BSSY B3, `(.L_x_15019) ;  /* 0x000001b000037945 */ /* 0x000fe20003800000 */
[----:B------:R-:W-:-:S05]  /*3d30*/  IMAD.MOV.U32 R5, RZ, RZ, 0x3fd80000 ;  /* 0x3fd80000ff057424 */ /* 0x000fca00078e00ff */
        /* <DEDUP_REMOVED lines=23> */
[----:B-----5:R-:W-:Y:S05]  /*3eb0*/  CALL.REL.NOINC `($__internal_30_$__cuda_sm20_dsqrt_rn_f64_mediumpath_v1) ;  /* 0x000008cc00d07944 */ /* 0x020fea0003c00000 */
[----:B------:R-:W-:-:S07]  /*3ec0*/  IMAD.MOV.U32 R6, RZ, RZ, R0 ;  /* 0x000000ffff067224 */ /* 0x000fce00078e0000 */
.L_x_15020:
[----:B------:R-:W-:Y:S05]  /*3ed0*/  BSYNC B3 ;  /* 0x0000000000037941 */ /* 0x000fea0003800000 */
.L_x_15019:
[----:B------:R-:W-:Y:S01]  /*3ee0*/  DMUL R4, R6, R16 ;  /* 0x0000001006047228 */ /* 0x000fe20000000000 */
[----:B------:R-:W-:Y:S01]  /*3ef0*/  PLOP3.LUT P0, PT, PT, PT, PT, 0x80, 0x0 ;  /* 0x000000000000781c */ /* 0x000fe20003f0f070 */
[----:B------:R-:W-:-:S12]  /*3f00*/  BRA `(.L_x_14995) ;  /* 0x00000000000c7947 */ /* 0x000fd80003800000 */
.L_x_14992:
[----:B------:R-:W-:Y:S01]  /*3f10*/  DMUL R4, R48, 9.00719925474099200000e+15 ;  /* 0x4340000030047828 */ /* 0x000fe20000000000 */
[----:B------:R-:W-:Y:S01]  /*3f20*/  PLOP3.LUT P0, PT, PT, PT, PT, 0x80, 0x0 ;  /* 0x000000000000781c */ /* 0x000fe20003f0f070 */
[----:B------:R-:W-:-:S12]  /*3f30*/  DMUL R2, R2, 9.00719925474099200000e+15 ;  /* 0x4340000002027828 */ /* 0x000fd80000000000 */
.L_x_14995:
[----:B------:R-:W-:Y:S05]  /*3f40*/  BSYNC B2 ;  /* 0x0000000000027941 */ /* 0x000fea0003800000 */
.L_x_14991:
        /* <DEDUP_REMOVED lines=67> */
.L_x_15026:
[----:B------:R-:W-:-:S11]  /*4380*/  DMUL R2, RZ, |R26| ;  /* 0x4000001aff027228 */ /* 0x000fd60000000000 */
.L_x_15027:
[----:B------:R-:W-:Y:S05]  /*4390*/  BSYNC B0 ;  /* 0x0000000000007941 */ /* 0x000fea0003800000 */
.L_x_15025:
        /* <DEDUP_REMOVED lines=11> */
.L_x_15024:
        /* <DEDUP_REMOVED lines=53> */
.L_x_15023:
        /* <DEDUP_REMOVED lines=62> */
.L_x_15031:
[----:B------:R-:W-:-:S11]  /*4b80*/  DMUL R2, RZ, |R26| ;  /* 0x4000001aff027228 */ /* 0x000fd60000000000 */
.L_x_15032:
[----:B------:R-:W-:Y:S05]  /*4b90*/  BSYNC B0 ;  /* 0x0000000000007941 */ /* 0x000fea0003800000 */
.L_x_15030:
        /* <DEDUP_REMOVED lines=11> */
.L_x_15029:
        /* <DEDUP_REMOVED lines=53> */
.L_x_15022:
[----:B------:R-:W-:-:S13]  /*4fa0*/  ISETP.GT.AND P0, PT, R29, -0x1, PT ;  /* 0xffffffff1d00780c */ /* 0x000fda0003f04270 */
[----:B------:R-:W-:Y:S05]  /*4fb0*/  @P0 BRA `(.L_x_15033) ;  /* 0x0000000400e80947 */ /* 0x000fea0003800000 */
[----:B------:R-:W-:Y:S01]  /*4fc0*/  DADD R10, -RZ, |R4| ;  /* 0x00000000ff0a7229 */ /* 0x000fe20000000504 */
[----:B------:R-:W-:Y:S01]  /*4fd0*/  IMAD.MOV.U32 R6, RZ, RZ, 0x1 ;  /* 0x00000001ff067424 */ /* 0x000fe200078e00ff */
[--C-:B------:R-:W-:Y:S01]  /*4fe0*/  DADD R12, -RZ, |R2|.reuse ;  /* 0x00000000ff0c7229 */ /* 0x100fe20000000502 */
[----:B------:R-:W-:Y:S01]  /*4ff0*/  BSSY B3, `(.L_x_15034) ;  /* 0x000001b000037945 */ /* 0x000fe20003800000 */
[--C-:B------:R-:W-:Y:S02]  /*5000*/  DSETP.GT.AND P4, PT, |R4|, |R2|.reuse, PT ;  /* 0x400000020400722a */ /* 0x100fe40003f84200 */
[----:B------:R-:W-:-:S06]  /*5010*/  DADD R28, -RZ, -R2 ;  /* 0x00000000ff1c7229 */ /* 0x000fcc0000000902 */
[----:B------:R-:W-:Y:S02]  /*5020*/  FSEL R27, R11, R13, P4 ;  /* 0x0000000d0b1b7208 */ /* 0x000fe40002000000 */
[----:B------:R-:W-:Y:S02]  /*5030*/  FSEL R26, R10, R12, P4 ;  /* 0x0000000c0a1a7208 */ /* 0x000fe40002000000 */
[----:B------:R-:W0:Y:S01]  /*5040*/  MUFU.RCP64H R7, R27 ;  /* 0x0000001b00077308 */ /* 0x000e220000001800 */
[----:B------:R-:W-:Y:S01]  /*5050*/  FSEL R10, R12, R10, P4 ;  /* 0x0000000a0c0a7208 */ /* 0x000fe20002000000 */
[----:B------:R-:W-:Y:S01]  /*5060*/  IMAD.MOV.U32 R28, RZ, RZ, R29 ;  /* 0x000000ffff1c7224 */ /* 0x000fe200078e001d */
        /* <DEDUP_REMOVED lines=18> */
[----:B-----5:R-:W-:Y:S05]  /*5190*/  CALL.REL.NOINC `($__internal_29_$__cuda_sm20_div_rn_f64_full) ;  /* 0x000008b400947944 */ /* 0x020fea0003c00000 */
.L_x_15035:
[----:B------:R-:W-:Y:S05]  /*51a0*/  BSYNC B3 ;  /* 0x0000000000037941 */ /* 0x000fea0003800000 */
.L_x_15034:
        /* <DEDUP_REMOVED lines=82> */
.L_x_15037:
[----:B------:R-:W-:Y:S02]  /*56d0*/  FSEL R6, RZ, 3.37028055040000000000e+12, P1 ;  /* 0x54442d18ff067808 */ /* 0x000fe40000800000 */
[----:B------:R-:W-:-:S07]  /*56e0*/  FSEL R7, RZ, 2.1426990032196044922, P1 ;  /* 0x400921fbff077808 */ /* 0x000fce0000800000 */
.L_x_15038:
[----:B------:R-:W-:Y:S05]  /*56f0*/  BSYNC B0 ;  /* 0x0000000000007941 */ /* 0x000fea0003800000 */
.L_x_15036:
[----:B------:R-:W-:Y:S01]  /*5700*/  DADD R2, |R4|, |R2| ;  /* 0x0000000004027229 */ /* 0x000fe20000000602 */
[----:B------:R-:W-:-:S07]  /*5710*/  LOP3.LUT R5, R7, 0x80000000, R5, 0xb8, !PT ;  /* 0x8000000007057812 */ /* 0x000fce00078eb805 */
[----:B------:R-:W-:-:S06]  /*5720*/  DSETP.GTU.AND P0, PT, |R2|, +INF , PT ;  /* 0x7ff000000200742a */ /* 0x000fcc0003f0c200 */
[----:B------:R-:W-:Y:S02]  /*5730*/  FSEL R2, R2, R6, P0 ;  /* 0x0000000602027208 */ /* 0x000fe40000000000 */
[----:B------:R-:W-:Y:S01]  /*5740*/  FSEL R3, R3, R5, P0 ;  /* 0x0000000503037208 */ /* 0x000fe20000000000 */
[----:B------:R-:W-:Y:S06]  /*5750*/  BRA `(.L_x_15028) ;  /* 0x0000000400dc7947 */ /* 0x000fec0003800000 */
.L_x_15033:
        /* <DEDUP_REMOVED lines=28> */
.L_x_15040:
[----:B------:R-:W-:Y:S05]  /*5920*/  BSYNC B3 ;  /* 0x0000000000037941 */ /* 0x000fea0003800000 */
.L_x_15039:
        /* <DEDUP_REMOVED lines=82> */
.L_x_15042:
[----:B------:R-:W-:Y:S02]  /*5e50*/  FSEL R6, RZ, 3.37028055040000000000e+12, P1 ;  /* 0x54442d18ff067808 */ /* 0x000fe40000800000 */
[----:B------:R-:W-:-:S07]  /*5e60*/  FSEL R7, RZ, 2.1426990032196044922, P1 ;  /* 0x400921fbff077808 */ /* 0x000fce0000800000 */
.L_x_15043:
[----:B------:R-:W-:Y:S05]  /*5e70*/  BSYNC B0 ;  /* 0x0000000000007941 */ /* 0x000fea0003800000 */
.L_x_15041:
[----:B------:R-:W-:Y:S01]  /*5e80*/  DADD R2, |R4|, |R2| ;  /* 0x0000000004027229 */ /* 0x000fe20000000602 */
[----:B------:R-:W-:-:S07]  /*5e90*/  LOP3.LUT R5, R7, 0x80000000, R5, 0xb8, !PT ;  /* 0x8000000007057812 */ /* 0x000fce00078eb805 */
[----:B------:R-:W-:-:S06]  /*5ea0*/  DSETP.GTU.AND P0, PT, |R2|, +INF , PT ;  /* 0x7ff000000200742a */ /* 0x000fcc0003f0c200 */
[----:B------:R-:W-:Y:S02]  /*5eb0*/  FSEL R2, R2, R6, P0 ;  /* 0x0000000602027208 */ /* 0x000fe40000000000 */
[----:B------:R-:W-:-:S07]  /*5ec0*/  FSEL R3, R3, R5, P0 ;  /* 0x0000000503037208 */ /* 0x000fce0000000000 */
.L_x_15028:
[----:B------:R-:W-:Y:S05]  /*5ed0*/  BSYNC B2 ;  /* 0x0000000000027941 */ /* 0x000fea0003800000 */
.L_x_15021:
[----:B------:R-:W-:Y:S01]  /*5ee0*/  DADD R4, -RZ, -R50 ;  /* 0x00000000ff047229 */ /* 0x000fe20000000932 */
[----:B------:R-:W-:-:S09]  /*5ef0*/  ISETP.NE.AND P0, PT, R74, RZ, PT ;  /* 0x000000ff4a00720c */ /* 0x000fd20003f05270 */
[----:B------:R-:W-:Y:S02]  /*5f00*/  FSEL R0, R4, R50, !P0 ;  /* 0x0000003204007208 */ /* 0x000fe40004000000 */
[----:B------:R-:W-:-:S03]  /*5f10*/  FSEL R5, R5, R51, !P0 ;  /* 0x0000003305057208 */ /* 0x000fc60004000000 */
[----:B------:R-:W-:-:S05]  /*5f20*/  IMAD.MOV.U32 R4, RZ, RZ, R0 ;  /* 0x000000ffff047224 */ /* 0x000fca00078e0000 */
[----:B------:R1:W-:Y:S01]  /*5f30*/  STL.64 [R1+0x10], R4 ;  /* 0x0000100401007387 */ /* 0x0003e20000100a00 */
[----:B------:R-:W-:Y:S05]  /*5f40*/  BRA `(.L_x_15044) ;  /* 0x0000003000487947 */ /* 0x000fea0003800000 */
.L_x_14956:
[----:B------:R-:W2:Y:S01]  /*5f50*/  LDL.64 R2, [R1+0x8] ;  /* 0x0000080001027983 */ /* 0x000ea20000100a00 */
[----:B------:R-:W-:Y:S01]  /*5f60*/  DADD R4, -RZ, -R30 ;  /* 0x00000000ff047229 */ /* 0x000fe2000000091e */
[----:B------:R-:W-:Y:S01]  /*5f70*/  UMOV UR4, 0x54442d18 ;  /* 0x54442d1800047882 */ /* 0x000fe20000000000 */
[----:B------:R-:W-:-:S05]  /*5f80*/  UMOV UR5, 0x3ff921fb ;  /* 0x3ff921fb00057882 */ /* 0x000fca0000000000 */
[----:B------:R1:W-:Y:S01]  /*5f90*/  STL.64 [R1+0x10], R4 ;  /* 0x0000100401007387 */ /* 0x0003e20000100a00 */
[----:B--2---:R-:W-:-:S08]  /*5fa0*/  DADD R2, -R28, R2 ;  /* 0x000000001c027229 */ /* 0x004fd00000000102 */
[----:B------:R-:W-:Y:S01]  /*5fb0*/  DADD R2, R2, UR4 ;  /* 0x0000000402027e29 */ /* 0x000fe20008000000 */
[----:B-1----:R-:W-:Y:S10]  /*5fc0*/  BRA `(.L_x_15044) ;  /* 0x0000003000287947 */ /* 0x002ff40003800000 */
.L_x_14955:
[----:B------:R-:W-:Y:S01]  /*5fd0*/  DADD R4, -RZ, -R30 ;  /* 0x00000000ff047229 */ /* 0x000fe2000000091e */
[----:B------:R-:W-:-:S06]  /*5fe0*/  CS2R R2, SRZ ;  /* 0x0000000000027805 */ /* 0x000fcc000001ff00 */
[----:B------:R0:W-:Y:S01]  /*5ff0*/  STL.64 [R1+0x10], R4 ;  /* 0x0000100401007387 */ /* 0x0001e20000100a00 */
[----:B------:R-:W-:Y:S05]  /*6000*/  BRA `(.L_x_15044) ;  /* 0x0000003000187947 */ /* 0x000fea0003800000 */
.L_x_14954:
        /* <DEDUP_REMOVED lines=108> */
.L_x_15049:
[----:B------:R-:W-:Y:S05]  /*66d0*/  BSYNC B0 ;  /* 0x0000000000007941 */ /* 0x000fea0003800000 */
.L_x_15048:
[----:B------:R-:W-:Y:S04]  /*66e0*/  BSSY B3, `(.L_x_15050) ;  /* 0x0000008000037945 */ /* 0x000fe80003800000 */
[----:B------:R-:W-:Y:S05]  /*66f0*/  @P3 BRA P5, `(.L_x_15051) ;  /* 0x0000000000183947 */ /* 0x000fea0002800000 */
[----:B------:R-:W-:Y:S01]  /*6700*/  IMAD.MOV.U32 R8, RZ, RZ, R48 ;  /* 0x000000ffff087224 */ /* 0x000fe200078e0030 */
[----:B------:R-:W-:Y:S01]  /*6710*/  MOV R10, R26 ;  /* 0x0000001a000a7202 */ /* 0x000fe20000000f00 */
[----:B------:R-:W-:Y:S01]  /*6720*/  IMAD.MOV.U32 R9, RZ, RZ, R49 ;  /* 0x000000ffff097224 */ /* 0x000fe200078e0031 */
[----:B------:R-:W-:Y:S01]  /*6730*/  MOV R0, 0x6760 ;  /* 0x0000676000007802 */ /* 0x000fe20000000f00 */
[----:B------:R-:W-:-:S07]  /*6740*/  IMAD.MOV.U32 R11, RZ, RZ, R27 ;  /* 0x000000ffff0b7224 */ /* 0x000fce00078e001b */
[----:B-----5:R-:W-:Y:S05]  /*6750*/  CALL.REL.NOINC `($__internal_29_$__cuda_sm20_div_rn_f64_full) ;  /* 0x000008a000247944 */ /* 0x020fea0003c00000 */
.L_x_15051:
[----:B------:R-:W-:Y:S05]  /*6760*/  BSYNC B3 ;  /* 0x0000000000037941 */ /* 0x000fea0003800000 */
.L_x_15050:
        /* <DEDUP_REMOVED lines=82> */
.L_x_15053:
[----:B------:R-:W-:-:S04]  /*6c90*/  ISETP.GE.AND P0, PT, R29, RZ, PT ;  /* 0x000000ff1d00720c */ /* 0x000fc80003f06270 */
[----:B------:R-:W-:Y:S02]  /*6ca0*/  FSEL R6, RZ, 3.37028055040000000000e+12, P0 ;  /* 0x54442d18ff067808 */ /* 0x000fe40000000000 */
[----:B------:R-:W-:-:S07]  /*6cb0*/  FSEL R7, RZ, 2.1426990032196044922, P0 ;  /* 0x400921fbff077808 */ /* 0x000fce0000000000 */
.L_x_15054:
[----:B------:R-:W-:Y:S05]  /*6cc0*/  BSYNC B0 ;  /* 0x0000000000007941 */ /* 0x000fea0003800000 */
.L_x_15052:
[----:B------:R-:W-:Y:S01]  /*6cd0*/  DADD R2, R2, R4 ;  /* 0x0000000002027229 */ /* 0x000fe20000000004 */
[----:B------:R-:W-:Y:S01]  /*6ce0*/  LOP3.LUT R5, R7, 0x80000000, R31, 0xb8, !PT ;  /* 0x8000000007057812 */ /* 0x000fe200078eb81f */
[----:B------:R-:W-:-:S06]  /*6cf0*/  DMUL R50, R50, 0.5 ;  /* 0x3fe0000032327828 */ /* 0x000fcc0000000000 */
[----:B------:R-:W-:-:S06]  /*6d00*/  DSETP.GTU.AND P0, PT, |R2|, +INF , PT ;  /* 0x7ff000000200742a */ /* 0x000fcc0003f0c200 */
[----:B------:R-:W-:Y:S02]  /*6d10*/  FSEL R2, R2, R6, P0 ;  /* 0x0000000602027208 */ /* 0x000fe40000000000 */
[----:B------:R-:W-:Y:S01]  /*6d20*/  FSEL R3, R3, R5, P0 ;  /* 0x0000000503037208 */ /* 0x000fe20000000000 */
[----:B------:R-:W-:Y:S06]  /*6d30*/  BRA `(.L_x_15055) ;  /* 0x0000002000387947 */ /* 0x000fec0003800000 */
.L_x_15047:
        /* <DEDUP_REMOVED lines=27> */
[----:B------:R-:W-:Y:S02]  /*6ef0*/  FSEL R15, R10, UR8, P0 ;  /* 0x000000080a0f7c08 */ /* 0x000fe40008000000 */
[----:B------:R-:W-:-:S04]  /*6f00*/  MOV R10, R12 ;  /* 0x0000000c000a7202 */ /* 0x000fc80000000f00 */
        /* <DEDUP_REMOVED lines=28> */
[----:B------:R-:W-:-:S03]  /*70d0*/  @!P0 IMAD.MOV.U32 R6, RZ, RZ, R8 ;  /* 0x000000ffff068224 */ /* 0x000fc600078e0008 */
        /* <DEDUP_REMOVED lines=77> */
.L_x_15057:
[----:B------:R-:W-:Y:S05]  /*75b0*/  BSYNC B0 ;  /* 0x0000000000007941 */ /* 0x000fea0003800000 */
.L_x_15056:
[----:B------:R-:W-:Y:S04]  /*75c0*/  BSSY B3, `(.L_x_15058) ;  /* 0x0000008000037945 */ /* 0x000fe80003800000 */
[----:B------:R-:W-:Y:S05]  /*75d0*/  @P3 BRA P5, `(.L_x_15059) ;  /* 0x0000000000183947 */ /* 0x000fea0002800000 */
[----:B------:R-:W-:Y:S01]  /*75e0*/  IMAD.MOV.U32 R8, RZ, RZ, R48 ;  /* 0x000000ffff087224 */ /* 0x000fe200078e0030 */
[----:B------:R-:W-:Y:S01]  /*75f0*/  MOV R0, 0x7640 ;  /* 0x0000764000007802 */ /* 0x000fe20000000f00 */
[----:B------:R-:W-:Y:S02]  /*7600*/  IMAD.MOV.U32 R9, RZ, RZ, R49 ;  /* 0x000000ffff097224 */ /* 0x000fe400078e0031 */
[----:B------:R-:W-:Y:S02]  /*7610*/  IMAD.MOV.U32 R10, RZ, RZ, R26 ;  /* 0x000000ffff0a7224 */ /* 0x000fe400078e001a */
[----:B------:R-:W-:-:S07]  /*7620*/  IMAD.MOV.U32 R11, RZ, RZ, R27 ;  /* 0x000000ffff0b7224 */ /* 0x000fce00078e001b */
[----:B-----5:R-:W-:Y:S05]  /*7630*/  CALL.REL.NOINC `($__internal_29_$__cuda_sm20_div_rn_f64_full) ;  /* 0x00000890006c7944 */ /* 0x020fea0003c00000 */
.L_x_15059:
[----:B------:R-:W-:Y:S05]  /*7640*/  BSYNC B3 ;  /* 0x0000000000037941 */ /* 0x000fea0003800000 */
.L_x_15058:
        /* <DEDUP_REMOVED lines=82> */
.L_x_15061:
[----:B------:R-:W-:-:S04]  /*7b70*/  ISETP.GE.AND P0, PT, R29, RZ, PT ;  /* 0x000000ff1d00720c */ /* 0x000fc80003f06270 */
[----:B------:R-:W-:Y:S02]  /*7b80*/  FSEL R6, RZ, 3.37028055040000000000e+12, P0 ;  /* 0x54442d18ff067808 */ /* 0x000fe40000000000 */
[----:B------:R-:W-:-:S07]  /*7b90*/  FSEL R7, RZ, 2.1426990032196044922, P0 ;  /* 0x400921fbff077808 */ /* 0x000fce0000000000 */
.L_x_15062:
[----:B------:R-:W-:Y:S05]  /*7ba0*/  BSYNC B0 ;  /* 0x0000000000007941 */ /* 0x000fea0003800000 */
.L_x_15060:
[----:B------:R-:W-:Y:S01]  /*7bb0*/  DADD R2, R2, R4 ;  /* 0x0000000002027229 */ /* 0x000fe20000000004 */
[----:B------:R-:W-:-:S07]  /*7bc0*/  LOP3.LUT R5, R7, 0x80000000, R31, 0xb8, !PT ;  /* 0x8000000007057812 */ /* 0x000fce00078eb81f */
[----:B------:R-:W-:-:S06]  /*7bd0*/  DSETP.GTU.AND P0, PT, |R2|, +INF , PT ;  /* 0x7ff000000200742a */ /* 0x000fcc0003f0c200 */
[----:B------:R-:W-:Y:S02]  /*7be0*/  FSEL R2, R2, R6, P0 ;  /* 0x0000000602027208 */ /* 0x000fe40000000000 */
[----:B------:R-:W-:Y:S01]  /*7bf0*/  FSEL R3, R3, R5, P0 ;  /* 0x0000000503037208 */ /* 0x000fe20000000000 */
[----:B------:R-:W-:Y:S06]  /*7c00*/  BRA `(.L_x_15055) ;  /* 0x0000001000847947 */ /* 0x000fec0003800000 */
.L_x_15046:
        /* <DEDUP_REMOVED lines=22> */
[----:B-----5:R-:W-:Y:S05]  /*7d70*/  CALL.REL.NOINC `($__internal_29_$__cuda_sm20_div_rn_f64_full) ;  /* 0x00000888009c7944 */ /* 0x020fea0003c00000 */
.L_x_15064:
[----:B------:R-:W-:Y:S05]  /*7d80*/  BSYNC B3 ;  /* 0x0000000000037941 */ /* 0x000fea0003800000 */
.L_x_15063:
        /* <DEDUP_REMOVED lines=23> */
[----:B-----5:R-:W-:Y:S05]  /*7f00*/  CALL.REL.NOINC `($__internal_29_$__cuda_sm20_div_rn_f64_full) ;  /* 0x0000088800387944 */ /* 0x020fea0003c00000 */
[----:B------:R-:W-:Y:S01]  /*7f10*/  MOV R6, R16 ;  /* 0x0000001000067202 */ /* 0x000fe20000000f00 */
[----:B------:R-:W-:-:S07]  /*7f20*/  IMAD.MOV.U32 R7, RZ, RZ, R17 ;  /* 0x000000ffff077224 */ /* 0x000fce00078e0011 */
.L_x_15066:
[----:B------:R-:W-:Y:S05]  /*7f30*/  BSYNC B3 ;  /* 0x0000000000037941 */ /* 0x000fea0003800000 */
.L_x_15065:
[----:B------:R-:W-:Y:S01]  /*7f40*/  DADD R14, -RZ, |R6| ;  /* 0x00000000ff0e7229 */ /* 0x000fe20000000506 */
[----:B------:R-:W-:Y:S01]  /*7f50*/  IMAD.MOV.U32 R10, RZ, RZ, RZ ;  /* 0x000000ffff0a7224 */ /* 0x000fe200078e00ff */
[----:B------:R-:W-:Y:S01]  /*7f60*/  UMOV UR4, 0xffffffff ;  /* 0xffffffff00047882 */ /* 0x000fe20000000000 */
[----:B------:R-:W-:Y:S01]  /*7f70*/  UMOV UR5, 0x7fefffff ;  /* 0x7fefffff00057882 */ /* 0x000fe20000000000 */
[----:B------:R-:W-:Y:S01]  /*7f80*/  IMAD.MOV.U32 R16, RZ, RZ, RZ ;  /* 0x000000ffff107224 */ /* 0x000fe200078e00ff */
[----:B------:R-:W-:Y:S01]  /*7f90*/  UMOV UR8, UR5 ;  /* 0x0000000500087c82 */ /* 0x000fe20008000000 */
[----:B------:R-:W-:Y:S01]  /*7fa0*/  IMAD.MOV.U32 R18, RZ, RZ, 0x0 ;  /* 0x00000000ff127424 */ /* 0x000fe200078e00ff */
[----:B------:R-:W-:Y:S01]  /*7fb0*/  BSSY B0, `(.L_x_15067) ;  /* 0x0000081000007945 */ /* 0x000fe20003800000 */
[----:B------:R-:W-:Y:S01]  /*7fc0*/  IMAD.MOV.U32 R19, RZ, RZ, 0x3fd80000 ;  /* 0x3fd80000ff137424 */ /* 0x000fe200078e00ff */
        /* <DEDUP_REMOVED lines=127> */
.L_x_15068:
[----:B------:R-:W-:Y:S05]  /*87c0*/  BSYNC B0 ;  /* 0x0000000000007941 */ /* 0x000fea0003800000 */
.L_x_15067:
        /* <DEDUP_REMOVED lines=8> */
.L_x_15070:
[----:B------:R-:W-:Y:S05]  /*8850*/  BSYNC B3 ;  /* 0x0000000000037941 */ /* 0x000fea0003800000 */
.L_x_15069:
        /* <DEDUP_REMOVED lines=82> */
.L_x_15072:
[----:B------:R-:W-:-:S04]  /*8d80*/  ISETP.GE.AND P0, PT, R29, RZ, PT ;  /* 0x000000ff1d00720c */ /* 0x000fc80003f06270 */
[----:B------:R-:W-:Y:S02]  /*8d90*/  FSEL R6, RZ, 3.37028055040000000000e+12, P0 ;  /* 0x54442d18ff067808 */ /* 0x000fe40000000000 */
[----:B------:R-:W-:-:S07]  /*8da0*/  FSEL R7, RZ, 2.1426990032196044922, P0 ;  /* 0x400921fbff077808 */ /* 0x000fce0000000000 */
.L_x_15073:
[----:B------:R-:W-:Y:S05]  /*8db0*/  BSYNC B0 ;  /* 0x0000000000007941 */ /* 0x000fea0003800000 */
.L_x_15071:
[----:B------:R-:W-:Y:S01]  /*8dc0*/  DADD R2, R2, R4 ;  /* 0x0000000002027229 */ /* 0x000fe20000000004 */
[----:B------:R-:W-:Y:S01]  /*8dd0*/  LOP3.LUT R5, R7, 0x80000000, R31, 0xb8, !PT ;  /* 0x8000000007057812 */ /* 0x000fe200078eb81f */
[----:B------:R-:W-:-:S06]  /*8de0*/  DADD R50, R50, 1 ;  /* 0x3ff0000032327429 */ /* 0x000fcc0000000000 */
[----:B------:R-:W-:-:S06]  /*8df0*/  DSETP.GTU.AND P0, PT, |R2|, +INF , PT ;  /* 0x7ff000000200742a */ /* 0x000fcc0003f0c200 */
[----:B------:R-:W-:Y:S02]  /*8e00*/  FSEL R2, R2, R6, P0 ;  /* 0x0000000602027208 */ /* 0x000fe40000000000 */
[----:B------:R-:W-:-:S07]  /*8e10*/  FSEL R3, R3, R5, P0 ;  /* 0x0000000503037208 */ /* 0x000fce0000000000 */
.L_x_15055:
[----:B------:R-:W-:Y:S05]  /*8e20*/  BSYNC B2 ;  /* 0x0000000000027941 */ /* 0x000fea0003800000 */
.L_x_15045:
[----:B------:R-:W-:Y:S01]  /*8e30*/  UMOV UR4, 0xfefa39ef ;  /* 0xfefa39ef00047882 */ /* 0x000fe20000000000 */
[----:B------:R-:W-:Y:S01]  /*8e40*/  UMOV UR5, 0x3fe62e42 ;  /* 0x3fe62e4200057882 */ /* 0x000fe20000000000 */
[----:B------:R-:W-:Y:S01]  /*8e50*/  ISETP.NE.AND P0, PT, R74, RZ, PT ;  /* 0x000000ff4a00720c */ /* 0x000fe20003f05270 */
[----:B------:R-:W-:Y:S02]  /*8e60*/  DADD R50, R50, UR4 ;  /* 0x0000000432327e29 */ /* 0x000fe40008000000 */
[----:B------:R-:W-:-:S06]  /*8e70*/  DADD R2, -RZ, |R2| ;  /* 0x00000000ff027229 */ /* 0x000fcc0000000502 */
[----:B------:R-:W-:-:S10]  /*8e80*/  DADD R4, -RZ, -R50 ;  /* 0x00000000ff047229 */ /* 0x000fd40000000932 */
[----:B------:R-:W-:Y:S02]  /*8e90*/  FSEL R0, R4, R50, !P0 ;  /* 0x0000003204007208 */ /* 0x000fe40004000000 */
[----:B------:R-:W-:Y:S02]  /*8ea0*/  FSEL R5, R5, R51, !P0 ;  /* 0x0000003305057208 */ /* 0x000fe40004000000 */
[----:B------:R-:W-:-:S05]  /*8eb0*/  MOV R4, R0 ;  /* 0x0000000000047202 */ /* 0x000fca0000000f00 */
[----:B------:R2:W-:Y:S01]  /*8ec0*/  STL.64 [R1+0x10], R4 ;  /* 0x0000100401007387 */ /* 0x0005e20000100a00 */
[----:B------:R-:W-:Y:S05]  /*8ed0*/  BRA `(.L_x_15044) ;  /* 0x0000000000647947 */ /* 0x000fea0003800000 */
.L_x_14953:
[----:B------:R-:W-:-:S14]  /*8ee0*/  DSETP.NEU.AND P0, PT, R2, +INF , PT ;  /* 0x7ff000000200742a */ /* 0x000fdc0003f0d000 */
[----:B------:R-:W-:Y:S01]  /*8ef0*/  @!P0 IMAD.MOV.U32 R6, RZ, RZ, 0x0 ;  /* 0x00000000ff068424 */ /* 0x000fe200078e00ff */
[----:B------:R-:W-:Y:S01]  /*8f00*/  @!P0 DADD R2, R30, R30 ;  /* 0x000000001e028229 */ /* 0x000fe2000000001e */
[----:B------:R-:W-:-:S05]  /*8f10*/  @!P0 IMAD.MOV.U32 R7, RZ, RZ, -0x100000 ;  /* 0xfff00000ff078424 */ /* 0x000fca00078e00ff */
[----:B------:R3:W-:Y:S01]  /*8f20*/  @!P0 STL.64 [R1+0x10], R6 ;  /* 0x0000100601008387 */ /* 0x0007e20000100a00 */
[----:B------:R-:W-:Y:S05]  /*8f30*/  @!P0 BRA `(.L_x_15044) ;  /* 0x00000000004c8947 */ /* 0x000fea0003800000 */
[----:B------:R-:W-:-:S14]  /*8f40*/  DSETP.NEU.AND P0, PT, R4, +INF , PT ;  /* 0x7ff000000400742a */ /* 0x000fdc0003f0d000 */
[----:B------:R-:W-:Y:S02]  /*8f50*/  @!P0 DADD R4, -RZ, -R30 ;  /* 0x00000000ff048229 */ /* 0x000fe4000000091e */
[----:B------:R-:W-:-:S05]  /*8f60*/  @!P0 DADD R2, R28, R28 ;  /* 0x000000001c028229 */ /* 0x000fca000000001c */
[----:B------:R4:W-:Y:S01]  /*8f70*/  @!P0 STL.64 [R1+0x10], R4 ;  /* 0x0000100401008387 */ /* 0x0009e20000100a00 */
[----:B------:R-:W-:Y:S05]  /*8f80*/  @!P0 BRA `(.L_x_15044) ;  /* 0x0000000000388947 */ /* 0x000fea0003800000 */
[----:B------:R-:W-:-:S14]  /*8f90*/  DSETP.NEU.AND P0, PT, R28, RZ, PT ;  /* 0x000000ff1c00722a */ /* 0x000fdc0003f0d000 */
[----:B------:R-:W-:Y:S02]  /*8fa0*/  @P0 DADD R2, RZ, R28 ;  /* 0x00000000ff020229 */ /* 0x000fe4000000001c */
[----:B----4-:R-:W-:-:S08]  /*8fb0*/  @P0 DADD R4, RZ, R30 ;  /* 0x00000000ff040229 */ /* 0x010fd0000000001e */
[----:B------:R-:W-:-:S10]  /*8fc0*/  @P0 DADD R2, R2, R4 ;  /* 0x0000000002020229 */ /* 0x000fd40000000004 */
[----:B------:R-:W-:Y:S02]  /*8fd0*/  @P0 IMAD.MOV.U32 R4, RZ, RZ, R2 ;  /* 0x000000ffff040224 */ /* 0x000fe400078e0002 */
[----:B------:R-:W-:-:S05]  /*8fe0*/  @P0 IMAD.MOV.U32 R5, RZ, RZ, R3 ;  /* 0x000000ffff050224 */ /* 0x000fca00078e0003 */
[----:B------:R0:W-:Y:S01]  /*8ff0*/  @P0 STL.64 [R1+0x10], R4 ;  /* 0x0000100401000387 */ /* 0x0001e20000100a00 */
[----:B------:R-:W-:Y:S05]  /*9000*/  @P0 BRA `(.L_x_15044) ;  /* 0x0000000000180947 */ /* 0x000fea0003800000 */
[----:B------:R-:W2:Y:S01]  /*9010*/  LDL.64 R2, [R1+0x8] ;  /* 0x0000080001027983 */ /* 0x000ea20000100a00 */
[----:B0-----:R-:W-:Y:S01]  /*9020*/  DADD R4, R30, R30 ;  /* 0x000000001e047229 */ /* 0x001fe2000000001e */
[----:B------:R-:W-:Y:S01]  /*9030*/  UMOV UR4, 0x54442d18 ;  /* 0x54442d1800047882 */ /* 0x000fe20000000000 */
[----:B------:R-:W-:-:S05]  /*9040*/  UMOV UR5, 0x3ff921fb ;  /* 0x3ff921fb00057882 */ /* 0x000fca0000000000 */
[----:B------:R0:W-:Y:S02]  /*9050*/  STL.64 [R1+0x10], R4 ;  /* 0x0000100401007387 */ /* 0x0001e40000100a00 */
[----:B0-2---:R-:W-:-:S11]  /*9060*/  DADD R2, R2, UR4 ;  /* 0x0000000402027e29 */ /* 0x005fd60008000000 */
.L_x_15044:
[----:B------:R-:W-:Y:S05]  /*9070*/  BSYNC B1 ;  /* 0x0000000000017941 */ /* 0x000fea0003800000 */
.L_x_14952:
[----:B012-4-:R0:W5:Y:S01]  /*9080*/  LDL.64 R4, [R1+0x10] ;  /* 0x0000100001047983 */ /* 0x0171620000100a00 */
[----:B------:R-:W-:Y:S01]  /*9090*/  DSETP.GTU.AND P0, PT, |R2|, +INF , PT ;  /* 0x7ff000000200742a */ /* 0x000fe20003f0c200 */
[----:B------:R-:W-:-:S13]  /*90a0*/  BSSY B0, `(.L_x_15074) ;  /* 0x000000f000007945 */ /* 0x000fda0003800000 */
[----:B0-----:R-:W-:Y:S05]  /*90b0*/  @P0 BRA `(.L_x_15075) ;  /* 0x0000000000240947 */ /* 0x001fea0003800000 */
[----:B-----5:R1:W-:Y:S01]  /*90c0*/  STL.64 [R1+0x18], R4 ;  /* 0x0000180401007387 */ /* 0x0203e20000100a00 */
[----:B------:R-:W-:-:S14]  /*90d0*/  DSETP.GTU.AND P0, PT, |R4|, +INF , PT ;  /* 0x7ff000000400742a */ /* 0x000fdc0003f0c200 */
[----:B-1----:R-:W-:Y:S05]  /*90e0*/  @P0 BRA `(.L_x_15076) ;  /* 0x0000000000280947 */ /* 0x002fea0003800000 */
[----:B------:R-:W-:Y:S01]  /*90f0*/  LOP3.LUT R31, R3, 0x80000000, R31, 0xb8, !PT ;  /* 0x80000000031f7812 */ /* 0x000fe200078eb81f */
[----:B------:R-:W-:-:S04]  /*9100*/  DADD R4, -RZ, |R4| ;  /* 0x00000000ff047229 */ /* 0x000fc80000000504 */
[----:B------:R-:W-:-:S03]  /*9110*/  IMAD.MOV.U32 R3, RZ, RZ, R31 ;  /* 0x000000ffff037224 */ /* 0x000fc600078e001f */
[----:B------:R1:W-:Y:S04]  /*9120*/  STL.64 [R1+0x10], R4 ;  /* 0x0000100401007387 */ /* 0x0003e80000100a00 */
[----:B------:R1:W-:Y:S01]  /*9130*/  STL.64 [R1+0x18], R2 ;  /* 0x0000180201007387 */ /* 0x0003e20000100a00 */
[----:B------:R-:W-:Y:S05]  /*9140*/  BRA `(.L_x_15076) ;  /* 0x0000000000107947 */ /* 0x000fea0003800000 */
.L_x_15075:
[----:B-----5:R-:W-:Y:S01]  /*9150*/  DSETP.GTU.AND P0, PT, |R4|, +INF , PT ;  /* 0x7ff000000400742a */ /* 0x020fe20003f0c200 */
[----:B------:R0:W-:-:S13]  /*9160*/  STL.64 [R1+0x18], R2 ;  /* 0x0000180201007387 */ /* 0x0001da0000100a00 */
[----:B------:R-:W-:-:S07]  /*9170*/  @!P0 DADD R4, -RZ, |R4| ;  /* 0x00000000ff048229 */ /* 0x000fce0000000504 */
[----:B------:R0:W-:Y:S04]  /*9180*/  @!P0 STL.64 [R1+0x10], R4 ;  /* 0x0000100401008387 */ /* 0x0001e80000100a00 */
.L_x_15076:
[----:B------:R-:W-:Y:S05]  /*9190*/  BSYNC B0 ;  /* 0x0000000000007941 */ /* 0x000fea0003800000 */
.L_x_15074:
[----:B---3--:R-:W-:Y:S01]  /*91a0*/  IMAD.MOV.U32 R6, RZ, RZ, 0x33145c07 ;  /* 0x33145c07ff067424 */ /* 0x008fe200078e00ff */
[----:B------:R-:W-:Y:S01]  /*91b0*/  DSETP.GTU.AND P0, PT, |R34|, +INF , PT ;  /* 0x7ff000002200742a */ /* 0x000fe20003f0c200 */
[----:B------:R-:W-:Y:S01]  /*91c0*/  IMAD.MOV.U32 R7, RZ, RZ, 0x3c91a626 ;  /* 0x3c91a626ff077424 */ /* 0x000fe200078e00ff */
[----:B------:R-:W-:Y:S01]  /*91d0*/  BSSY B1, `(.L_x_15077) ;  /* 0x00008e5000017945 */ /* 0x000fe20003800000 */
[----:B01----:R-:W-:Y:S02]  /*91e0*/  DADD R2, -RZ, |R32| ;  /* 0x00000000ff027229 */ /* 0x003fe40000000520 */
        /* <DEDUP_REMOVED lines=40> */
[-C--:B------:R-:W-:Y:S02]  /*9470*/  SEL R65, R9, R15.reuse, P0 ;  /* 0x0000000f09417207 */ /* 0x080fe40000000000 */
[----:B------:R-:W-:Y:S02]  /*9480*/  LOP3.LUT R6, R13, 0xffc00000, RZ, 0xc0, !PT ;  /* 0xffc000000d067812 */ /* 0x000fe400078ec0ff */
[----:B------:R-:W-:Y:S01]  /*9490*/  SEL R64, R8, R14, P0 ;  /* 0x0000000e08407207 */ /* 0x000fe20000000000 */
[----:B------:R-:W-:Y:S01]  /*94a0*/  IMAD.MOV.U32 R11, RZ, RZ, R65 ;  /* 0x000000ffff0b7224 */ /* 0x000fe200078e0041 */
[----:B------:R-:W-:-:S02]  /*94b0*/  ISETP.LT.U32.AND.EX P0, PT, R19, R15, PT, P2 ;  /* 0x0000000f1300720c */ /* 0x000fc40003f01120 */
[CC--:B------:R-:W-:Y:S02]  /*94c0*/  SEL R9, R19.reuse, R15.reuse, P3 ;  /* 0x0000000f13097207 */ /* 0x0c0fe40001800000 */
[----:B------:R-:W-:Y:S02]  /*94d0*/  IADD3 R21, -R6, 0x7fd00000, RZ ;  /* 0x7fd0000006157810 */ /* 0x000fe40007ffe1ff */
[----:B------:R-:W-:Y:S02]  /*94e0*/  MOV R10, R64 ;  /* 0x00000040000a7202 */ /* 0x000fe40000000f00 */
        /* <DEDUP_REMOVED lines=11> */
[----:B------:R-:W-:Y:S01]  /*95a0*/  MOV R15, UR5 ;  /* 0x00000005000f7c02 */ /* 0x000fe20008000f00 */
        /* <DEDUP_REMOVED lines=21> */
[----:B------:R-:W-:Y:S01]  /*9700*/  IMAD.MOV.U32 R14, RZ, RZ, RZ ;  /* 0x000000ffff0e7224 */ /* 0x000fe200078e00ff */
[----:B------:R-:W-:Y:S01]  /*9710*/  @P3 LOP3.LUT R25, R15, 0x80000, RZ, 0xfc, !PT ;  /* 0x000800000f193812 */ /* 0x000fe200078efcff */
[----:B------:R-:W-:Y:S01]  /*9720*/  DSETP.NEU.AND P2, PT, R16, RZ, PT ;  /* 0x000000ff1000722a */ /* 0x000fe20003f4d000 */
[----:B------:R-:W-:-:S02]  /*9730*/  ISETP.GE.U32.AND P3, PT, R66, 0x7ff00000, PT ;  /* 0x7ff000004200780c */ /* 0x000fc40003f66070 */
        /* <DEDUP_REMOVED lines=53> */
[----:B------:R-:W-:Y:S05]  /*9a90*/  CALL.REL.NOINC `($__internal_30_$__cuda_sm20_dsqrt_rn_f64_mediumpath_v1) ;  /* 0x0000087000d87944 */ /* 0x000fea0003c00000 */
[----:B------:R-:W-:Y:S02]  /*9aa0*/  IMAD.MOV.U32 R12, RZ, RZ, R0 ;  /* 0x000000ffff0c7224 */ /* 0x000fe400078e0000 */
[----:B------:R-:W-:-:S07]  /*9ab0*/  IMAD.MOV.U32 R13, RZ, RZ, R7 ;  /* 0x000000ffff0d7224 */ /* 0x000fce00078e0007 */
.L_x_15085:
[----:B------:R-:W-:Y:S05]  /*9ac0*/  BSYNC B3 ;  /* 0x0000000000037941 */ /* 0x000fea0003800000 */
.L_x_15084:
[----:B------:R-:W-:-:S10]  /*9ad0*/  DADD R6, R28, R12 ;  /* 0x000000001c067229 */ /* 0x000fd4000000000c */
        /* <DEDUP_REMOVED lines=80> */
.L_x_15083:
        /* <DEDUP_REMOVED lines=33> */
[----:B------:R-:W-:Y:S05]  /*a1f0*/  CALL.REL.NOINC `($__internal_29_$__cuda_sm20_div_rn_f64_full) ;  /* 0x00000864007c7944 */ /* 0x000fea0003c00000 */
.L_x_15093:
[----:B------:R-:W-:Y:S05]  /*a200*/  BSYNC B4 ;  /* 0x0000000000047941 */ /* 0x000fea0003800000 */
.L_x_15092:
[----:B------:R-:W-:Y:S02]  /*a210*/  IMAD.MOV.U32 R26, RZ, RZ, R16 ;  /* 0x000000ffff1a7224 */ /* 0x000fe400078e0010 */
[----:B------:R-:W-:Y:S01]  /*a220*/  IMAD.MOV.U32 R27, RZ, RZ, R17 ;  /* 0x000000ffff1b7224 */ /* 0x000fe200078e0011 */
[----:B------:R-:W-:Y:S06]  /*a230*/  BRA `(.L_x_15091) ;  /* 0x0000000000047947 */ /* 0x000fec0003800000 */
.L_x_15090:
[----:B------:R-:W-:-:S11]  /*a240*/  DADD R26, -R48, R64 ;  /* 0x00000000301a7229 */ /* 0x000fd60000000140 */
.L_x_15091:
[----:B------:R-:W-:Y:S05]  /*a250*/  BSYNC B3 ;  /* 0x0000000000037941 */ /* 0x000fea0003800000 */
.L_x_15089:
        /* <DEDUP_REMOVED lines=28> */
[----:B------:R-:W-:Y:S05]  /*a420*/  CALL.REL.NOINC `($__internal_29_$__cuda_sm20_div_rn_f64_full) ;  /* 0x0000086000f07944 */ /* 0x000fea0003c00000 */
.L_x_15098:
[----:B------:R-:W-:Y:S05]  /*a430*/  BSYNC B4 ;  /* 0x0000000000047941 */ /* 0x000fea0003800000 */
.L_x_15097:
[----:B------:R-:W-:Y:S05]  /*a440*/  BRA `(.L_x_15096) ;  /* 0x0000000000047947 */ /* 0x000fea0003800000 */
.L_x_15095:
[----:B------:R-:W-:-:S11]  /*a450*/  DADD R16, R66, -R10 ;  /* 0x0000000042107229 */ /* 0x000fd6000000080a */
.L_x_15096:
[----:B------:R-:W-:Y:S05]  /*a460*/  BSYNC B3 ;  /* 0x0000000000037941 */ /* 0x000fea0003800000 */
.L_x_15094:
        /* <DEDUP_REMOVED lines=27> */
[----:B------:R-:W-:Y:S01]  /*a620*/  MOV R12, R0 ;  /* 0x00000000000c7202 */ /* 0x000fe20000000f00 */
[----:B------:R-:W-:-:S07]  /*a630*/  IMAD.MOV.U32 R13, RZ, RZ, R7 ;  /* 0x000000ffff0d7224 */ /* 0x000fce00078e0007 */
.L_x_15100:
[----:B------:R-:W-:Y:S05]  /*a640*/  BSYNC B3 ;  /* 0x0000000000037941 */ /* 0x000fea0003800000 */
.L_x_15099:
        /* <DEDUP_REMOVED lines=85> */
.L_x_15101:
        /* <DEDUP_REMOVED lines=20> */
.L_x_15103:
[----:B------:R-:W-:Y:S05]  /*ace0*/  BSYNC B3 ;  /* 0x0000000000037941 */ /* 0x000fea0003800000 */
.L_x_15102:
        /* <DEDUP_REMOVED lines=30> */
.L_x_15088:
        /* <DEDUP_REMOVED lines=21> */
[----:B------:R-:W-:Y:S05]  /*b020*/  CALL.REL.NOINC `($__internal_30_$__cuda_sm20_dsqrt_rn_f64_mediumpath_v1) ;  /* 0x0000085c00747944 */ /* 0x000fea0003c00000 */
[----:B------:R-:W-:Y:S02]  /*b030*/  IMAD.MOV.U32 R26, RZ, RZ, R0 ;  /* 0x000000ffff1a7224 */ /* 0x000fe400078e0000 */
[----:B------:R-:W-:-:S07]  /*b040*/  IMAD.MOV.U32 R27, RZ, RZ, R7 ;  /* 0x000000ffff1b7224 */ /* 0x000fce00078e0007 */
.L_x_15106:
[----:B------:R-:W-:Y:S05]  /*b050*/  BSYNC B3 ;  /* 0x0000000000037941 */ /* 0x000fea0003800000 */
.L_x_15105:
        /* <DEDUP_REMOVED lines=25> */
.L_x_15109:
[----:B------:R-:W-:Y:S05]  /*b1f0*/  BSYNC B3 ;  /* 0x0000000000037941 */ /* 0x000fea0003800000 */
.L_x_15108:
        /* <DEDUP_REMOVED lines=30> */
.L_x_15107:
        /* <DEDUP_REMOVED lines=75> */
.L_x_15110:
[----:B------:R-:W-:Y:S01]  /*b890*/  IMAD.MOV.U32 R6, RZ, RZ, 0x0 ;  /* 0x00000000ff067424 */ /* 0x000fe200078e00ff */
[----:B------:R-:W-:Y:S01]  /*b8a0*/  FSETP.NEU.FTZ.AND P0, PT, R9, RZ, PT ;  /* 0x000000ff0900720b */ /* 0x000fe20003f1d000 */
[----:B------:R-:W-:-:S06]  /*b8b0*/  IMAD.MOV.U32 R7, RZ, RZ, 0x7ff00000 ;  /* 0x7ff00000ff077424 */ /* 0x000fcc00078e00ff */
[----:B------:R-:W-:-:S10]  /*b8c0*/  DFMA R6, R8, R6, +INF ;  /* 0x7ff000000806742b */ /* 0x000fd40000000006 */
[----:B------:R-:W-:Y:S02]  /*b8d0*/  FSEL R30, R6, RZ, P0 ;  /* 0x000000ff061e7208 */ /* 0x000fe40000000000 */
[----:B------:R-:W-:Y:S01]  /*b8e0*/  FSEL R31, R7, -QNAN , P0 ;  /* 0xfff00000071f7808 */ /* 0x000fe20000000000 */
[----:B------:R-:W-:Y:S06]  /*b8f0*/  BRA `(.L_x_15086) ;  /* 0x0000000400287947 */ /* 0x000fec0003800000 */
.L_x_15104:
        /* <DEDUP_REMOVED lines=25> */
.L_x_15112:
[----:B------:R-:W-:Y:S05]  /*ba90*/  BSYNC B3 ;  /* 0x0000000000037941 */ /* 0x000fea0003800000 */
.L_x_15111:
        /* <DEDUP_REMOVED lines=20> */
[----:B------:R-:W-:Y:S05]  /*bbe0*/  CALL.REL.NOINC `($__internal_29_$__cuda_sm20_div_rn_f64_full) ;  /* 0x0000084c00007944 */ /* 0x000fea0003c00000 */
.L_x_15114:
[----:B------:R-:W-:Y:S05]  /*bbf0*/  BSYNC B3 ;  /* 0x0000000000037941 */ /* 0x000fea0003800000 */
.L_x_15113:
[----:B------:R-:W-:Y:S02]  /*bc00*/  IMAD.MOV.U32 R30, RZ, RZ, R16 ;  /* 0x000000ffff1e7224 */ /* 0x000fe400078e0010 */
[----:B------:R-:W-:Y:S01]  /*bc10*/  IMAD.MOV.U32 R31, RZ, RZ, R17 ;  /* 0x000000ffff1f7224 */ /* 0x000fe200078e0011 */
[----:B------:R-:W-:Y:S06]  /*bc20*/  BRA `(.L_x_15086) ;  /* 0x00000000005c7947 */ /* 0x000fec0003800000 */
.L_x_15087:
        /* <DEDUP_REMOVED lines=19> */
[----:B------:R-:W-:Y:S05]  /*bd60*/  CALL.REL.NOINC `($__internal_30_$__cuda_sm20_dsqrt_rn_f64_mediumpath_v1) ;  /* 0x0000085000247944 */ /* 0x000fea0003c00000 */
[----:B------:R-:W-:Y:S02]  /*bd70*/  IMAD.MOV.U32 R30, RZ, RZ, R0 ;  /* 0x000000ffff1e7224 */ /* 0x000fe400078e0000 */
[----:B------:R-:W-:-:S07]  /*bd80*/  IMAD.MOV.U32 R31, RZ, RZ, R7 ;  /* 0x000000ffff1f7224 */ /* 0x000fce00078e0007 */
.L_x_15115:
[----:B------:R-:W-:Y:S05]  /*bd90*/  BSYNC B3 ;  /* 0x0000000000037941 */ /* 0x000fea0003800000 */
.L_x_15086:
[----:B------:R-:W-:Y:S05]  /*bda0*/  BSYNC B2 ;  /* 0x0000000000027941 */ /* 0x000fea0003800000 */
.L_x_15082:
        /* <DEDUP_REMOVED lines=23> */
[----:B------:R-:W-:Y:S05]  /*bf20*/  CALL.REL.NOINC `($__internal_29_$__cuda_sm20_div_rn_f64_full) ;  /* 0x0000084800307944 */ /* 0x000fea0003c00000 */
[----:B------:R-:W-:Y:S02]  /*bf30*/  IMAD.MOV.U32 R26, RZ, RZ, R16 ;  /* 0x000000ffff1a7224 */ /* 0x000fe400078e0010 */
[----:B------:R-:W-:-:S07]  /*bf40*/  IMAD.MOV.U32 R27, RZ, RZ, R17 ;  /* 0x000000ffff1b7224 */ /* 0x000fce00078e0011 */
.L_x_15119:
[----:B------:R-:W-:Y:S05]  /*bf50*/  BSYNC B3 ;  /* 0x0000000000037941 */ /* 0x000fea0003800000 */
.L_x_15118:
        /* <DEDUP_REMOVED lines=39> */
.L_x_15127:
[----:B------:R-:W-:Y:S05]  /*c1d0*/  BSYNC B4 ;  /* 0x0000000000047941 */ /* 0x000fea0003800000 */
.L_x_15126:
[----:B------:R-:W-:Y:S01]  /*c1e0*/  IMAD.MOV.U32 R68, RZ, RZ, R16 ;  /* 0x000000ffff447224 */ /* 0x000fe200078e0010 */
[----:B------:R-:W-:Y:S01]  /*c1f0*/  MOV R69, R17 ;  /* 0x0000001100457202 */ /* 0x000fe20000000f00 */
[----:B------:R-:W-:Y:S06]  /*c200*/  BRA `(.L_x_15125) ;  /* 0x0000000000047947 */ /* 0x000fec0003800000 */
.L_x_15124:
[----:B------:R-:W-:-:S11]  /*c210*/  DADD R68, -R48, R64 ;  /* 0x0000000030447229 */ /* 0x000fd60000000140 */
.L_x_15125:
[----:B------:R-:W-:Y:S05]  /*c220*/  BSYNC B3 ;  /* 0x0000000000037941 */ /* 0x000fea0003800000 */
.L_x_15123:
        /* <DEDUP_REMOVED lines=26> */
.L_x_15132:
[----:B------:R-:W-:Y:S05]  /*c3d0*/  BSYNC B4 ;  /* 0x0000000000047941 */ /* 0x000fea0003800000 */
.L_x_15131:
[----:B------:R-:W-:Y:S02]  /*c3e0*/  IMAD.MOV.U32 R4, RZ, RZ, R16 ;  /* 0x000000ffff047224 */ /* 0x000fe400078e0010 */
[----:B------:R-:W-:Y:S01]  /*c3f0*/  IMAD.MOV.U32 R5, RZ, RZ, R17 ;  /* 0x000000ffff057224 */ /* 0x000fe200078e0011 */
[----:B------:R-:W-:Y:S06]  /*c400*/  BRA `(.L_x_15130) ;  /* 0x0000000000047947 */ /* 0x000fec0003800000 */
.L_x_15129:
[----:B------:R-:W-:-:S11]  /*c410*/  DADD R4, -R50, R66 ;  /* 0x0000000032047229 */ /* 0x000fd60000000142 */
.L_x_15130:
[----:B------:R-:W-:Y:S05]  /*c420*/  BSYNC B3 ;  /* 0x0000000000037941 */ /* 0x000fea0003800000 */
.L_x_15128:
        /* <DEDUP_REMOVED lines=29> */
.L_x_15134:
[----:B------:R-:W-:Y:S05]  /*c600*/  BSYNC B3 ;  /* 0x0000000000037941 */ /* 0x000fea0003800000 */
.L_x_15133:
[----:B------:R-:W-:Y:S01]  /*c610*/  PLOP3.LUT P0, PT, PT, PT, PT, 0x80, 0x0 ;  /* 0x000000000000781c */ /* 0x000fe20003f0f070 */
[----:B------:R-:W-:-:S12]  /*c620*/  BRA `(.L_x_15120) ;  /* 0x0000000800587947 */ /* 0x000fd80003800000 */
.L_x_15122:
[----:B------:R-:W-:-:S14]  /*c630*/  DSETP.GT.AND P0, PT, R2, 1, PT ;  /* 0x3ff000000200742a */ /* 0x000fdc0003f04000 */
[----:B------:R-:W-:Y:S05]  /*c640*/  @P0 BRA `(.L_x_15135) ;  /* 0x0000000000780947 */ /* 0x000fea0003800000 */
[----:B------:R-:W-:Y:S01]  /*c650*/  DADD R4, -R2, 1 ;  /* 0x3ff0000002047429 */ /* 0x000fe20000000100 */
[----:B------:R-:W-:Y:S01]  /*c660*/  MOV R6, 0x0 ;  /* 0x0000000000067802 */ /* 0x000fe20000000f00 */
[----:B------:R-:W-:Y:S01]  /*c670*/  IMAD.MOV.U32 R7, RZ, RZ, 0x3fd80000 ;  /* 0x3fd80000ff077424 */ /* 0x000fe200078e00ff */
        /* <DEDUP_REMOVED lines=22> */
[----:B------:R-:W-:Y:S01]  /*c7e0*/  IMAD.MOV.U32 R4, RZ, RZ, R0 ;  /* 0x000000ffff047224 */ /* 0x000fe200078e0000 */
[----:B------:R-:W-:-:S07]  /*c7f0*/  MOV R5, R7 ;  /* 0x0000000700057202 */ /* 0x000fce0000000f00 */
.L_x_15137:
[----:B------:R-:W-:Y:S05]  /*c800*/  BSYNC B3 ;  /* 0x0000000000037941 */ /* 0x000fea0003800000 */
.L_x_15136:
[----:B------:R-:W-:Y:S01]  /*c810*/  PLOP3.LUT P0, PT, PT, PT, PT, 0x80, 0x0 ;  /* 0x000000000000781c */ /* 0x000fe20003f0f070 */
[----:B------:R-:W-:-:S12]  /*c820*/  BRA `(.L_x_15120) ;  /* 0x0000000400d87947 */ /* 0x000fd80003800000 */
.L_x_15135:
        /* <DEDUP_REMOVED lines=27> */
[----:B------:R-:W-:Y:S05]  /*c9e0*/  CALL.REL.NOINC `($__internal_30_$__cuda_sm20_dsqrt_rn_f64_mediumpath_v1) ;  /* 0x0000084400047944 */ /* 0x000fea0003c00000 */
[----:B------:R-:W-:-:S07]  /*c9f0*/  IMAD.MOV.U32 R6, RZ, RZ, R0 ;  /* 0x000000ffff067224 */ /* 0x000fce00078e0000 */
.L_x_15139:
[----:B------:R-:W-:Y:S05]  /*ca00*/  BSYNC B3 ;  /* 0x0000000000037941 */ /* 0x000fea0003800000 */
.L_x_15138:
        /* <DEDUP_REMOVED lines=20> */
[----:B------:R-:W-:Y:S05]  /*cb50*/  CALL.REL.NOINC `($__internal_29_$__cuda_sm20_div_rn_f64_full) ;  /* 0x0000083c00247944 */ /* 0x000fea0003c00000 */
.L_x_15141:
[----:B------:R-:W-:Y:S05]  /*cb60*/  BSYNC B3 ;  /* 0x0000000000037941 */ /* 0x000fea0003800000 */
.L_x_15140:
[----:B------:R-:W-:Y:S01]  /*cb70*/  DMUL R2, R2, 8.11296384146066816958e+31 ;  /* 0x4690000002027828 */ /* 0x000fe20000000000 */
[----:B------:R-:W-:Y:S01]  /*cb80*/  PLOP3.LUT P0, PT, PT, PT, PT, 0x80, 0x0 ;  /* 0x000000000000781c */ /* 0x000fe20003f0f070 */
[----:B------:R-:W-:Y:S01]  /*cb90*/  IMAD.MOV.U32 R5, RZ, RZ, R17 ;  /* 0x000000ffff057224 */ /* 0x000fe200078e0011 */
[----:B------:R-:W-:Y:S01]  /*cba0*/  MOV R4, R16 ;  /* 0x0000001000047202 */ /* 0x000fe20000000f00 */
[----:B------:R-:W-:Y:S10]  /*cbb0*/  BRA `(.L_x_15120) ;  /* 0x0000000000f47947 */ /* 0x000ff40003800000 */
.L_x_15121:
        /* <DEDUP_REMOVED lines=21> */
[----:B------:R-:W-:Y:S05]  /*cd10*/  CALL.REL.NOINC `($__internal_30_$__cuda_sm20_dsqrt_rn_f64_mediumpath_v1) ;  /* 0x0000084000387944 */ /* 0x000fea0003c00000 */
[----:B------:R-:W-:Y:S02]  /*cd20*/  IMAD.MOV.U32 R16, RZ, RZ, R0 ;  /* 0x000000ffff107224 */ /* 0x000fe400078e0000 */
[----:B------:R-:W-:-:S07]  /*cd30*/  IMAD.MOV.U32 R17, RZ, RZ, R7 ;  /* 0x000000ffff117224 */ /* 0x000fce00078e0007 */
.L_x_15143:
[----:B------:R-:W-:Y:S05]  /*cd40*/  BSYNC B3 ;  /* 0x0000000000037941 */ /* 0x000fea0003800000 */
.L_x_15142:
        /* <DEDUP_REMOVED lines=27> */
[----:B------:R-:W-:Y:S05]  /*cf00*/  CALL.REL.NOINC `($__internal_30_$__cuda_sm20_dsqrt_rn_f64_mediumpath_v1) ;  /* 0x0000083c00bc7944 */ /* 0x000fea0003c00000 */
[----:B------:R-:W-:-:S07]  /*cf10*/  IMAD.MOV.U32 R6, RZ, RZ, R0 ;  /* 0x000000ffff067224 */ /* 0x000fce00078e0000 */
.L_x_15145:
[----:B------:R-:W-:Y:S05]  /*cf20*/  BSYNC B3 ;  /* 0x0000000000037941 */ /* 0x000fea0003800000 */
.L_x_15144:
[----:B------:R-:W-:Y:S01]  /*cf30*/  DMUL R4, R6, R16 ;  /* 0x0000001006047228 */ /* 0x000fe20000000000 */
[----:B------:R-:W-:Y:S01]  /*cf40*/  PLOP3.LUT P0, PT, PT, PT, PT, 0x80, 0x0 ;  /* 0x000000000000781c */ /* 0x000fe20003f0f070 */
[----:B------:R-:W-:-:S12]  /*cf50*/  BRA `(.L_x_15120) ;  /* 0x00000000000c7947 */ /* 0x000fd80003800000 */
.L_x_15117:
[----:B------:R-:W-:Y:S01]  /*cf60*/  DMUL R4, R28, 9.00719925474099200000e+15 ;  /* 0x434000001c047828 */ /* 0x000fe20000000000 */
[----:B------:R-:W-:Y:S01]  /*cf70*/  PLOP3.LUT P0, PT, PT, PT, PT, 0x80, 0x0 ;  /* 0x000000000000781c */ /* 0x000fe20003f0f070 */
[----:B------:R-:W-:-:S12]  /*cf80*/  DMUL R2, R2, 9.00719925474099200000e+15 ;  /* 0x4340000002027828 */ /* 0x000fd80000000000 */
.L_x_15120:
[----:B------:R-:W-:Y:S05]  /*cf90*/  BSYNC B2 ;  /* 0x0000000000027941 */ /* 0x000fea0003800000 */
.L_x_15116:
        /* <DEDUP_REMOVED lines=67> */
.L_x_15151:
[----:B------:R-:W-:-:S11]  /*d3d0*/  DMUL R2, RZ, |R26| ;  /* 0x4000001aff027228 */ /* 0x000fd60000000000 */
.L_x_15152:
[----:B------:R-:W-:Y:S05]  /*d3e0*/  BSYNC B0 ;  /* 0x0000000000007941 */ /* 0x000fea0003800000 */
.L_x_15150:
        /* <DEDUP_REMOVED lines=11> */
.L_x_15149:
        /* <DEDUP_REMOVED lines=53> */
.L_x_15148:
        /* <DEDUP_REMOVED lines=62> */
.L_x_15156:
[----:B------:R-:W-:-:S11]  /*dbd0*/  DMUL R2, RZ, |R26| ;  /* 0x4000001aff027228 */ /* 0x000fd60000000000 */
.L_x_15157:
[----:B------:R-:W-:Y:S05]  /*dbe0*/  BSYNC B0 ;  /* 0x0000000000007941 */ /* 0x000fea0003800000 */
.L_x_15155:
        /* <DEDUP_REMOVED lines=11> */
.L_x_15154:
        /* <DEDUP_REMOVED lines=53> */
.L_x_15147:
        /* <DEDUP_REMOVED lines=11> */
[----:B------:R-:W-:Y:S02]  /*e0a0*/  FSEL R10, R12, R10, P4 ;  /* 0x0000000a0c0a7208 */ /* 0x000fe40002000000 */
[----:B------:R-:W-:Y:S02]  /*e0b0*/  FSEL R11, R13, R11, P4 ;  /* 0x0000000b0d0b7208 */ /* 0x000fe40002000000 */
[----:B------:R-:W-:Y:S02]  /*e0c0*/  MOV R28, R29 ;  /* 0x0000001d001c7202 */ /* 0x000fe40000000f00 */
        /* <DEDUP_REMOVED lines=18> */
.L_x_15160:
[----:B------:R-:W-:Y:S05]  /*e1f0*/  BSYNC B3 ;  /* 0x0000000000037941 */ /* 0x000fea0003800000 */
.L_x_15159:
        /* <DEDUP_REMOVED lines=82> */
.L_x_15162:
[----:B------:R-:W-:Y:S02]  /*e720*/  FSEL R6, RZ, 3.37028055040000000000e+12, P1 ;  /* 0x54442d18ff067808 */ /* 0x000fe40000800000 */
[----:B------:R-:W-:-:S07]  /*e730*/  FSEL R7, RZ, 2.1426990032196044922, P1 ;  /* 0x400921fbff077808 */ /* 0x000fce0000800000 */
.L_x_15163:
[----:B------:R-:W-:Y:S05]  /*e740*/  BSYNC B0 ;  /* 0x0000000000007941 */ /* 0x000fea0003800000 */
.L_x_15161:
[----:B------:R-:W-:Y:S01]  /*e750*/  DADD R2, |R4|, |R2| ;  /* 0x0000000004027229 */ /* 0x000fe20000000602 */
[----:B------:R-:W-:-:S07]  /*e760*/  LOP3.LUT R5, R7, 0x80000000, R5, 0xb8, !PT ;  /* 0x8000000007057812 */ /* 0x000fce00078eb805 */
[----:B------:R-:W-:-:S06]  /*e770*/  DSETP.GTU.AND P0, PT, |R2|, +INF , PT ;  /* 0x7ff000000200742a */ /* 0x000fcc0003f0c200 */
[----:B------:R-:W-:Y:S02]  /*e780*/  FSEL R2, R2, R6, P0 ;  /* 0x0000000602027208 */ /* 0x000fe40000000000 */
[----:B------:R-:W-:Y:S01]  /*e790*/  FSEL R3, R3, R5, P0 ;  /* 0x0000000503037208 */ /* 0x000fe20000000000 */
[----:B------:R-:W-:Y:S06]  /*e7a0*/  BRA `(.L_x_15153) ;  /* 0x0000000400dc7947 */ /* 0x000fec0003800000 */
.L_x_15158:
[----:B------:R-:W-:Y:S01]  /*e7b0*/  DADD R10, -RZ, |R4| ;  /* 0x00000000ff0a7229 */ /* 0x000fe20000000504 */
[----:B------:R-:W-:Y:S01]  /*e7c0*/  MOV R6, 0x1 ;  /* 0x0000000100067802 */ /* 0x000fe20000000f00 */
        /* <DEDUP_REMOVED lines=26> */
.L_x_15165:
[----:B------:R-:W-:Y:S05]  /*e970*/  BSYNC B3 ;  /* 0x0000000000037941 */ /* 0x000fea0003800000 */
.L_x_15164:
        /* <DEDUP_REMOVED lines=82> */
.L_x_15167:
[----:B------:R-:W-:Y:S02]  /*eea0*/  FSEL R6, RZ, 3.37028055040000000000e+12, P1 ;  /* 0x54442d18ff067808 */ /* 0x000fe40000800000 */
[----:B------:R-:W-:-:S07]  /*eeb0*/  FSEL R7, RZ, 2.1426990032196044922, P1 ;  /* 0x400921fbff077808 */ /* 0x000fce0000800000 */
.L_x_15168:
[----:B------:R-:W-:Y:S05]  /*eec0*/  BSYNC B0 ;  /* 0x0000000000007941 */ /* 0x000fea0003800000 */
.L_x_15166:
[----:B------:R-:W-:Y:S01]  /*eed0*/  DADD R2, |R4|, |R2| ;  /* 0x0000000004027229 */ /* 0x000fe20000000602 */
[----:B------:R-:W-:-:S07]  /*eee0*/  LOP3.LUT R5, R7, 0x80000000, R5, 0xb8, !PT ;  /* 0x8000000007057812 */ /* 0x000fce00078eb805 */
[----:B------:R-:W-:-:S06]  /*eef0*/  DSETP.GTU.AND P0, PT, |R2|, +INF , PT ;  /* 0x7ff000000200742a */ /* 0x000fcc0003f0c200 */
[----:B------:R-:W-:Y:S02]  /*ef00*/  FSEL R2, R2, R6, P0 ;  /* 0x0000000602027208 */ /* 0x000fe40000000000 */
[----:B------:R-:W-:-:S07]  /*ef10*/  FSEL R3, R3, R5, P0 ;  /* 0x0000000503037208 */ /* 0x000fce0000000000 */
.L_x_15153:
[----:B------:R-:W-:Y:S05]  /*ef20*/  BSYNC B2 ;  /* 0x0000000000027941 */ /* 0x000fea0003800000 */
.L_x_15146:
[----:B------:R-:W-:Y:S01]  /*ef30*/  DADD R4, -RZ, -R30 ;  /* 0x00000000ff047229 */ /* 0x000fe2000000091e */
[----:B------:R-:W-:-:S09]  /*ef40*/  ISETP.NE.AND P0, PT, R70, RZ, PT ;  /* 0x000000ff4600720c */ /* 0x000fd20003f05270 */
[----:B------:R-:W-:Y:S02]  /*ef50*/  FSEL R72, R4, R30, !P0 ;  /* 0x0000001e04487208 */ /* 0x000fe40004000000 */
[----:B------:R-:W-:Y:S01]  /*ef60*/  FSEL R73, R5, R31, !P0 ;  /* 0x0000001f05497208 */ /* 0x000fe20004000000 */
[----:B------:R-:W-:Y:S06]  /*ef70*/  BRA `(.L_x_15169) ;  /* 0x0000003000287947 */ /* 0x000fec0003800000 */
.L_x_15081:
[----:B------:R-:W2:Y:S01]  /*ef80*/  LDL.64 R2, [R1+0x8] ;  /* 0x0000080001027983 */ /* 0x000ea20000100a00 */
[----:B------:R-:W-:Y:S01]  /*ef90*/  UMOV UR4, 0x54442d18 ;  /* 0x54442d1800047882 */ /* 0x000fe20000000000 */
[----:B------:R-:W-:Y:S01]  /*efa0*/  UMOV UR5, 0x3ff921fb ;  /* 0x3ff921fb00057882 */ /* 0x000fe20000000000 */
[----:B------:R-:W-:Y:S02]  /*efb0*/  DADD R72, -RZ, -R34 ;  /* 0x00000000ff487229 */ /* 0x000fe40000000922 */
[----:B--2---:R-:W-:-:S08]  /*efc0*/  DADD R2, -R32, R2 ;  /* 0x0000000020027229 */ /* 0x004fd00000000102 */
[----:B------:R-:W-:Y:S01]  /*efd0*/  DADD R2, R2, UR4 ;  /* 0x0000000402027e29 */ /* 0x000fe20008000000 */
[----:B------:R-:W-:Y:S10]  /*efe0*/  BRA `(.L_x_15169) ;  /* 0x00000030000c7947 */ /* 0x000ff40003800000 */
.L_x_15080:
[----:B------:R-:W-:Y:S01]  /*eff0*/  DADD R72, -RZ, -R34 ;  /* 0x00000000ff487229 */ /* 0x000fe20000000922 */
[----:B------:R-:W-:Y:S01]  /*f000*/  CS2R R2, SRZ ;  /* 0x0000000000027805 */ /* 0x000fe2000001ff00 */
[----:B------:R-:W-:Y:S09]  /*f010*/  BRA `(.L_x_15169) ;  /* 0x0000003000007947 */ /* 0x000ff20003800000 */
.L_x_15079:
        /* <DEDUP_REMOVED lines=108> */
.L_x_15174:
[----:B------:R-:W-:Y:S05]  /*f6e0*/  BSYNC B0 ;  /* 0x0000000000007941 */ /* 0x000fea0003800000 */
.L_x_15173:
[----:B------:R-:W-:Y:S04]  /*f6f0*/  BSSY B3, `(.L_x_15175) ;  /* 0x0000008000037945 */ /* 0x000fe80003800000 */
[----:B------:R-:W-:Y:S05]  /*f700*/  @P3 BRA P5, `(.L_x_15176) ;  /* 0x0000000000183947 */ /* 0x000fea0002800000 */
[----:B------:R-:W-:Y:S01]  /*f710*/  MOV R8, R28 ;  /* 0x0000001c00087202 */ /* 0x000fe20000000f00 */
[----:B------:R-:W-:Y:S01]  /*f720*/  IMAD.MOV.U32 R9, RZ, RZ, R29 ;  /* 0x000000ffff097224 */ /* 0x000fe200078e001d */
[----:B------:R-:W-:Y:S01]  /*f730*/  MOV R0, 0xf770 ;  /* 0x0000f77000007802 */ /* 0x000fe20000000f00 */
[----:B------:R-:W-:Y:S02]  /*f740*/  IMAD.MOV.U32 R10, RZ, RZ, R26 ;  /* 0x000000ffff0a7224 */ /* 0x000fe400078e001a */
[----:B------:R-:W-:-:S07]  /*f750*/  IMAD.MOV.U32 R11, RZ, RZ, R27 ;  /* 0x000000ffff0b7224 */ /* 0x000fce00078e001b */
[----:B------:R-:W-:Y:S05]  /*f760*/  CALL.REL.NOINC `($__internal_29_$__cuda_sm20_div_rn_f64_full) ;  /* 0x0000081000207944 */ /* 0x000fea0003c00000 */
.L_x_15176:
[----:B------:R-:W-:Y:S05]  /*f770*/  BSYNC B3 ;  /* 0x0000000000037941 */ /* 0x000fea0003800000 */
.L_x_15175:
        /* <DEDUP_REMOVED lines=82> */
.L_x_15178:
[----:B------:R-:W-:-:S04]  /*fca0*/  ISETP.GE.AND P0, PT, R33, RZ, PT ;  /* 0x000000ff2100720c */ /* 0x000fc80003f06270 */
[----:B------:R-:W-:Y:S02]  /*fcb0*/  FSEL R6, RZ, 3.37028055040000000000e+12, P0 ;  /* 0x54442d18ff067808 */ /* 0x000fe40000000000 */
[----:B------:R-:W-:-:S07]  /*fcc0*/  FSEL R7, RZ, 2.1426990032196044922, P0 ;  /* 0x400921fbff077808 */ /* 0x000fce0000000000 */
.L_x_15179:
[----:B------:R-:W-:Y:S05]  /*fcd0*/  BSYNC B0 ;  /* 0x0000000000007941 */ /* 0x000fea0003800000 */
.L_x_15177:
[----:B------:R-:W-:Y:S01]  /*fce0*/  DADD R2, R2, R4 ;  /* 0x0000000002027229 */ /* 0x000fe20000000004 */
[----:B------:R-:W-:Y:S01]  /*fcf0*/  LOP3.LUT R5, R7, 0x80000000, R35, 0xb8, !PT ;  /* 0x8000000007057812 */ /* 0x000fe200078eb823 */
[----:B------:R-:W-:-:S06]  /*fd00*/  DMUL R30, R30, 0.5 ;  /* 0x3fe000001e1e7828 */ /* 0x000fcc0000000000 */
[----:B------:R-:W-:-:S06]  /*fd10*/  DSETP.GTU.AND P0, PT, |R2|, +INF , PT ;  /* 0x7ff000000200742a */ /* 0x000fcc0003f0c200 */
[----:B------:R-:W-:Y:S02]  /*fd20*/  FSEL R2, R2, R6, P0 ;  /* 0x0000000602027208 */ /* 0x000fe40000000000 */
[----:B------:R-:W-:Y:S01]  /*fd30*/  FSEL R3, R3, R5, P0 ;  /* 0x0000000503037208 */ /* 0x000fe20000000000 */
[----:B------:R-:W-:Y:S06]  /*fd40*/  BRA `(.L_x_15180) ;  /* 0x0000002000387947 */ /* 0x000fec0003800000 */
.L_x_15172:
        /* <DEDUP_REMOVED lines=24> */
[----:B------:R-:W-:-:S07]  /*fed0*/  MOV R11, UR8 ;  /* 0x00000008000b7c02 */ /* 0x000fce0008000f00 */
        /* <DEDUP_REMOVED lines=24> */
[----:B------:R-:W-:Y:S02]  /*10060*/  ISETP.GT.AND P0, PT, R7, 0xfffff, PT ;  /* 0x000fffff0700780c */ /* 0x000fe40003f04270 */
[----:B------:R-:W-:Y:S01]  /*10070*/  MOV R9, R7 ;  /* 0x0000000700097202 */ /* 0x000fe20000000f00 */
        /* <DEDUP_REMOVED lines=84> */
.L_x_15182:
[----:B------:R-:W-:Y:S05]  /*105c0*/  BSYNC B0 ;  /* 0x0000000000007941 */ /* 0x000fea0003800000 */
.L_x_15181:
[----:B------:R-:W-:Y:S04]  /*105d0*/  BSSY B3, `(.L_x_15183) ;  /* 0x0000008000037945 */ /* 0x000fe80003800000 */
[----:B------:R-:W-:Y:S05]  /*105e0*/  @P3 BRA P5, `(.L_x_15184) ;  /* 0x0000000000183947 */ /* 0x000fea0002800000 */
[----:B------:R-:W-:Y:S01]  /*105f0*/  IMAD.MOV.U32 R8, RZ, RZ, R28 ;  /* 0x000000ffff087224 */ /* 0x000fe200078e001c */
[----:B------:R-:W-:Y:S01]  /*10600*/  MOV R10, R26 ;  /* 0x0000001a000a7202 */ /* 0x000fe20000000f00 */
[----:B------:R-:W-:Y:S01]  /*10610*/  IMAD.MOV.U32 R9, RZ, RZ, R29 ;  /* 0x000000ffff097224 */ /* 0x000fe200078e001d */
[----:B------:R-:W-:Y:S01]  /*10620*/  MOV R0, 0x10650 ;  /* 0x0001065000007802 */ /* 0x000fe20000000f00 */
[----:B------:R-:W-:-:S07]  /*10630*/  IMAD.MOV.U32 R11, RZ, RZ, R27 ;  /* 0x000000ffff0b7224 */ /* 0x000fce00078e001b */
[----:B------:R-:W-:Y:S05]  /*10640*/  CALL.REL.NOINC `($__internal_29_$__cuda_sm20_div_rn_f64_full) ;  /* 0x0000080000687944 */ /* 0x000fea0003c00000 */
.L_x_15184:
[----:B------:R-:W-:Y:S05]  /*10650*/  BSYNC B3 ;  /* 0x0000000000037941 */ /* 0x000fea0003800000 */
.L_x_15183:
        /* <DEDUP_REMOVED lines=82> */
.L_x_15186:
[----:B------:R-:W-:-:S04]  /*10b80*/  ISETP.GE.AND P0, PT, R33, RZ, PT ;  /* 0x000000ff2100720c */ /* 0x000fc80003f06270 */
[----:B------:R-:W-:Y:S02]  /*10b90*/  FSEL R6, RZ, 3.37028055040000000000e+12, P0 ;  /* 0x54442d18ff067808 */ /* 0x000fe40000000000 */
[----:B------:R-:W-:-:S07]  /*10ba0*/  FSEL R7, RZ, 2.1426990032196044922, P0 ;  /* 0x400921fbff077808 */ /* 0x000fce0000000000 */
.L_x_15187:
[----:B------:R-:W-:Y:S05]  /*10bb0*/  BSYNC B0 ;  /* 0x0000000000007941 */ /* 0x000fea0003800000 */
.L_x_15185:
[----:B------:R-:W-:Y:S01]  /*10bc0*/  DADD R2, R2, R4 ;  /* 0x0000000002027229 */ /* 0x000fe20000000004 */
[----:B------:R-:W-:-:S07]  /*10bd0*/  LOP3.LUT R5, R7, 0x80000000, R35, 0xb8, !PT ;  /* 0x8000000007057812 */ /* 0x000fce00078eb823 */
[----:B------:R-:W-:-:S06]  /*10be0*/  DSETP.GTU.AND P0, PT, |R2|, +INF , PT ;  /* 0x7ff000000200742a */ /* 0x000fcc0003f0c200 */
[----:B------:R-:W-:Y:S02]  /*10bf0*/  FSEL R2, R2, R6, P0 ;  /* 0x0000000602027208 */ /* 0x000fe40000000000 */
[----:B------:R-:W-:Y:S01]  /*10c00*/  FSEL R3, R3, R5, P0 ;  /* 0x0000000503037208 */ /* 0x000fe20000000000 */
[----:B------:R-:W-:Y:S06]  /*10c10*/  BRA `(.L_x_15180) ;  /* 0x0000001000847947 */ /* 0x000fec0003800000 */
.L_x_15171:
        /* <DEDUP_REMOVED lines=22> */
[----:B------:R-:W-:Y:S05]  /*10d80*/  CALL.REL.NOINC `($__internal_29_$__cuda_sm20_div_rn_f64_full) ;  /* 0x000007f800987944 */ /* 0x000fea0003c00000 */
.L_x_15189:
[----:B------:R-:W-:Y:S05]  /*10d90*/  BSYNC B3 ;  /* 0x0000000000037941 */ /* 0x000fea0003800000 */
.L_x_15188:
        /* <DEDUP_REMOVED lines=23> */
[----:B------:R-:W-:Y:S05]  /*10f10*/  CALL.REL.NOINC `($__internal_29_$__cuda_sm20_div_rn_f64_full) ;  /* 0x000007f800347944 */ /* 0x000fea0003c00000 */
[----:B------:R-:W-:Y:S02]  /*10f20*/  IMAD.MOV.U32 R6, RZ, RZ, R16 ;  /* 0x000000ffff067224 */ /* 0x000fe400078e0010 */
[----:B------:R-:W-:-:S07]  /*10f30*/  IMAD.MOV.U32 R7, RZ, RZ, R17 ;  /* 0x000000ffff077224 */ /* 0x000fce00078e0011 */
.L_x_15191:
[----:B------:R-:W-:Y:S05]  /*10f40*/  BSYNC B3 ;  /* 0x0000000000037941 */ /* 0x000fea0003800000 */
.L_x_15190:
[----:B------:R-:W-:Y:S01]  /*10f50*/  DADD R14, -RZ, |R6| ;  /* 0x00000000ff0e7229 */ /* 0x000fe20000000506 */
[----:B------:R-:W-:Y:S01]  /*10f60*/  IMAD.MOV.U32 R10, RZ, RZ, RZ ;  /* 0x000000ffff0a7224 */ /* 0x000fe200078e00ff */
[----:B------:R-:W-:Y:S01]  /*10f70*/  UMOV UR4, 0xffffffff ;  /* 0xffffffff00047882 */ /* 0x000fe20000000000 */
[----:B------:R-:W-:Y:S01]  /*10f80*/  UMOV UR5, 0x7fefffff ;  /* 0x7fefffff00057882 */ /* 0x000fe20000000000 */
[----:B------:R-:W-:Y:S01]  /*10f90*/  IMAD.MOV.U32 R16, RZ, RZ, RZ ;  /* 0x000000ffff107224 */ /* 0x000fe200078e00ff */
[----:B------:R-:W-:Y:S01]  /*10fa0*/  UMOV UR8, UR5 ;  /* 0x0000000500087c82 */ /* 0x000fe20008000000 */
[----:B------:R-:W-:Y:S01]  /*10fb0*/  MOV R18, 0x0 ;  /* 0x0000000000127802 */ /* 0x000fe20000000f00 */
        /* <DEDUP_REMOVED lines=61> */
[----:B------:R-:W-:Y:S01]  /*11390*/  FSETP.GT.AND P3, PT, |R0|, 1.469367938527859385e-39, PT ;  /* 0x001000000000780b */ /* 0x000fe20003f64200 */
[----:B------:R-:W-:Y:S02]  /*113a0*/  IMAD.MOV.U32 R0, RZ, RZ, -0x3ff ;  /* 0xfffffc01ff007424 */ /* 0x000fe400078e00ff */
[----:B------:R-:W-:-:S03]  /*113b0*/  @!P0 IMAD.MOV.U32 R0, RZ, RZ, -0x435 ;  /* 0xfffffbcbff008424 */ /* 0x000fc600078e00ff */
        /* <DEDUP_REMOVED lines=65> */
.L_x_15193:
[----:B------:R-:W-:Y:S05]  /*117d0*/  BSYNC B0 ;  /* 0x0000000000007941 */ /* 0x000fea0003800000 */
.L_x_15192:
[----:B------:R-:W-:Y:S04]  /*117e0*/  BSSY B3, `(.L_x_15194) ;  /* 0x0000008000037945 */ /* 0x000fe80003800000 */
[----:B------:R-:W-:Y:S05]  /*117f0*/  @P3 BRA P5, `(.L_x_15195) ;  /* 0x0000000000183947 */ /* 0x000fea0002800000 */
[----:B------:R-:W-:Y:S01]  /*11800*/  IMAD.MOV.U32 R8, RZ, RZ, R28 ;  /* 0x000000ffff087224 */ /* 0x000fe200078e001c */
[----:B------:R-:W-:Y:S01]  /*11810*/  MOV R0, 0x11860 ;  /* 0x0001186000007802 */ /* 0x000fe20000000f00 */
[----:B------:R-:W-:Y:S02]  /*11820*/  IMAD.MOV.U32 R9, RZ, RZ, R29 ;  /* 0x000000ffff097224 */ /* 0x000fe400078e001d */
[----:B------:R-:W-:Y:S02]  /*11830*/  IMAD.MOV.U32 R10, RZ, RZ, R26 ;  /* 0x000000ffff0a7224 */ /* 0x000fe400078e001a */
[----:B------:R-:W-:-:S07]  /*11840*/  IMAD.MOV.U32 R11, RZ, RZ, R27 ;  /* 0x000000ffff0b7224 */ /* 0x000fce00078e001b */
[----:B------:R-:W-:Y:S05]  /*11850*/  CALL.REL.NOINC `($__internal_29_$__cuda_sm20_div_rn_f64_full) ;  /* 0x000007ec00e47944 */ /* 0x000fea0003c00000 */
.L_x_15195:
[----:B------:R-:W-:Y:S05]  /*11860*/  BSYNC B3 ;  /* 0x0000000000037941 */ /* 0x000fea0003800000 */
.L_x_15194:
        /* <DEDUP_REMOVED lines=82> */
.L_x_15197:
[----:B------:R-:W-:-:S04]  /*11d90*/  ISETP.GE.AND P0, PT, R33, RZ, PT ;  /* 0x000000ff2100720c */ /* 0x000fc80003f06270 */
[----:B------:R-:W-:Y:S02]  /*11da0*/  FSEL R6, RZ, 3.37028055040000000000e+12, P0 ;  /* 0x54442d18ff067808 */ /* 0x000fe40000000000 */
[----:B------:R-:W-:-:S07]  /*11db0*/  FSEL R7, RZ, 2.1426990032196044922, P0 ;  /* 0x400921fbff077808 */ /* 0x000fce0000000000 */
.L_x_15198:
[----:B------:R-:W-:Y:S05]  /*11dc0*/  BSYNC B0 ;  /* 0x0000000000007941 */ /* 0x000fea0003800000 */
.L_x_15196:
[----:B------:R-:W-:Y:S01]  /*11dd0*/  DADD R2, R2, R4 ;  /* 0x0000000002027229 */ /* 0x000fe20000000004 */
[----:B------:R-:W-:Y:S01]  /*11de0*/  LOP3.LUT R5, R7, 0x80000000, R35, 0xb8, !PT ;  /* 0x8000000007057812 */ /* 0x000fe200078eb823 */
[----:B------:R-:W-:-:S06]  /*11df0*/  DADD R30, R30, 1 ;  /* 0x3ff000001e1e7429 */ /* 0x000fcc0000000000 */
[----:B------:R-:W-:-:S06]  /*11e00*/  DSETP.GTU.AND P0, PT, |R2|, +INF , PT ;  /* 0x7ff000000200742a */ /* 0x000fcc0003f0c200 */
[----:B------:R-:W-:Y:S02]  /*11e10*/  FSEL R2, R2, R6, P0 ;  /* 0x0000000602027208 */ /* 0x000fe40000000000 */
[----:B------:R-:W-:-:S07]  /*11e20*/  FSEL R3, R3, R5, P0 ;  /* 0x0000000503037208 */ /* 0x000fce0000000000 */
.L_x_15180:
[----:B------:R-:W-:Y:S05]  /*11e30*/  BSYNC B2 ;  /* 0x0000000000027941 */ /* 0x000fea0003800000 */
.L_x_15170:
        /* <DEDUP_REMOVED lines=9> */
.L_x_15078:
        /* <DEDUP_REMOVED lines=21> */
.L_x_15169:
[----:B------:R-:W-:Y:S05]  /*12020*/  BSYNC B1 ;  /* 0x0000000000017941 */ /* 0x000fea0003800000 */
.L_x_15077:
        /* <DEDUP_REMOVED lines=11> */
.L_x_15200:
[----:B------:R-:W-:Y:S01]  /*120e0*/  DSETP.GTU.AND P0, PT, |R72|, +INF , PT ;  /* 0x7ff000004800742a */ /* 0x000fe20003f0c200 */
[----:B------:R-:W-:Y:S01]  /*120f0*/  MOV R74, R2 ;  /* 0x00000002004a7202 */ /* 0x000fe20000000f00 */
[----:B------:R-:W-:-:S12]  /*12100*/  IMAD.MOV.U32 R75, RZ, RZ, R3 ;  /* 0x000000ffff4b7224 */ /* 0x000fd800078e0003 */
[----:B------:R-:W-:-:S11]  /*12110*/  @!P0 DADD R72, -RZ, |R72| ;  /* 0x00000000ff488229 */ /* 0x000fd60000000548 */
.L_x_15201:
[----:B------:R-:W-:Y:S05]  /*12120*/  BSYNC B0 ;  /* 0x0000000000007941 */ /* 0x000fea0003800000 */
.L_x_15199:
        /* <DEDUP_REMOVED lines=34> */
[----:B------:R-:W-:Y:S01]  /*12350*/  MOV R64, 0x0 ;  /* 0x0000000000407802 */ /* 0x000fe20000000f00 */
[----:B------:R-:W-:Y:S01]  /*12360*/  IMAD.MOV.U32 R65, RZ, RZ, 0x3fd80000 ;  /* 0x3fd80000ff417424 */ /* 0x000fe200078e00ff */
[----:B------:R-:W-:Y:S05]  /*12370*/  BSSY B2, `(.L_x_15207) ;  /* 0x000029c000027945 */ /* 0x000fea0003800000 */
        /* <DEDUP_REMOVED lines=16> */
[----:B------:R-:W-:Y:S02]  /*12480*/  SEL R51, R18, R14, P0 ;  /* 0x0000000e12337207 */ /* 0x000fe40000000000 */
[----:B------:R-:W-:Y:S02]  /*12490*/  LOP3.LUT R0, R9, 0xffc00000, RZ, 0xc0, !PT ;  /* 0xffc0000009007812 */ /* 0x000fe400078ec0ff */
[----:B------:R-:W-:Y:S01]  /*124a0*/  SEL R50, R19, R15, P0 ;  /* 0x0000000f13327207 */ /* 0x000fe20000000000 */
[----:B------:R-:W-:Y:S01]  /*124b0*/  DMUL R26, R20, R10 ;  /* 0x0000000a141a7228 */ /* 0x000fe20000000000 */
[----:B------:R-:W-:Y:S01]  /*124c0*/  IADD3 R23, -R0, 0x7fd00000, RZ ;  /* 0x7fd0000000177810 */ /* 0x000fe20007ffe1ff */
[----:B------:R-:W-:Y:S01]  /*124d0*/  IMAD.MOV.U32 R16, RZ, RZ, R51 ;  /* 0x000000ffff107224 */ /* 0x000fe200078e0033 */
[----:B------:R-:W-:Y:S01]  /*124e0*/  MOV R17, R50 ;  /* 0x0000003200117202 */ /* 0x000fe20000000f00 */
[----:B------:R-:W-:Y:S01]  /*124f0*/  IMAD.U32 R15, RZ, RZ, UR5 ;  /* 0x00000005ff0f7e24 */ /* 0x000fe2000f8e00ff */
[----:B------:R-:W-:-:S02]  /*12500*/  SEL R12, R8, R14, P1 ;  /* 0x0000000e080c7207 */ /* 0x000fc40000800000 */
        /* <DEDUP_REMOVED lines=81> */
[----:B------:R-:W-:Y:S05]  /*12a20*/  CALL.REL.NOINC `($__internal_30_$__cuda_sm20_dsqrt_rn_f64_mediumpath_v1) ;  /* 0x000007e000f47944 */ /* 0x000fea0003c00000 */
[----:B------:R-:W-:Y:S02]  /*12a30*/  IMAD.MOV.U32 R12, RZ, RZ, R0 ;  /* 0x000000ffff0c7224 */ /* 0x000fe400078e0000 */
[----:B------:R-:W-:-:S07]  /*12a40*/  IMAD.MOV.U32 R13, RZ, RZ, R7 ;  /* 0x000000ffff0d7224 */ /* 0x000fce00078e0007 */
.L_x_15210:
[----:B------:R-:W-:Y:S05]  /*12a50*/  BSYNC B3 ;  /* 0x0000000000037941 */ /* 0x000fea0003800000 */
.L_x_15209:
        /* <DEDUP_REMOVED lines=8> */
[----:B------:R-:W-:Y:S02]  /*12ae0*/  ISETP.GE.U32.AND P1, PT, R0, 0x7fefffff, PT ;  /* 0x7fefffff0000780c */ /* 0x000fe40003f26070 */
[----:B------:R-:W-:Y:S01]  /*12af0*/  MOV R0, 0xfffffc01 ;  /* 0xfffffc0100007802 */ /* 0x000fe20000000f00 */
        /* <DEDUP_REMOVED lines=71> */
.L_x_15208:
        /* <DEDUP_REMOVED lines=34> */
.L_x_15218:
[----:B------:R-:W-:Y:S05]  /*13190*/  BSYNC B4 ;  /* 0x0000000000047941 */ /* 0x000fea0003800000 */
.L_x_15217:
[----:B------:R-:W-:Y:S02]  /*131a0*/  IMAD.MOV.U32 R26, RZ, RZ, R16 ;  /* 0x000000ffff1a7224 */ /* 0x000fe400078e0010 */
[----:B------:R-:W-:Y:S01]  /*131b0*/  IMAD.MOV.U32 R27, RZ, RZ, R17 ;  /* 0x000000ffff1b7224 */ /* 0x000fe200078e0011 */
[----:B------:R-:W-:Y:S06]  /*131c0*/  BRA `(.L_x_15216) ;  /* 0x0000000000047947 */ /* 0x000fec0003800000 */
.L_x_15215:
[----:B------:R-:W-:-:S11]  /*131d0*/  DADD R26, -R32, R48 ;  /* 0x00000000201a7229 */ /* 0x000fd60000000130 */
.L_x_15216:
[----:B------:R-:W-:Y:S05]  /*131e0*/  BSYNC B3 ;  /* 0x0000000000037941 */ /* 0x000fea0003800000 */
.L_x_15214:
        /* <DEDUP_REMOVED lines=29> */
.L_x_15223:
[----:B------:R-:W-:Y:S05]  /*133c0*/  BSYNC B4 ;  /* 0x0000000000047941 */ /* 0x000fea0003800000 */
.L_x_15222:
[----:B------:R-:W-:Y:S05]  /*133d0*/  BRA `(.L_x_15221) ;  /* 0x0000000000047947 */ /* 0x000fea0003800000 */
.L_x_15220:
[----:B------:R-:W-:-:S11]  /*133e0*/  DADD R16, R50, -R10 ;  /* 0x0000000032107229 */ /* 0x000fd6000000080a */
.L_x_15221:
[----:B------:R-:W-:Y:S05]  /*133f0*/  BSYNC B3 ;  /* 0x0000000000037941 */ /* 0x000fea0003800000 */
.L_x_15219:
        /* <DEDUP_REMOVED lines=29> */
.L_x_15225:
[----:B------:R-:W-:Y:S05]  /*135d0*/  BSYNC B3 ;  /* 0x0000000000037941 */ /* 0x000fea0003800000 */
.L_x_15224:
        /* <DEDUP_REMOVED lines=85> */
.L_x_15226:
        /* <DEDUP_REMOVED lines=20> */
.L_x_15228:
[----:B------:R-:W-:Y:S05]  /*13c70*/  BSYNC B3 ;  /* 0x0000000000037941 */ /* 0x000fea0003800000 */
.L_x_15227:
        /* <DEDUP_REMOVED lines=30> */
.L_x_15213:
        /* <DEDUP_REMOVED lines=21> */
[----:B------:R-:W-:Y:S05]  /*13fb0*/  CALL.REL.NOINC `($__internal_30_$__cuda_sm20_dsqrt_rn_f64_mediumpath_v1) ;  /* 0x000007cc00907944 */ /* 0x000fea0003c00000 */
[----:B------:R-:W-:Y:S02]  /*13fc0*/  IMAD.MOV.U32 R26, RZ, RZ, R0 ;  /* 0x000000ffff1a7224 */ /* 0x000fe400078e0000 */
[----:B------:R-:W-:-:S07]  /*13fd0*/  IMAD.MOV.U32 R27, RZ, RZ, R7 ;  /* 0x000000ffff1b7224 */ /* 0x000fce00078e0007 */
.L_x_15231:
[----:B------:R-:W-:Y:S05]  /*13fe0*/  BSYNC B3 ;  /* 0x0000000000037941 */ /* 0x000fea0003800000 */
.L_x_15230:
        /* <DEDUP_REMOVED lines=25> */
.L_x_15234:
[----:B------:R-:W-:Y:S05]  /*14180*/  BSYNC B3 ;  /* 0x0000000000037941 */ /* 0x000fea0003800000 */
.L_x_15233:
        /* <DEDUP_REMOVED lines=30> */
.L_x_15232:
        /* <DEDUP_REMOVED lines=75> */
.L_x_15235:
[----:B------:R-:W-:Y:S01]  /*14820*/  IMAD.MOV.U32 R6, RZ, RZ, 0x0 ;  /* 0x00000000ff067424 */ /* 0x000fe200078e00ff */
[----:B------:R-:W-:Y:S01]  /*14830*/  FSETP.NEU.FTZ.AND P0, PT, R9, RZ, PT ;  /* 0x000000ff0900720b */ /* 0x000fe20003f1d000 */
[----:B------:R-:W-:-:S06]  /*14840*/  IMAD.MOV.U32 R7, RZ, RZ, 0x7ff00000 ;  /* 0x7ff00000ff077424 */ /* 0x000fcc00078e00ff */
[----:B------:R-:W-:-:S10]  /*14850*/  DFMA R6, R8, R6, +INF ;  /* 0x7ff000000806742b */ /* 0x000fd40000000006 */
[----:B------:R-:W-:Y:S02]  /*14860*/  FSEL R30, R6, RZ, P0 ;  /* 0x000000ff061e7208 */ /* 0x000fe40000000000 */
[----:B------:R-:W-:Y:S01]  /*14870*/  FSEL R31, R7, -QNAN , P0 ;  /* 0xfff00000071f7808 */ /* 0x000fe20000000000 */
[----:B------:R-:W-:Y:S06]  /*14880*/  BRA `(.L_x_15211) ;  /* 0x0000000400287947 */ /* 0x000fec0003800000 */
.L_x_15229:
        /* <DEDUP_REMOVED lines=25> */
.L_x_15237:
[----:B------:R-:W-:Y:S05]  /*14a20*/  BSYNC B3 ;  /* 0x0000000000037941 */ /* 0x000fea0003800000 */
.L_x_15236:
        /* <DEDUP_REMOVED lines=21> */
.L_x_15239:
[----:B------:R-:W-:Y:S05]  /*14b80*/  BSYNC B3 ;  /* 0x0000000000037941 */ /* 0x000fea0003800000 */
.L_x_15238:
[----:B------:R-:W-:Y:S01]  /*14b90*/  MOV R30, R16 ;  /* 0x00000010001e7202 */ /* 0x000fe20000000f00 */
[----:B------:R-:W-:Y:S01]  /*14ba0*/  IMAD.MOV.U32 R31, RZ, RZ, R17 ;  /* 0x000000ffff1f7224 */ /* 0x000fe200078e0011 */
[----:B------:R-:W-:Y:S06]  /*14bb0*/  BRA `(.L_x_15211) ;  /* 0x00000000005c7947 */ /* 0x000fec0003800000 */
.L_x_15212:
        /* <DEDUP_REMOVED lines=19> */
[----:B------:R-:W-:Y:S05]  /*14cf0*/  CALL.REL.NOINC `($__internal_30_$__cuda_sm20_dsqrt_rn_f64_mediumpath_v1) ;  /* 0x000007c000407944 */ /* 0x000fea0003c00000 */
[----:B------:R-:W-:Y:S01]  /*14d00*/  IMAD.MOV.U32 R30, RZ, RZ, R0 ;  /* 0x000000ffff1e7224 */ /* 0x000fe200078e0000 */
[----:B------:R-:W-:-:S07]  /*14d10*/  MOV R31, R7 ;  /* 0x00000007001f7202 */ /* 0x000fce0000000f00 */
.L_x_15240:
[----:B------:R-:W-:Y:S05]  /*14d20*/  BSYNC B3 ;  /* 0x0000000000037941 */ /* 0x000fea0003800000 */
.L_x_15211:
[----:B------:R-:W-:Y:S05]  /*14d30*/  BSYNC B2 ;  /* 0x0000000000027941 */ /* 0x000fea0003800000 */
.L_x_15207:
        /* <DEDUP_REMOVED lines=24> */
[----:B------:R-:W-:Y:S02]  /*14ec0*/  IMAD.MOV.U32 R26, RZ, RZ, R16 ;  /* 0x000000ffff1a7224 */ /* 0x000fe400078e0010 */
[----:B------:R-:W-:-:S07]  /*14ed0*/  IMAD.MOV.U32 R27, RZ, RZ, R17 ;  /* 0x000000ffff1b7224 */ /* 0x000fce00078e0011 */
.L_x_15244:
[----:B------:R-:W-:Y:S05]  /*14ee0*/  BSYNC B3 ;  /* 0x0000000000037941 */ /* 0x000fea0003800000 */
.L_x_15243:
        /* <DEDUP_REMOVED lines=39> */
.L_x_15252:
[----:B------:R-:W-:Y:S05]  /*15160*/  BSYNC B4 ;  /* 0x0000000000047941 */ /* 0x000fea0003800000 */
.L_x_15251:
[----:B------:R-:W-:Y:S02]  /*15170*/  IMAD.MOV.U32 R64, RZ, RZ, R16 ;  /* 0x000000ffff407224 */ /* 0x000fe400078e0010 */
[----:B------:R-:W-:Y:S01]  /*15180*/  IMAD.MOV.U32 R65, RZ, RZ, R17 ;  /* 0x000000ffff417224 */ /* 0x000fe200078e0011 */
[----:B------:R-:W-:Y:S06]  /*15190*/  BRA `(.L_x_15250) ;  /* 0x0000000000047947 */ /* 0x000fec0003800000 */
.L_x_15249:
[----:B------:R-:W-:-:S11]  /*151a0*/  DADD R64, -R32, R48 ;  /* 0x0000000020407229 */ /* 0x000fd60000000130 */
.L_x_15250:
[----:B------:R-:W-:Y:S05]  /*151b0*/  BSYNC B3 ;  /* 0x0000000000037941 */ /* 0x000fea0003800000 */
.L_x_15248:
        /* <DEDUP_REMOVED lines=26> */
.L_x_15257:
[----:B------:R-:W-:Y:S05]  /*15360*/  BSYNC B4 ;  /* 0x0000000000047941 */ /* 0x000fea0003800000 */
.L_x_15256:
[----:B------:R-:W-:Y:S01]  /*15370*/  MOV R4, R16 ;  /* 0x0000001000047202 */ /* 0x000fe20000000f00 */
[----:B------:R-:W-:Y:S01]  /*15380*/  IMAD.MOV.U32 R5, RZ, RZ, R17 ;  /* 0x000000ffff057224 */ /* 0x000fe200078e0011 */
[----:B------:R-:W-:Y:S06]  /*15390*/  BRA `(.L_x_15255) ;  /* 0x0000000000047947 */ /* 0x000fec0003800000 */
.L_x_15254:
[----:B------:R-:W-:-:S11]  /*153a0*/  DADD R4, -R34, R50 ;  /* 0x0000000022047229 */ /* 0x000fd60000000132 */
.L_x_15255:
[----:B------:R-:W-:Y:S05]  /*153b0*/  BSYNC B3 ;  /* 0x0000000000037941 */ /* 0x000fea0003800000 */
.L_x_15253:
        /* <DEDUP_REMOVED lines=29> */
.L_x_15259:
[----:B------:R-:W-:Y:S05]  /*15590*/  BSYNC B3 ;  /* 0x0000000000037941 */ /* 0x000fea0003800000 */
.L_x_15258:
[----:B------:R-:W-:Y:S01]  /*155a0*/  PLOP3.LUT P0, PT, PT, PT, PT, 0x80, 0x0 ;  /* 0x000000000000781c */ /* 0x000fe20003f0f070 */
[----:B------:R-:W-:-:S12]  /*155b0*/  BRA `(.L_x_15245) ;  /* 0x0000000800587947 */ /* 0x000fd80003800000 */
.L_x_15247:
        /* <DEDUP_REMOVED lines=26> */
[----:B------:R-:W-:Y:S05]  /*15760*/  CALL.REL.NOINC `($__internal_30_$__cuda_sm20_dsqrt_rn_f64_mediumpath_v1) ;  /* 0x000007b400a47944 */ /* 0x000fea0003c00000 */
[----:B------:R-:W-:Y:S02]  /*15770*/  IMAD.MOV.U32 R4, RZ, RZ, R0 ;  /* 0x000000ffff047224 */ /* 0x000fe400078e0000 */
[----:B------:R-:W-:-:S07]  /*15780*/  IMAD.MOV.U32 R5, RZ, RZ, R7 ;  /* 0x000000ffff057224 */ /* 0x000fce00078e0007 */
.L_x_15262:
[----:B------:R-:W-:Y:S05]  /*15790*/  BSYNC B3 ;  /* 0x0000000000037941 */ /* 0x000fea0003800000 */
.L_x_15261:
[----:B------:R-:W-:Y:S01]  /*157a0*/  PLOP3.LUT P0, PT, PT, PT, PT, 0x80, 0x0 ;  /* 0x000000000000781c */ /* 0x000fe20003f0f070 */
[----:B------:R-:W-:-:S12]  /*157b0*/  BRA `(.L_x_15245) ;  /* 0x0000000400d87947 */ /* 0x000fd80003800000 */
.L_x_15260:
        /* <DEDUP_REMOVED lines=27> */
[----:B------:R-:W-:Y:S05]  /*15970*/  CALL.REL.NOINC `($__internal_30_$__cuda_sm20_dsqrt_rn_f64_mediumpath_v1) ;  /* 0x000007b400207944 */ /* 0x000fea0003c00000 */
[----:B------:R-:W-:-:S07]  /*15980*/  IMAD.MOV.U32 R6, RZ, RZ, R0 ;  /* 0x000000ffff067224 */ /* 0x000fce00078e0000 */
.L_x_15264:
[----:B------:R-:W-:Y:S05]  /*15990*/  BSYNC B3 ;  /* 0x0000000000037941 */ /* 0x000fea0003800000 */
.L_x_15263:
        /* <DEDUP_REMOVED lines=21> */
.L_x_15266:
[----:B------:R-:W-:Y:S05]  /*15af0*/  BSYNC B3 ;  /* 0x0000000000037941 */ /* 0x000fea0003800000 */
.L_x_15265:
[----:B------:R-:W-:Y:S01]  /*15b00*/  DMUL R2, R2, 8.11296384146066816958e+31 ;  /* 0x4690000002027828 */ /* 0x000fe20000000000 */
[----:B------:R-:W-:Y:S01]  /*15b10*/  PLOP3.LUT P0, PT, PT, PT, PT, 0x80, 0x0 ;  /* 0x000000000000781c */ /* 0x000fe20003f0f070 */
[----:B------:R-:W-:Y:S02]  /*15b20*/  IMAD.MOV.U32 R4, RZ, RZ, R16 ;  /* 0x000000ffff047224 */ /* 0x000fe400078e0010 */
[----:B------:R-:W-:Y:S01]  /*15b30*/  IMAD.MOV.U32 R5, RZ, RZ, R17 ;  /* 0x000000ffff057224 */ /* 0x000fe200078e0011 */
[----:B------:R-:W-:Y:S09]  /*15b40*/  BRA `(.L_x_15245) ;  /* 0x0000000000f47947 */ /* 0x000ff20003800000 */
.L_x_15246:
        /* <DEDUP_REMOVED lines=22> */
[----:B------:R-:W-:Y:S02]  /*15cb0*/  IMAD.MOV.U32 R16, RZ, RZ, R0 ;  /* 0x000000ffff107224 */ /* 0x000fe400078e0000 */
[----:B------:R-:W-:-:S07]  /*15cc0*/  IMAD.MOV.U32 R17, RZ, RZ, R7 ;  /* 0x000000ffff117224 */ /* 0x000fce00078e0007 */
.L_x_15268:
[----:B------:R-:W-:Y:S05]  /*15cd0*/  BSYNC B3 ;  /* 0x0000000000037941 */ /* 0x000fea0003800000 */
.L_x_15267:
        /* <DEDUP_REMOVED lines=27> */
[----:B------:R-:W-:Y:S05]  /*15e90*/  CALL.REL.NOINC `($__internal_30_$__cuda_sm20_dsqrt_rn_f64_mediumpath_v1) ;  /* 0x000007ac00d87944 */ /* 0x000fea0003c00000 */
[----:B------:R-:W-:-:S07]  /*15ea0*/  IMAD.MOV.U32 R6, RZ, RZ, R0 ;  /* 0x000000ffff067224 */ /* 0x000fce00078e0000 */
.L_x_15270:
[----:B------:R-:W-:Y:S05]  /*15eb0*/  BSYNC B3 ;  /* 0x0000000000037941 */ /* 0x000fea0003800000 */
.L_x_15269:
[----:B------:R-:W-:Y:S01]  /*15ec0*/  DMUL R4, R6, R16 ;  /* 0x0000001006047228 */ /* 0x000fe20000000000 */
[----:B------:R-:W-:Y:S01]  /*15ed0*/  PLOP3.LUT P0, PT, PT, PT, PT, 0x80, 0x0 ;  /* 0x000000000000781c */ /* 0x000fe20003f0f070 */
[----:B------:R-:W-:-:S12]  /*15ee0*/  BRA `(.L_x_15245) ;  /* 0x00000000000c7947 */ /* 0x000fd80003800000 */
.L_x_15242:
[----:B------:R-:W-:Y:S01]  /*15ef0*/  DMUL R4, R28, 9.00719925474099200000e+15 ;  /* 0x434000001c047828 */ /* 0x000fe20000000000 */
[----:B------:R-:W-:Y:S01]  /*15f00*/  PLOP3.LUT P0, PT, PT, PT, PT, 0x80, 0x0 ;  /* 0x000000000000781c */ /* 0x000fe20003f0f070 */
[----:B------:R-:W-:-:S12]  /*15f10*/  DMUL R2, R2, 9.00719925474099200000e+15 ;  /* 0x4340000002027828 */ /* 0x000fd80000000000 */
.L_x_15245:
[----:B------:R-:W-:Y:S05]  /*15f20*/  BSYNC B2 ;  /* 0x0000000000027941 */ /* 0x000fea0003800000 */
.L_x_15241:
        /* <DEDUP_REMOVED lines=67> */
.L_x_15276:
[----:B------:R-:W-:-:S11]  /*16360*/  DMUL R2, RZ, |R26| ;  /* 0x4000001aff027228 */ /* 0x000fd60000000000 */
.L_x_15277:
[----:B------:R-:W-:Y:S05]  /*16370*/  BSYNC B0 ;  /* 0x0000000000007941 */ /* 0x000fea0003800000 */
.L_x_15275:
        /* <DEDUP_REMOVED lines=11> */
.L_x_15274:
        /* <DEDUP_REMOVED lines=53> */
.L_x_15273:
        /* <DEDUP_REMOVED lines=62> */
.L_x_15281:
[----:B------:R-:W-:-:S11]  /*16b60*/  DMUL R2, RZ, |R26| ;  /* 0x4000001aff027228 */ /* 0x000fd60000000000 */
.L_x_15282:
[----:B------:R-:W-:Y:S05]  /*16b70*/  BSYNC B0 ;  /* 0x0000000000007941 */ /* 0x000fea0003800000 */
.L_x_15280:
        /* <DEDUP_REMOVED lines=11> */
.L_x_15279:
        /* <DEDUP_REMOVED lines=47> */
[----:B------:R-:W-:-:S08]  /*16f20*/  DFMA R4, R4, |R26|, |R26| ;  /* 0x4000001a0404722b */ /* 0x000fd0000000041a */
[C---:B------:R-:W-:Y:S02]  /*16f30*/  @P0 DADD R2, R4.reuse, -R2 ;  /* 0x0000000004020229 */ /* 0x040fe40000000802 */
[----:B------:R-:W-:-:S06]  /*16f40*/  @!P0 DADD R4, R4, R6 ;  /* 0x0000000004048229 */ /* 0x000fcc0000000006 */
[----:B------:R-:W-:Y:S02]  /*16f50*/  @P0 DADD R2, -R2, UR4 ;  /* 0x0000000402020e29 */ /* 0x000fe40008000100 */
[----:B------:R-:W-:Y:S01]  /*16f60*/  @!P0 DADD R2, R4, UR4 ;  /* 0x0000000404028e29 */ /* 0x000fe20008000000 */
[----:B------:R-:W-:Y:S10]  /*16f70*/  BRA `(.L_x_15278) ;  /* 0x0000000c00cc7947 */ /* 0x000ff40003800000 */
.L_x_15272:
        /* <DEDUP_REMOVED lines=31> */
[----:B------:R-:W-:Y:S05]  /*17170*/  CALL.REL.NOINC `($__internal_29_$__cuda_sm20_div_rn_f64_full) ;  /* 0x00000794009c7944 */ /* 0x000fea0003c00000 */
.L_x_15285:
[----:B------:R-:W-:Y:S05]  /*17180*/  BSYNC B3 ;  /* 0x0000000000037941 */ /* 0x000fea0003800000 */
.L_x_15284:
        /* <DEDUP_REMOVED lines=82> */
.L_x_15287:
[----:B------:R-:W-:Y:S02]  /*176b0*/  FSEL R6, RZ, 3.37028055040000000000e+12, P1 ;  /* 0x54442d18ff067808 */ /* 0x000fe40000800000 */
[----:B------:R-:W-:-:S07]  /*176c0*/  FSEL R7, RZ, 2.1426990032196044922, P1 ;  /* 0x400921fbff077808 */ /* 0x000fce0000800000 */
.L_x_15288:
[----:B------:R-:W-:Y:S05]  /*176d0*/  BSYNC B0 ;  /* 0x0000000000007941 */ /* 0x000fea0003800000 */
.L_x_15286:
[----:B------:R-:W-:Y:S01]  /*176e0*/  DADD R2, |R4|, |R2| ;  /* 0x0000000004027229 */ /* 0x000fe20000000602 */
[----:B------:R-:W-:-:S07]  /*176f0*/  LOP3.LUT R5, R7, 0x80000000, R5, 0xb8, !PT ;  /* 0x8000000007057812 */ /* 0x000fce00078eb805 */
[----:B------:R-:W-:-:S06]  /*17700*/  DSETP.GTU.AND P0, PT, |R2|, +INF , PT ;  /* 0x7ff000000200742a */ /* 0x000fcc0003f0c200 */
[----:B------:R-:W-:Y:S02]  /*17710*/  FSEL R2, R2, R6, P0 ;  /* 0x0000000602027208 */ /* 0x000fe40000000000 */
[----:B------:R-:W-:Y:S01]  /*17720*/  FSEL R3, R3, R5, P0 ;  /* 0x0000000503037208 */ /* 0x000fe20000000000 */
[----:B------:R-:W-:Y:S06]  /*17730*/  BRA `(.L_x_15278) ;  /* 0x0000000400dc7947 */ /* 0x000fec0003800000 */
.L_x_15283:
        /* <DEDUP_REMOVED lines=28> */
.L_x_15290:
[----:B------:R-:W-:Y:S05]  /*17900*/  BSYNC B3 ;  /* 0x0000000000037941 */ /* 0x000fea0003800000 */
.L_x_15289:
        /* <DEDUP_REMOVED lines=82> */
.L_x_15292:
[----:B------:R-:W-:Y:S02]  /*17e30*/  FSEL R6, RZ, 3.37028055040000000000e+12, P1 ;  /* 0x54442d18ff067808 */ /* 0x000fe40000800000 */
[----:B------:R-:W-:-:S07]  /*17e40*/  FSEL R7, RZ, 2.1426990032196044922, P1 ;  /* 0x400921fbff077808 */ /* 0x000fce0000800000 */
.L_x_15293:
[----:B------:R-:W-:Y:S05]  /*17e50*/  BSYNC B0 ;  /* 0x0000000000007941 */ /* 0x000fea0003800000 */
.L_x_15291:
[----:B------:R-:W-:Y:S01]  /*17e60*/  DADD R2, |R4|, |R2| ;  /* 0x0000000004027229 */ /* 0x000fe20000000602 */
[----:B------:R-:W-:-:S07]  /*17e70*/  LOP3.LUT R5, R7, 0x80000000, R5, 0xb8, !PT ;  /* 0x8000000007057812 */ /* 0x000fce00078eb805 */
[----:B------:R-:W-:-:S06]  /*17e80*/  DSETP.GTU.AND P0, PT, |R2|, +INF , PT ;  /* 0x7ff000000200742a */ /* 0x000fcc0003f0c200 */
[----:B------:R-:W-:Y:S02]  /*17e90*/  FSEL R2, R2, R6, P0 ;  /* 0x0000000602027208 */ /* 0x000fe40000000000 */
[----:B------:R-:W-:-:S07]  /*17ea0*/  FSEL R3, R3, R5, P0 ;  /* 0x0000000503037208 */ /* 0x000fce0000000000 */
.L_x_15278:
[----:B------:R-:W-:Y:S05]  /*17eb0*/  BSYNC B2 ;  /* 0x0000000000027941 */ /* 0x000fea0003800000 */
.L_x_15271:
[----:B------:R-:W-:Y:S01]  /*17ec0*/  DADD R4, -RZ, -R30 ;  /* 0x00000000ff047229 */ /* 0x000fe2000000091e */
[----:B------:R-:W-:-:S09]  /*17ed0*/  ISETP.NE.AND P0, PT, R66, RZ, PT ;  /* 0x000000ff4200720c */ /* 0x000fd20003f05270 */
[----:B------:R-:W-:Y:S02]  /*17ee0*/  FSEL R68, R4, R30, !P0 ;  /* 0x0000001e04447208 */ /* 0x000fe40004000000 */
[----:B------:R-:W-:Y:S01]  /*17ef0*/  FSEL R69, R5, R31, !P0 ;  /* 0x0000001f05457208 */ /* 0x000fe20004000000 */
[----:B------:R-:W-:Y:S06]  /*17f00*/  BRA `(.L_x_15294) ;  /* 0x0000003000287947 */ /* 0x000fec0003800000 */
.L_x_15206:
[----:B------:R-:W2:Y:S01]  /*17f10*/  LDL.64 R2, [R1+0x8] ;  /* 0x0000080001027983 */ /* 0x000ea20000100a00 */
[----:B------:R-:W-:Y:S01]  /*17f20*/  UMOV UR4, 0x54442d18 ;  /* 0x54442d1800047882 */ /* 0x000fe20000000000 */
[----:B------:R-:W-:Y:S01]  /*17f30*/  UMOV UR5, 0x3ff921fb ;  /* 0x3ff921fb00057882 */ /* 0x000fe20000000000 */
[----:B------:R-:W-:Y:S02]  /*17f40*/  DADD R68, -RZ, -R38 ;  /* 0x00000000ff447229 */ /* 0x000fe40000000926 */
[----:B--2---:R-:W-:-:S08]  /*17f50*/  DADD R2, -R36, R2 ;  /* 0x0000000024027229 */ /* 0x004fd00000000102 */
[----:B------:R-:W-:Y:S01]  /*17f60*/  DADD R2, R2, UR4 ;  /* 0x0000000402027e29 */ /* 0x000fe20008000000 */
[----:B------:R-:W-:Y:S10]  /*17f70*/  BRA `(.L_x_15294) ;  /* 0x00000030000c7947 */ /* 0x000ff40003800000 */
.L_x_15205:
[----:B------:R-:W-:Y:S01]  /*17f80*/  DADD R68, -RZ, -R38 ;  /* 0x00000000ff447229 */ /* 0x000fe20000000926 */
[----:B------:R-:W-:Y:S01]  /*17f90*/  CS2R R2, SRZ ;  /* 0x0000000000027805 */ /* 0x000fe2000001ff00 */
[----:B------:R-:W-:Y:S09]  /*17fa0*/  BRA `(.L_x_15294) ;  /* 0x0000003000007947 */ /* 0x000ff20003800000 */
.L_x_15204:
        /* <DEDUP_REMOVED lines=108> */
.L_x_15299:
[----:B------:R-:W-:Y:S05]  /*18670*/  BSYNC B0 ;  /* 0x0000000000007941 */ /* 0x000fea0003800000 */
.L_x_15298:
        /* <DEDUP_REMOVED lines=8> */
.L_x_15301:
[----:B------:R-:W-:Y:S05]  /*18700*/  BSYNC B3 ;  /* 0x0000000000037941 */ /* 0x000fea0003800000 */
.L_x_15300:
        /* <DEDUP_REMOVED lines=82> */
.L_x_15303:
[----:B------:R-:W-:-:S04]  /*18c30*/  ISETP.GE.AND P0, PT, R37, RZ, PT ;  /* 0x000000ff2500720c */ /* 0x000fc80003f06270 */
[----:B------:R-:W-:Y:S02]  /*18c40*/  FSEL R6, RZ, 3.37028055040000000000e+12, P0 ;  /* 0x54442d18ff067808 */ /* 0x000fe40000000000 */
[----:B------:R-:W-:-:S07]  /*18c50*/  FSEL R7, RZ, 2.1426990032196044922, P0 ;  /* 0x400921fbff077808 */ /* 0x000fce0000000000 */
.L_x_15304:
[----:B------:R-:W-:Y:S05]  /*18c60*/  BSYNC B0 ;  /* 0x0000000000007941 */ /* 0x000fea0003800000 */
.L_x_15302:
[----:B------:R-:W-:Y:S01]  /*18c70*/  DADD R2, R2, R4 ;  /* 0x0000000002027229 */ /* 0x000fe20000000004 */
[----:B------:R-:W-:Y:S01]  /*18c80*/  LOP3.LUT R5, R7, 0x80000000, R39, 0xb8, !PT ;  /* 0x8000000007057812 */ /* 0x000fe200078eb827 */
[----:B------:R-:W-:-:S06]  /*18c90*/  DMUL R30, R30, 0.5 ;  /* 0x3fe000001e1e7828 */ /* 0x000fcc0000000000 */
[----:B------:R-:W-:-:S06]  /*18ca0*/  DSETP.GTU.AND P0, PT, |R2|, +INF , PT ;  /* 0x7ff000000200742a */ /* 0x000fcc0003f0c200 */
[----:B------:R-:W-:Y:S02]  /*18cb0*/  FSEL R2, R2, R6, P0 ;  /* 0x0000000602027208 */ /* 0x000fe40000000000 */
[----:B------:R-:W-:Y:S01]  /*18cc0*/  FSEL R3, R3, R5, P0 ;  /* 0x0000000503037208 */ /* 0x000fe20000000000 */
[----:B------:R-:W-:Y:S06]  /*18cd0*/  BRA `(.L_x_15305) ;  /* 0x0000002000387947 */ /* 0x000fec0003800000 */
.L_x_15297:
        /* <DEDUP_REMOVED lines=13> */
[----:B------:R-:W-:Y:S01]  /*18db0*/  BSSY B0, `(.L_x_15306) ;  /* 0x000007a000007945 */ /* 0x000fe20003800000 */
[----:B------:R-:W-:-:S02]  /*18dc0*/  SEL R7, R5, R3, P0 ;  /* 0x0000000305077207 */ /* 0x000fc40000000000 */
[----:B------:R-:W-:Y:S02]  /*18dd0*/  IADD3 R11, -R0, 0x7fd00000, RZ ;  /* 0x7fd00000000b7810 */ /* 0x000fe40007ffe1ff */
[----:B------:R-:W-:Y:S02]  /*18de0*/  SEL R8, R4, R2, P1 ;  /* 0x0000000204087207 */ /* 0x000fe40000800000 */
[----:B------:R-:W-:Y:S02]  /*18df0*/  MOV R18, 0x0 ;  /* 0x0000000000127802 */ /* 0x000fe40000000f00 */
[C---:B------:R-:W-:Y:S01]  /*18e00*/  DMUL R12, R10.reuse, R6 ;  /* 0x000000060a0c7228 */ /* 0x040fe20000000000 */
[----:B------:R-:W-:Y:S01]  /*18e10*/  ISETP.GE.U32.AND P2, PT, R7, 0x7ff00000, PT ;  /* 0x7ff000000700780c */ /* 0x000fe20003f46070 */
[----:B------:R-:W-:Y:S01]  /*18e20*/  DMUL R10, R10, R8 ;  /* 0x000000080a0a7228 */ /* 0x000fe20000000000 */
[----:B------:R-:W-:-:S05]  /*18e30*/  FSETP.GEU.AND P5, PT, |R29|, 6.5827683646048100446e-37, PT ;  /* 0x036000001d00780b */ /* 0x000fca0003fae200 */
        /* <DEDUP_REMOVED lines=113> */
.L_x_15307:
[----:B------:R-:W-:Y:S05]  /*19550*/  BSYNC B0 ;  /* 0x0000000000007941 */ /* 0x000fea0003800000 */
.L_x_15306:
        /* <DEDUP_REMOVED lines=8> */
.L_x_15309:
[----:B------:R-:W-:Y:S05]  /*195e0*/  BSYNC B3 ;  /* 0x0000000000037941 */ /* 0x000fea0003800000 */
.L_x_15308:
        /* <DEDUP_REMOVED lines=82> */
.L_x_15311:
[----:B------:R-:W-:-:S04]  /*19b10*/  ISETP.GE.AND P0, PT, R37, RZ, PT ;  /* 0x000000ff2500720c */ /* 0x000fc80003f06270 */
[----:B------:R-:W-:Y:S02]  /*19b20*/  FSEL R6, RZ, 3.37028055040000000000e+12, P0 ;  /* 0x54442d18ff067808 */ /* 0x000fe40000000000 */
[----:B------:R-:W-:-:S07]  /*19b30*/  FSEL R7, RZ, 2.1426990032196044922, P0 ;  /* 0x400921fbff077808 */ /* 0x000fce0000000000 */
.L_x_15312:
[----:B------:R-:W-:Y:S05]  /*19b40*/  BSYNC B0 ;  /* 0x0000000000007941 */ /* 0x000fea0003800000 */
.L_x_15310:
[----:B------:R-:W-:Y:S01]  /*19b50*/  DADD R2, R2, R4 ;  /* 0x0000000002027229 */ /* 0x000fe20000000004 */
[----:B------:R-:W-:-:S07]  /*19b60*/  LOP3.LUT R5, R7, 0x80000000, R39, 0xb8, !PT ;  /* 0x8000000007057812 */ /* 0x000fce00078eb827 */
[----:B------:R-:W-:-:S06]  /*19b70*/  DSETP.GTU.AND P0, PT, |R2|, +INF , PT ;  /* 0x7ff000000200742a */ /* 0x000fcc0003f0c200 */
[----:B------:R-:W-:Y:S02]  /*19b80*/  FSEL R2, R2, R6, P0 ;  /* 0x0000000602027208 */ /* 0x000fe40000000000 */
[----:B------:R-:W-:Y:S01]  /*19b90*/  FSEL R3, R3, R5, P0 ;  /* 0x0000000503037208 */ /* 0x000fe20000000000 */
[----:B------:R-:W-:Y:S06]  /*19ba0*/  BRA `(.L_x_15305) ;  /* 0x0000001000847947 */ /* 0x000fec0003800000 */
.L_x_15296:
        /* <DEDUP_REMOVED lines=22> */
[----:B------:R-:W-:Y:S05]  /*19d10*/  CALL.REL.NOINC `($__internal_29_$__cuda_sm20_div_rn_f64_full) ;  /* 0x0000076800b47944 */ /* 0x000fea0003c00000 */
.L_x_15314:
[----:B------:R-:W-:Y:S05]  /*19d20*/  BSYNC B3 ;  /* 0x0000000000037941 */ /* 0x000fea0003800000 */
.L_x_15313:
[----:B------:R-:W0:Y:S01]  /*19d30*/  MUFU.RCP64H R7, 2.718280792236328125 ;  /* 0x4005bf0a00077908 */ /* 0x000e220000001800 */
[----:B------:R-:W-:Y:S01]  /*19d40*/  MOV R8, 0x8b145769 ;  /* 0x8b14576900087802 */ /* 0x000fe20000000f00 */
[----:B------:R-:W-:Y:S01]  /*19d50*/  IMAD.MOV.U32 R9, RZ, RZ, 0x4005bf0a ;  /* 0x4005bf0aff097424 */ /* 0x000fe200078e00ff */
[----:B------:R-:W-:Y:S01]  /*19d60*/  FSETP.GEU.AND P1, PT, |R39|, 6.5827683646048100446e-37, PT ;  /* 0x036000002700780b */ /* 0x000fe20003f2e200 */
[----:B------:R-:W-:Y:S01]  /*19d70*/  IMAD.MOV.U32 R6, RZ, RZ, 0x1 ;  /* 0x00000001ff067424 */ /* 0x000fe200078e00ff */
[----:B------:R-:W-:Y:S01]  /*19d80*/  BSSY B3, `(.L_x_15315) ;  /* 0x0000015000037945 */ /* 0x000fe20003800000 */
[----:B------:R-:W-:-:S04]  /*19d90*/  DADD R30, -RZ, |R16| ;  /* 0x00000000ff1e7229 */ /* 0x000fc80000000510 */
        /* <DEDUP_REMOVED lines=17> */
[----:B------:R-:W-:Y:S02]  /*19eb0*/  IMAD.MOV.U32 R6, RZ, RZ, R16 ;  /* 0x000000ffff067224 */ /* 0x000fe400078e0010 */
[----:B------:R-:W-:-:S07]  /*19ec0*/  IMAD.MOV.U32 R7, RZ, RZ, R17 ;  /* 0x000000ffff077224 */ /* 0x000fce00078e0011 */
.L_x_15316:
[----:B------:R-:W-:Y:S05]  /*19ed0*/  BSYNC B3 ;  /* 0x0000000000037941 */ /* 0x000fea0003800000 */
.L_x_15315:
[----:B------:R-:W-:Y:S01]  /*19ee0*/  DADD R14, -RZ, |R6| ;  /* 0x00000000ff0e7229 */ /* 0x000fe20000000506 */
[----:B------:R-:W-:Y:S01]  /*19ef0*/  MOV R10, RZ ;  /* 0x000000ff000a7202 */ /* 0x000fe20000000f00 */
        /* <DEDUP_REMOVED lines=49> */
[----:B------:R-:W-:Y:S01]  /*1a210*/  IMAD.MOV.U32 R9, RZ, RZ, R7 ;  /* 0x000000ffff097224 */ /* 0x000fe200078e0007 */
[----:B------:R-:W-:-:S03]  /*1a220*/  MOV R8, R6 ;  /* 0x0000000600087202 */ /* 0x000fc60000000f00 */
        /* <DEDUP_REMOVED lines=83> */
.L_x_15318:
[----:B------:R-:W-:Y:S05]  /*1a760*/  BSYNC B0 ;  /* 0x0000000000007941 */ /* 0x000fea0003800000 */
.L_x_15317:
        /* <DEDUP_REMOVED lines=8> */
.L_x_15320:
[----:B------:R-:W-:Y:S05]  /*1a7f0*/  BSYNC B3 ;  /* 0x0000000000037941 */ /* 0x000fea0003800000 */
.L_x_15319:
        /* <DEDUP_REMOVED lines=82> */
.L_x_15322:
[----:B------:R-:W-:-:S04]  /*1ad20*/  ISETP.GE.AND P0, PT, R37, RZ, PT ;  /* 0x000000ff2500720c */ /* 0x000fc80003f06270 */
[----:B------:R-:W-:Y:S02]  /*1ad30*/  FSEL R6, RZ, 3.37028055040000000000e+12, P0 ;  /* 0x54442d18ff067808 */ /* 0x000fe40000000000 */
[----:B------:R-:W-:-:S07]  /*1ad40*/  FSEL R7, RZ, 2.1426990032196044922, P0 ;  /* 0x400921fbff077808 */ /* 0x000fce0000000000 */
.L_x_15323:
[----:B------:R-:W-:Y:S05]  /*1ad50*/  BSYNC B0 ;  /* 0x0000000000007941 */ /* 0x000fea0003800000 */
.L_x_15321:
[----:B------:R-:W-:Y:S01]  /*1ad60*/  DADD R2, R2, R4 ;  /* 0x0000000002027229 */ /* 0x000fe20000000004 */
[----:B------:R-:W-:Y:S01]  /*1ad70*/  LOP3.LUT R5, R7, 0x80000000, R39, 0xb8, !PT ;  /* 0x8000000007057812 */ /* 0x000fe200078eb827 */
[----:B------:R-:W-:-:S06]  /*1ad80*/  DADD R30, R30, 1 ;  /* 0x3ff000001e1e7429 */ /* 0x000fcc0000000000 */
[----:B------:R-:W-:-:S06]  /*1ad90*/  DSETP.GTU.AND P0, PT, |R2|, +INF , PT ;  /* 0x7ff000000200742a */ /* 0x000fcc0003f0c200 */
[----:B------:R-:W-:Y:S02]  /*1ada0*/  FSEL R2, R2, R6, P0 ;  /* 0x0000000602027208 */ /* 0x000fe40000000000 */
[----:B------:R-:W-:-:S07]  /*1adb0*/  FSEL R3, R3, R5, P0 ;  /* 0x0000000503037208 */ /* 0x000fce0000000000 */
.L_x_15305:
[----:B------:R-:W-:Y:S05]  /*1adc0*/  BSYNC B2 ;  /* 0x0000000000027941 */ /* 0x000fea0003800000 */
.L_x_15295:
        /* <DEDUP_REMOVED lines=9> */
.L_x_15203:
        /* <DEDUP_REMOVED lines=21> */
.L_x_15294:
[----:B------:R-:W-:Y:S05]  /*1afb0*/  BSYNC B1 ;  /* 0x0000000000017941 */ /* 0x000fea0003800000 */
.L_x_15202:
        /* <DEDUP_REMOVED lines=11> */
.L_x_15325:
[----:B------:R-:W-:Y:S01]  /*1b070*/  DSETP.GTU.AND P0, PT, |R68|, +INF , PT ;  /* 0x7ff000004400742a */ /* 0x000fe20003f0c200 */
[----:B------:R-:W-:Y:S02]  /*1b080*/  IMAD.MOV.U32 R70, RZ, RZ, R2 ;  /* 0x000000ffff467224 */ /* 0x000fe400078e0002 */
[----:B------:R-:W-:-:S11]  /*1b090*/  IMAD.MOV.U32 R71, RZ, RZ, R3 ;  /* 0x000000ffff477224 */ /* 0x000fd600078e0003 */
[----:B------:R-:W-:-:S11]  /*1b0a0*/  @!P0 DADD R68, -RZ, |R68| ;  /* 0x00000000ff448229 */ /* 0x000fd60000000544 */
.L_x_15326:
[----:B------:R-:W-:Y:S05]  /*1b0b0*/  BSYNC B0 ;  /* 0x0000000000007941 */ /* 0x000fea0003800000 */
.L_x_15324:
        /* <DEDUP_REMOVED lines=16> */
[----:B------:R-:W-:Y:S01]  /*1b1c0*/  MOV R0, 0xd800000 ;  /* 0x0d80000000007802 */ /* 0x000fe20000000f00 */
        /* <DEDUP_REMOVED lines=58> */
[----:B------:R-:W-:Y:S01]  /*1b570*/  UMOV UR8, UR4 ;  /* 0x0000000400087c82 */ /* 0x000fe20008000000 */
[----:B------:R-:W-:-:S04]  /*1b580*/  MOV R7, R20 ;  /* 0x0000001400077202 */ /* 0x000fc80000000f00 */
        /* <DEDUP_REMOVED lines=69> */
.L_x_15335:
[----:B------:R-:W-:Y:S05]  /*1b9e0*/  BSYNC B3 ;  /* 0x0000000000037941 */ /* 0x000fea0003800000 */
.L_x_15334:
[----:B------:R-:W-:-:S10]  /*1b9f0*/  DADD R6, R28, R12 ;  /* 0x000000001c067229 */ /* 0x000fd4000000000c */
        /* <DEDUP_REMOVED lines=80> */
.L_x_15333:
        /* <DEDUP_REMOVED lines=34> */
.L_x_15343:
[----:B------:R-:W-:Y:S05]  /*1c120*/  BSYNC B4 ;  /* 0x0000000000047941 */ /* 0x000fea0003800000 */
.L_x_15342:
[----:B------:R-:W-:Y:S02]  /*1c130*/  IMAD.MOV.U32 R26, RZ, RZ, R16 ;  /* 0x000000ffff1a7224 */ /* 0x000fe400078e0010 */
[----:B------:R-:W-:Y:S01]  /*1c140*/  IMAD.MOV.U32 R27, RZ, RZ, R17 ;  /* 0x000000ffff1b7224 */ /* 0x000fe200078e0011 */
[----:B------:R-:W-:Y:S06]  /*1c150*/  BRA `(.L_x_15341) ;  /* 0x0000000000047947 */ /* 0x000fec0003800000 */
.L_x_15340:
[----:B------:R-:W-:-:S11]  /*1c160*/  DADD R26, -R32, R36 ;  /* 0x00000000201a7229 */ /* 0x000fd60000000124 */
.L_x_15341:
[----:B------:R-:W-:Y:S05]  /*1c170*/  BSYNC B3 ;  /* 0x0000000000037941 */ /* 0x000fea0003800000 */
.L_x_15339:
        /* <DEDUP_REMOVED lines=28> */
[----:B------:R-:W-:Y:S05]  /*1c340*/  CALL.REL.NOINC `($__internal_29_$__cuda_sm20_div_rn_f64_full) ;  /* 0x0000074400287944 */ /* 0x000fea0003c00000 */
.L_x_15348:
[----:B------:R-:W-:Y:S05]  /*1c350*/  BSYNC B4 ;  /* 0x0000000000047941 */ /* 0x000fea0003800000 */
.L_x_15347:
[----:B------:R-:W-:Y:S05]  /*1c360*/  BRA `(.L_x_15346) ;  /* 0x0000000000047947 */ /* 0x000fea0003800000 */
.L_x_15345:
[----:B------:R-:W-:-:S11]  /*1c370*/  DADD R16, R38, -R10 ;  /* 0x0000000026107229 */ /* 0x000fd6000000080a */
.L_x_15346:
[----:B------:R-:W-:Y:S05]  /*1c380*/  BSYNC B3 ;  /* 0x0000000000037941 */ /* 0x000fea0003800000 */
.L_x_15344:
        /* <DEDUP_REMOVED lines=29> */
.L_x_15350:
[----:B------:R-:W-:Y:S05]  /*1c560*/  BSYNC B3 ;  /* 0x0000000000037941 */ /* 0x000fea0003800000 */
.L_x_15349:
        /* <DEDUP_REMOVED lines=85> */
.L_x_15351:
        /* <DEDUP_REMOVED lines=20> */
.L_x_15353:
[----:B------:R-:W-:Y:S05]  /*1cc00*/  BSYNC B3 ;  /* 0x0000000000037941 */ /* 0x000fea0003800000 */
.L_x_15352:
        /* <DEDUP_REMOVED lines=30> */
.L_x_15338:
        /* <DEDUP_REMOVED lines=24> */
.L_x_15356:
[----:B------:R-:W-:Y:S05]  /*1cf70*/  BSYNC B3 ;  /* 0x0000000000037941 */ /* 0x000fea0003800000 */
.L_x_15355:
        /* <DEDUP_REMOVED lines=25> */
.L_x_15359:
[----:B------:R-:W-:Y:S05]  /*1d110*/  BSYNC B3 ;  /* 0x0000000000037941 */ /* 0x000fea0003800000 */
.L_x_15358:
        /* <DEDUP_REMOVED lines=30> */
.L_x_15357:
        /* <DEDUP_REMOVED lines=75> */
.L_x_15360:
[----:B------:R-:W-:Y:S01]  /*1d7b0*/  IMAD.MOV.U32 R6, RZ, RZ, 0x0 ;  /* 0x00000000ff067424 */ /* 0x000fe200078e00ff */
[----:B------:R-:W-:Y:S01]  /*1d7c0*/  FSETP.NEU.FTZ.AND P0, PT, R9, RZ, PT ;  /* 0x000000ff0900720b */ /* 0x000fe20003f1d000 */
[----:B------:R-:W-:-:S06]  /*1d7d0*/  IMAD.MOV.U32 R7, RZ, RZ, 0x7ff00000 ;  /* 0x7ff00000ff077424 */ /* 0x000fcc00078e00ff */
[----:B------:R-:W-:-:S10]  /*1d7e0*/  DFMA R6, R8, R6, +INF ;  /* 0x7ff000000806742b */ /* 0x000fd40000000006 */
[----:B------:R-:W-:Y:S02]  /*1d7f0*/  FSEL R30, R6, RZ, P0 ;  /* 0x000000ff061e7208 */ /* 0x000fe40000000000 */
[----:B------:R-:W-:Y:S01]  /*1d800*/  FSEL R31, R7, -QNAN , P0 ;  /* 0xfff00000071f7808 */ /* 0x000fe20000000000 */
[----:B------:R-:W-:Y:S06]  /*1d810*/  BRA `(.L_x_15336) ;  /* 0x0000000400287947 */ /* 0x000fec0003800000 */
.L_x_15354:
        /* <DEDUP_REMOVED lines=25> */
.L_x_15362:
[----:B------:R-:W-:Y:S05]  /*1d9b0*/  BSYNC B3 ;  /* 0x0000000000037941 */ /* 0x000fea0003800000 */
.L_x_15361:
        /* <DEDUP_REMOVED lines=21> */
.L_x_15364:
[----:B------:R-:W-:Y:S05]  /*1db10*/  BSYNC B3 ;  /* 0x0000000000037941 */ /* 0x000fea0003800000 */
.L_x_15363:
[----:B------:R-:W-:Y:S02]  /*1db20*/  IMAD.MOV.U32 R30, RZ, RZ, R16 ;  /* 0x000000ffff1e7224 */ /* 0x000fe400078e0010 */
[----:B------:R-:W-:Y:S01]  /*1db30*/  IMAD.MOV.U32 R31, RZ, RZ, R17 ;  /* 0x000000ffff1f7224 */ /* 0x000fe200078e0011 */
[----:B------:R-:W-:Y:S06]  /*1db40*/  BRA `(.L_x_15336) ;  /* 0x00000000005c7947 */ /* 0x000fec0003800000 */
.L_x_15337:
        /* <DEDUP_REMOVED lines=22> */
.L_x_15365:
[----:B------:R-:W-:Y:S05]  /*1dcb0*/  BSYNC B3 ;  /* 0x0000000000037941 */ /* 0x000fea0003800000 */
.L_x_15336:
[----:B------:R-:W-:Y:S05]  /*1dcc0*/  BSYNC B2 ;  /* 0x0000000000027941 */ /* 0x000fea0003800000 */
.L_x_15332:
        /* <DEDUP_REMOVED lines=26> */
.L_x_15369:
[----:B------:R-:W-:Y:S05]  /*1de70*/  BSYNC B3 ;  /* 0x0000000000037941 */ /* 0x000fea0003800000 */
.L_x_15368:
        /* <DEDUP_REMOVED lines=39> */
.L_x_15377:
[----:B------:R-:W-:Y:S05]  /*1e0f0*/  BSYNC B4 ;  /* 0x0000000000047941 */ /* 0x000fea0003800000 */
.L_x_15376:
[----:B------:R-:W-:Y:S01]  /*1e100*/  MOV R48, R16 ;  /* 0x0000001000307202 */ /* 0x000fe20000000f00 */
[----:B------:R-:W-:Y:S01]  /*1e110*/  IMAD.MOV.U32 R49, RZ, RZ, R17 ;  /* 0x000000ffff317224 */ /* 0x000fe200078e0011 */
[----:B------:R-:W-:Y:S06]  /*1e120*/  BRA `(.L_x_15375) ;  /* 0x0000000000047947 */ /* 0x000fec0003800000 */
.L_x_15374:
[----:B------:R-:W-:-:S11]  /*1e130*/  DADD R48, -R32, R36 ;  /* 0x0000000020307229 */ /* 0x000fd60000000124 */
.L_x_15375:
[----:B------:R-:W-:Y:S05]  /*1e140*/  BSYNC B3 ;  /* 0x0000000000037941 */ /* 0x000fea0003800000 */
.L_x_15373:
        /* <DEDUP_REMOVED lines=26> */
.L_x_15382:
[----:B------:R-:W-:Y:S05]  /*1e2f0*/  BSYNC B4 ;  /* 0x0000000000047941 */ /* 0x000fea0003800000 */
.L_x_15381:
[----:B------:R-:W-:Y:S02]  /*1e300*/  IMAD.MOV.U32 R4, RZ, RZ, R16 ;  /* 0x000000ffff047224 */ /* 0x000fe400078e0010 */
[----:B------:R-:W-:Y:S01]  /*1e310*/  IMAD.MOV.U32 R5, RZ, RZ, R17 ;  /* 0x000000ffff057224 */ /* 0x000fe200078e0011 */
[----:B------:R-:W-:Y:S06]  /*1e320*/  BRA `(.L_x_15380) ;  /* 0x0000000000047947 */ /* 0x000fec0003800000 */
.L_x_15379:
[----:B------:R-:W-:-:S11]  /*1e330*/  DADD R4, -R34, R38 ;  /* 0x0000000022047229 */ /* 0x000fd60000000126 */
.L_x_15380:
[----:B------:R-:W-:Y:S05]  /*1e340*/  BSYNC B3 ;  /* 0x0000000000037941 */ /* 0x000fea0003800000 */
.L_x_15378:
        /* <DEDUP_REMOVED lines=29> */
.L_x_15384:
[----:B------:R-:W-:Y:S05]  /*1e520*/  BSYNC B3 ;  /* 0x0000000000037941 */ /* 0x000fea0003800000 */
.L_x_15383:
[----:B------:R-:W-:Y:S01]  /*1e530*/  PLOP3.LUT P0, PT, PT, PT, PT, 0x80, 0x0 ;  /* 0x000000000000781c */ /* 0x000fe20003f0f070 */
[----:B------:R-:W-:-:S12]  /*1e540*/  BRA `(.L_x_15370) ;  /* 0x0000000800587947 */ /* 0x000fd80003800000 */
.L_x_15372:
        /* <DEDUP_REMOVED lines=29> */
.L_x_15387:
[----:B------:R-:W-:Y:S05]  /*1e720*/  BSYNC B3 ;  /* 0x0000000000037941 */ /* 0x000fea0003800000 */
.L_x_15386:
[----:B------:R-:W-:Y:S01]  /*1e730*/  PLOP3.LUT P0, PT, PT, PT, PT, 0x80, 0x0 ;  /* 0x000000000000781c */ /* 0x000fe20003f0f070 */
[----:B------:R-:W-:-:S12]  /*1e740*/  BRA `(.L_x_15370) ;  /* 0x0000000400d87947 */ /* 0x000fd80003800000 */
.L_x_15385:
        /* <DEDUP_REMOVED lines=29> */
.L_x_15389:
[----:B------:R-:W-:Y:S05]  /*1e920*/  BSYNC B3 ;  /* 0x0000000000037941 */ /* 0x000fea0003800000 */
.L_x_15388:
        /* <DEDUP_REMOVED lines=21> */
.L_x_15391:
[----:B------:R-:W-:Y:S05]  /*1ea80*/  BSYNC B3 ;  /* 0x0000000000037941 */ /* 0x000fea0003800000 */
.L_x_15390:
[----:B------:R-:W-:Y:S01]  /*1ea90*/  DMUL R2, R2, 8.11296384146066816958e+31 ;  /* 0x4690000002027828 */ /* 0x000fe20000000000 */
[----:B------:R-:W-:Y:S01]  /*1eaa0*/  PLOP3.LUT P0, PT, PT, PT, PT, 0x80, 0x0 ;  /* 0x000000000000781c */ /* 0x000fe20003f0f070 */
[----:B------:R-:W-:Y:S02]  /*1eab0*/  IMAD.MOV.U32 R4, RZ, RZ, R16 ;  /* 0x000000ffff047224 */ /* 0x000fe400078e0010 */
[----:B------:R-:W-:Y:S01]  /*1eac0*/  IMAD.MOV.U32 R5, RZ, RZ, R17 ;  /* 0x000000ffff057224 */ /* 0x000fe200078e0011 */
[----:B------:R-:W-:Y:S09]  /*1ead0*/  BRA `(.L_x_15370) ;  /* 0x0000000000f47947 */ /* 0x000ff20003800000 */
.L_x_15371:
        /* <DEDUP_REMOVED lines=24> */
.L_x_15393:
[----:B------:R-:W-:Y:S05]  /*1ec60*/  BSYNC B3 ;  /* 0x0000000000037941 */ /* 0x000fea0003800000 */
.L_x_15392:
        /* <DEDUP_REMOVED lines=29> */
.L_x_15395:
[----:B------:R-:W-:Y:S05]  /*1ee40*/  BSYNC B3 ;  /* 0x0000000000037941 */ /* 0x000fea0003800000 */
.L_x_15394:
[----:B------:R-:W-:Y:S01]  /*1ee50*/  DMUL R4, R6, R16 ;  /* 0x0000001006047228 */ /* 0x000fe20000000000 */
[----:B------:R-:W-:Y:S01]  /*1ee60*/  PLOP3.LUT P0, PT, PT, PT, PT, 0x80, 0x0 ;  /* 0x000000000000781c */ /* 0x000fe20003f0f070 */
[----:B------:R-:W-:-:S12]  /*1ee70*/  BRA `(.L_x_15370) ;  /* 0x00000000000c7947 */ /* 0x000fd80003800000 */
.L_x_15367:
[----:B------:R-:W-:Y:S01]  /*1ee80*/  DMUL R4, R28, 9.00719925474099200000e+15 ;  /* 0x434000001c047828 */ /* 0x000fe20000000000 */
[----:B------:R-:W-:Y:S01]  /*1ee90*/  PLOP3.LUT P0, PT, PT, PT, PT, 0x80, 0x0 ;  /* 0x000000000000781c */ /* 0x000fe20003f0f070 */
[----:B------:R-:W-:-:S12]  /*1eea0*/  DMUL R2, R2, 9.00719925474099200000e+15 ;  /* 0x4340000002027828 */ /* 0x000fd80000000000 */
.L_x_15370:
[----:B------:R-:W-:Y:S05]  /*1eeb0*/  BSYNC B2 ;  /* 0x0000000000027941 */ /* 0x000fea0003800000 */
.L_x_15366:
        /* <DEDUP_REMOVED lines=67> */
.L_x_15401:
[----:B------:R-:W-:-:S11]  /*1f2f0*/  DMUL R2, RZ, |R26| ;  /* 0x4000001aff027228 */ /* 0x000fd60000000000 */
.L_x_15402:
[----:B------:R-:W-:Y:S05]  /*1f300*/  BSYNC B0 ;  /* 0x0000000000007941 */ /* 0x000fea0003800000 */
.L_x_15400:
        /* <DEDUP_REMOVED lines=11> */
.L_x_15399:
        /* <DEDUP_REMOVED lines=53> */
.L_x_15398:
        /* <DEDUP_REMOVED lines=62> */
.L_x_15406:
[----:B------:R-:W-:-:S11]  /*1faf0*/  DMUL R2, RZ, |R26| ;  /* 0x4000001aff027228 */ /* 0x000fd60000000000 */
.L_x_15407:
[----:B------:R-:W-:Y:S05]  /*1fb00*/  BSYNC B0 ;  /* 0x0000000000007941 */ /* 0x000fea0003800000 */
.L_x_15405:
        /* <DEDUP_REMOVED lines=11> */
.L_x_15404:
        /* <DEDUP_REMOVED lines=53> */
.L_x_15397:
[----:B------:R-:W-:-:S13]  /*1ff10*/  ISETP.GT.AND P0, PT, R41, -0x1, PT ;  /* 0xffffffff2900780c */ /* 0x000fda0003f04270 */
[----:B------:R-:W-:Y:S05]  /*1ff20*/  @P0 BRA `(.L_x_15408) ;  /* 0x0000000400e80947 */ /* 0x000fea0003800000 */
[----:B------:R-:W-:Y:S01]  /*1ff30*/  DADD R10, -RZ, |R4| ;  /* 0x00000000ff0a7229 */ /* 0x000fe20000000504 */
[----:B------:R-:W-:Y:S01]  /*1ff40*/  MOV R6, 0x1 ;  /* 0x0000000100067802 */ /* 0x000fe20000000f00 */
        /* <DEDUP_REMOVED lines=28> */
.L_x_15410:
[----:B------:R-:W-:Y:S05]  /*20110*/  BSYNC B3 ;  /* 0x0000000000037941 */ /* 0x000fea0003800000 */
.L_x_15409:
        /* <DEDUP_REMOVED lines=82> */
.L_x_15412:
[----:B------:R-:W-:Y:S02]  /*20640*/  FSEL R6, RZ, 3.37028055040000000000e+12, P1 ;  /* 0x54442d18ff067808 */ /* 0x000fe40000800000 */
[----:B------:R-:W-:-:S07]  /*20650*/  FSEL R7, RZ, 2.1426990032196044922, P1 ;  /* 0x400921fbff077808 */ /* 0x000fce0000800000 */
.L_x_15413:
[----:B------:R-:W-:Y:S05]  /*20660*/  BSYNC B0 ;  /* 0x0000000000007941 */ /* 0x000fea0003800000 */
.L_x_15411:
[----:B------:R-:W-:Y:S01]  /*20670*/  DADD R2, |R4|, |R2| ;  /* 0x0000000004027229 */ /* 0x000fe20000000602 */
[----:B------:R-:W-:-:S07]  /*20680*/  LOP3.LUT R5, R7, 0x80000000, R5, 0xb8, !PT ;  /* 0x8000000007057812 */ /* 0x000fce00078eb805 */
[----:B------:R-:W-:-:S06]  /*20690*/  DSETP.GTU.AND P0, PT, |R2|, +INF , PT ;  /* 0x7ff000000200742a */ /* 0x000fcc0003f0c200 */
[----:B------:R-:W-:Y:S02]  /*206a0*/  FSEL R2, R2, R6, P0 ;  /* 0x0000000602027208 */ /* 0x000fe40000000000 */
[----:B------:R-:W-:Y:S01]  /*206b0*/  FSEL R3, R3, R5, P0 ;  /* 0x0000000503037208 */ /* 0x000fe20000000000 */
[----:B------:R-:W-:Y:S06]  /*206c0*/  BRA `(.L_x_15403) ;  /* 0x0000000400dc7947 */ /* 0x000fec0003800000 */
.L_x_15408:
        /* <DEDUP_REMOVED lines=28> */
.L_x_15415:
[----:B------:R-:W-:Y:S05]  /*20890*/  BSYNC B3 ;  /* 0x0000000000037941 */ /* 0x000fea0003800000 */
.L_x_15414:
        /* <DEDUP_REMOVED lines=82> */
.L_x_15417:
[----:B------:R-:W-:Y:S02]  /*20dc0*/  FSEL R6, RZ, 3.37028055040000000000e+12, P1 ;  /* 0x54442d18ff067808 */ /* 0x000fe40000800000 */
[----:B------:R-:W-:-:S07]  /*20dd0*/  FSEL R7, RZ, 2.1426990032196044922, P1 ;  /* 0x400921fbff077808 */ /* 0x000fce0000800000 */
.L_x_15418:
[----:B------:R-:W-:Y:S05]  /*20de0*/  BSYNC B0 ;  /* 0x0000000000007941 */ /* 0x000fea0003800000 */
.L_x_15416:
[----:B------:R-:W-:Y:S01]  /*20df0*/  DADD R2, |R4|, |R2| ;  /* 0x0000000004027229 */ /* 0x000fe20000000602 */
[----:B------:R-:W-:-:S07]  /*20e00*/  LOP3.LUT R5, R7, 0x80000000, R5, 0xb8, !PT ;  /* 0x8000000007057812 */ /* 0x000fce00078eb805 */
[----:B------:R-:W-:-:S06]  /*20e10*/  DSETP.GTU.AND P0, PT, |R2|, +INF , PT ;  /* 0x7ff000000200742a */ /* 0x000fcc0003f0c200 */
[----:B------:R-:W-:Y:S02]  /*20e20*/  FSEL R2, R2, R6, P0 ;  /* 0x0000000602027208 */ /* 0x000fe40000000000 */
[----:B------:R-:W-:-:S07]  /*20e30*/  FSEL R3, R3, R5, P0 ;  /* 0x0000000503037208 */ /* 0x000fce0000000000 */
.L_x_15403:
[----:B------:R-:W-:Y:S05]  /*20e40*/  BSYNC B2 ;  /* 0x0000000000027941 */ /* 0x000fea0003800000 */
.L_x_15396:
[----:B------:R-:W-:Y:S01]  /*20e50*/  DADD R4, -RZ, -R30 ;  /* 0x00000000ff047229 */ /* 0x000fe2000000091e */
[----:B------:R-:W-:-:S09]  /*20e60*/  ISETP.NE.AND P0, PT, R50, RZ, PT ;  /* 0x000000ff3200720c */ /* 0x000fd20003f05270 */
[----:B------:R-:W-:Y:S02]  /*20e70*/  FSEL R64, R4, R30, !P0 ;  /* 0x0000001e04407208 */ /* 0x000fe40004000000 */
[----:B------:R-:W-:Y:S01]  /*20e80*/  FSEL R65, R5, R31, !P0 ;  /* 0x0000001f05417208 */ /* 0x000fe20004000000 */
[----:B------:R-:W-:Y:S06]  /*20e90*/  BRA `(.L_x_15419) ;  /* 0x0000003000287947 */ /* 0x000fec0003800000 */
.L_x_15331:
[----:B------:R-:W2:Y:S01]  /*20ea0*/  LDL.64 R2, [R1+0x8] ;  /* 0x0000080001027983 */ /* 0x000ea20000100a00 */
[----:B------:R-:W-:Y:S01]  /*20eb0*/  UMOV UR4, 0x54442d18 ;  /* 0x54442d1800047882 */ /* 0x000fe20000000000 */
[----:B------:R-:W-:Y:S01]  /*20ec0*/  UMOV UR5, 0x3ff921fb ;  /* 0x3ff921fb00057882 */ /* 0x000fe20000000000 */
[----:B------:R-:W-:Y:S02]  /*20ed0*/  DADD R64, -RZ, -R42 ;  /* 0x00000000ff407229 */ /* 0x000fe4000000092a */
[----:B--2---:R-:W-:-:S08]  /*20ee0*/  DADD R2, -R40, R2 ;  /* 0x0000000028027229 */ /* 0x004fd00000000102 */
[----:B------:R-:W-:Y:S01]  /*20ef0*/  DADD R2, R2, UR4 ;  /* 0x0000000402027e29 */ /* 0x000fe20008000000 */
[----:B------:R-:W-:Y:S10]  /*20f00*/  BRA `(.L_x_15419) ;  /* 0x00000030000c7947 */ /* 0x000ff40003800000 */
.L_x_15330:
[----:B------:R-:W-:Y:S01]  /*20f10*/  DADD R64, -RZ, -R42 ;  /* 0x00000000ff407229 */ /* 0x000fe2000000092a */
[----:B------:R-:W-:Y:S01]  /*20f20*/  CS2R R2, SRZ ;  /* 0x0000000000027805 */ /* 0x000fe2000001ff00 */
[----:B------:R-:W-:Y:S09]  /*20f30*/  BRA `(.L_x_15419) ;  /* 0x0000003000007947 */ /* 0x000ff20003800000 */
.L_x_15329:
        /* <DEDUP_REMOVED lines=28> */
[----:B------:R-:W-:Y:S01]  /*21100*/  @!P0 IMAD.MOV.U32 R7, RZ, RZ, R9 ;  /* 0x000000ffff078224 */ /* 0x000fe200078e0009 */
[----:B------:R-:W-:-:S03]  /*21110*/  @!P0 MOV R6, R8 ;  /* 0x0000000800068202 */ /* 0x000fc60000000f00 */
        /* <DEDUP_REMOVED lines=78> */
.L_x_15424:
[----:B------:R-:W-:Y:S05]  /*21600*/  BSYNC B0 ;  /* 0x0000000000007941 */ /* 0x000fea0003800000 */
.L_x_15423:
        /* <DEDUP_REMOVED lines=8> */
.L_x_15426:
[----:B------:R-:W-:Y:S05]  /*21690*/  BSYNC B3 ;  /* 0x0000000000037941 */ /* 0x000fea0003800000 */
.L_x_15425:
        /* <DEDUP_REMOVED lines=82> */
.L_x_15428:
[----:B------:R-:W-:-:S04]  /*21bc0*/  ISETP.GE.AND P0, PT, R41, RZ, PT ;  /* 0x000000ff2900720c */ /* 0x000fc80003f06270 */
[----:B------:R-:W-:Y:S02]  /*21bd0*/  FSEL R6, RZ, 3.37028055040000000000e+12, P0 ;  /* 0x54442d18ff067808 */ /* 0x000fe40000000000 */
[----:B------:R-:W-:-:S07]  /*21be0*/  FSEL R7, RZ, 2.1426990032196044922, P0 ;  /* 0x400921fbff077808 */ /* 0x000fce0000000000 */
.L_x_15429:
[----:B------:R-:W-:Y:S05]  /*21bf0*/  BSYNC B0 ;  /* 0x0000000000007941 */ /* 0x000fea0003800000 */
.L_x_15427:
[----:B------:R-:W-:Y:S01]  /*21c00*/  DADD R2, R2, R4 ;  /* 0x0000000002027229 */ /* 0x000fe20000000004 */
[----:B------:R-:W-:Y:S01]  /*21c10*/  LOP3.LUT R5, R7, 0x80000000, R43, 0xb8, !PT ;  /* 0x8000000007057812 */ /* 0x000fe200078eb82b */
[----:B------:R-:W-:-:S06]  /*21c20*/  DMUL R30, R30, 0.5 ;  /* 0x3fe000001e1e7828 */ /* 0x000fcc0000000000 */
[----:B------:R-:W-:-:S06]  /*21c30*/  DSETP.GTU.AND P0, PT, |R2|, +INF , PT ;  /* 0x7ff000000200742a */ /* 0x000fcc0003f0c200 */
[----:B------:R-:W-:Y:S02]  /*21c40*/  FSEL R2, R2, R6, P0 ;  /* 0x0000000602027208 */ /* 0x000fe40000000000 */
[----:B------:R-:W-:Y:S01]  /*21c50*/  FSEL R3, R3, R5, P0 ;  /* 0x0000000503037208 */ /* 0x000fe20000000000 */
[----:B------:R-:W-:Y:S06]  /*21c60*/  BRA `(.L_x_15430) ;  /* 0x0000002000387947 */ /* 0x000fec0003800000 */
.L_x_15422:
[CC--:B------:R-:W-:Y:S01]  /*21c70*/  ISETP.GT.U32.AND P1, PT, R4.reuse, R2.reuse, PT ;  /* 0x000000020400720c */ /* 0x0c0fe20003f24070 */
[----:B------:R-:W-:Y:S01]  /*21c80*/  UMOV UR4, 0xffffffff ;  /* 0xffffffff00047882 */ /* 0x000fe20000000000 */
[CC--:B------:R-:W-:Y:S01]  /*21c90*/  ISETP.LT.U32.AND P0, PT, R4.reuse, R2.reuse, PT ;  /* 0x000000020400720c */ /* 0x0c0fe20003f01070 */
[----:B------:R-:W-:Y:S01]  /*21ca0*/  UMOV UR5, 0x7fefffff ;  /* 0x7fefffff00057882 */ /* 0x000fe20000000000 */
[CC--:B------:R-:W-:Y:S01]  /*21cb0*/  ISETP.GT.U32.AND.EX P1, PT, R5.reuse, R3.reuse, PT, P1 ;  /* 0x000000030500720c */ /* 0x0c0fe20003f24110 */
[----:B------:R-:W-:Y:S01]  /*21cc0*/  UMOV UR8, UR5 ;  /* 0x0000000500087c82 */ /* 0x000fe20008000000 */
[CC--:B------:R-:W-:Y:S01]  /*21cd0*/  ISETP.LT.U32.AND.EX P0, PT, R5.reuse, R3.reuse, PT, P0 ;  /* 0x000000030500720c */ /* 0x0c0fe20003f01100 */
[----:B------:R-:W-:Y:S01]  /*21ce0*/  IMAD.MOV.U32 R16, RZ, RZ, RZ ;  /* 0x000000ffff107224 */ /* 0x000fe200078e00ff */
[-C--:B------:R-:W-:Y:S01]  /*21cf0*/  SEL R9, R5, R3.reuse, P1 ;  /* 0x0000000305097207 */ /* 0x080fe20000800000 */
[----:B------:R-:W-:Y:S01]  /*21d00*/  IMAD.MOV.U32 R18, RZ, RZ, 0x0 ;  /* 0x00000000ff127424 */ /* 0x000fe200078e00ff */
[----:B------:R-:W-:Y:S01]  /*21d10*/  SEL R6, R4, R2, P0 ;  /* 0x0000000204067207 */ /* 0x000fe20000000000 */
[----:B------:R-:W-:Y:S01]  /*21d20*/  IMAD.MOV.U32 R19, RZ, RZ, 0x3fd80000 ;  /* 0x3fd80000ff137424 */ /* 0x000fe200078e00ff */
[----:B------:R-:W-:Y:S01]  /*21d30*/  LOP3.LUT R0, R9, 0xffc00000, RZ, 0xc0, !PT ;  /* 0xffc0000009007812 */ /* 0x000fe200078ec0ff */
[----:B------:R-:W-:Y:S01]  /*21d40*/  BSSY B0, `(.L_x_15431) ;  /* 0x000007a000007945 */ /* 0x000fe20003800000 */
[----:B------:R-:W-:-:S02]  /*21d50*/  SEL R7, R5, R3, P0 ;  /* 0x0000000305077207 */ /* 0x000fc40000000000 */
[----:B------:R-:W-:Y:S02]  /*21d60*/  IADD3 R11, -R0, 0x7fd00000, RZ ;  /* 0x7fd00000000b7810 */ /* 0x000fe40007ffe1ff */
[----:B------:R-:W-:Y:S02]  /*21d70*/  MOV R10, RZ ;  /* 0x000000ff000a7202 */ /* 0x000fe40000000f00 */
        /* <DEDUP_REMOVED lines=118> */
.L_x_15432:
[----:B------:R-:W-:Y:S05]  /*224e0*/  BSYNC B0 ;  /* 0x0000000000007941 */ /* 0x000fea0003800000 */
.L_x_15431:
        /* <DEDUP_REMOVED lines=8> */
.L_x_15434:
[----:B------:R-:W-:Y:S05]  /*22570*/  BSYNC B3 ;  /* 0x0000000000037941 */ /* 0x000fea0003800000 */
.L_x_15433:
        /* <DEDUP_REMOVED lines=82> */
.L_x_15436:
[----:B------:R-:W-:-:S04]  /*22aa0*/  ISETP.GE.AND P0, PT, R41, RZ, PT ;  /* 0x000000ff2900720c */ /* 0x000fc80003f06270 */
[----:B------:R-:W-:Y:S02]  /*22ab0*/  FSEL R6, RZ, 3.37028055040000000000e+12, P0 ;  /* 0x54442d18ff067808 */ /* 0x000fe40000000000 */
[----:B------:R-:W-:-:S07]  /*22ac0*/  FSEL R7, RZ, 2.1426990032196044922, P0 ;  /* 0x400921fbff077808 */ /* 0x000fce0000000000 */
.L_x_15437:
[----:B------:R-:W-:Y:S05]  /*22ad0*/  BSYNC B0 ;  /* 0x0000000000007941 */ /* 0x000fea0003800000 */
.L_x_15435:
[----:B------:R-:W-:Y:S01]  /*22ae0*/  DADD R2, R2, R4 ;  /* 0x0000000002027229 */ /* 0x000fe20000000004 */
[----:B------:R-:W-:-:S07]  /*22af0*/  LOP3.LUT R5, R7, 0x80000000, R43, 0xb8, !PT ;  /* 0x8000000007057812 */ /* 0x000fce00078eb82b */
[----:B------:R-:W-:-:S06]  /*22b00*/  DSETP.GTU.AND P0, PT, |R2|, +INF , PT ;  /* 0x7ff000000200742a */ /* 0x000fcc0003f0c200 */
[----:B------:R-:W-:Y:S02]  /*22b10*/  FSEL R2, R2, R6, P0 ;  /* 0x0000000602027208 */ /* 0x000fe40000000000 */
[----:B------:R-:W-:Y:S01]  /*22b20*/  FSEL R3, R3, R5, P0 ;  /* 0x0000000503037208 */ /* 0x000fe20000000000 */
[----:B------:R-:W-:Y:S06]  /*22b30*/  BRA `(.L_x_15430) ;  /* 0x0000001000847947 */ /* 0x000fec0003800000 */
.L_x_15421:
        /* <DEDUP_REMOVED lines=23> */
.L_x_15439:
[----:B------:R-:W-:Y:S05]  /*22cb0*/  BSYNC B3 ;  /* 0x0000000000037941 */ /* 0x000fea0003800000 */
.L_x_15438:
        /* <DEDUP_REMOVED lines=19> */
[----:B------:R-:W-:Y:S01]  /*22df0*/  MOV R9, R43 ;  /* 0x0000002b00097202 */ /* 0x000fe20000000f00 */
[----:B------:R-:W-:Y:S01]  /*22e00*/  IMAD.MOV.U32 R10, RZ, RZ, -0x74eba897 ;  /* 0x8b145769ff0a7424 */ /* 0x000fe200078e00ff */
[----:B------:R-:W-:Y:S01]  /*22e10*/  MOV R0, 0x22e40 ;  /* 0x00022e4000007802 */ /* 0x000fe20000000f00 */
[----:B------:R-:W-:-:S07]  /*22e20*/  IMAD.MOV.U32 R11, RZ, RZ, 0x4005bf0a ;  /* 0x4005bf0aff0b7424 */ /* 0x000fce00078e00ff */
[----:B------:R-:W-:Y:S05]  /*22e30*/  CALL.REL.NOINC `($__internal_29_$__cuda_sm20_div_rn_f64_full) ;  /* 0x000006d8006c7944 */ /* 0x000fea0003c00000 */
[----:B------:R-:W-:Y:S02]  /*22e40*/  IMAD.MOV.U32 R6, RZ, RZ, R16 ;  /* 0x000000ffff067224 */ /* 0x000fe400078e0010 */
[----:B------:R-:W-:-:S07]  /*22e50*/  IMAD.MOV.U32 R7, RZ, RZ, R17 ;  /* 0x000000ffff077224 */ /* 0x000fce00078e0011 */
.L_x_15441:
[----:B------:R-:W-:Y:S05]  /*22e60*/  BSYNC B3 ;  /* 0x0000000000037941 */ /* 0x000fea0003800000 */
.L_x_15440:
[----:B------:R-:W-:Y:S01]  /*22e70*/  DADD R14, -RZ, |R6| ;  /* 0x00000000ff0e7229 */ /* 0x000fe20000000506 */
[----:B------:R-:W-:Y:S01]  /*22e80*/  IMAD.MOV.U32 R10, RZ, RZ, RZ ;  /* 0x000000ffff0a7224 */ /* 0x000fe200078e00ff */
[----:B------:R-:W-:Y:S01]  /*22e90*/  UMOV UR4, 0xffffffff ;  /* 0xffffffff00047882 */ /* 0x000fe20000000000 */
[----:B------:R-:W-:Y:S01]  /*22ea0*/  UMOV UR5, 0x7fefffff ;  /* 0x7fefffff00057882 */ /* 0x000fe20000000000 */
[----:B------:R-:W-:Y:S01]  /*22eb0*/  HFMA2.MMA R16, -RZ, RZ, 0, 0 ;  /* 0x00000000ff107435 */ /* 0x000fe200000001ff */
        /* <DEDUP_REMOVED lines=58> */
[----:B------:R-:W-:Y:S01]  /*23260*/  @P1 MOV R10, 0x0 ;  /* 0x00000000000a1802 */ /* 0x000fe20000000f00 */
[----:B------:R-:W-:Y:S01]  /*23270*/  @P1 IMAD.MOV.U32 R11, RZ, RZ, 0x7ff00000 ;  /* 0x7ff00000ff0b1424 */ /* 0x000fe200078e00ff */
[----:B------:R-:W-:-:S04]  /*23280*/  @P1 FSETP.NEU.FTZ.AND P2, PT, R9, RZ, PT ;  /* 0x000000ff0900120b */ /* 0x000fc80003f5d000 */
        /* <DEDUP_REMOVED lines=70> */
.L_x_15443:
[----:B------:R-:W-:Y:S05]  /*236f0*/  BSYNC B0 ;  /* 0x0000000000007941 */ /* 0x000fea0003800000 */
.L_x_15442:
        /* <DEDUP_REMOVED lines=8> */
.L_x_15445:
[----:B------:R-:W-:Y:S05]  /*23780*/  BSYNC B3 ;  /* 0x0000000000037941 */ /* 0x000fea0003800000 */
.L_x_15444:
        /* <DEDUP_REMOVED lines=82> */
.L_x_15447:
[----:B------:R-:W-:-:S04]  /*23cb0*/  ISETP.GE.AND P0, PT, R41, RZ, PT ;  /* 0x000000ff2900720c */ /* 0x000fc80003f06270 */
[----:B------:R-:W-:Y:S02]  /*23cc0*/  FSEL R6, RZ, 3.37028055040000000000e+12, P0 ;  /* 0x54442d18ff067808 */ /* 0x000fe40000000000 */
[----:B------:R-:W-:-:S07]  /*23cd0*/  FSEL R7, RZ, 2.1426990032196044922, P0 ;  /* 0x400921fbff077808 */ /* 0x000fce0000000000 */
.L_x_15448:
[----:B------:R-:W-:Y:S05]  /*23ce0*/  BSYNC B0 ;  /* 0x0000000000007941 */ /* 0x000fea0003800000 */
.L_x_15446:
[----:B------:R-:W-:Y:S01]  /*23cf0*/  DADD R2, R2, R4 ;  /* 0x0000000002027229 */ /* 0x000fe20000000004 */
[----:B------:R-:W-:Y:S01]  /*23d00*/  LOP3.LUT R5, R7, 0x80000000, R43, 0xb8, !PT ;  /* 0x8000000007057812 */ /* 0x000fe200078eb82b */
[----:B------:R-:W-:-:S06]  /*23d10*/  DADD R30, R30, 1 ;  /* 0x3ff000001e1e7429 */ /* 0x000fcc0000000000 */
[----:B------:R-:W-:-:S06]  /*23d20*/  DSETP.GTU.AND P0, PT, |R2|, +INF , PT ;  /* 0x7ff000000200742a */ /* 0x000fcc0003f0c200 */
[----:B------:R-:W-:Y:S02]  /*23d30*/  FSEL R2, R2, R6, P0 ;  /* 0x0000000602027208 */ /* 0x000fe40000000000 */
[----:B------:R-:W-:-:S07]  /*23d40*/  FSEL R3, R3, R5, P0 ;  /* 0x0000000503037208 */ /* 0x000fce0000000000 */
.L_x_15430:
[----:B------:R-:W-:Y:S05]  /*23d50*/  BSYNC B2 ;  /* 0x0000000000027941 */ /* 0x000fea0003800000 */
.L_x_15420:
        /* <DEDUP_REMOVED lines=9> */
.L_x_15328:
        /* <DEDUP_REMOVED lines=21> */
.L_x_15419:
[----:B------:R-:W-:Y:S05]  /*23f40*/  BSYNC B1 ;  /* 0x0000000000017941 */ /* 0x000fea0003800000 */
.L_x_15327:
        /* <DEDUP_REMOVED lines=11> */
.L_x_15450:
[----:B------:R-:W-:Y:S01]  /*24000*/  DSETP.GTU.AND P0, PT, |R64|, +INF , PT ;  /* 0x7ff000004000742a */ /* 0x000fe20003f0c200 */
[----:B------:R-:W-:Y:S02]  /*24010*/  IMAD.MOV.U32 R66, RZ, RZ, R2 ;  /* 0x000000ffff427224 */ /* 0x000fe400078e0002 */
[----:B------:R-:W-:-:S11]  /*24020*/  IMAD.MOV.U32 R67, RZ, RZ, R3 ;  /* 0x000000ffff437224 */ /* 0x000fd600078e0003 */
[----:B------:R-:W-:-:S11]  /*24030*/  @!P0 DADD R64, -RZ, |R64| ;  /* 0x00000000ff408229 */ /* 0x000fd60000000540 */
.L_x_15451:
[----:B------:R-:W-:Y:S05]  /*24040*/  BSYNC B0 ;  /* 0x0000000000007941 */ /* 0x000fea0003800000 */
.L_x_15449:
        /* <DEDUP_REMOVED lines=146> */
.L_x_15460:
[----:B------:R-:W-:Y:S05]  /*24970*/  BSYNC B3 ;  /* 0x0000000000037941 */ /* 0x000fea0003800000 */
.L_x_15459:
        /* <DEDUP_REMOVED lines=81> */
.L_x_15458:
        /* <DEDUP_REMOVED lines=34> */
.L_x_15468:
[----:B------:R-:W-:Y:S05]  /*250b0*/  BSYNC B4 ;  /* 0x0000000000047941 */ /* 0x000fea0003800000 */
.L_x_15467:
[----:B------:R-:W-:Y:S01]  /*250c0*/  IMAD.MOV.U32 R26, RZ, RZ, R16 ;  /* 0x000000ffff1a7224 */ /* 0x000fe200078e0010 */
[----:B------:R-:W-:Y:S01]  /*250d0*/  MOV R27, R17 ;  /* 0x00000011001b7202 */ /* 0x000fe20000000f00 */
[----:B------:R-:W-:Y:S06]  /*250e0*/  BRA `(.L_x_15466) ;  /* 0x0000000000047947 */ /* 0x000fec0003800000 */
.L_x_15465:
[----:B------:R-:W-:-:S11]  /*250f0*/  DADD R26, -R32, R36 ;  /* 0x00000000201a7229 */ /* 0x000fd60000000124 */
.L_x_15466:
[----:B------:R-:W-:Y:S05]  /*25100*/  BSYNC B3 ;  /* 0x0000000000037941 */ /* 0x000fea0003800000 */
.L_x_15464:
        /* <DEDUP_REMOVED lines=29> */
.L_x_15473:
[----:B------:R-:W-:Y:S05]  /*252e0*/  BSYNC B4 ;  /* 0x0000000000047941 */ /* 0x000fea0003800000 */
.L_x_15472:
[----:B------:R-:W-:Y:S05]  /*252f0*/  BRA `(.L_x_15471) ;  /* 0x0000000000047947 */ /* 0x000fea0003800000 */
.L_x_15470:
[----:B------:R-:W-:-:S11]  /*25300*/  DADD R16, R38, -R10 ;  /* 0x0000000026107229 */ /* 0x000fd6000000080a */
.L_x_15471:
[----:B------:R-:W-:Y:S05]  /*25310*/  BSYNC B3 ;  /* 0x0000000000037941 */ /* 0x000fea0003800000 */
.L_x_15469:
        /* <DEDUP_REMOVED lines=29> */
.L_x_15475:
[----:B------:R-:W-:Y:S05]  /*254f0*/  BSYNC B3 ;  /* 0x0000000000037941 */ /* 0x000fea0003800000 */
.L_x_15474:
        /* <DEDUP_REMOVED lines=85> */
.L_x_15476:
        /* <DEDUP_REMOVED lines=20> */
.L_x_15478:
[----:B------:R-:W-:Y:S05]  /*25b90*/  BSYNC B3 ;  /* 0x0000000000037941 */ /* 0x000fea0003800000 */
.L_x_15477:
        /* <DEDUP_REMOVED lines=30> */
.L_x_15463:
        /* <DEDUP_REMOVED lines=22> */
[----:B------:R-:W-:Y:S01]  /*25ee0*/  IMAD.MOV.U32 R26, RZ, RZ, R0 ;  /* 0x000000ffff1a7224 */ /* 0x000fe200078e0000 */
[----:B------:R-:W-:-:S07]  /*25ef0*/  MOV R27, R7 ;  /* 0x00000007001b7202 */ /* 0x000fce0000000f00 */
.L_x_15481:
[----:B------:R-:W-:Y:S05]  /*25f00*/  BSYNC B3 ;  /* 0x0000000000037941 */ /* 0x000fea0003800000 */
.L_x_15480:
        /* <DEDUP_REMOVED lines=25> */
.L_x_15484:
[----:B------:R-:W-:Y:S05]  /*260a0*/  BSYNC B3 ;  /* 0x0000000000037941 */ /* 0x000fea0003800000 */
.L_x_15483:
        /* <DEDUP_REMOVED lines=30> */
.L_x_15482:
        /* <DEDUP_REMOVED lines=75> */
.L_x_15485:
[----:B------:R-:W-:Y:S01]  /*26740*/  IMAD.MOV.U32 R6, RZ, RZ, 0x0 ;  /* 0x00000000ff067424 */ /* 0x000fe200078e00ff */
[----:B------:R-:W-:Y:S01]  /*26750*/  FSETP.NEU.FTZ.AND P0, PT, R9, RZ, PT ;  /* 0x000000ff0900720b */ /* 0x000fe20003f1d000 */
[----:B------:R-:W-:-:S06]  /*26760*/  IMAD.MOV.U32 R7, RZ, RZ, 0x7ff00000 ;  /* 0x7ff00000ff077424 */ /* 0x000fcc00078e00ff */
[----:B------:R-:W-:-:S10]  /*26770*/  DFMA R6, R8, R6, +INF ;  /* 0x7ff000000806742b */ /* 0x000fd40000000006 */
[----:B------:R-:W-:Y:S02]  /*26780*/  FSEL R30, R6, RZ, P0 ;  /* 0x000000ff061e7208 */ /* 0x000fe40000000000 */
[----:B------:R-:W-:Y:S01]  /*26790*/  FSEL R31, R7, -QNAN , P0 ;  /* 0xfff00000071f7808 */ /* 0x000fe20000000000 */
[----:B------:R-:W-:Y:S06]  /*267a0*/  BRA `(.L_x_15461) ;  /* 0x0000000400287947 */ /* 0x000fec0003800000 */
.L_x_15479:
        /* <DEDUP_REMOVED lines=25> */
.L_x_15487:
[----:B------:R-:W-:Y:S05]  /*26940*/  BSYNC B3 ;  /* 0x0000000000037941 */ /* 0x000fea0003800000 */
.L_x_15486:
        /* <DEDUP_REMOVED lines=21> */
.L_x_15489:
[----:B------:R-:W-:Y:S05]  /*26aa0*/  BSYNC B3 ;  /* 0x0000000000037941 */ /* 0x000fea0003800000 */
.L_x_15488:
[----:B------:R-:W-:Y:S02]  /*26ab0*/  IMAD.MOV.U32 R30, RZ, RZ, R16 ;  /* 0x000000ffff1e7224 */ /* 0x000fe400078e0010 */
[----:B------:R-:W-:Y:S01]  /*26ac0*/  IMAD.MOV.U32 R31, RZ, RZ, R17 ;  /* 0x000000ffff1f7224 */ /* 0x000fe200078e0011 */
[----:B------:R-:W-:Y:S06]  /*26ad0*/  BRA `(.L_x_15461) ;  /* 0x00000000005c7947 */ /* 0x000fec0003800000 */
.L_x_15462:
        /* <DEDUP_REMOVED lines=20> */
[----:B------:R-:W-:Y:S01]  /*26c20*/  MOV R30, R0 ;  /* 0x00000000001e7202 */ /* 0x000fe20000000f00 */
[----:B------:R-:W-:-:S07]  /*26c30*/  IMAD.MOV.U32 R31, RZ, RZ, R7 ;  /* 0x000000ffff1f7224 */ /* 0x000fce00078e0007 */
.L_x_15490:
[----:B------:R-:W-:Y:S05]  /*26c40*/  BSYNC B3 ;  /* 0x0000000000037941 */ /* 0x000fea0003800000 */
.L_x_15461:
[----:B------:R-:W-:Y:S05]  /*26c50*/  BSYNC B2 ;  /* 0x0000000000027941 */ /* 0x000fea0003800000 */
.L_x_15457:
        /* <DEDUP_REMOVED lines=26> */
.L_x_15494:
[----:B------:R-:W-:Y:S05]  /*26e00*/  BSYNC B3 ;  /* 0x0000000000037941 */ /* 0x000fea0003800000 */
.L_x_15493:
        /* <DEDUP_REMOVED lines=39> */
.L_x_15502:
[----:B------:R-:W-:Y:S05]  /*27080*/  BSYNC B4 ;  /* 0x0000000000047941 */ /* 0x000fea0003800000 */
.L_x_15501:
[----:B------:R-:W-:Y:S02]  /*27090*/  IMAD.MOV.U32 R40, RZ, RZ, R16 ;  /* 0x000000ffff287224 */ /* 0x000fe400078e0010 */
[----:B------:R-:W-:Y:S01]  /*270a0*/  IMAD.MOV.U32 R41, RZ, RZ, R17 ;  /* 0x000000ffff297224 */ /* 0x000fe200078e0011 */
[----:B------:R-:W-:Y:S06]  /*270b0*/  BRA `(.L_x_15500) ;  /* 0x0000000000047947 */ /* 0x000fec0003800000 */
.L_x_15499:
[----:B------:R-:W-:-:S11]  /*270c0*/  DADD R40, -R32, R36 ;  /* 0x0000000020287229 */ /* 0x000fd60000000124 */
.L_x_15500:
[----:B------:R-:W-:Y:S05]  /*270d0*/  BSYNC B3 ;  /* 0x0000000000037941 */ /* 0x000fea0003800000 */
.L_x_15498:
        /* <DEDUP_REMOVED lines=26> */
.L_x_15507:
[----:B------:R-:W-:Y:S05]  /*27280*/  BSYNC B4 ;  /* 0x0000000000047941 */ /* 0x000fea0003800000 */
.L_x_15506:
[----:B------:R-:W-:Y:S02]  /*27290*/  IMAD.MOV.U32 R4, RZ, RZ, R16 ;  /* 0x000000ffff047224 */ /* 0x000fe400078e0010 */
[----:B------:R-:W-:Y:S01]  /*272a0*/  IMAD.MOV.U32 R5, RZ, RZ, R17 ;  /* 0x000000ffff057224 */ /* 0x000fe200078e0011 */
[----:B------:R-:W-:Y:S06]  /*272b0*/  BRA `(.L_x_15505) ;  /* 0x0000000000047947 */ /* 0x000fec0003800000 */
.L_x_15504:
[----:B------:R-:W-:-:S11]  /*272c0*/  DADD R4, -R34, R38 ;  /* 0x0000000022047229 */ /* 0x000fd60000000126 */
.L_x_15505:
[----:B------:R-:W-:Y:S05]  /*272d0*/  BSYNC B3 ;  /* 0x0000000000037941 */ /* 0x000fea0003800000 */
.L_x_15503:
        /* <DEDUP_REMOVED lines=29> */
.L_x_15509:
[----:B------:R-:W-:Y:S05]  /*274b0*/  BSYNC B3 ;  /* 0x0000000000037941 */ /* 0x000fea0003800000 */
.L_x_15508:
[----:B------:R-:W-:Y:S01]  /*274c0*/  PLOP3.LUT P0, PT, PT, PT, PT, 0x80, 0x0 ;  /* 0x000000000000781c */ /* 0x000fe20003f0f070 */
[----:B------:R-:W-:-:S12]  /*274d0*/  BRA `(.L_x_15495) ;  /* 0x0000000800587947 */ /* 0x000fd80003800000 */
.L_x_15497:
        /* <DEDUP_REMOVED lines=29> */
.L_x_15512:
[----:B------:R-:W-:Y:S05]  /*276b0*/  BSYNC B3 ;  /* 0x0000000000037941 */ /* 0x000fea0003800000 */
.L_x_15511:
[----:B------:R-:W-:Y:S01]  /*276c0*/  PLOP3.LUT P0, PT, PT, PT, PT, 0x80, 0x0 ;  /* 0x000000000000781c */ /* 0x000fe20003f0f070 */
[----:B------:R-:W-:-:S12]  /*276d0*/  BRA `(.L_x_15495) ;  /* 0x0000000400d87947 */ /* 0x000fd80003800000 */
.L_x_15510:
        /* <DEDUP_REMOVED lines=28> */
[----:B------:R-:W-:-:S07]  /*278a0*/  MOV R6, R0 ;  /* 0x0000000000067202 */ /* 0x000fce0000000f00 */
.L_x_15514:
[----:B------:R-:W-:Y:S05]  /*278b0*/  BSYNC B3 ;  /* 0x0000000000037941 */ /* 0x000fea0003800000 */
.L_x_15513:
        /* <DEDUP_REMOVED lines=21> */
.L_x_15516:
[----:B------:R-:W-:Y:S05]  /*27a10*/  BSYNC B3 ;  /* 0x0000000000037941 */ /* 0x000fea0003800000 */
.L_x_15515:
[----:B------:R-:W-:Y:S01]  /*27a20*/  DMUL R2, R2, 8.11296384146066816958e+31 ;  /* 0x4690000002027828 */ /* 0x000fe20000000000 */
[----:B------:R-:W-:Y:S01]  /*27a30*/  PLOP3.LUT P0, PT, PT, PT, PT, 0x80, 0x0 ;  /* 0x000000000000781c */ /* 0x000fe20003f0f070 */
[----:B------:R-:W-:Y:S02]  /*27a40*/  IMAD.MOV.U32 R4, RZ, RZ, R16 ;  /* 0x000000ffff047224 */ /* 0x000fe400078e0010 */
[----:B------:R-:W-:Y:S01]  /*27a50*/  IMAD.MOV.U32 R5, RZ, RZ, R17 ;  /* 0x000000ffff057224 */ /* 0x000fe200078e0011 */
[----:B------:R-:W-:Y:S09]  /*27a60*/  BRA `(.L_x_15495) ;  /* 0x0000000000f47947 */ /* 0x000ff20003800000 */
.L_x_15496:
        /* <DEDUP_REMOVED lines=24> */
.L_x_15518:
[----:B------:R-:W-:Y:S05]  /*27bf0*/  BSYNC B3 ;  /* 0x0000000000037941 */ /* 0x000fea0003800000 */
.L_x_15517:
        /* <DEDUP_REMOVED lines=29> */
.L_x_15520:
[----:B------:R-:W-:Y:S05]  /*27dd0*/  BSYNC B3 ;  /* 0x0000000000037941 */ /* 0x000fea0003800000 */
.L_x_15519:
[----:B------:R-:W-:Y:S01]  /*27de0*/  DMUL R4, R6, R16 ;  /* 0x0000001006047228 */ /* 0x000fe20000000000 */
[----:B------:R-:W-:Y:S01]  /*27df0*/  PLOP3.LUT P0, PT, PT, PT, PT, 0x80, 0x0 ;  /* 0x000000000000781c */ /* 0x000fe20003f0f070 */
[----:B------:R-:W-:-:S12]  /*27e00*/  BRA `(.L_x_15495) ;  /* 0x00000000000c7947 */ /* 0x000fd80003800000 */
.L_x_15492:
[----:B------:R-:W-:Y:S01]  /*27e10*/  DMUL R4, R28, 9.00719925474099200000e+15 ;  /* 0x434000001c047828 */ /* 0x000fe20000000000 */
[----:B------:R-:W-:Y:S01]  /*27e20*/  PLOP3.LUT P0, PT, PT, PT, PT, 0x80, 0x0 ;  /* 0x000000000000781c */ /* 0x000fe20003f0f070 */
[----:B------:R-:W-:-:S12]  /*27e30*/  DMUL R2, R2, 9.00719925474099200000e+15 ;  /* 0x4340000002027828 */ /* 0x000fd80000000000 */
.L_x_15495:
[----:B------:R-:W-:Y:S05]  /*27e40*/  BSYNC B2 ;  /* 0x0000000000027941 */ /* 0x000fea0003800000 */
.L_x_15491:
        /* <DEDUP_REMOVED lines=67> */
.L_x_15526:
[----:B------:R-:W-:-:S11]  /*28280*/  DMUL R2, RZ, |R26| ;  /* 0x4000001aff027228 */ /* 0x000fd60000000000 */
.L_x_15527:
[----:B------:R-:W-:Y:S05]  /*28290*/  BSYNC B0 ;  /* 0x0000000000007941 */ /* 0x000fea0003800000 */
.L_x_15525:
        /* <DEDUP_REMOVED lines=11> */
.L_x_15524:
        /* <DEDUP_REMOVED lines=53> */
.L_x_15523:
        /* <DEDUP_REMOVED lines=62> */
.L_x_15531:
[----:B------:R-:W-:-:S11]  /*28a80*/  DMUL R2, RZ, |R26| ;  /* 0x4000001aff027228 */ /* 0x000fd60000000000 */
.L_x_15532:
[----:B------:R-:W-:Y:S05]  /*28a90*/  BSYNC B0 ;  /* 0x0000000000007941 */ /* 0x000fea0003800000 */
.L_x_15530:
        /* <DEDUP_REMOVED lines=11> */
.L_x_15529:
        /* <DEDUP_REMOVED lines=53> */
.L_x_15522:
        /* <DEDUP_REMOVED lines=32> */
.L_x_15535:
[----:B------:R-:W-:Y:S05]  /*290a0*/  BSYNC B3 ;  /* 0x0000000000037941 */ /* 0x000fea0003800000 */
.L_x_15534:
        /* <DEDUP_REMOVED lines=82> */
.L_x_15537:
[----:B------:R-:W-:Y:S02]  /*295d0*/  FSEL R6, RZ, 3.37028055040000000000e+12, P1 ;  /* 0x54442d18ff067808 */ /* 0x000fe40000800000 */
[----:B------:R-:W-:-:S07]  /*295e0*/  FSEL R7, RZ, 2.1426990032196044922, P1 ;  /* 0x400921fbff077808 */ /* 0x000fce0000800000 */
.L_x_15538:
[----:B------:R-:W-:Y:S05]  /*295f0*/  BSYNC B0 ;  /* 0x0000000000007941 */ /* 0x000fea0003800000 */
.L_x_15536:
[----:B------:R-:W-:Y:S01]  /*29600*/  DADD R2, |R4|, |R2| ;  /* 0x0000000004027229 */ /* 0x000fe20000000602 */
[----:B------:R-:W-:-:S07]  /*29610*/  LOP3.LUT R5, R7, 0x80000000, R5, 0xb8, !PT ;  /* 0x8000000007057812 */ /* 0x000fce00078eb805 */
[----:B------:R-:W-:-:S06]  /*29620*/  DSETP.GTU.AND P0, PT, |R2|, +INF , PT ;  /* 0x7ff000000200742a */ /* 0x000fcc0003f0c200 */
[----:B------:R-:W-:Y:S02]  /*29630*/  FSEL R2, R2, R6, P0 ;  /* 0x0000000602027208 */ /* 0x000fe40000000000 */
[----:B------:R-:W-:Y:S01]  /*29640*/  FSEL R3, R3, R5, P0 ;  /* 0x0000000503037208 */ /* 0x000fe20000000000 */
[----:B------:R-:W-:Y:S06]  /*29650*/  BRA `(.L_x_15528) ;  /* 0x0000000400dc7947 */ /* 0x000fec0003800000 */
.L_x_15533:
        /* <DEDUP_REMOVED lines=28> */
.L_x_15540:
[----:B------:R-:W-:Y:S05]  /*29820*/  BSYNC B3 ;  /* 0x0000000000037941 */ /* 0x000fea0003800000 */
.L_x_15539:
        /* <DEDUP_REMOVED lines=82> */
.L_x_15542:
[----:B------:R-:W-:Y:S02]  /*29d50*/  FSEL R6, RZ, 3.37028055040000000000e+12, P1 ;  /* 0x54442d18ff067808 */ /* 0x000fe40000800000 */
[----:B------:R-:W-:-:S07]  /*29d60*/  FSEL R7, RZ, 2.1426990032196044922, P1 ;  /* 0x400921fbff077808 */ /* 0x000fce0000800000 */
.L_x_15543:
[----:B------:R-:W-:Y:S05]  /*29d70*/  BSYNC B0 ;  /* 0x0000000000007941 */ /* 0x000fea0003800000 */
.L_x_15541:
[----:B------:R-:W-:Y:S01]  /*29d80*/  DADD R2, |R4|, |R2| ;  /* 0x0000000004027229 */ /* 0x000fe20000000602 */
[----:B------:R-:W-:-:S07]  /*29d90*/  LOP3.LUT R5, R7, 0x80000000, R5, 0xb8, !PT ;  /* 0x8000000007057812 */ /* 0x000fce00078eb805 */
[----:B------:R-:W-:-:S06]  /*29da0*/  DSETP.GTU.AND P0, PT, |R2|, +INF , PT ;  /* 0x7ff000000200742a */ /* 0x000fcc0003f0c200 */
[----:B------:R-:W-:Y:S02]  /*29db0*/  FSEL R2, R2, R6, P0 ;  /* 0x0000000602027208 */ /* 0x000fe40000000000 */
[----:B------:R-:W-:-:S07]  /*29dc0*/  FSEL R3, R3, R5, P0 ;  /* 0x0000000503037208 */ /* 0x000fce0000000000 */
.L_x_15528:
[----:B------:R-:W-:Y:S05]  /*29dd0*/  BSYNC B2 ;  /* 0x0000000000027941 */ /* 0x000fea0003800000 */
.L_x_15521:
[----:B------:R-:W-:Y:S01]  /*29de0*/  DADD R4, -RZ, -R30 ;  /* 0x00000000ff047229 */ /* 0x000fe2000000091e */
[----:B------:R-:W-:-:S09]  /*29df0*/  ISETP.NE.AND P0, PT, R42, RZ, PT ;  /* 0x000000ff2a00720c */ /* 0x000fd20003f05270 */
[----:B------:R-:W-:Y:S02]  /*29e00*/  FSEL R48, R4, R30, !P0 ;  /* 0x0000001e04307208 */ /* 0x000fe40004000000 */
[----:B------:R-:W-:Y:S01]  /*29e10*/  FSEL R49, R5, R31, !P0 ;  /* 0x0000001f05317208 */ /* 0x000fe20004000000 */
[----:B------:R-:W-:Y:S06]  /*29e20*/  BRA `(.L_x_15544) ;  /* 0x0000003000287947 */ /* 0x000fec0003800000 */
.L_x_15456:
[----:B------:R-:W2:Y:S01]  /*29e30*/  LDL.64 R2, [R1+0x8] ;  /* 0x0000080001027983 */ /* 0x000ea20000100a00 */
[----:B------:R-:W-:Y:S01]  /*29e40*/  UMOV UR4, 0x54442d18 ;  /* 0x54442d1800047882 */ /* 0x000fe20000000000 */
[----:B------:R-:W-:Y:S01]  /*29e50*/  UMOV UR5, 0x3ff921fb ;  /* 0x3ff921fb00057882 */ /* 0x000fe20000000000 */
[----:B------:R-:W-:Y:S02]  /*29e60*/  DADD R48, -RZ, -R46 ;  /* 0x00000000ff307229 */ /* 0x000fe4000000092e */
[----:B--2---:R-:W-:-:S08]  /*29e70*/  DADD R2, -R44, R2 ;  /* 0x000000002c027229 */ /* 0x004fd00000000102 */
[----:B------:R-:W-:Y:S01]  /*29e80*/  DADD R2, R2, UR4 ;  /* 0x0000000402027e29 */ /* 0x000fe20008000000 */
[----:B------:R-:W-:Y:S10]  /*29e90*/  BRA `(.L_x_15544) ;  /* 0x00000030000c7947 */ /* 0x000ff40003800000 */
.L_x_15455:
[----:B------:R-:W-:Y:S01]  /*29ea0*/  DADD R48, -RZ, -R46 ;  /* 0x00000000ff307229 */ /* 0x000fe2000000092e */
[----:B------:R-:W-:Y:S01]  /*29eb0*/  CS2R R2, SRZ ;  /* 0x0000000000027805 */ /* 0x000fe2000001ff00 */
[----:B------:R-:W-:Y:S09]  /*29ec0*/  BRA `(.L_x_15544) ;  /* 0x0000003000007947 */ /* 0x000ff20003800000 */
.L_x_15454:
        /* <DEDUP_REMOVED lines=108> */
.L_x_15549:
[----:B------:R-:W-:Y:S05]  /*2a590*/  BSYNC B0 ;  /* 0x0000000000007941 */ /* 0x000fea0003800000 */
.L_x_15548:
        /* <DEDUP_REMOVED lines=8> */
.L_x_15551:
[----:B------:R-:W-:Y:S05]  /*2a620*/  BSYNC B3 ;  /* 0x0000000000037941 */ /* 0x000fea0003800000 */
.L_x_15550:
        /* <DEDUP_REMOVED lines=82> */
.L_x_15553:
[----:B------:R-:W-:-:S04]  /*2ab50*/  ISETP.GE.AND P0, PT, R45, RZ, PT ;  /* 0x000000ff2d00720c */ /* 0x000fc80003f06270 */
[----:B------:R-:W-:Y:S02]  /*2ab60*/  FSEL R6, RZ, 3.37028055040000000000e+12, P0 ;  /* 0x54442d18ff067808 */ /* 0x000fe40000000000 */
[----:B------:R-:W-:-:S07]  /*2ab70*/  FSEL R7, RZ, 2.1426990032196044922, P0 ;  /* 0x400921fbff077808 */ /* 0x000fce0000000000 */
.L_x_15554:
[----:B------:R-:W-:Y:S05]  /*2ab80*/  BSYNC B0 ;  /* 0x0000000000007941 */ /* 0x000fea0003800000 */
.L_x_15552:
[----:B------:R-:W-:Y:S01]  /*2ab90*/  DADD R2, R2, R4 ;  /* 0x0000000002027229 */ /* 0x000fe20000000004 */
[----:B------:R-:W-:Y:S01]  /*2aba0*/  LOP3.LUT R5, R7, 0x80000000, R47, 0xb8, !PT ;  /* 0x8000000007057812 */ /* 0x000fe200078eb82f */
[----:B------:R-:W-:-:S06]  /*2abb0*/  DMUL R30, R30, 0.5 ;  /* 0x3fe000001e1e7828 */ /* 0x000fcc0000000000 */
[----:B------:R-:W-:-:S06]  /*2abc0*/  DSETP.GTU.AND P0, PT, |R2|, +INF , PT ;  /* 0x7ff000000200742a */ /* 0x000fcc0003f0c200 */
[----:B------:R-:W-:Y:S02]  /*2abd0*/  FSEL R2, R2, R6, P0 ;  /* 0x0000000602027208 */ /* 0x000fe40000000000 */
[----:B------:R-:W-:Y:S01]  /*2abe0*/  FSEL R3, R3, R5, P0 ;  /* 0x0000000503037208 */ /* 0x000fe20000000000 */
[----:B------:R-:W-:Y:S06]  /*2abf0*/  BRA `(.L_x_15555) ;  /* 0x0000002000387947 */ /* 0x000fec0003800000 */
.L_x_15547:
        /* <DEDUP_REMOVED lines=16> */
[----:B------:R-:W-:Y:S02]  /*2ad00*/  SEL R8, R4, R2, P1 ;  /* 0x0000000204087207 */ /* 0x000fe40000800000 */
[----:B------:R-:W-:Y:S02]  /*2ad10*/  MOV R16, RZ ;  /* 0x000000ff00107202 */ /* 0x000fe40000000f00 */
        /* <DEDUP_REMOVED lines=117> */
.L_x_15557:
[----:B------:R-:W-:Y:S05]  /*2b470*/  BSYNC B0 ;  /* 0x0000000000007941 */ /* 0x000fea0003800000 */
.L_x_15556:
        /* <DEDUP_REMOVED lines=8> */
.L_x_15559:
[----:B------:R-:W-:Y:S05]  /*2b500*/  BSYNC B3 ;  /* 0x0000000000037941 */ /* 0x000fea0003800000 */
.L_x_15558:
        /* <DEDUP_REMOVED lines=82> */
.L_x_15561:
[----:B------:R-:W-:-:S04]  /*2ba30*/  ISETP.GE.AND P0, PT, R45, RZ, PT ;  /* 0x000000ff2d00720c */ /* 0x000fc80003f06270 */
[----:B------:R-:W-:Y:S02]  /*2ba40*/  FSEL R6, RZ, 3.37028055040000000000e+12, P0 ;  /* 0x54442d18ff067808 */ /* 0x000fe40000000000 */
[----:B------:R-:W-:-:S07]  /*2ba50*/  FSEL R7, RZ, 2.1426990032196044922, P0 ;  /* 0x400921fbff077808 */ /* 0x000fce0000000000 */
.L_x_15562:
[----:B------:R-:W-:Y:S05]  /*2ba60*/  BSYNC B0 ;  /* 0x0000000000007941 */ /* 0x000fea0003800000 */
.L_x_15560:
[----:B------:R-:W-:Y:S01]  /*2ba70*/  DADD R2, R2, R4 ;  /* 0x0000000002027229 */ /* 0x000fe20000000004 */
[----:B------:R-:W-:-:S07]  /*2ba80*/  LOP3.LUT R5, R7, 0x80000000, R47, 0xb8, !PT ;  /* 0x8000000007057812 */ /* 0x000fce00078eb82f */
[----:B------:R-:W-:-:S06]  /*2ba90*/  DSETP.GTU.AND P0, PT, |R2|, +INF , PT ;  /* 0x7ff000000200742a */ /* 0x000fcc0003f0c200 */
[----:B------:R-:W-:Y:S02]  /*2baa0*/  FSEL R2, R2, R6, P0 ;  /* 0x0000000602027208 */ /* 0x000fe40000000000 */
[----:B------:R-:W-:Y:S01]  /*2bab0*/  FSEL R3, R3, R5, P0 ;  /* 0x0000000503037208 */ /* 0x000fe20000000000 */
[----:B------:R-:W-:Y:S06]  /*2bac0*/  BRA `(.L_x_15555) ;  /* 0x0000001000847947 */ /* 0x000fec0003800000 */
.L_x_15546:
        /* <DEDUP_REMOVED lines=22> */
[----:B------:R-:W-:Y:S05]  /*2bc30*/  CALL.REL.NOINC `($__internal_29_$__cuda_sm20_div_rn_f64_full) ;  /* 0x0000064800ec7944 */ /* 0x000fea0003c00000 */
.L_x_15564:
[----:B------:R-:W-:Y:S05]  /*2bc40*/  BSYNC B3 ;  /* 0x0000000000037941 */ /* 0x000fea0003800000 */
.L_x_15563:
        /* <DEDUP_REMOVED lines=24> */
[----:B------:R-:W-:Y:S01]  /*2bdd0*/  IMAD.MOV.U32 R6, RZ, RZ, R16 ;  /* 0x000000ffff067224 */ /* 0x000fe200078e0010 */
[----:B------:R-:W-:-:S07]  /*2bde0*/  MOV R7, R17 ;  /* 0x0000001100077202 */ /* 0x000fce0000000f00 */
.L_x_15566:
[----:B------:R-:W-:Y:S05]  /*2bdf0*/  BSYNC B3 ;  /* 0x0000000000037941 */ /* 0x000fea0003800000 */
.L_x_15565:
        /* <DEDUP_REMOVED lines=43> */
[----:B0-----:R-:W-:Y:S01]  /*2c0b0*/  DFMA R14, -R26, R10, 1 ;  /* 0x3ff000001a0e742b */ /* 0x001fe2000000010a */
[----:B------:R-:W-:-:S06]  /*2c0c0*/  MOV R12, RZ ;  /* 0x000000ff000c7202 */ /* 0x000fcc0000000f00 */
        /* <DEDUP_REMOVED lines=24> */
[----:B------:R-:W-:Y:S01]  /*2c250*/  IMAD.MOV.U32 R0, RZ, RZ, -0x3ff ;  /* 0xfffffc01ff007424 */ /* 0x000fe200078e00ff */
[----:B------:R-:W-:-:S05]  /*2c260*/  @!P0 MOV R0, 0xfffffbcb ;  /* 0xfffffbcb00008802 */ /* 0x000fca0000000f00 */
        /* <DEDUP_REMOVED lines=65> */
.L_x_15568:
[----:B------:R-:W-:Y:S05]  /*2c680*/  BSYNC B0 ;  /* 0x0000000000007941 */ /* 0x000fea0003800000 */
.L_x_15567:
        /* <DEDUP_REMOVED lines=8> */
.L_x_15570:
[----:B------:R-:W-:Y:S05]  /*2c710*/  BSYNC B3 ;  /* 0x0000000000037941 */ /* 0x000fea0003800000 */
.L_x_15569:
        /* <DEDUP_REMOVED lines=82> */
.L_x_15572:
[----:B------:R-:W-:-:S04]  /*2cc40*/  ISETP.GE.AND P0, PT, R45, RZ, PT ;  /* 0x000000ff2d00720c */ /* 0x000fc80003f06270 */
[----:B------:R-:W-:Y:S02]  /*2cc50*/  FSEL R6, RZ, 3.37028055040000000000e+12, P0 ;  /* 0x54442d18ff067808 */ /* 0x000fe40000000000 */
[----:B------:R-:W-:-:S07]  /*2cc60*/  FSEL R7, RZ, 2.1426990032196044922, P0 ;  /* 0x400921fbff077808 */ /* 0x000fce0000000000 */
.L_x_15573:
[----:B------:R-:W-:Y:S05]  /*2cc70*/  BSYNC B0 ;  /* 0x0000000000007941 */ /* 0x000fea0003800000 */
.L_x_15571:
[----:B------:R-:W-:Y:S01]  /*2cc80*/  DADD R2, R2, R4 ;  /* 0x0000000002027229 */ /* 0x000fe20000000004 */
[----:B------:R-:W-:Y:S01]  /*2cc90*/  LOP3.LUT R5, R7, 0x80000000, R47, 0xb8, !PT ;  /* 0x8000000007057812 */ /* 0x000fe200078eb82f */
[----:B------:R-:W-:-:S06]  /*2cca0*/  DADD R30, R30, 1 ;  /* 0x3ff000001e1e7429 */ /* 0x000fcc0000000000 */
[----:B------:R-:W-:-:S06]  /*2ccb0*/  DSETP.GTU.AND P0, PT, |R2|, +INF , PT ;  /* 0x7ff000000200742a */ /* 0x000fcc0003f0c200 */
[----:B------:R-:W-:Y:S02]  /*2ccc0*/  FSEL R2, R2, R6, P0 ;  /* 0x0000000602027208 */ /* 0x000fe40000000000 */
[----:B------:R-:W-:-:S07]  /*2ccd0*/  FSEL R3, R3, R5, P0 ;  /* 0x0000000503037208 */ /* 0x000fce0000000000 */
.L_x_15555:
[----:B------:R-:W-:Y:S05]  /*2cce0*/  BSYNC B2 ;  /* 0x0000000000027941 */ /* 0x000fea0003800000 */
.L_x_15545:
        /* <DEDUP_REMOVED lines=9> */
.L_x_15453:
[----:B------:R-:W-:-:S14]  /*2cd80*/  DSETP.NEU.AND P0, PT, R2, +INF , PT ;  /* 0x7ff000000200742a */ /* 0x000fdc0003f0d000 */
[----:B------:R-:W-:Y:S01]  /*2cd90*/  @!P0 DADD R2, R46, R46 ;  /* 0x000000002e028229 */ /* 0x000fe2000000002e */
[----:B------:R-:W-:Y:S01]  /*2cda0*/  @!P0 IMAD.MOV.U32 R48, RZ, RZ, 0x0 ;  /* 0x00000000ff308424 */ /* 0x000fe200078e00ff */
[----:B------:R-:W-:Y:S01]  /*2cdb0*/  @!P0 MOV R49, 0xfff00000 ;  /* 0xfff0000000318802 */ /* 0x000fe20000000f00 */
        /* <DEDUP_REMOVED lines=17> */
.L_x_15544:
[----:B------:R-:W-:Y:S05]  /*2ced0*/  BSYNC B1 ;  /* 0x0000000000017941 */ /* 0x000fea0003800000 */
.L_x_15452:
        /* <DEDUP_REMOVED lines=11> */
.L_x_15575:
[----:B------:R-:W-:Y:S01]  /*2cf90*/  DSETP.GTU.AND P0, PT, |R48|, +INF , PT ;  /* 0x7ff000003000742a */ /* 0x000fe20003f0c200 */
[----:B------:R-:W-:Y:S02]  /*2cfa0*/  IMAD.MOV.U32 R50, RZ, RZ, R2 ;  /* 0x000000ffff327224 */ /* 0x000fe400078e0002 */
[----:B------:R-:W-:-:S11]  /*2cfb0*/  IMAD.MOV.U32 R51, RZ, RZ, R3 ;  /* 0x000000ffff337224 */ /* 0x000fd600078e0003 */
[----:B------:R-:W-:-:S11]  /*2cfc0*/  @!P0 DADD R48, -RZ, |R48| ;  /* 0x00000000ff308229 */ /* 0x000fd60000000530 */
.L_x_15576:
[----:B------:R-:W-:Y:S05]  /*2cfd0*/  BSYNC B0 ;  /* 0x0000000000007941 */ /* 0x000fea0003800000 */
.L_x_15574:
[----:B------:R-:W-:Y:S01]  /*2cfe0*/  IMAD.MOV.U32 R6, RZ, RZ, 0x33145c07 ;  /* 0x33145c07ff067424 */ /* 0x000fe200078e00ff */
[----:B------:R-:W-:Y:S01]  /*2cff0*/  MOV R7, 0x3c91a626 ;  /* 0x3c91a62600077802 */ /* 0x000fe20000000f00 */
[----:B------:R-:W-:Y:S01]  /*2d000*/  DSETP.GTU.AND P0, PT, |R54|, +INF , PT ;  /* 0x7ff000003600742a */ /* 0x000fe20003f0c200 */
[----:B------:R-:W-:Y:S01]  /*2d010*/  BSSY B1, `(.L_x_15577) ;  /* 0x00008e5000017945 */ /* 0x000fe20003800000 */
[----:B------:R-:W-:Y:S02]  /*2d020*/  DADD R2, -RZ, |R52| ;  /* 0x00000000ff027229 */ /* 0x000fe40000000534 */
[----:B------:R0:W-:Y:S01]  /*2d030*/  STL.64 [R1+0x8], R6 ;  /* 0x0000080601007387 */ /* 0x0001e20000100a00 */
        /* <DEDUP_REMOVED lines=66> */
[----:B------:R-:W-:-:S04]  /*2d460*/  MOV R7, R21 ;  /* 0x0000001500077202 */ /* 0x000fc80000000f00 */
        /* <DEDUP_REMOVED lines=73> */
.L_x_15585:
[----:B------:R-:W-:Y:S05]  /*2d900*/  BSYNC B3 ;  /* 0x0000000000037941 */ /* 0x000fea0003800000 */
.L_x_15584:
        /* <DEDUP_REMOVED lines=81> */
.L_x_15583:
        /* <DEDUP_REMOVED lines=34> */
.L_x_15593:
[----:B------:R-:W-:Y:S05]  /*2e040*/  BSYNC B4 ;  /* 0x0000000000047941 */ /* 0x000fea0003800000 */
.L_x_15592:
[----:B------:R-:W-:Y:S02]  /*2e050*/  IMAD.MOV.U32 R26, RZ, RZ, R16 ;  /* 0x000000ffff1a7224 */ /* 0x000fe400078e0010 */
[----:B------:R-:W-:Y:S01]  /*2e060*/  IMAD.MOV.U32 R27, RZ, RZ, R17 ;  /* 0x000000ffff1b7224 */ /* 0x000fe200078e0011 */
[----:B------:R-:W-:Y:S06]  /*2e070*/  BRA `(.L_x_15591) ;  /* 0x0000000000047947 */ /* 0x000fec0003800000 */
.L_x_15590:
[----:B------:R-:W-:-:S11]  /*2e080*/  DADD R26, -R32, R36 ;  /* 0x00000000201a7229 */ /* 0x000fd60000000124 */
.L_x_15591:
[----:B------:R-:W-:Y:S05]  /*2e090*/  BSYNC B3 ;  /* 0x0000000000037941 */ /* 0x000fea0003800000 */
.L_x_15589:
        /* <DEDUP_REMOVED lines=29> */
.L_x_15598:
[----:B------:R-:W-:Y:S05]  /*2e270*/  BSYNC B4 ;  /* 0x0000000000047941 */ /* 0x000fea0003800000 */
.L_x_15597:
[----:B------:R-:W-:Y:S05]  /*2e280*/  BRA `(.L_x_15596) ;  /* 0x0000000000047947 */ /* 0x000fea0003800000 */
.L_x_15595:
[----:B------:R-:W-:-:S11]  /*2e290*/  DADD R16, R38, -R10 ;  /* 0x0000000026107229 */ /* 0x000fd6000000080a */
.L_x_15596:
[----:B------:R-:W-:Y:S05]  /*2e2a0*/  BSYNC B3 ;  /* 0x0000000000037941 */ /* 0x000fea0003800000 */
.L_x_15594:
        /* <DEDUP_REMOVED lines=29> */
.L_x_15600:
[----:B------:R-:W-:Y:S05]  /*2e480*/  BSYNC B3 ;  /* 0x0000000000037941 */ /* 0x000fea0003800000 */
.L_x_15599:
        /* <DEDUP_REMOVED lines=85> */
.L_x_15601:
        /* <DEDUP_REMOVED lines=20> */
.L_x_15603:
[----:B------:R-:W-:Y:S05]  /*2eb20*/  BSYNC B3 ;  /* 0x0000000000037941 */ /* 0x000fea0003800000 */
.L_x_15602:
        /* <DEDUP_REMOVED lines=30> */
.L_x_15588:
        /* <DEDUP_REMOVED lines=24> */
.L_x_15606:
[----:B------:R-:W-:Y:S05]  /*2ee90*/  BSYNC B3 ;  /* 0x0000000000037941 */ /* 0x000fea0003800000 */
.L_x_15605:
        /* <DEDUP_REMOVED lines=25> */
.L_x_15609:
[----:B------:R-:W-:Y:S05]  /*2f030*/  BSYNC B3 ;  /* 0x0000000000037941 */ /* 0x000fea0003800000 */
.L_x_15608:
        /* <DEDUP_REMOVED lines=30> */
.L_x_15607:
        /* <DEDUP_REMOVED lines=75> */
.L_x_15610:
[----:B------:R-:W-:Y:S01]  /*2f6d0*/  IMAD.MOV.U32 R6, RZ, RZ, 0x0 ;  /* 0x00000000ff067424 */ /* 0x000fe200078e00ff */
[----:B------:R-:W-:Y:S02]  /*2f6e0*/  MOV R7, 0x7ff00000 ;  /* 0x7ff0000000077802 */ /* 0x000fe40000000f00 */
[----:B------:R-:W-:-:S04]  /*2f6f0*/  FSETP.NEU.FTZ.AND P0, PT, R9, RZ, PT ;  /* 0x000000ff0900720b */ /* 0x000fc80003f1d000 */
[----:B------:R-:W-:-:S10]  /*2f700*/  DFMA R6, R8, R6, +INF ;  /* 0x7ff000000806742b */ /* 0x000fd40000000006 */
[----:B------:R-:W-:Y:S02]  /*2f710*/  FSEL R30, R6, RZ, P0 ;  /* 0x000000ff061e7208 */ /* 0x000fe40000000000 */
[----:B------:R-:W-:Y:S01]  /*2f720*/  FSEL R31, R7, -QNAN , P0 ;  /* 0xfff00000071f7808 */ /* 0x000fe20000000000 */
[----:B------:R-:W-:Y:S06]  /*2f730*/  BRA `(.L_x_15586) ;  /* 0x0000000400287947 */ /* 0x000fec0003800000 */
.L_x_15604:
        /* <DEDUP_REMOVED lines=25> */
.L_x_15612:
[----:B------:R-:W-:Y:S05]  /*2f8d0*/  BSYNC B3 ;  /* 0x0000000000037941 */ /* 0x000fea0003800000 */
.L_x_15611:
        /* <DEDUP_REMOVED lines=21> */
.L_x_15614:
[----:B------:R-:W-:Y:S05]  /*2fa30*/  BSYNC B3 ;  /* 0x0000000000037941 */ /* 0x000fea0003800000 */
.L_x_15613:
[----:B------:R-:W-:Y:S02]  /*2fa40*/  IMAD.MOV.U32 R30, RZ, RZ, R16 ;  /* 0x000000ffff1e7224 */ /* 0x000fe400078e0010 */
[----:B------:R-:W-:Y:S01]  /*2fa50*/  IMAD.MOV.U32 R31, RZ, RZ, R17 ;  /* 0x000000ffff1f7224 */ /* 0x000fe200078e0011 */
[----:B------:R-:W-:Y:S06]  /*2fa60*/  BRA `(.L_x_15586) ;  /* 0x00000000005c7947 */ /* 0x000fec0003800000 */
.L_x_15587:
        /* <DEDUP_REMOVED lines=22> */
.L_x_15615:
[----:B------:R-:W-:Y:S05]  /*2fbd0*/  BSYNC B3 ;  /* 0x0000000000037941 */ /* 0x000fea0003800000 */
.L_x_15586:
[----:B------:R-:W-:Y:S05]  /*2fbe0*/  BSYNC B2 ;  /* 0x0000000000027941 */ /* 0x000fea0003800000 */
.L_x_15582:
        /* <DEDUP_REMOVED lines=26> */
.L_x_15619:
[----:B------:R-:W-:Y:S05]  /*2fd90*/  BSYNC B3 ;  /* 0x0000000000037941 */ /* 0x000fea0003800000 */
.L_x_15618:
        /* <DEDUP_REMOVED lines=39> */
.L_x_15627:
[----:B------:R-:W-:Y:S05]  /*30010*/  BSYNC B4 ;  /* 0x0000000000047941 */ /* 0x000fea0003800000 */
.L_x_15626:
[----:B------:R-:W-:Y:S02]  /*30020*/  IMAD.MOV.U32 R40, RZ, RZ, R16 ;  /* 0x000000ffff287224 */ /* 0x000fe400078e0010 */
[----:B------:R-:W-:Y:S01]  /*30030*/  IMAD.MOV.U32 R41, RZ, RZ, R17 ;  /* 0x000000ffff297224 */ /* 0x000fe200078e0011 */
[----:B------:R-:W-:Y:S06]  /*30040*/  BRA `(.L_x_15625) ;  /* 0x0000000000047947 */ /* 0x000fec0003800000 */
.L_x_15624:
[----:B------:R-:W-:-:S11]  /*30050*/  DADD R40, -R32, R36 ;  /* 0x0000000020287229 */ /* 0x000fd60000000124 */
.L_x_15625:
[----:B------:R-:W-:Y:S05]  /*30060*/  BSYNC B3 ;  /* 0x0000000000037941 */ /* 0x000fea0003800000 */
.L_x_15623:
        /* <DEDUP_REMOVED lines=26> */
.L_x_15632:
[----:B------:R-:W-:Y:S05]  /*30210*/  BSYNC B4 ;  /* 0x0000000000047941 */ /* 0x000fea0003800000 */
.L_x_15631:
[----:B------:R-:W-:Y:S02]  /*30220*/  IMAD.MOV.U32 R4, RZ, RZ, R16 ;  /* 0x000000ffff047224 */ /* 0x000fe400078e0010 */
[----:B------:R-:W-:Y:S01]  /*30230*/  IMAD.MOV.U32 R5, RZ, RZ, R17 ;  /* 0x000000ffff057224 */ /* 0x000fe200078e0011 */
[----:B------:R-:W-:Y:S06]  /*30240*/  BRA `(.L_x_15630) ;  /* 0x0000000000047947 */ /* 0x000fec0003800000 */
.L_x_15629:
[----:B------:R-:W-:-:S11]  /*30250*/  DADD R4, -R34, R38 ;  /* 0x0000000022047229 */ /* 0x000fd60000000126 */
.L_x_15630:
[----:B------:R-:W-:Y:S05]  /*30260*/  BSYNC B3 ;  /* 0x0000000000037941 */ /* 0x000fea0003800000 */
.L_x_15628:
[----:B------:R-:W-:Y:S01]  /*30270*/  DMUL R4, R4, 0.5 ;  /* 0x3fe0000004047828 */ /* 0x000fe20000000000 */
[----:B------:R-:W-:Y:S01]  /*30280*/  MOV R6, 0x0 ;  /* 0x0000000000067802 */ /* 0x000fe20000000f00 */
        /* <DEDUP_REMOVED lines=27> */
.L_x_15634:
[----:B------:R-:W-:Y:S05]  /*30440*/  BSYNC B3 ;  /* 0x0000000000037941 */ /* 0x000fea0003800000 */
.L_x_15633:
[----:B------:R-:W-:Y:S01]  /*30450*/  PLOP3.LUT P0, PT, PT, PT, PT, 0x80, 0x0 ;  /* 0x000000000000781c */ /* 0x000fe20003f0f070 */
[----:B------:R-:W-:-:S12]  /*30460*/  BRA `(.L_x_15620) ;  /* 0x0000000800587947 */ /* 0x000fd80003800000 */
.L_x_15622:
        /* <DEDUP_REMOVED lines=29> */
.L_x_15637:
[----:B------:R-:W-:Y:S05]  /*30640*/  BSYNC B3 ;  /* 0x0000000000037941 */ /* 0x000fea0003800000 */
.L_x_15636:
[----:B------:R-:W-:Y:S01]  /*30650*/  PLOP3.LUT P0, PT, PT, PT, PT, 0x80, 0x0 ;  /* 0x000000000000781c */ /* 0x000fe20003f0f070 */
[----:B------:R-:W-:-:S12]  /*30660*/  BRA `(.L_x_15620) ;  /* 0x0000000400d87947 */ /* 0x000fd80003800000 */
.L_x_15635:
        /* <DEDUP_REMOVED lines=29> */
.L_x_15639:
[----:B------:R-:W-:Y:S05]  /*30840*/  BSYNC B3 ;  /* 0x0000000000037941 */ /* 0x000fea0003800000 */
.L_x_15638:
        /* <DEDUP_REMOVED lines=21> */
.L_x_15641:
[----:B------:R-:W-:Y:S05]  /*309a0*/  BSYNC B3 ;  /* 0x0000000000037941 */ /* 0x000fea0003800000 */
.L_x_15640:
[----:B------:R-:W-:Y:S01]  /*309b0*/  DMUL R2, R2, 8.11296384146066816958e+31 ;  /* 0x4690000002027828 */ /* 0x000fe20000000000 */
[----:B------:R-:W-:Y:S01]  /*309c0*/  PLOP3.LUT P0, PT, PT, PT, PT, 0x80, 0x0 ;  /* 0x000000000000781c */ /* 0x000fe20003f0f070 */
[----:B------:R-:W-:Y:S02]  /*309d0*/  IMAD.MOV.U32 R4, RZ, RZ, R16 ;  /* 0x000000ffff047224 */ /* 0x000fe400078e0010 */
[----:B------:R-:W-:Y:S01]  /*309e0*/  IMAD.MOV.U32 R5, RZ, RZ, R17 ;  /* 0x000000ffff057224 */ /* 0x000fe200078e0011 */
[----:B------:R-:W-:Y:S09]  /*309f0*/  BRA `(.L_x_15620) ;  /* 0x0000000000f47947 */ /* 0x000ff20003800000 */
.L_x_15621:
        /* <DEDUP_REMOVED lines=24> */
.L_x_15643:
[----:B------:R-:W-:Y:S05]  /*30b80*/  BSYNC B3 ;  /* 0x0000000000037941 */ /* 0x000fea0003800000 */
.L_x_15642:
        /* <DEDUP_REMOVED lines=29> */
.L_x_15645:
[----:B------:R-:W-:Y:S05]  /*30d60*/  BSYNC B3 ;  /* 0x0000000000037941 */ /* 0x000fea0003800000 */
.L_x_15644:
[----:B------:R-:W-:Y:S01]  /*30d70*/  DMUL R4, R6, R16 ;  /* 0x0000001006047228 */ /* 0x000fe20000000000 */
[----:B------:R-:W-:Y:S01]  /*30d80*/  PLOP3.LUT P0, PT, PT, PT, PT, 0x80, 0x0 ;  /* 0x000000000000781c */ /* 0x000fe20003f0f070 */
[----:B------:R-:W-:-:S12]  /*30d90*/  BRA `(.L_x_15620) ;  /* 0x00000000000c7947 */ /* 0x000fd80003800000 */
.L_x_15617:
[----:B------:R-:W-:Y:S01]  /*30da0*/  DMUL R4, R28, 9.00719925474099200000e+15 ;  /* 0x434000001c047828 */ /* 0x000fe20000000000 */
[----:B------:R-:W-:Y:S01]  /*30db0*/  PLOP3.LUT P0, PT, PT, PT, PT, 0x80, 0x0 ;  /* 0x000000000000781c */ /* 0x000fe20003f0f070 */
[----:B------:R-:W-:-:S12]  /*30dc0*/  DMUL R2, R2, 9.00719925474099200000e+15 ;  /* 0x4340000002027828 */ /* 0x000fd80000000000 */
.L_x_15620:
[----:B------:R-:W-:Y:S05]  /*30dd0*/  BSYNC B2 ;  /* 0x0000000000027941 */ /* 0x000fea0003800000 */
.L_x_15616:
        /* <DEDUP_REMOVED lines=67> */
.L_x_15651:
[----:B------:R-:W-:-:S11]  /*31210*/  DMUL R2, RZ, |R26| ;  /* 0x4000001aff027228 */ /* 0x000fd60000000000 */
.L_x_15652:
[----:B------:R-:W-:Y:S05]  /*31220*/  BSYNC B0 ;  /* 0x0000000000007941 */ /* 0x000fea0003800000 */
.L_x_15650:
        /* <DEDUP_REMOVED lines=11> */
.L_x_15649:
        /* <DEDUP_REMOVED lines=53> */
.L_x_15648:
        /* <DEDUP_REMOVED lines=62> */
.L_x_15656:
[----:B------:R-:W-:-:S11]  /*31a10*/  DMUL R2, RZ, |R26| ;  /* 0x4000001aff027228 */ /* 0x000fd60000000000 */
.L_x_15657:
[----:B------:R-:W-:Y:S05]  /*31a20*/  BSYNC B0 ;  /* 0x0000000000007941 */ /* 0x000fea0003800000 */
.L_x_15655:
        /* <DEDUP_REMOVED lines=11> */
.L_x_15654:
        /* <DEDUP_REMOVED lines=53> */
.L_x_15647:
        /* <DEDUP_REMOVED lines=32> */
.L_x_15660:
[----:B------:R-:W-:Y:S05]  /*32030*/  BSYNC B3 ;  /* 0x0000000000037941 */ /* 0x000fea0003800000 */
.L_x_15659:
        /* <DEDUP_REMOVED lines=82> */
.L_x_15662:
[----:B------:R-:W-:Y:S02]  /*32560*/  FSEL R6, RZ, 3.37028055040000000000e+12, P1 ;  /* 0x54442d18ff067808 */ /* 0x000fe40000800000 */
[----:B------:R-:W-:-:S07]  /*32570*/  FSEL R7, RZ, 2.1426990032196044922, P1 ;  /* 0x400921fbff077808 */ /* 0x000fce0000800000 */
.L_x_15663:
[----:B------:R-:W-:Y:S05]  /*32580*/  BSYNC B0 ;  /* 0x0000000000007941 */ /* 0x000fea0003800000 */
.L_x_15661:
[----:B------:R-:W-:Y:S01]  /*32590*/  DADD R2, |R4|, |R2| ;  /* 0x0000000004027229 */ /* 0x000fe20000000602 */
[----:B------:R-:W-:-:S07]  /*325a0*/  LOP3.LUT R5, R7, 0x80000000, R5, 0xb8, !PT ;  /* 0x8000000007057812 */ /* 0x000fce00078eb805 */
[----:B------:R-:W-:-:S06]  /*325b0*/  DSETP.GTU.AND P0, PT, |R2|, +INF , PT ;  /* 0x7ff000000200742a */ /* 0x000fcc0003f0c200 */
[----:B------:R-:W-:Y:S02]  /*325c0*/  FSEL R2, R2, R6, P0 ;  /* 0x0000000602027208 */ /* 0x000fe40000000000 */
[----:B------:R-:W-:Y:S01]  /*325d0*/  FSEL R3, R3, R5, P0 ;  /* 0x0000000503037208 */ /* 0x000fe20000000000 */
[----:B------:R-:W-:Y:S06]  /*325e0*/  BRA `(.L_x_15653) ;  /* 0x0000000400dc7947 */ /* 0x000fec0003800000 */
.L_x_15658:
        /* <DEDUP_REMOVED lines=28> */
.L_x_15665:
[----:B------:R-:W-:Y:S05]  /*327b0*/  BSYNC B3 ;  /* 0x0000000000037941 */ /* 0x000fea0003800000 */
.L_x_15664:
        /* <DEDUP_REMOVED lines=82> */
.L_x_15667:
[----:B------:R-:W-:Y:S02]  /*32ce0*/  FSEL R6, RZ, 3.37028055040000000000e+12, P1 ;  /* 0x54442d18ff067808 */ /* 0x000fe40000800000 */
[----:B------:R-:W-:-:S07]  /*32cf0*/  FSEL R7, RZ, 2.1426990032196044922, P1 ;  /* 0x400921fbff077808 */ /* 0x000fce0000800000 */
.L_x_15668:
[----:B------:R-:W-:Y:S05]  /*32d00*/  BSYNC B0 ;  /* 0x0000000000007941 */ /* 0x000fea0003800000 */
.L_x_15666:
[----:B------:R-:W-:Y:S01]  /*32d10*/  DADD R2, |R4|, |R2| ;  /* 0x0000000004027229 */ /* 0x000fe20000000602 */
[----:B------:R-:W-:-:S07]  /*32d20*/  LOP3.LUT R5, R7, 0x80000000, R5, 0xb8, !PT ;  /* 0x8000000007057812 */ /* 0x000fce00078eb805 */
[----:B------:R-:W-:-:S06]  /*32d30*/  DSETP.GTU.AND P0, PT, |R2|, +INF , PT ;  /* 0x7ff000000200742a */ /* 0x000fcc0003f0c200 */
[----:B------:R-:W-:Y:S02]  /*32d40*/  FSEL R2, R2, R6, P0 ;  /* 0x0000000602027208 */ /* 0x000fe40000000000 */
[----:B------:R-:W-:-:S07]  /*32d50*/  FSEL R3, R3, R5, P0 ;  /* 0x0000000503037208 */ /* 0x000fce0000000000 */
.L_x_15653:
[----:B------:R-:W-:Y:S05]  /*32d60*/  BSYNC B2 ;  /* 0x0000000000027941 */ /* 0x000fea0003800000 */
.L_x_15646:
[----:B------:R-:W-:Y:S01]  /*32d70*/  DADD R4, -RZ, -R30 ;  /* 0x00000000ff047229 */ /* 0x000fe2000000091e */
[----:B------:R-:W-:-:S09]  /*32d80*/  ISETP.NE.AND P0, PT, R42, RZ, PT ;  /* 0x000000ff2a00720c */ /* 0x000fd20003f05270 */
[----:B------:R-:W-:Y:S02]  /*32d90*/  FSEL R40, R4, R30, !P0 ;  /* 0x0000001e04287208 */ /* 0x000fe40004000000 */
[----:B------:R-:W-:Y:S01]  /*32da0*/  FSEL R41, R5, R31, !P0 ;  /* 0x0000001f05297208 */ /* 0x000fe20004000000 */
[----:B------:R-:W-:Y:S06]  /*32db0*/  BRA `(.L_x_15669) ;  /* 0x0000003000287947 */ /* 0x000fec0003800000 */
.L_x_15581:
[----:B------:R-:W2:Y:S01]  /*32dc0*/  LDL.64 R2, [R1+0x8] ;  /* 0x0000080001027983 */ /* 0x000ea20000100a00 */
[----:B------:R-:W-:Y:S01]  /*32dd0*/  UMOV UR4, 0x54442d18 ;  /* 0x54442d1800047882 */ /* 0x000fe20000000000 */
[----:B------:R-:W-:Y:S01]  /*32de0*/  UMOV UR5, 0x3ff921fb ;  /* 0x3ff921fb00057882 */ /* 0x000fe20000000000 */
[----:B------:R-:W-:Y:S02]  /*32df0*/  DADD R40, -RZ, -R54 ;  /* 0x00000000ff287229 */ /* 0x000fe40000000936 */
[----:B--2---:R-:W-:-:S08]  /*32e00*/  DADD R2, -R52, R2 ;  /* 0x0000000034027229 */ /* 0x004fd00000000102 */
[----:B------:R-:W-:Y:S01]  /*32e10*/  DADD R2, R2, UR4 ;  /* 0x0000000402027e29 */ /* 0x000fe20008000000 */
[----:B------:R-:W-:Y:S10]  /*32e20*/  BRA `(.L_x_15669) ;  /* 0x00000030000c7947 */ /* 0x000ff40003800000 */
.L_x_15580:
[----:B------:R-:W-:Y:S01]  /*32e30*/  DADD R40, -RZ, -R54 ;  /* 0x00000000ff287229 */ /* 0x000fe20000000936 */
[----:B------:R-:W-:Y:S01]  /*32e40*/  CS2R R2, SRZ ;  /* 0x0000000000027805 */ /* 0x000fe2000001ff00 */
[----:B------:R-:W-:Y:S09]  /*32e50*/  BRA `(.L_x_15669) ;  /* 0x0000003000007947 */ /* 0x000ff20003800000 */
.L_x_15579:
        /* <DEDUP_REMOVED lines=108> */
.L_x_15674:
[----:B------:R-:W-:Y:S05]  /*33520*/  BSYNC B0 ;  /* 0x0000000000007941 */ /* 0x000fea0003800000 */
.L_x_15673:
        /* <DEDUP_REMOVED lines=8> */
.L_x_15676:
[----:B------:R-:W-:Y:S05]  /*335b0*/  BSYNC B3 ;  /* 0x0000000000037941 */ /* 0x000fea0003800000 */
.L_x_15675:
        /* <DEDUP_REMOVED lines=82> */
.L_x_15678:
[----:B------:R-:W-:-:S04]  /*33ae0*/  ISETP.GE.AND P0, PT, R53, RZ, PT ;  /* 0x000000ff3500720c */ /* 0x000fc80003f06270 */
[----:B------:R-:W-:Y:S02]  /*33af0*/  FSEL R6, RZ, 3.37028055040000000000e+12, P0 ;  /* 0x54442d18ff067808 */ /* 0x000fe40000000000 */
[----:B------:R-:W-:-:S07]  /*33b00*/  FSEL R7, RZ, 2.1426990032196044922, P0 ;  /* 0x400921fbff077808 */ /* 0x000fce0000000000 */
.L_x_15679:
[----:B------:R-:W-:Y:S05]  /*33b10*/  BSYNC B0 ;  /* 0x0000000000007941 */ /* 0x000fea0003800000 */
.L_x_15677:
[----:B------:R-:W-:Y:S01]  /*33b20*/  DADD R2, R2, R4 ;  /* 0x0000000002027229 */ /* 0x000fe20000000004 */
[----:B------:R-:W-:Y:S01]  /*33b30*/  LOP3.LUT R5, R7, 0x80000000, R55, 0xb8, !PT ;  /* 0x8000000007057812 */ /* 0x000fe200078eb837 */
[----:B------:R-:W-:-:S06]  /*33b40*/  DMUL R30, R30, 0.5 ;  /* 0x3fe000001e1e7828 */ /* 0x000fcc0000000000 */
[----:B------:R-:W-:-:S06]  /*33b50*/  DSETP.GTU.AND P0, PT, |R2|, +INF , PT ;  /* 0x7ff000000200742a */ /* 0x000fcc0003f0c200 */
[----:B------:R-:W-:Y:S02]  /*33b60*/  FSEL R2, R2, R6, P0 ;  /* 0x0000000602027208 */ /* 0x000fe40000000000 */
[----:B------:R-:W-:Y:S01]  /*33b70*/  FSEL R3, R3, R5, P0 ;  /* 0x0000000503037208 */ /* 0x000fe20000000000 */
[----:B------:R-:W-:Y:S06]  /*33b80*/  BRA `(.L_x_15680) ;  /* 0x0000002000387947 */ /* 0x000fec0003800000 */
.L_x_15672:
        /* <DEDUP_REMOVED lines=135> */
.L_x_15682:
[----:B------:R-:W-:Y:S05]  /*34400*/  BSYNC B0 ;  /* 0x0000000000007941 */ /* 0x000fea0003800000 */
.L_x_15681:
        /* <DEDUP_REMOVED lines=8> */
.L_x_15684:
[----:B------:R-:W-:Y:S05]  /*34490*/  BSYNC B3 ;  /* 0x0000000000037941 */ /* 0x000fea0003800000 */
.L_x_15683:
        /* <DEDUP_REMOVED lines=82> */
.L_x_15686:
[----:B------:R-:W-:-:S04]  /*349c0*/  ISETP.GE.AND P0, PT, R53, RZ, PT ;  /* 0x000000ff3500720c */ /* 0x000fc80003f06270 */
[----:B------:R-:W-:Y:S02]  /*349d0*/  FSEL R6, RZ, 3.37028055040000000000e+12, P0 ;  /* 0x54442d18ff067808 */ /* 0x000fe40000000000 */
[----:B------:R-:W-:-:S07]  /*349e0*/  FSEL R7, RZ, 2.1426990032196044922, P0 ;  /* 0x400921fbff077808 */ /* 0x000fce0000000000 */
.L_x_15687:
[----:B------:R-:W-:Y:S05]  /*349f0*/  BSYNC B0 ;  /* 0x0000000000007941 */ /* 0x000fea0003800000 */
.L_x_15685:
[----:B------:R-:W-:Y:S01]  /*34a00*/  DADD R2, R2, R4 ;  /* 0x0000000002027229 */ /* 0x000fe20000000004 */
[----:B------:R-:W-:-:S07]  /*34a10*/  LOP3.LUT R5, R7, 0x80000000, R55, 0xb8, !PT ;  /* 0x8000000007057812 */ /* 0x000fce00078eb837 */
[----:B------:R-:W-:-:S06]  /*34a20*/  DSETP.GTU.AND P0, PT, |R2|, +INF , PT ;  /* 0x7ff000000200742a */ /* 0x000fcc0003f0c200 */
[----:B------:R-:W-:Y:S02]  /*34a30*/  FSEL R2, R2, R6, P0 ;  /* 0x0000000602027208 */ /* 0x000fe40000000000 */
[----:B------:R-:W-:Y:S01]  /*34a40*/  FSEL R3, R3, R5, P0 ;  /* 0x0000000503037208 */ /* 0x000fe20000000000 */
[----:B------:R-:W-:Y:S06]  /*34a50*/  BRA `(.L_x_15680) ;  /* 0x0000001000847947 */ /* 0x000fec0003800000 */
.L_x_15671:
        /* <DEDUP_REMOVED lines=23> */
.L_x_15689:
[----:B------:R-:W-:Y:S05]  /*34bd0*/  BSYNC B3 ;  /* 0x0000000000037941 */ /* 0x000fea0003800000 */
.L_x_15688:
        /* <DEDUP_REMOVED lines=24> */
[----:B------:R-:W-:Y:S02]  /*34d60*/  IMAD.MOV.U32 R6, RZ, RZ, R16 ;  /* 0x000000ffff067224 */ /* 0x000fe400078e0010 */
[----:B------:R-:W-:-:S07]  /*34d70*/  IMAD.MOV.U32 R7, RZ, RZ, R17 ;  /* 0x000000ffff077224 */ /* 0x000fce00078e0011 */
.L_x_15691:
[----:B------:R-:W-:Y:S05]  /*34d80*/  BSYNC B3 ;  /* 0x0000000000037941 */ /* 0x000fea0003800000 */
.L_x_15690:
        /* <DEDUP_REMOVED lines=136> */
.L_x_15693:
[----:B------:R-:W-:Y:S05]  /*35610*/  BSYNC B0 ;  /* 0x0000000000007941 */ /* 0x000fea0003800000 */
.L_x_15692:
        /* <DEDUP_REMOVED lines=8> */
.L_x_15695:
[----:B------:R-:W-:Y:S05]  /*356a0*/  BSYNC B3 ;  /* 0x0000000000037941 */ /* 0x000fea0003800000 */
.L_x_15694:
        /* <DEDUP_REMOVED lines=82> */
.L_x_15697:
[----:B------:R-:W-:-:S04]  /*35bd0*/  ISETP.GE.AND P0, PT, R53, RZ, PT ;  /* 0x000000ff3500720c */ /* 0x000fc80003f06270 */
[----:B------:R-:W-:Y:S02]  /*35be0*/  FSEL R6, RZ, 3.37028055040000000000e+12, P0 ;  /* 0x54442d18ff067808 */ /* 0x000fe40000000000 */
[----:B------:R-:W-:-:S07]  /*35bf0*/  FSEL R7, RZ, 2.1426990032196044922, P0 ;  /* 0x400921fbff077808 */ /* 0x000fce0000000000 */
.L_x_15698:
[----:B------:R-:W-:Y:S05]  /*35c00*/  BSYNC B0 ;  /* 0x0000000000007941 */ /* 0x000fea0003800000 */
.L_x_15696:
[----:B------:R-:W-:Y:S01]  /*35c10*/  DADD R2, R2, R4 ;  /* 0x0000000002027229 */ /* 0x000fe20000000004 */
[----:B------:R-:W-:Y:S01]  /*35c20*/  LOP3.LUT R5, R7, 0x80000000, R55, 0xb8, !PT ;  /* 0x8000000007057812 */ /* 0x000fe200078eb837 */
[----:B------:R-:W-:-:S06]  /*35c30*/  DADD R30, R30, 1 ;  /* 0x3ff000001e1e7429 */ /* 0x000fcc0000000000 */
[----:B------:R-:W-:-:S06]  /*35c40*/  DSETP.GTU.AND P0, PT, |R2|, +INF , PT ;  /* 0x7ff000000200742a */ /* 0x000fcc0003f0c200 */
[----:B------:R-:W-:Y:S02]  /*35c50*/  FSEL R2, R2, R6, P0 ;  /* 0x0000000602027208 */ /* 0x000fe40000000000 */
[----:B------:R-:W-:-:S07]  /*35c60*/  FSEL R3, R3, R5, P0 ;  /* 0x0000000503037208 */ /* 0x000fce0000000000 */
.L_x_15680:
[----:B------:R-:W-:Y:S05]  /*35c70*/  BSYNC B2 ;  /* 0x0000000000027941 */ /* 0x000fea0003800000 */
.L_x_15670:
        /* <DEDUP_REMOVED lines=9> */
.L_x_15578:
        /* <DEDUP_REMOVED lines=21> */
.L_x_15669:
[----:B------:R-:W-:Y:S05]  /*35e60*/  BSYNC B1 ;  /* 0x0000000000017941 */ /* 0x000fea0003800000 */
.L_x_15577:
[----:B------:R-:W-:Y:S01]  /*35e70*/  DSETP.GTU.AND P0, PT, |R2|, +INF , PT ;  /* 0x7ff000000200742a */ /* 0x000fe20003f0c200 */
[----:B------:R-:W-:-:S13]  /*35e80*/  BSSY B0, `(.L_x_15699) ;  /* 0x000000e000007945 */ /* 0x000fda0003800000 */
[----:B------:R-:W-:Y:S05]  /*35e90*/  @P0 BRA `(.L_x_15700) ;  /* 0x0000000000200947 */ /* 0x000fea0003800000 */
[----:B------:R-:W-:Y:S01]  /*35ea0*/  DSETP.GTU.AND P0, PT, |R40|, +INF , PT ;  /* 0x7ff000002800742a */ /* 0x000fe20003f0c200 */
[----:B------:R-:W-:Y:S01]  /*35eb0*/  IMAD.MOV.U32 R42, RZ, RZ, R40 ;  /* 0x000000ffff2a7224 */ /* 0x000fe200078e0028 */
[----:B------:R-:W-:-:S12]  /*35ec0*/  MOV R43, R41 ;  /* 0x00000029002b7202 */ /* 0x000fd80000000f00 */
[----:B------:R-:W-:Y:S05]  /*35ed0*/  @P0 BRA `(.L_x_15701) ;  /* 0x0000000000200947 */ /* 0x000fea0003800000 */
[----:B------:R-:W-:Y:S01]  /*35ee0*/  DADD R40, -RZ, |R40| ;  /* 0x00000000ff287229 */ /* 0x000fe20000000528 */
[----:B------:R-:W-:Y:S01]  /*35ef0*/  LOP3.LUT R43, R3, 0x80000000, R55, 0xb8, !PT ;  /* 0x80000000032b7812 */ /* 0x000fe200078eb837 */
[----:B------:R-:W-:Y:S01]  /*35f00*/  IMAD.MOV.U32 R42, RZ, RZ, R2 ;  /* 0x000000ffff2a7224 */ /* 0x000fe200078e0002 */
[----:B------:R-:W-:Y:S08]  /*35f10*/  BRA `(.L_x_15701) ;  /* 0x0000000000107947 */ /* 0x000ff00003800000 */
.L_x_15700:
[----:B------:R-:W-:Y:S01]  /*35f20*/  DSETP.GTU.AND P0, PT, |R40|, +INF , PT ;  /* 0x7ff000002800742a */ /* 0x000fe20003f0c200 */
[----:B------:R-:W-:Y:S02]  /*35f30*/  IMAD.MOV.U32 R42, RZ, RZ, R2 ;  /* 0x000000ffff2a7224 */ /* 0x000fe400078e0002 */
[----:B------:R-:W-:-:S11]  /*35f40*/  IMAD.MOV.U32 R43, RZ, RZ, R3 ;  /* 0x000000ffff2b7224 */ /* 0x000fd600078e0003 */
[----:B------:R-:W-:-:S11]  /*35f50*/  @!P0 DADD R40, -RZ, |R40| ;  /* 0x00000000ff288229 */ /* 0x000fd60000000528 */
.L_x_15701:
[----:B------:R-:W-:Y:S05]  /*35f60*/  BSYNC B0 ;  /* 0x0000000000007941 */ /* 0x000fea0003800000 */
.L_x_15699:
        /* <DEDUP_REMOVED lines=80> */
[----:B------:R-:W-:Y:S01]  /*36470*/  DSETP.NEU.AND P0, PT, R10, RZ, PT ;  /* 0x000000ff0a00722a */ /* 0x000fe20003f0d000 */
[----:B------:R-:W-:Y:S02]  /*36480*/  MOV R14, R19 ;  /* 0x00000013000e7202 */ /* 0x000fe40000000f00 */
        /* <DEDUP_REMOVED lines=10> */
[----:B------:R-:W-:Y:S01]  /*36530*/  ISETP.GE.U32.AND P1, PT, R37, 0x7ff00000, PT ;  /* 0x7ff000002500780c */ /* 0x000fe20003f26070 */
        /* <DEDUP_REMOVED lines=53> */
.L_x_15710:
[----:B------:R-:W-:Y:S05]  /*36890*/  BSYNC B3 ;  /* 0x0000000000037941 */ /* 0x000fea0003800000 */
.L_x_15709:
        /* <DEDUP_REMOVED lines=81> */
.L_x_15708:
        /* <DEDUP_REMOVED lines=34> */
.L_x_15718:
[----:B------:R-:W-:Y:S05]  /*36fd0*/  BSYNC B4 ;  /* 0x0000000000047941 */ /* 0x000fea0003800000 */
.L_x_15717:
[----:B------:R-:W-:Y:S01]  /*36fe0*/  MOV R26, R16 ;  /* 0x00000010001a7202 */ /* 0x000fe20000000f00 */
[----:B------:R-:W-:Y:S01]  /*36ff0*/  IMAD.MOV.U32 R27, RZ, RZ, R17 ;  /* 0x000000ffff1b7224 */ /* 0x000fe200078e0011 */
[----:B------:R-:W-:Y:S06]  /*37000*/  BRA `(.L_x_15716) ;  /* 0x0000000000047947 */ /* 0x000fec0003800000 */
.L_x_15715:
[----:B------:R-:W-:-:S11]  /*37010*/  DADD R26, -R32, R36 ;  /* 0x00000000201a7229 */ /* 0x000fd60000000124 */
.L_x_15716:
[----:B------:R-:W-:Y:S05]  /*37020*/  BSYNC B3 ;  /* 0x0000000000037941 */ /* 0x000fea0003800000 */
.L_x_15714:
        /* <DEDUP_REMOVED lines=29> */
.L_x_15723:
[----:B------:R-:W-:Y:S05]  /*37200*/  BSYNC B4 ;  /* 0x0000000000047941 */ /* 0x000fea0003800000 */
.L_x_15722:
[----:B------:R-:W-:Y:S05]  /*37210*/  BRA `(.L_x_15721) ;  /* 0x0000000000047947 */ /* 0x000fea0003800000 */
.L_x_15720:
[----:B------:R-:W-:-:S11]  /*37220*/  DADD R16, R38, -R10 ;  /* 0x0000000026107229 */ /* 0x000fd6000000080a */
.L_x_15721:
[----:B------:R-:W-:Y:S05]  /*37230*/  BSYNC B3 ;  /* 0x0000000000037941 */ /* 0x000fea0003800000 */
.L_x_15719:
[----:B------:R-:W-:Y:S01]  /*37240*/  DMUL R6, R16, 0.5 ;  /* 0x3fe0000010067828 */ /* 0x000fe20000000000 */
[----:B------:R-:W-:Y:S01]  /*37250*/  IMAD.MOV.U32 R8, RZ, RZ, 0x0 ;  /* 0x00000000ff087424 */ /* 0x000fe200078e00ff */
[----:B------:R-:W-:Y:S01]  /*37260*/  DADD R14, R28, 1 ;  /* 0x3ff000001c0e7429 */ /* 0x000fe20000000000 */
        /* <DEDUP_REMOVED lines=26> */
.L_x_15725:
[----:B------:R-:W-:Y:S05]  /*37410*/  BSYNC B3 ;  /* 0x0000000000037941 */ /* 0x000fea0003800000 */
.L_x_15724:
        /* <DEDUP_REMOVED lines=85> */
.L_x_15726:
        /* <DEDUP_REMOVED lines=20> */
.L_x_15728:
[----:B------:R-:W-:Y:S05]  /*37ab0*/  BSYNC B3 ;  /* 0x0000000000037941 */ /* 0x000fea0003800000 */
.L_x_15727:
        /* <DEDUP_REMOVED lines=30> */
.L_x_15713:
        /* <DEDUP_REMOVED lines=22> */
[----:B------:R-:W-:Y:S01]  /*37e00*/  MOV R26, R0 ;  /* 0x00000000001a7202 */ /* 0x000fe20000000f00 */
[----:B------:R-:W-:-:S07]  /*37e10*/  IMAD.MOV.U32 R27, RZ, RZ, R7 ;  /* 0x000000ffff1b7224 */ /* 0x000fce00078e0007 */
.L_x_15731:
[----:B------:R-:W-:Y:S05]  /*37e20*/  BSYNC B3 ;  /* 0x0000000000037941 */ /* 0x000fea0003800000 */
.L_x_15730:
        /* <DEDUP_REMOVED lines=25> */
.L_x_15734:
[----:B------:R-:W-:Y:S05]  /*37fc0*/  BSYNC B3 ;  /* 0x0000000000037941 */ /* 0x000fea0003800000 */
.L_x_15733:
        /* <DEDUP_REMOVED lines=30> */
.L_x_15732:
        /* <DEDUP_REMOVED lines=75> */
.L_x_15735:
[----:B------:R-:W-:Y:S01]  /*38660*/  IMAD.MOV.U32 R6, RZ, RZ, 0x0 ;  /* 0x00000000ff067424 */ /* 0x000fe200078e00ff */
[----:B------:R-:W-:Y:S01]  /*38670*/  FSETP.NEU.FTZ.AND P0, PT, R9, RZ, PT ;  /* 0x000000ff0900720b */ /* 0x000fe20003f1d000 */
[----:B------:R-:W-:-:S06]  /*38680*/  IMAD.MOV.U32 R7, RZ, RZ, 0x7ff00000 ;  /* 0x7ff00000ff077424 */ /* 0x000fcc00078e00ff */
[----:B------:R-:W-:-:S10]  /*38690*/  DFMA R6, R8, R6, +INF ;  /* 0x7ff000000806742b */ /* 0x000fd40000000006 */
[----:B------:R-:W-:Y:S02]  /*386a0*/  FSEL R30, R6, RZ, P0 ;  /* 0x000000ff061e7208 */ /* 0x000fe40000000000 */
[----:B------:R-:W-:Y:S01]  /*386b0*/  FSEL R31, R7, -QNAN , P0 ;  /* 0xfff00000071f7808 */ /* 0x000fe20000000000 */
[----:B------:R-:W-:Y:S06]  /*386c0*/  BRA `(.L_x_15711) ;  /* 0x0000000400287947 */ /* 0x000fec0003800000 */
.L_x_15729:
        /* <DEDUP_REMOVED lines=25> */
.L_x_15737:
[----:B------:R-:W-:Y:S05]  /*38860*/  BSYNC B3 ;  /* 0x0000000000037941 */ /* 0x000fea0003800000 */
.L_x_15736:
        /* <DEDUP_REMOVED lines=21> */
.L_x_15739:
[----:B------:R-:W-:Y:S05]  /*389c0*/  BSYNC B3 ;  /* 0x0000000000037941 */ /* 0x000fea0003800000 */
.L_x_15738:
[----:B------:R-:W-:Y:S02]  /*389d0*/  IMAD.MOV.U32 R30, RZ, RZ, R16 ;  /* 0x000000ffff1e7224 */ /* 0x000fe400078e0010 */
[----:B------:R-:W-:Y:S01]  /*389e0*/  IMAD.MOV.U32 R31, RZ, RZ, R17 ;  /* 0x000000ffff1f7224 */ /* 0x000fe200078e0011 */
[----:B------:R-:W-:Y:S06]  /*389f0*/  BRA `(.L_x_15711) ;  /* 0x00000000005c7947 */ /* 0x000fec0003800000 */
.L_x_15712:
        /* <DEDUP_REMOVED lines=22> */
.L_x_15740:
[----:B------:R-:W-:Y:S05]  /*38b60*/  BSYNC B3 ;  /* 0x0000000000037941 */ /* 0x000fea0003800000 */
.L_x_15711:
[----:B------:R-:W-:Y:S05]  /*38b70*/  BSYNC B2 ;  /* 0x0000000000027941 */ /* 0x000fea0003800000 */
.L_x_15707:
        /* <DEDUP_REMOVED lines=24> */
[----:B------:R-:W-:Y:S01]  /*38d00*/  IMAD.MOV.U32 R26, RZ, RZ, R16 ;  /* 0x000000ffff1a7224 */ /* 0x000fe200078e0010 */
[----:B------:R-:W-:-:S07]  /*38d10*/  MOV R27, R17 ;  /* 0x00000011001b7202 */ /* 0x000fce0000000f00 */
.L_x_15744:
[----:B------:R-:W-:Y:S05]  /*38d20*/  BSYNC B3 ;  /* 0x0000000000037941 */ /* 0x000fea0003800000 */
.L_x_15743:
        /* <DEDUP_REMOVED lines=39> */
.L_x_15752:
[----:B------:R-:W-:Y:S05]  /*38fa0*/  BSYNC B4 ;  /* 0x0000000000047941 */ /* 0x000fea0003800000 */
.L_x_15751:
[----:B------:R-:W-:Y:S02]  /*38fb0*/  IMAD.MOV.U32 R44, RZ, RZ, R16 ;  /* 0x000000ffff2c7224 */ /* 0x000fe400078e0010 */
[----:B------:R-:W-:Y:S01]  /*38fc0*/  IMAD.MOV.U32 R45, RZ, RZ, R17 ;  /* 0x000000ffff2d7224 */ /* 0x000fe200078e0011 */
[----:B------:R-:W-:Y:S06]  /*38fd0*/  BRA `(.L_x_15750) ;  /* 0x0000000000047947 */ /* 0x000fec0003800000 */
.L_x_15749:
[----:B------:R-:W-:-:S11]  /*38fe0*/  DADD R44, -R32, R36 ;  /* 0x00000000202c7229 */ /* 0x000fd60000000124 */
.L_x_15750:
[----:B------:R-:W-:Y:S05]  /*38ff0*/  BSYNC B3 ;  /* 0x0000000000037941 */ /* 0x000fea0003800000 */
.L_x_15748:
        /* <DEDUP_REMOVED lines=26> */
.L_x_15757:
[----:B------:R-:W-:Y:S05]  /*391a0*/  BSYNC B4 ;  /* 0x0000000000047941 */ /* 0x000fea0003800000 */
.L_x_15756:
[----:B------:R-:W-:Y:S02]  /*391b0*/  IMAD.MOV.U32 R4, RZ, RZ, R16 ;  /* 0x000000ffff047224 */ /* 0x000fe400078e0010 */
[----:B------:R-:W-:Y:S01]  /*391c0*/  IMAD.MOV.U32 R5, RZ, RZ, R17 ;  /* 0x000000ffff057224 */ /* 0x000fe200078e0011 */
[----:B------:R-:W-:Y:S06]  /*391d0*/  BRA `(.L_x_15755) ;  /* 0x0000000000047947 */ /* 0x000fec0003800000 */
.L_x_15754:
[----:B------:R-:W-:-:S11]  /*391e0*/  DADD R4, -R34, R38 ;  /* 0x0000000022047229 */ /* 0x000fd60000000126 */
.L_x_15755:
[----:B------:R-:W-:Y:S05]  /*391f0*/  BSYNC B3 ;  /* 0x0000000000037941 */ /* 0x000fea0003800000 */
.L_x_15753:
        /* <DEDUP_REMOVED lines=29> */
.L_x_15759:
[----:B------:R-:W-:Y:S05]  /*393d0*/  BSYNC B3 ;  /* 0x0000000000037941 */ /* 0x000fea0003800000 */
.L_x_15758:
[----:B------:R-:W-:Y:S01]  /*393e0*/  PLOP3.LUT P0, PT, PT, PT, PT, 0x80, 0x0 ;  /* 0x000000000000781c */ /* 0x000fe20003f0f070 */
[----:B------:R-:W-:-:S12]  /*393f0*/  BRA `(.L_x_15745) ;  /* 0x0000000800587947 */ /* 0x000fd80003800000 */
.L_x_15747:
        /* <DEDUP_REMOVED lines=29> */
.L_x_15762:
[----:B------:R-:W-:Y:S05]  /*395d0*/  BSYNC B3 ;  /* 0x0000000000037941 */ /* 0x000fea0003800000 */
.L_x_15761:
[----:B------:R-:W-:Y:S01]  /*395e0*/  PLOP3.LUT P0, PT, PT, PT, PT, 0x80, 0x0 ;  /* 0x000000000000781c */ /* 0x000fe20003f0f070 */
[----:B------:R-:W-:-:S12]  /*395f0*/  BRA `(.L_x_15745) ;  /* 0x0000000400d87947 */ /* 0x000fd80003800000 */
.L_x_15760:
[----:B------:R-:W-:Y:S01]  /*39600*/  DMUL R32, R32, R34 ;  /* 0x0000002220207228 */ /* 0x000fe20000000000 */
[----:B------:R-:W-:Y:S01]  /*39610*/  MOV R8, 0x0 ;  /* 0x0000000000087802 */ /* 0x000fe20000000f00 */
[----:B------:R-:W-:Y:S01]  /*39620*/  IMAD.MOV.U32 R9, RZ, RZ, 0x3fd80000 ;  /* 0x3fd80000ff097424 */ /* 0x000fe200078e00ff */
        /* <DEDUP_REMOVED lines=26> */
.L_x_15764:
[----:B------:R-:W-:Y:S05]  /*397d0*/  BSYNC B3 ;  /* 0x0000000000037941 */ /* 0x000fea0003800000 */
.L_x_15763:
        /* <DEDUP_REMOVED lines=21> */
.L_x_15766:
[----:B------:R-:W-:Y:S05]  /*39930*/  BSYNC B3 ;  /* 0x0000000000037941 */ /* 0x000fea0003800000 */
.L_x_15765:
[----:B------:R-:W-:Y:S01]  /*39940*/  DMUL R2, R2, 8.11296384146066816958e+31 ;  /* 0x4690000002027828 */ /* 0x000fe20000000000 */
[----:B------:R-:W-:Y:S01]  /*39950*/  PLOP3.LUT P0, PT, PT, PT, PT, 0x80, 0x0 ;  /* 0x000000000000781c */ /* 0x000fe20003f0f070 */
[----:B------:R-:W-:Y:S02]  /*39960*/  IMAD.MOV.U32 R4, RZ, RZ, R16 ;  /* 0x000000ffff047224 */ /* 0x000fe400078e0010 */
[----:B------:R-:W-:Y:S01]  /*39970*/  IMAD.MOV.U32 R5, RZ, RZ, R17 ;  /* 0x000000ffff057224 */ /* 0x000fe200078e0011 */
[----:B------:R-:W-:Y:S09]  /*39980*/  BRA `(.L_x_15745) ;  /* 0x0000000000f47947 */ /* 0x000ff20003800000 */
.L_x_15746:
        /* <DEDUP_REMOVED lines=24> */
.L_x_15768:
[----:B------:R-:W-:Y:S05]  /*39b10*/  BSYNC B3 ;  /* 0x0000000000037941 */ /* 0x000fea0003800000 */
.L_x_15767:
        /* <DEDUP_REMOVED lines=29> */
.L_x_15770:
[----:B------:R-:W-:Y:S05]  /*39cf0*/  BSYNC B3 ;  /* 0x0000000000037941 */ /* 0x000fea0003800000 */
.L_x_15769:
[----:B------:R-:W-:Y:S01]  /*39d00*/  DMUL R4, R6, R16 ;  /* 0x0000001006047228 */ /* 0x000fe20000000000 */
[----:B------:R-:W-:Y:S01]  /*39d10*/  PLOP3.LUT P0, PT, PT, PT, PT, 0x80, 0x0 ;  /* 0x000000000000781c */ /* 0x000fe20003f0f070 */
[----:B------:R-:W-:-:S12]  /*39d20*/  BRA `(.L_x_15745) ;  /* 0x00000000000c7947 */ /* 0x000fd80003800000 */
.L_x_15742:
[----:B------:R-:W-:Y:S01]  /*39d30*/  DMUL R4, R28, 9.00719925474099200000e+15 ;  /* 0x434000001c047828 */ /* 0x000fe20000000000 */
[----:B------:R-:W-:Y:S01]  /*39d40*/  PLOP3.LUT P0, PT, PT, PT, PT, 0x80, 0x0 ;  /* 0x000000000000781c */ /* 0x000fe20003f0f070 */
[----:B------:R-:W-:-:S12]  /*39d50*/  DMUL R2, R2, 9.00719925474099200000e+15 ;  /* 0x4340000002027828 */ /* 0x000fd80000000000 */
.L_x_15745:
[----:B------:R-:W-:Y:S05]  /*39d60*/  BSYNC B2 ;  /* 0x0000000000027941 */ /* 0x000fea0003800000 */
.L_x_15741:
        /* <DEDUP_REMOVED lines=67> */
.L_x_15776:
[----:B------:R-:W-:-:S11]  /*3a1a0*/  DMUL R2, RZ, |R26| ;  /* 0x4000001aff027228 */ /* 0x000fd60000000000 */
.L_x_15777:
[----:B------:R-:W-:Y:S05]  /*3a1b0*/  BSYNC B0 ;  /* 0x0000000000007941 */ /* 0x000fea0003800000 */
.L_x_15775:
        /* <DEDUP_REMOVED lines=11> */
.L_x_15774:
        /* <DEDUP_REMOVED lines=53> */
.L_x_15773:
        /* <DEDUP_REMOVED lines=62> */
.L_x_15781:
[----:B------:R-:W-:-:S11]  /*3a9a0*/  DMUL R2, RZ, |R26| ;  /* 0x4000001aff027228 */ /* 0x000fd60000000000 */
.L_x_15782:
[----:B------:R-:W-:Y:S05]  /*3a9b0*/  BSYNC B0 ;  /* 0x0000000000007941 */ /* 0x000fea0003800000 */
.L_x_15780:
        /* <DEDUP_REMOVED lines=11> */
.L_x_15779:
        /* <DEDUP_REMOVED lines=53> */
.L_x_15772:
        /* <DEDUP_REMOVED lines=32> */
.L_x_15785:
[----:B------:R-:W-:Y:S05]  /*3afc0*/  BSYNC B3 ;  /* 0x0000000000037941 */ /* 0x000fea0003800000 */
.L_x_15784:
        /* <DEDUP_REMOVED lines=82> */
.L_x_15787:
[----:B------:R-:W-:Y:S02]  /*3b4f0*/  FSEL R6, RZ, 3.37028055040000000000e+12, P1 ;  /* 0x54442d18ff067808 */ /* 0x000fe40000800000 */
[----:B------:R-:W-:-:S07]  /*3b500*/  FSEL R7, RZ, 2.1426990032196044922, P1 ;  /* 0x400921fbff077808 */ /* 0x000fce0000800000 */
.L_x_15788:
[----:B------:R-:W-:Y:S05]  /*3b510*/  BSYNC B0 ;  /* 0x0000000000007941 */ /* 0x000fea0003800000 */
.L_x_15786:
[----:B------:R-:W-:Y:S01]  /*3b520*/  DADD R2, |R4|, |R2| ;  /* 0x0000000004027229 */ /* 0x000fe20000000602 */
[----:B------:R-:W-:-:S07]  /*3b530*/  LOP3.LUT R5, R7, 0x80000000, R5, 0xb8, !PT ;  /* 0x8000000007057812 */ /* 0x000fce00078eb805 */
[----:B------:R-:W-:-:S06]  /*3b540*/  DSETP.GTU.AND P0, PT, |R2|, +INF , PT ;  /* 0x7ff000000200742a */ /* 0x000fcc0003f0c200 */
[----:B------:R-:W-:Y:S02]  /*3b550*/  FSEL R2, R2, R6, P0 ;  /* 0x0000000602027208 */ /* 0x000fe40000000000 */
[----:B------:R-:W-:Y:S01]  /*3b560*/  FSEL R3, R3, R5, P0 ;  /* 0x0000000503037208 */ /* 0x000fe20000000000 */
[----:B------:R-:W-:Y:S06]  /*3b570*/  BRA `(.L_x_15778) ;  /* 0x0000000400dc7947 */ /* 0x000fec0003800000 */
.L_x_15783:
        /* <DEDUP_REMOVED lines=28> */
.L_x_15790:
[----:B------:R-:W-:Y:S05]  /*3b740*/  BSYNC B3 ;  /* 0x0000000000037941 */ /* 0x000fea0003800000 */
.L_x_15789:
        /* <DEDUP_REMOVED lines=82> */
.L_x_15792:
[----:B------:R-:W-:Y:S02]  /*3bc70*/  FSEL R6, RZ, 3.37028055040000000000e+12, P1 ;  /* 0x54442d18ff067808 */ /* 0x000fe40000800000 */
[----:B------:R-:W-:-:S07]  /*3bc80*/  FSEL R7, RZ, 2.1426990032196044922, P1 ;  /* 0x400921fbff077808 */ /* 0x000fce0000800000 */
.L_x_15793:
[----:B------:R-:W-:Y:S05]  /*3bc90*/  BSYNC B0 ;  /* 0x0000000000007941 */ /* 0x000fea0003800000 */
.L_x_15791:
[----:B------:R-:W-:Y:S01]  /*3bca0*/  DADD R2, |R4|, |R2| ;  /* 0x0000000004027229 */ /* 0x000fe20000000602 */
[----:B------:R-:W-:-:S07]  /*3bcb0*/  LOP3.LUT R5, R7, 0x80000000, R5, 0xb8, !PT ;  /* 0x8000000007057812 */ /* 0x000fce00078eb805 */
[----:B------:R-:W-:-:S06]  /*3bcc0*/  DSETP.GTU.AND P0, PT, |R2|, +INF , PT ;  /* 0x7ff000000200742a */ /* 0x000fcc0003f0c200 */
[----:B------:R-:W-:Y:S02]  /*3bcd0*/  FSEL R2, R2, R6, P0 ;  /* 0x0000000602027208 */ /* 0x000fe40000000000 */
[----:B------:R-:W-:-:S07]  /*3bce0*/  FSEL R3, R3, R5, P0 ;  /* 0x0000000503037208 */ /* 0x000fce0000000000 */
.L_x_15778:
[----:B------:R-:W-:Y:S05]  /*3bcf0*/  BSYNC B2 ;  /* 0x0000000000027941 */ /* 0x000fea0003800000 */
.L_x_15771:
[----:B------:R-:W-:Y:S01]  /*3bd00*/  DADD R4, -RZ, -R30 ;  /* 0x00000000ff047229 */ /* 0x000fe2000000091e */
[----:B------:R-:W-:-:S09]  /*3bd10*/  ISETP.NE.AND P0, PT, R46, RZ, PT ;  /* 0x000000ff2e00720c */ /* 0x000fd20003f05270 */
[----:B------:R-:W-:Y:S02]  /*3bd20*/  FSEL R36, R4, R30, !P0 ;  /* 0x0000001e04247208 */ /* 0x000fe40004000000 */
[----:B------:R-:W-:Y:S01]  /*3bd30*/  FSEL R37, R5, R31, !P0 ;  /* 0x0000001f05257208 */ /* 0x000fe20004000000 */
[----:B------:R-:W-:Y:S06]  /*3bd40*/  BRA `(.L_x_15794) ;  /* 0x0000003000287947 */ /* 0x000fec0003800000 */
.L_x_15706:
[----:B------:R-:W2:Y:S01]  /*3bd50*/  LDL.64 R2, [R1+0x8] ;  /* 0x0000080001027983 */ /* 0x000ea20000100a00 */
[----:B------:R-:W-:Y:S01]  /*3bd60*/  UMOV UR4, 0x54442d18 ;  /* 0x54442d1800047882 */ /* 0x000fe20000000000 */
[----:B------:R-:W-:Y:S01]  /*3bd70*/  UMOV UR5, 0x3ff921fb ;  /* 0x3ff921fb00057882 */ /* 0x000fe20000000000 */
[----:B------:R-:W-:Y:S02]  /*3bd80*/  DADD R36, -RZ, -R58 ;  /* 0x00000000ff247229 */ /* 0x000fe4000000093a */
[----:B--2---:R-:W-:-:S08]  /*3bd90*/  DADD R2, -R56, R2 ;  /* 0x0000000038027229 */ /* 0x004fd00000000102 */
[----:B------:R-:W-:Y:S01]  /*3bda0*/  DADD R2, R2, UR4 ;  /* 0x0000000402027e29 */ /* 0x000fe20008000000 */
[----:B------:R-:W-:Y:S10]  /*3bdb0*/  BRA `(.L_x_15794) ;  /* 0x00000030000c7947 */ /* 0x000ff40003800000 */
.L_x_15705:
[----:B------:R-:W-:Y:S01]  /*3bdc0*/  DADD R36, -RZ, -R58 ;  /* 0x00000000ff247229 */ /* 0x000fe2000000093a */
[----:B------:R-:W-:Y:S01]  /*3bdd0*/  CS2R R2, SRZ ;  /* 0x0000000000027805 */ /* 0x000fe2000001ff00 */
[----:B------:R-:W-:Y:S09]  /*3bde0*/  BRA `(.L_x_15794) ;  /* 0x0000003000007947 */ /* 0x000ff20003800000 */
.L_x_15704:
        /* <DEDUP_REMOVED lines=108> */
.L_x_15799:
[----:B------:R-:W-:Y:S05]  /*3c4b0*/  BSYNC B0 ;  /* 0x0000000000007941 */ /* 0x000fea0003800000 */
.L_x_15798:
        /* <DEDUP_REMOVED lines=8> */
.L_x_15801:
[----:B------:R-:W-:Y:S05]  /*3c540*/  BSYNC B3 ;  /* 0x0000000000037941 */ /* 0x000fea0003800000 */
.L_x_15800:
        /* <DEDUP_REMOVED lines=82> */
.L_x_15803:
[----:B------:R-:W-:-:S04]  /*3ca70*/  ISETP.GE.AND P0, PT, R57, RZ, PT ;  /* 0x000000ff3900720c */ /* 0x000fc80003f06270 */
[----:B------:R-:W-:Y:S02]  /*3ca80*/  FSEL R6, RZ, 3.37028055040000000000e+12, P0 ;  /* 0x54442d18ff067808 */ /* 0x000fe40000000000 */
[----:B------:R-:W-:-:S07]  /*3ca90*/  FSEL R7, RZ, 2.1426990032196044922, P0 ;  /* 0x400921fbff077808 */ /* 0x000fce0000000000 */
.L_x_15804:
[----:B------:R-:W-:Y:S05]  /*3caa0*/  BSYNC B0 ;  /* 0x0000000000007941 */ /* 0x000fea0003800000 */
.L_x_15802:
[----:B------:R-:W-:Y:S01]  /*3cab0*/  DADD R2, R2, R4 ;  /* 0x0000000002027229 */ /* 0x000fe20000000004 */
[----:B------:R-:W-:Y:S01]  /*3cac0*/  LOP3.LUT R5, R7, 0x80000000, R59, 0xb8, !PT ;  /* 0x8000000007057812 */ /* 0x000fe200078eb83b */
[----:B------:R-:W-:-:S06]  /*3cad0*/  DMUL R30, R30, 0.5 ;  /* 0x3fe000001e1e7828 */ /* 0x000fcc0000000000 */
[----:B------:R-:W-:-:S06]  /*3cae0*/  DSETP.GTU.AND P0, PT, |R2|, +INF , PT ;  /* 0x7ff000000200742a */ /* 0x000fcc0003f0c200 */
[----:B------:R-:W-:Y:S02]  /*3caf0*/  FSEL R2, R2, R6, P0 ;  /* 0x0000000602027208 */ /* 0x000fe40000000000 */
[----:B------:R-:W-:Y:S01]  /*3cb00*/  FSEL R3, R3, R5, P0 ;  /* 0x0000000503037208 */ /* 0x000fe20000000000 */
[----:B------:R-:W-:Y:S06]  /*3cb10*/  BRA `(.L_x_15805) ;  /* 0x0000002000387947 */ /* 0x000fec0003800000 */
.L_x_15797:
        /* <DEDUP_REMOVED lines=135> */
.L_x_15807:
[----:B------:R-:W-:Y:S05]  /*3d390*/  BSYNC B0 ;  /* 0x0000000000007941 */ /* 0x000fea0003800000 */
.L_x_15806:
        /* <DEDUP_REMOVED lines=8> */
.L_x_15809:
[----:B------:R-:W-:Y:S05]  /*3d420*/  BSYNC B3 ;  /* 0x0000000000037941 */ /* 0x000fea0003800000 */
.L_x_15808:
        /* <DEDUP_REMOVED lines=82> */
.L_x_15811:
[----:B------:R-:W-:-:S04]  /*3d950*/  ISETP.GE.AND P0, PT, R57, RZ, PT ;  /* 0x000000ff3900720c */ /* 0x000fc80003f06270 */
[----:B------:R-:W-:Y:S02]  /*3d960*/  FSEL R6, RZ, 3.37028055040000000000e+12, P0 ;  /* 0x54442d18ff067808 */ /* 0x000fe40000000000 */
[----:B------:R-:W-:-:S07]  /*3d970*/  FSEL R7, RZ, 2.1426990032196044922, P0 ;  /* 0x400921fbff077808 */ /* 0x000fce0000000000 */
.L_x_15812:
[----:B------:R-:W-:Y:S05]  /*3d980*/  BSYNC B0 ;  /* 0x0000000000007941 */ /* 0x000fea0003800000 */
.L_x_15810:
[----:B------:R-:W-:Y:S01]  /*3d990*/  DADD R2, R2, R4 ;  /* 0x0000000002027229 */ /* 0x000fe20000000004 */
[----:B------:R-:W-:-:S07]  /*3d9a0*/  LOP3.LUT R5, R7, 0x80000000, R59, 0xb8, !PT ;  /* 0x8000000007057812 */ /* 0x000fce00078eb83b */
[----:B------:R-:W-:-:S06]  /*3d9b0*/  DSETP.GTU.AND P0, PT, |R2|, +INF , PT ;  /* 0x7ff000000200742a */ /* 0x000fcc0003f0c200 */
[----:B------:R-:W-:Y:S02]  /*3d9c0*/  FSEL R2, R2, R6, P0 ;  /* 0x0000000602027208 */ /* 0x000fe40000000000 */
[----:B------:R-:W-:Y:S01]  /*3d9d0*/  FSEL R3, R3, R5, P0 ;  /* 0x0000000503037208 */ /* 0x000fe20000000000 */
[----:B------:R-:W-:Y:S06]  /*3d9e0*/  BRA `(.L_x_15805) ;  /* 0x0000001000847947 */ /* 0x000fec0003800000 */
.L_x_15796:
        /* <DEDUP_REMOVED lines=23> */
.L_x_15814:
[----:B------:R-:W-:Y:S05]  /*3db60*/  BSYNC B3 ;  /* 0x0000000000037941 */ /* 0x000fea0003800000 */
.L_x_15813:
        /* <DEDUP_REMOVED lines=24> */
[----:B------:R-:W-:Y:S01]  /*3dcf0*/  MOV R6, R16 ;  /* 0x0000001000067202 */ /* 0x000fe20000000f00 */
[----:B------:R-:W-:-:S07]  /*3dd00*/  IMAD.MOV.U32 R7, RZ, RZ, R17 ;  /* 0x000000ffff077224 */ /* 0x000fce00078e0011 */
.L_x_15816:
[----:B------:R-:W-:Y:S05]  /*3dd10*/  BSYNC B3 ;  /* 0x0000000000037941 */ /* 0x000fea0003800000 */
.L_x_15815:
        /* <DEDUP_REMOVED lines=136> */
.L_x_15818:
[----:B------:R-:W-:Y:S05]  /*3e5a0*/  BSYNC B0 ;  /* 0x0000000000007941 */ /* 0x000fea0003800000 */
.L_x_15817:
        /* <DEDUP_REMOVED lines=8> */
.L_x_15820:
[----:B------:R-:W-:Y:S05]  /*3e630*/  BSYNC B3 ;  /* 0x0000000000037941 */ /* 0x000fea0003800000 */
.L_x_15819:
        /* <DEDUP_REMOVED lines=82> */
.L_x_15822:
[----:B------:R-:W-:-:S04]  /*3eb60*/  ISETP.GE.AND P0, PT, R57, RZ, PT ;  /* 0x000000ff3900720c */ /* 0x000fc80003f06270 */
[----:B------:R-:W-:Y:S02]  /*3eb70*/  FSEL R6, RZ, 3.37028055040000000000e+12, P0 ;  /* 0x54442d18ff067808 */ /* 0x000fe40000000000 */
[----:B------:R-:W-:-:S07]  /*3eb80*/  FSEL R7, RZ, 2.1426990032196044922, P0 ;  /* 0x400921fbff077808 */ /* 0x000fce0000000000 */
.L_x_15823:
[----:B------:R-:W-:Y:S05]  /*3eb90*/  BSYNC B0 ;  /* 0x0000000000007941 */ /* 0x000fea0003800000 */
.L_x_15821:
[----:B------:R-:W-:Y:S01]  /*3eba0*/  DADD R2, R2, R4 ;  /* 0x0000000002027229 */ /* 0x000fe20000000004 */
[----:B------:R-:W-:Y:S01]  /*3ebb0*/  LOP3.LUT R5, R7, 0x80000000, R59, 0xb8, !PT ;  /* 0x8000000007057812 */ /* 0x000fe200078eb83b */
[----:B------:R-:W-:-:S06]  /*3ebc0*/  DADD R30, R30, 1 ;  /* 0x3ff000001e1e7429 */ /* 0x000fcc0000000000 */
[----:B------:R-:W-:-:S06]  /*3ebd0*/  DSETP.GTU.AND P0, PT, |R2|, +INF , PT ;  /* 0x7ff000000200742a */ /* 0x000fcc0003f0c200 */
[----:B------:R-:W-:Y:S02]  /*3ebe0*/  FSEL R2, R2, R6, P0 ;  /* 0x0000000602027208 */ /* 0x000fe40000000000 */
[----:B------:R-:W-:-:S07]  /*3ebf0*/  FSEL R3, R3, R5, P0 ;  /* 0x0000000503037208 */ /* 0x000fce0000000000 */
.L_x_15805:
[----:B------:R-:W-:Y:S05]  /*3ec00*/  BSYNC B2 ;  /* 0x0000000000027941 */ /* 0x000fea0003800000 */
.L_x_15795:
        /* <DEDUP_REMOVED lines=9> */
.L_x_15703:
        /* <DEDUP_REMOVED lines=21> */
.L_x_15794:
[----:B------:R-:W-:Y:S05]  /*3edf0*/  BSYNC B1 ;  /* 0x0000000000017941 */ /* 0x000fea0003800000 */
.L_x_15702:
        /* <DEDUP_REMOVED lines=11> */
.L_x_15825:
[----:B------:R-:W-:Y:S01]  /*3eeb0*/  DSETP.GTU.AND P0, PT, |R36|, +INF , PT ;  /* 0x7ff000002400742a */ /* 0x000fe20003f0c200 */
[----:B------:R-:W-:Y:S02]  /*3eec0*/  IMAD.MOV.U32 R38, RZ, RZ, R2 ;  /* 0x000000ffff267224 */ /* 0x000fe400078e0002 */
[----:B------:R-:W-:-:S11]  /*3eed0*/  IMAD.MOV.U32 R39, RZ, RZ, R3 ;  /* 0x000000ffff277224 */ /* 0x000fd600078e0003 */
[----:B------:R-:W-:-:S11]  /*3eee0*/  @!P0 DADD R36, -RZ, |R36| ;  /* 0x00000000ff248229 */ /* 0x000fd60000000524 */
.L_x_15826:
[----:B------:R-:W-:Y:S05]  /*3eef0*/  BSYNC B0 ;  /* 0x0000000000007941 */ /* 0x000fea0003800000 */
.L_x_15824:
[----:B------:R-:W-:Y:S01]  /*3ef00*/  MOV R6, 0x33145c07 ;  /* 0x33145c0700067802 */ /* 0x000fe20000000f00 */
[----:B------:R-:W-:Y:S01]  /*3ef10*/  IMAD.MOV.U32 R7, RZ, RZ, 0x3c91a626 ;  /* 0x3c91a626ff077424 */ /* 0x000fe200078e00ff */
        /* <DEDUP_REMOVED lines=60> */
[----:B------:R-:W-:Y:S02]  /*3f2e0*/  SEL R8, R18, R14, P3 ;  /* 0x0000000e12087207 */ /* 0x000fe40001800000 */
        /* <DEDUP_REMOVED lines=28> */
[----:B------:R-:W-:Y:S02]  /*3f4b0*/  LOP3.LUT R7, R6, 0x100000, RZ, 0xfc, !PT ;  /* 0x0010000006077812 */ /* 0x000fe400078efcff */
[----:B------:R-:W-:Y:S01]  /*3f4c0*/  MOV R6, RZ ;  /* 0x000000ff00067202 */ /* 0x000fe20000000f00 */
        /* <DEDUP_REMOVED lines=53> */
.L_x_15835:
[----:B------:R-:W-:Y:S05]  /*3f820*/  BSYNC B3 ;  /* 0x0000000000037941 */ /* 0x000fea0003800000 */
.L_x_15834:
        /* <DEDUP_REMOVED lines=81> */
.L_x_15833:
        /* <DEDUP_REMOVED lines=34> */
.L_x_15843:
[----:B------:R-:W-:Y:S05]  /*3ff60*/  BSYNC B4 ;  /* 0x0000000000047941 */ /* 0x000fea0003800000 */
.L_x_15842:
[----:B------:R-:W-:Y:S02]  /*3ff70*/  IMAD.MOV.U32 R26, RZ, RZ, R16 ;  /* 0x000000ffff1a7224 */ /* 0x000fe400078e0010 */
[----:B------:R-:W-:Y:S01]  /*3ff80*/  IMAD.MOV.U32 R27, RZ, RZ, R17 ;  /* 0x000000ffff1b7224 */ /* 0x000fe200078e0011 */
[----:B------:R-:W-:Y:S06]  /*3ff90*/  BRA `(.L_x_15841) ;  /* 0x0000000000047947 */ /* 0x000fec0003800000 */
.L_x_15840:
[----:B------:R-:W-:-:S11]  /*3ffa0*/  DADD R26, -R32, R44 ;  /* 0x00000000201a7229 */ /* 0x000fd6000000012c */
.L_x_15841:
[----:B------:R-:W-:Y:S05]  /*3ffb0*/  BSYNC B3 ;  /* 0x0000000000037941 */ /* 0x000fea0003800000 */
.L_x_15839:
        /* <DEDUP_REMOVED lines=29> */
.L_x_15848:
[----:B------:R-:W-:Y:S05]  /*40190*/  BSYNC B4 ;  /* 0x0000000000047941 */ /* 0x000fea0003800000 */
.L_x_15847:
[----:B------:R-:W-:Y:S05]  /*401a0*/  BRA `(.L_x_15846) ;  /* 0x0000000000047947 */ /* 0x000fea0003800000 */
.L_x_15845:
[----:B------:R-:W-:-:S11]  /*401b0*/  DADD R16, R46, -R10 ;  /* 0x000000002e107229 */ /* 0x000fd6000000080a */
.L_x_15846:
[----:B------:R-:W-:Y:S05]  /*401c0*/  BSYNC B3 ;  /* 0x0000000000037941 */ /* 0x000fea0003800000 */
.L_x_15844:
        /* <DEDUP_REMOVED lines=29> */
.L_x_15850:
[----:B------:R-:W-:Y:S05]  /*403a0*/  BSYNC B3 ;  /* 0x0000000000037941 */ /* 0x000fea0003800000 */
.L_x_15849:
        /* <DEDUP_REMOVED lines=85> */
.L_x_15851:
        /* <DEDUP_REMOVED lines=20> */
.L_x_15853:
[----:B------:R-:W-:Y:S05]  /*40a40*/  BSYNC B3 ;  /* 0x0000000000037941 */ /* 0x000fea0003800000 */
.L_x_15852:
        /* <DEDUP_REMOVED lines=30> */
.L_x_15838:
        /* <DEDUP_REMOVED lines=24> */
.L_x_15856:
[----:B------:R-:W-:Y:S05]  /*40db0*/  BSYNC B3 ;  /* 0x0000000000037941 */ /* 0x000fea0003800000 */
.L_x_15855:
        /* <DEDUP_REMOVED lines=25> */
.L_x_15859:
[----:B------:R-:W-:Y:S05]  /*40f50*/  BSYNC B3 ;  /* 0x0000000000037941 */ /* 0x000fea0003800000 */
.L_x_15858:
        /* <DEDUP_REMOVED lines=30> */
.L_x_15857:
        /* <DEDUP_REMOVED lines=75> */
.L_x_15860:
[----:B------:R-:W-:Y:S01]  /*415f0*/  MOV R6, 0x0 ;  /* 0x0000000000067802 */ /* 0x000fe20000000f00 */
[----:B------:R-:W-:Y:S01]  /*41600*/  IMAD.MOV.U32 R7, RZ, RZ, 0x7ff00000 ;  /* 0x7ff00000ff077424 */ /* 0x000fe200078e00ff */
[----:B------:R-:W-:-:S05]  /*41610*/  FSETP.NEU.FTZ.AND P0, PT, R9, RZ, PT ;  /* 0x000000ff0900720b */ /* 0x000fca0003f1d000 */
[----:B------:R-:W-:-:S10]  /*41620*/  DFMA R6, R8, R6, +INF ;  /* 0x7ff000000806742b */ /* 0x000fd40000000006 */
[----:B------:R-:W-:Y:S02]  /*41630*/  FSEL R30, R6, RZ, P0 ;  /* 0x000000ff061e7208 */ /* 0x000fe40000000000 */
[----:B------:R-:W-:Y:S01]  /*41640*/  FSEL R31, R7, -QNAN , P0 ;  /* 0xfff00000071f7808 */ /* 0x000fe20000000000 */
[----:B------:R-:W-:Y:S06]  /*41650*/  BRA `(.L_x_15836) ;  /* 0x0000000400287947 */ /* 0x000fec0003800000 */
.L_x_15854:
        /* <DEDUP_REMOVED lines=25> */
.L_x_15862:
[----:B------:R-:W-:Y:S05]  /*417f0*/  BSYNC B3 ;  /* 0x0000000000037941 */ /* 0x000fea0003800000 */
.L_x_15861:
        /* <DEDUP_REMOVED lines=21> */
.L_x_15864:
[----:B------:R-:W-:Y:S05]  /*41950*/  BSYNC B3 ;  /* 0x0000000000037941 */ /* 0x000fea0003800000 */
.L_x_15863:
[----:B------:R-:W-:Y:S02]  /*41960*/  IMAD.MOV.U32 R30, RZ, RZ, R16 ;  /* 0x000000ffff1e7224 */ /* 0x000fe400078e0010 */
[----:B------:R-:W-:Y:S01]  /*41970*/  IMAD.MOV.U32 R31, RZ, RZ, R17 ;  /* 0x000000ffff1f7224 */ /* 0x000fe200078e0011 */
[----:B------:R-:W-:Y:S06]  /*41980*/  BRA `(.L_x_15836) ;  /* 0x00000000005c7947 */ /* 0x000fec0003800000 */
.L_x_15837:
[----:B------:R-:W0:Y:S01]  /*41990*/  MUFU.RSQ64H R11, R5 ;  /* 0x00000005000b7308 */ /* 0x000e220000001c00 */
[----:B------:R-:W-:Y:S01]  /*419a0*/  IADD3 R10, R5, -0x3500000, RZ ;  /* 0xfcb00000050a7810 */ /* 0x000fe20007ffe0ff */
[----:B------:R-:W-:Y:S03]  /*419b0*/  BSSY B3, `(.L_x_15836) ;  /* 0x0000014000037945 */ /* 0x000fe60003800000 */
        /* <DEDUP_REMOVED lines=19> */
.L_x_15865:
[----:B------:R-:W-:Y:S05]  /*41af0*/  BSYNC B3 ;  /* 0x0000000000037941 */ /* 0x000fea0003800000 */
.L_x_15836:
[----:B------:R-:W-:Y:S05]  /*41b00*/  BSYNC B2 ;  /* 0x0000000000027941 */ /* 0x000fea0003800000 */
.L_x_15832:
        /* <DEDUP_REMOVED lines=24> */
[----:B------:R-:W-:Y:S02]  /*41c90*/  IMAD.MOV.U32 R26, RZ, RZ, R16 ;  /* 0x000000ffff1a7224 */ /* 0x000fe400078e0010 */
[----:B------:R-:W-:-:S07]  /*41ca0*/  IMAD.MOV.U32 R27, RZ, RZ, R17 ;  /* 0x000000ffff1b7224 */ /* 0x000fce00078e0011 */
.L_x_15869:
[----:B------:R-:W-:Y:S05]  /*41cb0*/  BSYNC B3 ;  /* 0x0000000000037941 */ /* 0x000fea0003800000 */
.L_x_15868:
        /* <DEDUP_REMOVED lines=39> */
.L_x_15877:
[----:B------:R-:W-:Y:S05]  /*41f30*/  BSYNC B4 ;  /* 0x0000000000047941 */ /* 0x000fea0003800000 */
.L_x_15876:
[----:B------:R-:W-:Y:S02]  /*41f40*/  IMAD.MOV.U32 R52, RZ, RZ, R16 ;  /* 0x000000ffff347224 */ /* 0x000fe400078e0010 */
[----:B------:R-:W-:Y:S01]  /*41f50*/  IMAD.MOV.U32 R53, RZ, RZ, R17 ;  /* 0x000000ffff357224 */ /* 0x000fe200078e0011 */
[----:B------:R-:W-:Y:S06]  /*41f60*/  BRA `(.L_x_15875) ;  /* 0x0000000000047947 */ /* 0x000fec0003800000 */
.L_x_15874:
[----:B------:R-:W-:-:S11]  /*41f70*/  DADD R52, -R32, R44 ;  /* 0x0000000020347229 */ /* 0x000fd6000000012c */
.L_x_15875:
[----:B------:R-:W-:Y:S05]  /*41f80*/  BSYNC B3 ;  /* 0x0000000000037941 */ /* 0x000fea0003800000 */
.L_x_15873:
        /* <DEDUP_REMOVED lines=26> */
.L_x_15882:
[----:B------:R-:W-:Y:S05]  /*42130*/  BSYNC B4 ;  /* 0x0000000000047941 */ /* 0x000fea0003800000 */
.L_x_15881:
[----:B------:R-:W-:Y:S02]  /*42140*/  IMAD.MOV.U32 R4, RZ, RZ, R16 ;  /* 0x000000ffff047224 */ /* 0x000fe400078e0010 */
[----:B------:R-:W-:Y:S01]  /*42150*/  IMAD.MOV.U32 R5, RZ, RZ, R17 ;  /* 0x000000ffff057224 */ /* 0x000fe200078e0011 */
[----:B------:R-:W-:Y:S06]  /*42160*/  BRA `(.L_x_15880) ;  /* 0x0000000000047947 */ /* 0x000fec0003800000 */
.L_x_15879:
[----:B------:R-:W-:-:S11]  /*42170*/  DADD R4, -R34, R46 ;  /* 0x0000000022047229 */ /* 0x000fd6000000012e */
.L_x_15880:
[----:B------:R-:W-:Y:S05]  /*42180*/  BSYNC B3 ;  /* 0x0000000000037941 */ /* 0x000fea0003800000 */
.L_x_15878:
        /* <DEDUP_REMOVED lines=29> */
.L_x_15884:
[----:B------:R-:W-:Y:S05]  /*42360*/  BSYNC B3 ;  /* 0x0000000000037941 */ /* 0x000fea0003800000 */
.L_x_15883:
[----:B------:R-:W-:Y:S01]  /*42370*/  PLOP3.LUT P0, PT, PT, PT, PT, 0x80, 0x0 ;  /* 0x000000000000781c */ /* 0x000fe20003f0f070 */
[----:B------:R-:W-:-:S12]  /*42380*/  BRA `(.L_x_15870) ;  /* 0x0000000800587947 */ /* 0x000fd80003800000 */
.L_x_15872:
        /* <DEDUP_REMOVED lines=29> */
.L_x_15887:
[----:B------:R-:W-:Y:S05]  /*42560*/  BSYNC B3 ;  /* 0x0000000000037941 */ /* 0x000fea0003800000 */
.L_x_15886:
[----:B------:R-:W-:Y:S01]  /*42570*/  PLOP3.LUT P0, PT, PT, PT, PT, 0x80, 0x0 ;  /* 0x000000000000781c */ /* 0x000fe20003f0f070 */
[----:B------:R-:W-:-:S12]  /*42580*/  BRA `(.L_x_15870) ;  /* 0x0000000400d87947 */ /* 0x000fd80003800000 */
.L_x_15885:
        /* <DEDUP_REMOVED lines=29> */
.L_x_15889:
[----:B------:R-:W-:Y:S05]  /*42760*/  BSYNC B3 ;  /* 0x0000000000037941 */ /* 0x000fea0003800000 */
.L_x_15888:
        /* <DEDUP_REMOVED lines=21> */
.L_x_15891:
[----:B------:R-:W-:Y:S05]  /*428c0*/  BSYNC B3 ;  /* 0x0000000000037941 */ /* 0x000fea0003800000 */
.L_x_15890:
[----:B------:R-:W-:Y:S01]  /*428d0*/  DMUL R2, R2, 8.11296384146066816958e+31 ;  /* 0x4690000002027828 */ /* 0x000fe20000000000 */
[----:B------:R-:W-:Y:S01]  /*428e0*/  PLOP3.LUT P0, PT, PT, PT, PT, 0x80, 0x0 ;  /* 0x000000000000781c */ /* 0x000fe20003f0f070 */
[----:B------:R-:W-:Y:S02]  /*428f0*/  IMAD.MOV.U32 R4, RZ, RZ, R16 ;  /* 0x000000ffff047224 */ /* 0x000fe400078e0010 */
[----:B------:R-:W-:Y:S01]  /*42900*/  IMAD.MOV.U32 R5, RZ, RZ, R17 ;  /* 0x000000ffff057224 */ /* 0x000fe200078e0011 */
[----:B------:R-:W-:Y:S09]  /*42910*/  BRA `(.L_x_15870) ;  /* 0x0000000000f47947 */ /* 0x000ff20003800000 */
.L_x_15871:
        /* <DEDUP_REMOVED lines=24> */
.L_x_15893:
[----:B------:R-:W-:Y:S05]  /*42aa0*/  BSYNC B3 ;  /* 0x0000000000037941 */ /* 0x000fea0003800000 */
.L_x_15892:
        /* <DEDUP_REMOVED lines=28> */
[----:B------:R-:W-:-:S07]  /*42c70*/  MOV R6, R0 ;  /* 0x0000000000067202 */ /* 0x000fce0000000f00 */
.L_x_15895:
[----:B------:R-:W-:Y:S05]  /*42c80*/  BSYNC B3 ;  /* 0x0000000000037941 */ /* 0x000fea0003800000 */
.L_x_15894:
[----:B------:R-:W-:Y:S01]  /*42c90*/  DMUL R4, R6, R16 ;  /* 0x0000001006047228 */ /* 0x000fe20000000000 */
[----:B------:R-:W-:Y:S01]  /*42ca0*/  PLOP3.LUT P0, PT, PT, PT, PT, 0x80, 0x0 ;  /* 0x000000000000781c */ /* 0x000fe20003f0f070 */
[----:B------:R-:W-:-:S12]  /*42cb0*/  BRA `(.L_x_15870) ;  /* 0x00000000000c7947 */ /* 0x000fd80003800000 */
.L_x_15867:
[----:B------:R-:W-:Y:S01]  /*42cc0*/  DMUL R4, R28, 9.00719925474099200000e+15 ;  /* 0x434000001c047828 */ /* 0x000fe20000000000 */
[----:B------:R-:W-:Y:S01]  /*42cd0*/  PLOP3.LUT P0, PT, PT, PT, PT, 0x80, 0x0 ;  /* 0x000000000000781c */ /* 0x000fe20003f0f070 */
[----:B------:R-:W-:-:S12]  /*42ce0*/  DMUL R2, R2, 9.00719925474099200000e+15 ;  /* 0x4340000002027828 */ /* 0x000fd80000000000 */
.L_x_15870:
[----:B------:R-:W-:Y:S05]  /*42cf0*/  BSYNC B2 ;  /* 0x0000000000027941 */ /* 0x000fea0003800000 */
.L_x_15866:
        /* <DEDUP_REMOVED lines=67> */
.L_x_15901:
[----:B------:R-:W-:-:S11]  /*43130*/  DMUL R2, RZ, |R26| ;  /* 0x4000001aff027228 */ /* 0x000fd60000000000 */
.L_x_15902:
[----:B------:R-:W-:Y:S05]  /*43140*/  BSYNC B0 ;  /* 0x0000000000007941 */ /* 0x000fea0003800000 */
.L_x_15900:
        /* <DEDUP_REMOVED lines=11> */
.L_x_15899:
        /* <DEDUP_REMOVED lines=53> */
.L_x_15898:
        /* <DEDUP_REMOVED lines=62> */
.L_x_15906:
[----:B------:R-:W-:-:S11]  /*43930*/  DMUL R2, RZ, |R26| ;  /* 0x4000001aff027228 */ /* 0x000fd60000000000 */
.L_x_15907:
[----:B------:R-:W-:Y:S05]  /*43940*/  BSYNC B0 ;  /* 0x0000000000007941 */ /* 0x000fea0003800000 */
.L_x_15905:
        /* <DEDUP_REMOVED lines=11> */
.L_x_15904:
        /* <DEDUP_REMOVED lines=12> */
[----:B------:R-:W-:Y:S01]  /*43ac0*/  @!P0 MOV R6, 0x33145c07 ;  /* 0x33145c0700068802 */ /* 0x000fe20000000f00 */
[----:B------:R-:W-:-:S04]  /*43ad0*/  @!P0 IMAD.MOV.U32 R7, RZ, RZ, 0x3c91a626 ;  /* 0x3c91a626ff078424 */ /* 0x000fc800078e00ff */
        /* <DEDUP_REMOVED lines=39> */
.L_x_15897:
        /* <DEDUP_REMOVED lines=32> */
.L_x_15910:
[----:B------:R-:W-:Y:S05]  /*43f50*/  BSYNC B3 ;  /* 0x0000000000037941 */ /* 0x000fea0003800000 */
.L_x_15909:
        /* <DEDUP_REMOVED lines=82> */
.L_x_15912:
[----:B------:R-:W-:Y:S02]  /*44480*/  FSEL R6, RZ, 3.37028055040000000000e+12, P1 ;  /* 0x54442d18ff067808 */ /* 0x000fe40000800000 */
[----:B------:R-:W-:-:S07]  /*44490*/  FSEL R7, RZ, 2.1426990032196044922, P1 ;  /* 0x400921fbff077808 */ /* 0x000fce0000800000 */
.L_x_15913:
[----:B------:R-:W-:Y:S05]  /*444a0*/  BSYNC B0 ;  /* 0x0000000000007941 */ /* 0x000fea0003800000 */
.L_x_15911:
[----:B------:R-:W-:Y:S01]  /*444b0*/  DADD R2, |R4|, |R2| ;  /* 0x0000000004027229 */ /* 0x000fe20000000602 */
[----:B------:R-:W-:-:S07]  /*444c0*/  LOP3.LUT R5, R7, 0x80000000, R5, 0xb8, !PT ;  /* 0x8000000007057812 */ /* 0x000fce00078eb805 */
[----:B------:R-:W-:-:S06]  /*444d0*/  DSETP.GTU.AND P0, PT, |R2|, +INF , PT ;  /* 0x7ff000000200742a */ /* 0x000fcc0003f0c200 */
[----:B------:R-:W-:Y:S02]  /*444e0*/  FSEL R2, R2, R6, P0 ;  /* 0x0000000602027208 */ /* 0x000fe40000000000 */
[----:B------:R-:W-:Y:S01]  /*444f0*/  FSEL R3, R3, R5, P0 ;  /* 0x0000000503037208 */ /* 0x000fe20000000000 */
[----:B------:R-:W-:Y:S06]  /*44500*/  BRA `(.L_x_15903) ;  /* 0x0000000400dc7947 */ /* 0x000fec0003800000 */
.L_x_15908:
        /* <DEDUP_REMOVED lines=28> */
.L_x_15915:
[----:B------:R-:W-:Y:S05]  /*446d0*/  BSYNC B3 ;  /* 0x0000000000037941 */ /* 0x000fea0003800000 */
.L_x_15914:
        /* <DEDUP_REMOVED lines=82> */
.L_x_15917:
[----:B------:R-:W-:Y:S02]  /*44c00*/  FSEL R6, RZ, 3.37028055040000000000e+12, P1 ;  /* 0x54442d18ff067808 */ /* 0x000fe40000800000 */
[----:B------:R-:W-:-:S07]  /*44c10*/  FSEL R7, RZ, 2.1426990032196044922, P1 ;  /* 0x400921fbff077808 */ /* 0x000fce0000800000 */
.L_x_15918:
[----:B------:R-:W-:Y:S05]  /*44c20*/  BSYNC B0 ;  /* 0x0000000000007941 */ /* 0x000fea0003800000 */
.L_x_15916:
[----:B------:R-:W-:Y:S01]  /*44c30*/  DADD R2, |R4|, |R2| ;  /* 0x0000000004027229 */ /* 0x000fe20000000602 */
[----:B------:R-:W-:-:S07]  /*44c40*/  LOP3.LUT R5, R7, 0x80000000, R5, 0xb8, !PT ;  /* 0x8000000007057812 */ /* 0x000fce00078eb805 */
[----:B------:R-:W-:-:S06]  /*44c50*/  DSETP.GTU.AND P0, PT, |R2|, +INF , PT ;  /* 0x7ff000000200742a */ /* 0x000fcc0003f0c200 */
[----:B------:R-:W-:Y:S02]  /*44c60*/  FSEL R2, R2, R6, P0 ;  /* 0x0000000602027208 */ /* 0x000fe40000000000 */
[----:B------:R-:W-:-:S07]  /*44c70*/  FSEL R3, R3, R5, P0 ;  /* 0x0000000503037208 */ /* 0x000fce0000000000 */
.L_x_15903:
[----:B------:R-:W-:Y:S05]  /*44c80*/  BSYNC B2 ;  /* 0x0000000000027941 */ /* 0x000fea0003800000 */
.L_x_15896:
[----:B------:R-:W-:Y:S01]  /*44c90*/  DADD R4, -RZ, -R30 ;  /* 0x00000000ff047229 */ /* 0x000fe2000000091e */
[----:B------:R-:W-:-:S09]  /*44ca0*/  ISETP.NE.AND P0, PT, R54, RZ, PT ;  /* 0x000000ff3600720c */ /* 0x000fd20003f05270 */
[----:B------:R-:W-:Y:S02]  /*44cb0*/  FSEL R8, R4, R30, !P0 ;  /* 0x0000001e04087208 */ /* 0x000fe40004000000 */
[----:B------:R-:W-:Y:S01]  /*44cc0*/  FSEL R9, R5, R31, !P0 ;  /* 0x0000001f05097208 */ /* 0x000fe20004000000 */
[----:B------:R-:W-:Y:S06]  /*44cd0*/  BRA `(.L_x_15919) ;  /* 0x0000003000287947 */ /* 0x000fec0003800000 */
.L_x_15831:
[----:B------:R-:W2:Y:S01]  /*44ce0*/  LDL.64 R2, [R1+0x8] ;  /* 0x0000080001027983 */ /* 0x000ea20000100a00 */
[----:B------:R-:W-:Y:S01]  /*44cf0*/  UMOV UR4, 0x54442d18 ;  /* 0x54442d1800047882 */ /* 0x000fe20000000000 */
[----:B------:R-:W-:Y:S01]  /*44d00*/  UMOV UR5, 0x3ff921fb ;  /* 0x3ff921fb00057882 */ /* 0x000fe20000000000 */
[----:B------:R-:W-:Y:S02]  /*44d10*/  DADD R8, -RZ, -R62 ;  /* 0x00000000ff087229 */ /* 0x000fe4000000093e */
[----:B--2---:R-:W-:-:S08]  /*44d20*/  DADD R2, -R60, R2 ;  /* 0x000000003c027229 */ /* 0x004fd00000000102 */
[----:B------:R-:W-:Y:S01]  /*44d30*/  DADD R2, R2, UR4 ;  /* 0x0000000402027e29 */ /* 0x000fe20008000000 */
[----:B------:R-:W-:Y:S10]  /*44d40*/  BRA `(.L_x_15919) ;  /* 0x00000030000c7947 */ /* 0x000ff40003800000 */
.L_x_15830:
[----:B------:R-:W-:Y:S01]  /*44d50*/  DADD R8, -RZ, -R62 ;  /* 0x00000000ff087229 */ /* 0x000fe2000000093e */
[----:B------:R-:W-:Y:S01]  /*44d60*/  CS2R R2, SRZ ;  /* 0x0000000000027805 */ /* 0x000fe2000001ff00 */
[----:B------:R-:W-:Y:S09]  /*44d70*/  BRA `(.L_x_15919) ;  /* 0x0000003000007947 */ /* 0x000ff20003800000 */
.L_x_15829:
        /* <DEDUP_REMOVED lines=108> */
.L_x_15924:
[----:B------:R-:W-:Y:S05]  /*45440*/  BSYNC B0 ;  /* 0x0000000000007941 */ /* 0x000fea0003800000 */
.L_x_15923:
        /* <DEDUP_REMOVED lines=8> */
.L_x_15926:
[----:B------:R-:W-:Y:S05]  /*454d0*/  BSYNC B3 ;  /* 0x0000000000037941 */ /* 0x000fea0003800000 */
.L_x_15925:
        /* <DEDUP_REMOVED lines=82> */
.L_x_15928:
[----:B------:R-:W-:-:S04]  /*45a00*/  ISETP.GE.AND P0, PT, R61, RZ, PT ;  /* 0x000000ff3d00720c */ /* 0x000fc80003f06270 */
[----:B------:R-:W-:Y:S02]  /*45a10*/  FSEL R6, RZ, 3.37028055040000000000e+12, P0 ;  /* 0x54442d18ff067808 */ /* 0x000fe40000000000 */
[----:B------:R-:W-:-:S07]  /*45a20*/  FSEL R7, RZ, 2.1426990032196044922, P0 ;  /* 0x400921fbff077808 */ /* 0x000fce0000000000 */
.L_x_15929:
[----:B------:R-:W-:Y:S05]  /*45a30*/  BSYNC B0 ;  /* 0x0000000000007941 */ /* 0x000fea0003800000 */
.L_x_15927:
[----:B------:R-:W-:Y:S01]  /*45a40*/  DADD R2, R2, R4 ;  /* 0x0000000002027229 */ /* 0x000fe20000000004 */
[----:B------:R-:W-:Y:S01]  /*45a50*/  LOP3.LUT R5, R7, 0x80000000, R63, 0xb8, !PT ;  /* 0x8000000007057812 */ /* 0x000fe200078eb83f */
[----:B------:R-:W-:-:S06]  /*45a60*/  DMUL R30, R30, 0.5 ;  /* 0x3fe000001e1e7828 */ /* 0x000fcc0000000000 */
[----:B------:R-:W-:-:S06]  /*45a70*/  DSETP.GTU.AND P0, PT, |R2|, +INF , PT ;  /* 0x7ff000000200742a */ /* 0x000fcc0003f0c200 */
[----:B------:R-:W-:Y:S02]  /*45a80*/  FSEL R2, R2, R6, P0 ;  /* 0x0000000602027208 */ /* 0x000fe40000000000 */
[----:B------:R-:W-:Y:S01]  /*45a90*/  FSEL R3, R3, R5, P0 ;  /* 0x0000000503037208 */ /* 0x000fe20000000000 */
[----:B------:R-:W-:Y:S06]  /*45aa0*/  BRA `(.L_x_15930) ;  /* 0x0000002000387947 */ /* 0x000fec0003800000 */
.L_x_15922:
        /* <DEDUP_REMOVED lines=135> */
.L_x_15932:
[----:B------:R-:W-:Y:S05]  /*46320*/  BSYNC B0 ;  /* 0x0000000000007941 */ /* 0x000fea0003800000 */
.L_x_15931:
        /* <DEDUP_REMOVED lines=8> */
.L_x_15934:
[----:B------:R-:W-:Y:S05]  /*463b0*/  BSYNC B3 ;  /* 0x0000000000037941 */ /* 0x000fea0003800000 */
.L_x_15933:
        /* <DEDUP_REMOVED lines=82> */
.L_x_15936:
[----:B------:R-:W-:-:S04]  /*468e0*/  ISETP.GE.AND P0, PT, R61, RZ, PT ;  /* 0x000000ff3d00720c */ /* 0x000fc80003f06270 */
[----:B------:R-:W-:Y:S02]  /*468f0*/  FSEL R6, RZ, 3.37028055040000000000e+12, P0 ;  /* 0x54442d18ff067808 */ /* 0x000fe40000000000 */
[----:B------:R-:W-:-:S07]  /*46900*/  FSEL R7, RZ, 2.1426990032196044922, P0 ;  /* 0x400921fbff077808 */ /* 0x000fce0000000000 */
.L_x_15937:
[----:B------:R-:W-:Y:S05]  /*46910*/  BSYNC B0 ;  /* 0x0000000000007941 */ /* 0x000fea0003800000 */
.L_x_15935:
[----:B------:R-:W-:Y:S01]  /*46920*/  DADD R2, R2, R4 ;  /* 0x0000000002027229 */ /* 0x000fe20000000004 */
[----:B------:R-:W-:-:S07]  /*46930*/  LOP3.LUT R5, R7, 0x80000000, R63, 0xb8, !PT ;  /* 0x8000000007057812 */ /* 0x000fce00078eb83f */
[----:B------:R-:W-:-:S06]  /*46940*/  DSETP.GTU.AND P0, PT, |R2|, +INF , PT ;  /* 0x7ff000000200742a */ /* 0x000fcc0003f0c200 */
[----:B------:R-:W-:Y:S02]  /*46950*/  FSEL R2, R2, R6, P0 ;  /* 0x0000000602027208 */ /* 0x000fe40000000000 */
[----:B------:R-:W-:Y:S01]  /*46960*/  FSEL R3, R3, R5, P0 ;  /* 0x0000000503037208 */ /* 0x000fe20000000000 */
[----:B------:R-:W-:Y:S06]  /*46970*/  BRA `(.L_x_15930) ;  /* 0x0000001000847947 */ /* 0x000fec0003800000 */
.L_x_15921:
        /* <DEDUP_REMOVED lines=23> */
.L_x_15939:
[----:B------:R-:W-:Y:S05]  /*46af0*/  BSYNC B3 ;  /* 0x0000000000037941 */ /* 0x000fea0003800000 */
.L_x_15938:
[----:B------:R-:W0:Y:S01]  /*46b00*/  MUFU.RCP64H R7, 2.718280792236328125 ;  /* 0x4005bf0a00077908 */ /* 0x000e220000001800 */
[----:B------:R-:W-:Y:S01]  /*46b10*/  IMAD.MOV.U32 R8, RZ, RZ, -0x74eba897 ;  /* 0x8b145769ff087424 */ /* 0x000fe200078e00ff */
[----:B------:R-:W-:Y:S01]  /*46b20*/  MOV R6, 0x1 ;  /* 0x0000000100067802 */ /* 0x000fe20000000f00 */
[----:B------:R-:W-:Y:S01]  /*46b30*/  IMAD.MOV.U32 R9, RZ, RZ, 0x4005bf0a ;  /* 0x4005bf0aff097424 */ /* 0x000fe200078e00ff */
[----:B------:R-:W-:Y:S01]  /*46b40*/  FSETP.GEU.AND P1, PT, |R63|, 6.5827683646048100446e-37, PT ;  /* 0x036000003f00780b */ /* 0x000fe20003f2e200 */
[----:B------:R-:W-:Y:S01]  /*46b50*/  BSSY B3, `(.L_x_15940) ;  /* 0x0000015000037945 */ /* 0x000fe20003800000 */
[----:B------:R-:W-:-:S03]  /*46b60*/  DADD R30, -RZ, |R16| ;  /* 0x00000000ff1e7229 */ /* 0x000fc60000000510 */
        /* <DEDUP_REMOVED lines=19> */
.L_x_15941:
[----:B------:R-:W-:Y:S05]  /*46ca0*/  BSYNC B3 ;  /* 0x0000000000037941 */ /* 0x000fea0003800000 */
.L_x_15940:
        /* <DEDUP_REMOVED lines=136> */
.L_x_15943:
[----:B------:R-:W-:Y:S05]  /*47530*/  BSYNC B0 ;  /* 0x0000000000007941 */ /* 0x000fea0003800000 */
.L_x_15942:
        /* <DEDUP_REMOVED lines=8> */
.L_x_15945:
[----:B------:R-:W-:Y:S05]  /*475c0*/  BSYNC B3 ;  /* 0x0000000000037941 */ /* 0x000fea0003800000 */
.L_x_15944:
        /* <DEDUP_REMOVED lines=82> */
.L_x_15947:
[----:B------:R-:W-:-:S04]  /*47af0*/  ISETP.GE.AND P0, PT, R61, RZ, PT ;  /* 0x000000ff3d00720c */ /* 0x000fc80003f06270 */
[----:B------:R-:W-:Y:S02]  /*47b00*/  FSEL R6, RZ, 3.37028055040000000000e+12, P0 ;  /* 0x54442d18ff067808 */ /* 0x000fe40000000000 */
[----:B------:R-:W-:-:S07]  /*47b10*/  FSEL R7, RZ, 2.1426990032196044922, P0 ;  /* 0x400921fbff077808 */ /* 0x000fce0000000000 */
.L_x_15948:
[----:B------:R-:W-:Y:S05]  /*47b20*/  BSYNC B0 ;  /* 0x0000000000007941 */ /* 0x000fea0003800000 */
.L_x_15946:
[----:B------:R-:W-:Y:S01]  /*47b30*/  DADD R2, R2, R4 ;  /* 0x0000000002027229 */ /* 0x000fe20000000004 */
[----:B------:R-:W-:Y:S01]  /*47b40*/  LOP3.LUT R5, R7, 0x80000000, R63, 0xb8, !PT ;  /* 0x8000000007057812 */ /* 0x000fe200078eb83f */
[----:B------:R-:W-:-:S06]  /*47b50*/  DADD R30, R30, 1 ;  /* 0x3ff000001e1e7429 */ /* 0x000fcc0000000000 */
[----:B------:R-:W-:-:S06]  /*47b60*/  DSETP.GTU.AND P0, PT, |R2|, +INF , PT ;  /* 0x7ff000000200742a */ /* 0x000fcc0003f0c200 */
[----:B------:R-:W-:Y:S02]  /*47b70*/  FSEL R2, R2, R6, P0 ;  /* 0x0000000602027208 */ /* 0x000fe40000000000 */
[----:B------:R-:W-:-:S07]  /*47b80*/  FSEL R3, R3, R5, P0 ;  /* 0x0000000503037208 */ /* 0x000fce0000000000 */
.L_x_15930:
[----:B------:R-:W-:Y:S05]  /*47b90*/  BSYNC B2 ;  /* 0x0000000000027941 */ /* 0x000fea0003800000 */
.L_x_15920:
        /* <DEDUP_REMOVED lines=9> */
.L_x_15828:
        /* <DEDUP_REMOVED lines=21> */
.L_x_15919:
[----:B------:R-:W-:Y:S05]  /*47d80*/  BSYNC B1 ;  /* 0x0000000000017941 */ /* 0x000fea0003800000 */
.L_x_15827:
        /* <DEDUP_REMOVED lines=11> */
.L_x_15950:
[----:B------:R-:W-:Y:S01]  /*47e40*/  DSETP.GTU.AND P0, PT, |R8|, +INF , PT ;  /* 0x7ff000000800742a */ /* 0x000fe20003f0c200 */
[----:B------:R-:W-:Y:S02]  /*47e50*/  IMAD.MOV.U32 R10, RZ, RZ, R2 ;  /* 0x000000ffff0a7224 */ /* 0x000fe400078e0002 */
[----:B------:R-:W-:-:S11]  /*47e60*/  IMAD.MOV.U32 R11, RZ, RZ, R3 ;  /* 0x000000ffff0b7224 */ /* 0x000fd600078e0003 */
[----:B------:R-:W-:-:S11]  /*47e70*/  @!P0 DADD R8, -RZ, |R8| ;  /* 0x00000000ff088229 */ /* 0x000fd60000000508 */
.L_x_15951:
[----:B------:R-:W-:Y:S05]  /*47e80*/  BSYNC B0 ;  /* 0x0000000000007941 */ /* 0x000fea0003800000 */
.L_x_15949:
[----:B------:R-:W2:Y:S01]  /*47e90*/  LDL.LU.64 R4, [R1+0x10] ;  /* 0x0000100001047983 */ /* 0x000ea20000300a00 */
[----:B------:R-:W0:Y:S03]  /*47ea0*/  LDC.64 R2, c[0x0][0x218] ;  /* 0x00008600ff027b82 */ /* 0x000e260000000a00 */
[----:B------:R-:W2:Y:S01]  /*47eb0*/  LDL.LU.64 R6, [R1+0x18] ;  /* 0x0000180001067983 */ /* 0x000ea20000300a00 */
[----:B0-----:R-:W-:-:S04]  /*47ec0*/  IMAD.WIDE.U32 R2, R77, 0x10, R2 ;  /* 0x000000104d027825 */ /* 0x001fc800078e0002 */
[----:B------:R-:W-:-:S05]  /*47ed0*/  IMAD.WIDE R2, R76, 0x20, R2 ;  /* 0x000000204c027825 */ /* 0x000fca00078e0202 */
[----:B------:R-:W-:Y:S04]  /*47ee0*/  STG.E.128 desc[UR6][R2.64+0x10], R72 ;  /* 0x0000104802007986 */ /* 0x000fe8000c101d06 */
[----:B------:R-:W-:Y:S04]  /*47ef0*/  STG.E.128 desc[UR6][R2.64+0x1000], R68 ;  /* 0x0010004402007986 */ /* 0x000fe8000c101d06 */
[----:B------:R-:W-:Y:S04]  /*47f00*/  STG.E.128 desc[UR6][R2.64+0x1010], R64 ;  /* 0x0010104002007986 */ /* 0x000fe8000c101d06 */
[----:B------:R-:W-:Y:S04]  /*47f10*/  STG.E.128 desc[UR6][R2.64+0x2000], R48 ;  /* 0x0020003002007986 */ /* 0x000fe8000c101d06 */
[----:B------:R-:W-:Y:S04]  /*47f20*/  STG.E.128 desc[UR6][R2.64+0x2010], R40 ;  /* 0x0020102802007986 */ /* 0x000fe8000c101d06 */
[----:B------:R-:W-:Y:S04]  /*47f30*/  STG.E.128 desc[UR6][R2.64+0x3000], R36 ;  /* 0x0030002402007986 */ /* 0x000fe8000c101d06 */
[----:B------:R-:W-:Y:S04]  /*47f40*/  STG.E.128 desc[UR6][R2.64+0x3010], R8 ;  /* 0x0030100802007986 */ /* 0x000fe8000c101d06 */
[----:B--2---:R-:W-:Y:S01]  /*47f50*/  STG.E.128 desc[UR6][R2.64], R4 ;  /* 0x0000000402007986 */ /* 0x004fe2000c101d06 */
[----:B------:R-:W-:Y:S05]  /*47f60*/  EXIT ;  /* 0x000000000000794d */ /* 0x000fea0003800000 */
.L_x_14951:
[----:B------:R-:W0:Y:S01]  /*47f70*/  S2R R0, SR_TID.X ;  /* 0x0000000000007919 */ /* 0x000e220000002100 */
[----:B------:R-:W-:Y:S02]  /*47f80*/  CS2R R34, SRZ ;  /* 0x0000000000227805 */ /* 0x000fe4000001ff00 */
        /* <DEDUP_REMOVED lines=9> */
[----:B------:R-:W-:Y:S01]  /*48020*/  @!P5 IADD3 R21, R77, R0, RZ ;  /* 0x000000004d15d210 */ /* 0x000fe20007ffe0ff */
[----:B------:R-:W-:Y:S01]  /*48030*/  @!P5 VIADD R0, R0, 0x80 ;  /* 0x000000800000d836 */ /* 0x000fe20000000000 */
[----:B------:R-:W1:Y:S01]  /*48040*/  @!P5 LDC.64 R6, c[0x0][0x220] ;  /* 0x00008800ff06db82 */ /* 0x000e620000000a00 */
[----:B0-----:R-:W-:-:S03]  /*48050*/  @!P6 IMAD.WIDE.U32 R4, R5, 0x10, R2 ;  /* 0x000000100504e825 */ /* 0x001fc600078e0002 */
[C---:B------:R-:W-:Y:S02]  /*48060*/  ISETP.GE.AND P4, PT, R0.reuse, R76, PT ;  /* 0x0000004c0000720c */ /* 0x040fe40003f86270 */
[----:B------:R0:W5:Y:S02]  /*48070*/  @!P6 LDG.E.128 R32, desc[UR6][R4.64] ;  /* 0x000000060420e981 */ /* 0x000164000c1e1d00 */
[----:B------:R-:W2:Y:S09]  /*48080*/  @!P0 LDC.64 R2, c[0x0][0x220] ;  /* 0x00008800ff028b82 */ /* 0x000eb20000000a00 */
[----:B------:R-:W-:Y:S01]  /*48090*/  @!P4 IMAD.IADD R23, R77, 0x1, R0 ;  /* 0x000000014d17c824 */ /* 0x000fe200078e0200 */
[----:B------:R-:W3:Y:S01]  /*480a0*/  @!P4 LDC.64 R8, c[0x0][0x220] ;  /* 0x00008800ff08cb82 */ /* 0x000ee20000000a00 */
[----:B------:R-:W-:-:S05]  /*480b0*/  @!P4 VIADD R0, R0, 0x80 ;  /* 0x000000800000c836 */ /* 0x000fca0000000000 */
[----:B------:R-:W-:-:S13]  /*480c0*/  ISETP.GE.AND P3, PT, R0, R76, PT ;  /* 0x0000004c0000720c */ /* 0x000fda0003f66270 */
[----:B------:R-:W-:Y:S01]  /*480d0*/  @!P3 IMAD.IADD R25, R77, 0x1, R0 ;  /* 0x000000014d19b824 */ /* 0x000fe200078e0200 */
[----:B------:R-:W4:Y:S01]  /*480e0*/  @!P3 LDC.64 R10, c[0x0][0x220] ;  /* 0x00008800ff0abb82 */ /* 0x000f220000000a00 */
[----:B------:R-:W-:-:S05]  /*480f0*/  @!P3 VIADD R0, R0, 0x80 ;  /* 0x000000800000b836 */ /* 0x000fca0000000000 */
[----:B------:R-:W-:-:S13]  /*48100*/  ISETP.GE.AND P2, PT, R0, R76, PT ;  /* 0x0000004c0000720c */ /* 0x000fda0003f46270 */
[----:B------:R-:W-:Y:S01]  /*48110*/  @!P2 IMAD.IADD R27, R77, 0x1, R0 ;  /* 0x000000014d1ba824 */ /* 0x000fe200078e0200 */
[----:B------:R-:W2:Y:S01]  /*48120*/  @!P2 LDC.64 R12, c[0x0][0x220] ;  /* 0x00008800ff0cab82 */ /* 0x000ea20000000a00 */
[----:B------:R-:W-:-:S05]  /*48130*/  @!P2 VIADD R0, R0, 0x80 ;  /* 0x000000800000a836 */ /* 0x000fca0000000000 */
[----:B------:R-:W-:-:S13]  /*48140*/  ISETP.GE.AND P1, PT, R0, R76, PT ;  /* 0x0000004c0000720c */ /* 0x000fda0003f26270 */
[----:B------:R-:W-:Y:S01]  /*48150*/  @!P1 IMAD.IADD R29, R77, 0x1, R0 ;  /* 0x000000014d1d9824 */ /* 0x000fe200078e0200 */
[----:B------:R-:W-:Y:S01]  /*48160*/  @!P1 IADD3 R0, R0, 0x80, RZ ;  /* 0x0000008000009810 */ /* 0x000fe20007ffe0ff */
[----:B------:R-:W1:Y:S03]  /*48170*/  @!P1 LDC.64 R14, c[0x0][0x220] ;  /* 0x00008800ff0e9b82 */ /* 0x000e660000000a00 */
[----:B------:R-:W-:-:S13]  /*48180*/  ISETP.GE.AND P6, PT, R0, R76, PT ;  /* 0x0000004c0000720c */ /* 0x000fda0003fc6270 */
[----:B------:R-:W2:Y:S01]  /*48190*/  @!P6 LDC.64 R16, c[0x0][0x220] ;  /* 0x00008800ff10eb82 */ /* 0x000ea20000000a00 */
[----:B0-----:R-:W-:Y:S01]  /*481a0*/  @!P6 IMAD.IADD R5, R77, 0x1, R0 ;  /* 0x000000014d05e824 */ /* 0x001fe200078e0200 */
[----:B------:R-:W-:Y:S02]  /*481b0*/  CS2R R38, SRZ ;  /* 0x0000000000267805 */ /* 0x000fe4000001ff00 */
[----:B------:R-:W-:Y:S02]  /*481c0*/  CS2R R36, SRZ ;  /* 0x0000000000247805 */ /* 0x000fe4000001ff00 */
[----:B------:R-:W-:Y:S02]  /*481d0*/  CS2R R42, SRZ ;  /* 0x00000000002a7805 */ /* 0x000fe4000001ff00 */
[----:B------:R-:W-:Y:S02]  /*481e0*/  CS2R R40, SRZ ;  /* 0x0000000000287805 */ /* 0x000fe4000001ff00 */
[----:B------:R-:W-:-:S02]  /*481f0*/  CS2R R46, SRZ ;  /* 0x00000000002e7805 */ /* 0x000fc4000001ff00 */
[----:B------:R-:W-:Y:S01]  /*48200*/  CS2R R44, SRZ ;  /* 0x00000000002c7805 */ /* 0x000fe2000001ff00 */
[----:B-1----:R-:W-:Y:S01]  /*48210*/  @!P1 IMAD.WIDE.U32 R14, R29, 0x10, R14 ;  /* 0x000000101d0e9825 */ /* 0x002fe200078e000e */
[----:B------:R-:W-:Y:S02]  /*48220*/  CS2R R54, SRZ ;  /* 0x0000000000367805 */ /* 0x000fe4000001ff00 */
[----:B------:R-:W-:Y:S02]  /*48230*/  CS2R R52, SRZ ;  /* 0x0000000000347805 */ /* 0x000fe4000001ff00 */
[----:B------:R-:W-:Y:S02]  /*48240*/  CS2R R58, SRZ ;  /* 0x00000000003a7805 */ /* 0x000fe4000001ff00 */
[----:B------:R-:W-:Y:S02]  /*48250*/  CS2R R56, SRZ ;  /* 0x0000000000387805 */ /* 0x000fe4000001ff00 */
[----:B------:R-:W-:-:S02]  /*48260*/  CS2R R62, SRZ ;  /* 0x00000000003e7805 */ /* 0x000fc4000001ff00 */
[----:B------:R-:W-:Y:S02]  /*48270*/  CS2R R60, SRZ ;  /* 0x00000000003c7805 */ /* 0x000fe4000001ff00 */
[----:B------:R-:W-:Y:S02]  /*48280*/  CS2R R30, SRZ ;  /* 0x00000000001e7805 */ /* 0x000fe4000001ff00 */
[----:B------:R-:W-:Y:S01]  /*48290*/  CS2R R28, SRZ ;  /* 0x00000000001c7805 */ /* 0x000fe2000001ff00 */
[----:B------:R-:W-:Y:S01]  /*482a0*/  @!P5 IMAD.WIDE.U32 R6, R21, 0x10, R6 ;  /* 0x000000101506d825 */ /* 0x000fe200078e0006 */
[----:B------:R0:W5:Y:S03]  /*482b0*/  @!P1 LDG.E.128 R56, desc[UR6][R14.64] ;  /* 0x000000060e389981 */ /* 0x000166000c1e1d00 */
[----:B---3--:R-:W-:Y:S01]  /*482c0*/  @!P4 IMAD.WIDE.U32 R8, R23, 0x10, R8 ;  /* 0x000000101708c825 */ /* 0x008fe200078e0008 */
[----:B------:R0:W5:Y:S03]  /*482d0*/  @!P5 LDG.E.128 R36, desc[UR6][R6.64] ;  /* 0x000000060624d981 */ /* 0x000166000c1e1d00 */
[----:B----4-:R-:W-:Y:S01]  /*482e0*/  @!P3 IMAD.WIDE.U32 R10, R25, 0x10, R10 ;  /* 0x00000010190ab825 */ /* 0x010fe200078e000a */
[----:B------:R0:W5:Y:S03]  /*482f0*/  @!P4 LDG.E.128 R40, desc[UR6][R8.64] ;  /* 0x000000060828c981 */ /* 0x000166000c1e1d00 */
[----:B--2---:R-:W-:Y:S01]  /*48300*/  @!P2 IMAD.WIDE.U32 R12, R27, 0x10, R12 ;  /* 0x000000101b0ca825 */ /* 0x004fe200078e000c */
[----:B------:R0:W5:Y:S03]  /*48310*/  @!P3 LDG.E.128 R44, desc[UR6][R10.64] ;  /* 0x000000060a2cb981 */ /* 0x000166000c1e1d00 */
[----:B------:R-:W-:Y:S01]  /*48320*/  @!P6 IMAD.WIDE.U32 R4, R5, 0x10, R16 ;  /* 0x000000100504e825 */ /* 0x000fe200078e0010 */
[----:B------:R0:W5:Y:S03]  /*48330*/  @!P2 LDG.E.128 R52, desc[UR6][R12.64] ;  /* 0x000000060c34a981 */ /* 0x000166000c1e1d00 */
[----:B------:R-:W-:Y:S01]  /*48340*/  @!P0 IMAD.WIDE.U32 R2, R19, 0x10, R2 ;  /* 0x0000001013028825 */ /* 0x000fe200078e0002 */
[----:B------:R0:W5:Y:S04]  /*48350*/  @!P6 LDG.E.128 R60, desc[UR6][R4.64] ;  /* 0x00000006043ce981 */ /* 0x000168000c1e1d00 */
[----:B------:R0:W5:Y:S04]  /*48360*/  @!P0 LDG.E.128 R28, desc[UR6][R2.64] ;  /* 0x00000006021c8981 */ /* 0x000168000c1e1d00 */
[----:B------:R0:W-:Y:S04]  /*48370*/  STL.64 [R1+0x18], RZ ;  /* 0x000018ff01007387 */ /* 0x0001e80000100a00 */
[----:B------:R0:W-:Y:S01]  /*48380*/  STL.64 [R1+0x10], RZ ;  /* 0x000010ff01007387 */ /* 0x0001e20000100a00 */
[----:B------:R-:W-:Y:S01]  /*48390*/  BSSY B2, `(.L_x_15952) ;  /* 0x000090a000027945 */ /* 0x000fe20003800000 */
[----:B------:R-:W-:-:S02]  /*483a0*/  CS2R RZ, SRZ ;  /* 0x0000000000ff7805 */ /* 0x000fc4000001ff00 */
[----:B------:R-:W-:Y:S01]  /*483b0*/  CS2R RZ, SRZ ;  /* 0x0000000000ff7805 */ /* 0x000fe2000001ff00 */
[----:B------:R-:W-:Y:S05]  /*483c0*/  @P0 BRA `(.L_x_15953) ;  /* 0x0000009000180947 */ /* 0x000fea0003800000 */
[----:B0-----:R-:W-:Y:S01]  /*483d0*/  IMAD.MOV.U32 R6, RZ, RZ, 0x33145c07 ;  /* 0x33145c07ff067424 */ /* 0x001fe200078e00ff */
        /* <DEDUP_REMOVED lines=32> */
[----:B------:R-:W-:Y:S01]  /*485e0*/  MOV R72, 0x0 ;  /* 0x0000000000487802 */ /* 0x000fe20000000f00 */
[----:B------:R-:W-:Y:S01]  /*485f0*/  IMAD.MOV.U32 R73, RZ, RZ, 0x3fd80000 ;  /* 0x3fd80000ff497424 */ /* 0x000fe200078e00ff */
[----:B------:R-:W-:Y:S01]  /*48600*/  DADD R14, -RZ, |R66| ;  /* 0x00000000ff0e7229 */ /* 0x000fe20000000542 */
[----:B------:R-:W-:Y:S05]  /*48610*/  BSSY B3, `(.L_x_15959) ;  /* 0x000029d000037945 */ /* 0x000fea0003800000 */
        /* <DEDUP_REMOVED lines=9> */
[-C--:B------:R-:W-:Y:S01]  /*486b0*/  ISETP.GT.U32.AND P3, PT, R14, R18.reuse, PT ;  /* 0x000000120e00720c */ /* 0x080fe20003f64070 */
[----:B------:R-:W-:Y:S01]  /*486c0*/  IMAD.MOV.U32 R11, RZ, RZ, R69 ;  /* 0x000000ffff0b7224 */ /* 0x000fe200078e0045 */
[----:B------:R-:W-:Y:S02]  /*486d0*/  IADD3 R21, -R6, 0x7fd00000, RZ ;  /* 0x7fd0000006157810 */ /* 0x000fe40007ffe1ff */
[----:B------:R-:W-:Y:S02]  /*486e0*/  ISETP.LT.U32.AND P2, PT, R14, R18, PT ;  /* 0x000000120e00720c */ /* 0x000fe40003f41070 */
[CC--:B------:R-:W-:Y:S02]  /*486f0*/  ISETP.GT.U32.AND.EX P3, PT, R15.reuse, R19.reuse, PT, P3 ;  /* 0x000000130f00720c */ /* 0x0c0fe40003f64130 */
[CC--:B------:R-:W-:Y:S01]  /*48700*/  ISETP.LT.U32.AND.EX P0, PT, R15.reuse, R19.reuse, PT, P2 ;  /* 0x000000130f00720c */ /* 0x0c0fe20003f01120 */
[----:B------:R-:W-:Y:S01]  /*48710*/  DMUL R16, R20, R10 ;  /* 0x0000000a14107228 */ /* 0x000fe20000000000 */
[----:B------:R-:W-:-:S02]  /*48720*/  SEL R9, R15, R19, P3 ;  /* 0x000000130f097207 */ /* 0x000fc40001800000 */
        /* <DEDUP_REMOVED lines=92> */
.L_x_15962:
[----:B------:R-:W-:Y:S05]  /*48cf0*/  BSYNC B4 ;  /* 0x0000000000047941 */ /* 0x000fea0003800000 */
.L_x_15961:
        /* <DEDUP_REMOVED lines=81> */
.L_x_15960:
        /* <DEDUP_REMOVED lines=34> */
.L_x_15970:
[----:B------:R-:W-:Y:S05]  /*49430*/  BSYNC B5 ;  /* 0x0000000000057941 */ /* 0x000fea0003800000 */
.L_x_15969:
[----:B------:R-:W-:Y:S02]  /*49440*/  IMAD.MOV.U32 R26, RZ, RZ, R16 ;  /* 0x000000ffff1a7224 */ /* 0x000fe400078e0010 */
[----:B------:R-:W-:Y:S01]  /*49450*/  IMAD.MOV.U32 R27, RZ, RZ, R17 ;  /* 0x000000ffff1b7224 */ /* 0x000fe200078e0011 */
[----:B------:R-:W-:Y:S06]  /*49460*/  BRA `(.L_x_15968) ;  /* 0x0000000000047947 */ /* 0x000fec0003800000 */
.L_x_15967:
[----:B------:R-:W-:-:S11]  /*49470*/  DADD R26, -R64, R68 ;  /* 0x00000000401a7229 */ /* 0x000fd60000000144 */
.L_x_15968:
[----:B------:R-:W-:Y:S05]  /*49480*/  BSYNC B4 ;  /* 0x0000000000047941 */ /* 0x000fea0003800000 */
.L_x_15966:
        /* <DEDUP_REMOVED lines=29> */
.L_x_15975:
[----:B------:R-:W-:Y:S05]  /*49660*/  BSYNC B5 ;  /* 0x0000000000057941 */ /* 0x000fea0003800000 */
.L_x_15974:
[----:B------:R-:W-:Y:S05]  /*49670*/  BRA `(.L_x_15973) ;  /* 0x0000000000047947 */ /* 0x000fea0003800000 */
.L_x_15972:
[----:B------:R-:W-:-:S11]  /*49680*/  DADD R16, R70, -R10 ;  /* 0x0000000046107229 */ /* 0x000fd6000000080a */
.L_x_15973:
[----:B------:R-:W-:Y:S05]  /*49690*/  BSYNC B4 ;  /* 0x0000000000047941 */ /* 0x000fea0003800000 */
.L_x_15971:
        /* <DEDUP_REMOVED lines=29> */
.L_x_15977:
[----:B------:R-:W-:Y:S05]  /*49870*/  BSYNC B4 ;  /* 0x0000000000047941 */ /* 0x000fea0003800000 */
.L_x_15976:
        /* <DEDUP_REMOVED lines=85> */
.L_x_15978:
        /* <DEDUP_REMOVED lines=20> */
.L_x_15980:
[----:B------:R-:W-:Y:S05]  /*49f10*/  BSYNC B4 ;  /* 0x0000000000047941 */ /* 0x000fea0003800000 */
.L_x_15979:
        /* <DEDUP_REMOVED lines=30> */
.L_x_15965:
        /* <DEDUP_REMOVED lines=24> */
.L_x_15983:
[----:B------:R-:W-:Y:S05]  /*4a280*/  BSYNC B4 ;  /* 0x0000000000047941 */ /* 0x000fea0003800000 */
.L_x_15982:
        /* <DEDUP_REMOVED lines=25> */
.L_x_15986:
[----:B------:R-:W-:Y:S05]  /*4a420*/  BSYNC B4 ;  /* 0x0000000000047941 */ /* 0x000fea0003800000 */
.L_x_15985:
        /* <DEDUP_REMOVED lines=30> */
.L_x_15984:
        /* <DEDUP_REMOVED lines=75> */
.L_x_15987:
[----:B------:R-:W-:Y:S01]  /*4aac0*/  IMAD.MOV.U32 R6, RZ, RZ, 0x0 ;  /* 0x00000000ff067424 */ /* 0x000fe200078e00ff */
[----:B------:R-:W-:Y:S01]  /*4aad0*/  FSETP.NEU.FTZ.AND P0, PT, R9, RZ, PT ;  /* 0x000000ff0900720b */ /* 0x000fe20003f1d000 */
[----:B------:R-:W-:-:S06]  /*4aae0*/  IMAD.MOV.U32 R7, RZ, RZ, 0x7ff00000 ;  /* 0x7ff00000ff077424 */ /* 0x000fcc00078e00ff */
[----:B------:R-:W-:-:S10]  /*4aaf0*/  DFMA R6, R8, R6, +INF ;  /* 0x7ff000000806742b */ /* 0x000fd40000000006 */
[----:B------:R-:W-:Y:S02]  /*4ab00*/  FSEL R50, R6, RZ, P0 ;  /* 0x000000ff06327208 */ /* 0x000fe40000000000 */
[----:B------:R-:W-:Y:S01]  /*4ab10*/  FSEL R51, R7, -QNAN , P0 ;  /* 0xfff0000007337808 */ /* 0x000fe20000000000 */
[----:B------:R-:W-:Y:S06]  /*4ab20*/  BRA `(.L_x_15963) ;  /* 0x00000004002c7947 */ /* 0x000fec0003800000 */
.L_x_15981:
        /* <DEDUP_REMOVED lines=26> */
.L_x_15989:
[----:B------:R-:W-:Y:S05]  /*4acd0*/  BSYNC B4 ;  /* 0x0000000000047941 */ /* 0x000fea0003800000 */
.L_x_15988:
        /* <DEDUP_REMOVED lines=21> */
.L_x_15991:
[----:B------:R-:W-:Y:S05]  /*4ae30*/  BSYNC B4 ;  /* 0x0000000000047941 */ /* 0x000fea0003800000 */
.L_x_15990:
[----:B------:R-:W-:Y:S02]  /*4ae40*/  IMAD.MOV.U32 R50, RZ, RZ, R16 ;  /* 0x000000ffff327224 */ /* 0x000fe400078e0010 */
[----:B------:R-:W-:Y:S01]  /*4ae50*/  IMAD.MOV.U32 R51, RZ, RZ, R17 ;  /* 0x000000ffff337224 */ /* 0x000fe200078e0011 */
[----:B------:R-:W-:Y:S06]  /*4ae60*/  BRA `(.L_x_15963) ;  /* 0x00000000005c7947 */ /* 0x000fec0003800000 */
.L_x_15964:
        /* <DEDUP_REMOVED lines=22> */
.L_x_15992:
[----:B------:R-:W-:Y:S05]  /*4afd0*/  BSYNC B4 ;  /* 0x0000000000047941 */ /* 0x000fea0003800000 */
.L_x_15963:
[----:B------:R-:W-:Y:S05]  /*4afe0*/  BSYNC B3 ;  /* 0x0000000000037941 */ /* 0x000fea0003800000 */
.L_x_15959:
        /* <DEDUP_REMOVED lines=26> */
.L_x_15996:
[----:B------:R-:W-:Y:S05]  /*4b190*/  BSYNC B4 ;  /* 0x0000000000047941 */ /* 0x000fea0003800000 */
.L_x_15995:
        /* <DEDUP_REMOVED lines=40> */
.L_x_16004:
[----:B------:R-:W-:Y:S05]  /*4b420*/  BSYNC B5 ;  /* 0x0000000000057941 */ /* 0x000fea0003800000 */
.L_x_16003:
[----:B------:R-:W-:Y:S02]  /*4b430*/  IMAD.MOV.U32 R72, RZ, RZ, R16 ;  /* 0x000000ffff487224 */ /* 0x000fe400078e0010 */
[----:B------:R-:W-:Y:S01]  /*4b440*/  IMAD.MOV.U32 R73, RZ, RZ, R17 ;  /* 0x000000ffff497224 */ /* 0x000fe200078e0011 */
[----:B------:R-:W-:Y:S06]  /*4b450*/  BRA `(.L_x_16002) ;  /* 0x0000000000047947 */ /* 0x000fec0003800000 */
.L_x_16001:
[----:B------:R-:W-:-:S11]  /*4b460*/  DADD R72, -R64, R68 ;  /* 0x0000000040487229 */ /* 0x000fd60000000144 */
.L_x_16002:
[----:B------:R-:W-:Y:S05]  /*4b470*/  BSYNC B4 ;  /* 0x0000000000047941 */ /* 0x000fea0003800000 */
.L_x_16000:
        /* <DEDUP_REMOVED lines=26> */
.L_x_16009:
[----:B------:R-:W-:Y:S05]  /*4b620*/  BSYNC B5 ;  /* 0x0000000000057941 */ /* 0x000fea0003800000 */
.L_x_16008:
[----:B------:R-:W-:Y:S02]  /*4b630*/  IMAD.MOV.U32 R4, RZ, RZ, R16 ;  /* 0x000000ffff047224 */ /* 0x000fe400078e0010 */
[----:B------:R-:W-:Y:S01]  /*4b640*/  IMAD.MOV.U32 R5, RZ, RZ, R17 ;  /* 0x000000ffff057224 */ /* 0x000fe200078e0011 */
[----:B------:R-:W-:Y:S06]  /*4b650*/  BRA `(.L_x_16007) ;  /* 0x0000000000047947 */ /* 0x000fec0003800000 */
.L_x_16006:
[----:B------:R-:W-:-:S11]  /*4b660*/  DADD R4, -R66, R70 ;  /* 0x0000000042047229 */ /* 0x000fd60000000146 */
.L_x_16007:
[----:B------:R-:W-:Y:S05]  /*4b670*/  BSYNC B4 ;  /* 0x0000000000047941 */ /* 0x000fea0003800000 */
.L_x_16005:
        /* <DEDUP_REMOVED lines=29> */
.L_x_16011:
[----:B------:R-:W-:Y:S05]  /*4b850*/  BSYNC B4 ;  /* 0x0000000000047941 */ /* 0x000fea0003800000 */
.L_x_16010:
[----:B------:R-:W-:Y:S01]  /*4b860*/  PLOP3.LUT P0, PT, PT, PT, PT, 0x80, 0x0 ;  /* 0x000000000000781c */ /* 0x000fe20003f0f070 */
[----:B------:R-:W-:-:S12]  /*4b870*/  BRA `(.L_x_15997) ;  /* 0x0000000800587947 */ /* 0x000fd80003800000 */
.L_x_15999:
        /* <DEDUP_REMOVED lines=29> */
.L_x_16014:
[----:B------:R-:W-:Y:S05]  /*4ba50*/  BSYNC B4 ;  /* 0x0000000000047941 */ /* 0x000fea0003800000 */
.L_x_16013:
[----:B------:R-:W-:Y:S01]  /*4ba60*/  PLOP3.LUT P0, PT, PT, PT, PT, 0x80, 0x0 ;  /* 0x000000000000781c */ /* 0x000fe20003f0f070 */
[----:B------:R-:W-:-:S12]  /*4ba70*/  BRA `(.L_x_15997) ;  /* 0x0000000400d87947 */ /* 0x000fd80003800000 */
.L_x_16012:
        /* <DEDUP_REMOVED lines=29> */
.L_x_16016:
[----:B------:R-:W-:Y:S05]  /*4bc50*/  BSYNC B4 ;  /* 0x0000000000047941 */ /* 0x000fea0003800000 */
.L_x_16015:
        /* <DEDUP_REMOVED lines=21> */
.L_x_16018:
[----:B------:R-:W-:Y:S05]  /*4bdb0*/  BSYNC B4 ;  /* 0x0000000000047941 */ /* 0x000fea0003800000 */
.L_x_16017:
[----:B------:R-:W-:Y:S01]  /*4bdc0*/  DMUL R2, R2, 8.11296384146066816958e+31 ;  /* 0x4690000002027828 */ /* 0x000fe20000000000 */
[----:B------:R-:W-:Y:S01]  /*4bdd0*/  PLOP3.LUT P0, PT, PT, PT, PT, 0x80, 0x0 ;  /* 0x000000000000781c */ /* 0x000fe20003f0f070 */
[----:B------:R-:W-:Y:S02]  /*4bde0*/  IMAD.MOV.U32 R4, RZ, RZ, R16 ;  /* 0x000000ffff047224 */ /* 0x000fe400078e0010 */
[----:B------:R-:W-:Y:S01]  /*4bdf0*/  IMAD.MOV.U32 R5, RZ, RZ, R17 ;  /* 0x000000ffff057224 */ /* 0x000fe200078e0011 */
[----:B------:R-:W-:Y:S09]  /*4be00*/  BRA `(.L_x_15997) ;  /* 0x0000000000f47947 */ /* 0x000ff20003800000 */
.L_x_15998:
        /* <DEDUP_REMOVED lines=24> */
.L_x_16020:
[----:B------:R-:W-:Y:S05]  /*4bf90*/  BSYNC B4 ;  /* 0x0000000000047941 */ /* 0x000fea0003800000 */
.L_x_16019:
        /* <DEDUP_REMOVED lines=29> */
.L_x_16022:
[----:B------:R-:W-:Y:S05]  /*4c170*/  BSYNC B4 ;  /* 0x0000000000047941 */ /* 0x000fea0003800000 */
.L_x_16021:
[----:B------:R-:W-:Y:S01]  /*4c180*/  DMUL R4, R6, R16 ;  /* 0x0000001006047228 */ /* 0x000fe20000000000 */
[----:B------:R-:W-:Y:S01]  /*4c190*/  PLOP3.LUT P0, PT, PT, PT, PT, 0x80, 0x0 ;  /* 0x000000000000781c */ /* 0x000fe20003f0f070 */
[----:B------:R-:W-:-:S12]  /*4c1a0*/  BRA `(.L_x_15997) ;  /* 0x00000000000c7947 */ /* 0x000fd80003800000 */
.L_x_15994:
[----:B------:R-:W-:Y:S01]  /*4c1b0*/  DMUL R4, R48, 9.00719925474099200000e+15 ;  /* 0x4340000030047828 */ /* 0x000fe20000000000 */
[----:B------:R-:W-:Y:S01]  /*4c1c0*/  PLOP3.LUT P0, PT, PT, PT, PT, 0x80, 0x0 ;  /* 0x000000000000781c */ /* 0x000fe20003f0f070 */
[----:B------:R-:W-:-:S12]  /*4c1d0*/  DMUL R2, R2, 9.00719925474099200000e+15 ;  /* 0x4340000002027828 */ /* 0x000fd80000000000 */
.L_x_15997:
[----:B------:R-:W-:Y:S05]  /*4c1e0*/  BSYNC B3 ;  /* 0x0000000000037941 */ /* 0x000fea0003800000 */
.L_x_15993:
        /* <DEDUP_REMOVED lines=67> */
.L_x_16028:
[----:B------:R-:W-:-:S11]  /*4c620*/  DMUL R2, RZ, |R26| ;  /* 0x4000001aff027228 */ /* 0x000fd60000000000 */
.L_x_16029:
[----:B------:R-:W-:Y:S05]  /*4c630*/  BSYNC B0 ;  /* 0x0000000000007941 */ /* 0x000fea0003800000 */
.L_x_16027:
        /* <DEDUP_REMOVED lines=11> */
.L_x_16026:
        /* <DEDUP_REMOVED lines=53> */
.L_x_16025:
        /* <DEDUP_REMOVED lines=62> */
.L_x_16033:
[----:B------:R-:W-:-:S11]  /*4ce20*/  DMUL R2, RZ, |R26| ;  /* 0x4000001aff027228 */ /* 0x000fd60000000000 */
.L_x_16034:
[----:B------:R-:W-:Y:S05]  /*4ce30*/  BSYNC B0 ;  /* 0x0000000000007941 */ /* 0x000fea0003800000 */
.L_x_16032:
        /* <DEDUP_REMOVED lines=11> */
.L_x_16031:
        /* <DEDUP_REMOVED lines=53> */
.L_x_16024:
        /* <DEDUP_REMOVED lines=32> */
.L_x_16037:
[----:B------:R-:W-:Y:S05]  /*4d440*/  BSYNC B4 ;  /* 0x0000000000047941 */ /* 0x000fea0003800000 */
.L_x_16036:
        /* <DEDUP_REMOVED lines=82> */
.L_x_16039:
[----:B------:R-:W-:Y:S02]  /*4d970*/  FSEL R6, RZ, 3.37028055040000000000e+12, P1 ;  /* 0x54442d18ff067808 */ /* 0x000fe40000800000 */
[----:B------:R-:W-:-:S07]  /*4d980*/  FSEL R7, RZ, 2.1426990032196044922, P1 ;  /* 0x400921fbff077808 */ /* 0x000fce0000800000 */
.L_x_16040:
[----:B------:R-:W-:Y:S05]  /*4d990*/  BSYNC B0 ;  /* 0x0000000000007941 */ /* 0x000fea0003800000 */
.L_x_16038:
[----:B------:R-:W-:Y:S01]  /*4d9a0*/  DADD R2, |R4|, |R2| ;  /* 0x0000000004027229 */ /* 0x000fe20000000602 */
[----:B------:R-:W-:-:S07]  /*4d9b0*/  LOP3.LUT R5, R7, 0x80000000, R5, 0xb8, !PT ;  /* 0x8000000007057812 */ /* 0x000fce00078eb805 */
[----:B------:R-:W-:-:S06]  /*4d9c0*/  DSETP.GTU.AND P0, PT, |R2|, +INF , PT ;  /* 0x7ff000000200742a */ /* 0x000fcc0003f0c200 */
[----:B------:R-:W-:Y:S02]  /*4d9d0*/  FSEL R2, R2, R6, P0 ;  /* 0x0000000602027208 */ /* 0x000fe40000000000 */
[----:B------:R-:W-:Y:S01]  /*4d9e0*/  FSEL R3, R3, R5, P0 ;  /* 0x0000000503037208 */ /* 0x000fe20000000000 */
[----:B------:R-:W-:Y:S06]  /*4d9f0*/  BRA `(.L_x_16030) ;  /* 0x0000000400dc7947 */ /* 0x000fec0003800000 */
.L_x_16035:
        /* <DEDUP_REMOVED lines=28> */
.L_x_16042:
[----:B------:R-:W-:Y:S05]  /*4dbc0*/  BSYNC B4 ;  /* 0x0000000000047941 */ /* 0x000fea0003800000 */
.L_x_16041:
        /* <DEDUP_REMOVED lines=82> */
.L_x_16044:
[----:B------:R-:W-:Y:S02]  /*4e0f0*/  FSEL R6, RZ, 3.37028055040000000000e+12, P0 ;  /* 0x54442d18ff067808 */ /* 0x000fe40000000000 */
[----:B------:R-:W-:-:S07]  /*4e100*/  FSEL R7, RZ, 2.1426990032196044922, P0 ;  /* 0x400921fbff077808 */ /* 0x000fce0000000000 */
.L_x_16045:
[----:B------:R-:W-:Y:S05]  /*4e110*/  BSYNC B0 ;  /* 0x0000000000007941 */ /* 0x000fea0003800000 */
.L_x_16043:
[----:B------:R-:W-:Y:S01]  /*4e120*/  DADD R2, |R4|, |R2| ;  /* 0x0000000004027229 */ /* 0x000fe20000000602 */
[----:B------:R-:W-:-:S07]  /*4e130*/  LOP3.LUT R5, R7, 0x80000000, R5, 0xb8, !PT ;  /* 0x8000000007057812 */ /* 0x000fce00078eb805 */
[----:B------:R-:W-:-:S06]  /*4e140*/  DSETP.GTU.AND P0, PT, |R2|, +INF , PT ;  /* 0x7ff000000200742a */ /* 0x000fcc0003f0c200 */
[----:B------:R-:W-:Y:S02]  /*4e150*/  FSEL R2, R2, R6, P0 ;  /* 0x0000000602027208 */ /* 0x000fe40000000000 */
[----:B------:R-:W-:-:S07]  /*4e160*/  FSEL R3, R3, R5, P0 ;  /* 0x0000000503037208 */ /* 0x000fce0000000000 */
.L_x_16030:
[----:B------:R-:W-:Y:S05]  /*4e170*/  BSYNC B3 ;  /* 0x0000000000037941 */ /* 0x000fea0003800000 */
.L_x_16023:
[----:B------:R-:W-:Y:S01]  /*4e180*/  DADD R4, -RZ, -R50 ;  /* 0x00000000ff047229 */ /* 0x000fe20000000932 */
[----:B------:R-:W-:-:S04]  /*4e190*/  SHF.R.U32.HI R0, RZ, 0x1f, R31 ;  /* 0x0000001fff007819 */ /* 0x000fc8000001161f */
[----:B------:R-:W-:-:S05]  /*4e1a0*/  ISETP.NE.AND P0, PT, R0, RZ, PT ;  /* 0x000000ff0000720c */ /* 0x000fca0003f05270 */
[----:B------:R-:W-:Y:S02]  /*4e1b0*/  FSEL R0, R4, R50, !P0 ;  /* 0x0000003204007208 */ /* 0x000fe40004000000 */
[----:B------:R-:W-:-:S03]  /*4e1c0*/  FSEL R5, R5, R51, !P0 ;  /* 0x0000003305057208 */ /* 0x000fc60004000000 */
[----:B------:R-:W-:-:S05]  /*4e1d0*/  IMAD.MOV.U32 R4, RZ, RZ, R0 ;  /* 0x000000ffff047224 */ /* 0x000fca00078e0000 */
[----:B------:R1:W-:Y:S01]  /*4e1e0*/  STL.64 [R1+0x10], R4 ;  /* 0x0000100401007387 */ /* 0x0003e20000100a00 */
[----:B------:R-:W-:Y:S05]  /*4e1f0*/  BRA `(.L_x_16046) ;  /* 0x0000003000487947 */ /* 0x000fea0003800000 */
.L_x_15958:
[----:B------:R-:W2:Y:S01]  /*4e200*/  LDL.64 R2, [R1+0x8] ;  /* 0x0000080001027983 */ /* 0x000ea20000100a00 */
[----:B------:R-:W-:Y:S01]  /*4e210*/  DADD R4, -RZ, -R30 ;  /* 0x00000000ff047229 */ /* 0x000fe2000000091e */
[----:B------:R-:W-:Y:S01]  /*4e220*/  UMOV UR4, 0x54442d18 ;  /* 0x54442d1800047882 */ /* 0x000fe20000000000 */
[----:B------:R-:W-:-:S05]  /*4e230*/  UMOV UR5, 0x3ff921fb ;  /* 0x3ff921fb00057882 */ /* 0x000fca0000000000 */
[----:B------:R3:W-:Y:S01]  /*4e240*/  STL.64 [R1+0x10], R4 ;  /* 0x0000100401007387 */ /* 0x0007e20000100a00 */
[----:B--2---:R-:W-:-:S08]  /*4e250*/  DADD R2, R2, -R28 ;  /* 0x0000000002027229 */ /* 0x004fd0000000081c */
[----:B------:R-:W-:Y:S01]  /*4e260*/  DADD R2, R2, UR4 ;  /* 0x0000000402027e29 */ /* 0x000fe20008000000 */
[----:B---3--:R-:W-:Y:S10]  /*4e270*/  BRA `(.L_x_16046) ;  /* 0x0000003000287947 */ /* 0x008ff40003800000 */
.L_x_15957:
[----:B------:R-:W-:Y:S01]  /*4e280*/  DADD R4, -RZ, -R30 ;  /* 0x00000000ff047229 */ /* 0x000fe2000000091e */
[----:B------:R-:W-:-:S06]  /*4e290*/  CS2R R2, SRZ ;  /* 0x0000000000027805 */ /* 0x000fcc000001ff00 */
[----:B------:R0:W-:Y:S01]  /*4e2a0*/  STL.64 [R1+0x10], R4 ;  /* 0x0000100401007387 */ /* 0x0001e20000100a00 */
[----:B------:R-:W-:Y:S05]  /*4e2b0*/  BRA `(.L_x_16046) ;  /* 0x0000003000187947 */ /* 0x000fea0003800000 */
.L_x_15956:
        /* <DEDUP_REMOVED lines=108> */
.L_x_16051:
[----:B------:R-:W-:Y:S05]  /*4e980*/  BSYNC B0 ;  /* 0x0000000000007941 */ /* 0x000fea0003800000 */
.L_x_16050:
        /* <DEDUP_REMOVED lines=8> */
.L_x_16053:
[----:B------:R-:W-:Y:S05]  /*4ea10*/  BSYNC B4 ;  /* 0x0000000000047941 */ /* 0x000fea0003800000 */
.L_x_16052:
        /* <DEDUP_REMOVED lines=82> */
.L_x_16055:
[----:B------:R-:W-:-:S04]  /*4ef40*/  ISETP.GE.AND P0, PT, R29, RZ, PT ;  /* 0x000000ff1d00720c */ /* 0x000fc80003f06270 */
[----:B------:R-:W-:Y:S02]  /*4ef50*/  FSEL R6, RZ, 3.37028055040000000000e+12, P0 ;  /* 0x54442d18ff067808 */ /* 0x000fe40000000000 */
[----:B------:R-:W-:-:S07]  /*4ef60*/  FSEL R7, RZ, 2.1426990032196044922, P0 ;  /* 0x400921fbff077808 */ /* 0x000fce0000000000 */
.L_x_16056:
[----:B------:R-:W-:Y:S05]  /*4ef70*/  BSYNC B0 ;  /* 0x0000000000007941 */ /* 0x000fea0003800000 */
.L_x_16054:
[----:B------:R-:W-:Y:S01]  /*4ef80*/  DADD R2, R2, R4 ;  /* 0x0000000002027229 */ /* 0x000fe20000000004 */
[----:B------:R-:W-:Y:S01]  /*4ef90*/  LOP3.LUT R5, R7, 0x80000000, R31, 0xb8, !PT ;  /* 0x8000000007057812 */ /* 0x000fe200078eb81f */
[----:B------:R-:W-:-:S06]  /*4efa0*/  DMUL R50, R50, 0.5 ;  /* 0x3fe0000032327828 */ /* 0x000fcc0000000000 */
[----:B------:R-:W-:-:S06]  /*4efb0*/  DSETP.GTU.AND P0, PT, |R2|, +INF , PT ;  /* 0x7ff000000200742a */ /* 0x000fcc0003f0c200 */
[----:B------:R-:W-:Y:S02]  /*4efc0*/  FSEL R2, R2, R6, P0 ;  /* 0x0000000602027208 */ /* 0x000fe40000000000 */
[----:B------:R-:W-:Y:S01]  /*4efd0*/  FSEL R3, R3, R5, P0 ;  /* 0x0000000503037208 */ /* 0x000fe20000000000 */
[----:B------:R-:W-:Y:S06]  /*4efe0*/  BRA `(.L_x_16057) ;  /* 0x0000002000387947 */ /* 0x000fec0003800000 */
.L_x_16049:
        /* <DEDUP_REMOVED lines=135> */
.L_x_16059:
[----:B------:R-:W-:Y:S05]  /*4f860*/  BSYNC B0 ;  /* 0x0000000000007941 */ /* 0x000fea0003800000 */
.L_x_16058:
        /* <DEDUP_REMOVED lines=8> */
.L_x_16061:
[----:B------:R-:W-:Y:S05]  /*4f8f0*/  BSYNC B4 ;  /* 0x0000000000047941 */ /* 0x000fea0003800000 */
.L_x_16060:
        /* <DEDUP_REMOVED lines=82> */
.L_x_16063:
[----:B------:R-:W-:-:S04]  /*4fe20*/  ISETP.GE.AND P0, PT, R29, RZ, PT ;  /* 0x000000ff1d00720c */ /* 0x000fc80003f06270 */
[----:B------:R-:W-:Y:S02]  /*4fe30*/  FSEL R6, RZ, 3.37028055040000000000e+12, P0 ;  /* 0x54442d18ff067808 */ /* 0x000fe40000000000 */
[----:B------:R-:W-:-:S07]  /*4fe40*/  FSEL R7, RZ, 2.1426990032196044922, P0 ;  /* 0x400921fbff077808 */ /* 0x000fce0000000000 */
.L_x_16064:
[----:B------:R-:W-:Y:S05]  /*4fe50*/  BSYNC B0 ;  /* 0x0000000000007941 */ /* 0x000fea0003800000 */
.L_x_16062:
[----:B------:R-:W-:Y:S01]  /*4fe60*/  DADD R2, R2, R4 ;  /* 0x0000000002027229 */ /* 0x000fe20000000004 */
[----:B------:R-:W-:-:S07]  /*4fe70*/  LOP3.LUT R5, R7, 0x80000000, R31, 0xb8, !PT ;  /* 0x8000000007057812 */ /* 0x000fce00078eb81f */
[----:B------:R-:W-:-:S06]  /*4fe80*/  DSETP.GTU.AND P0, PT, |R2|, +INF , PT ;  /* 0x7ff000000200742a */ /* 0x000fcc0003f0c200 */
[----:B------:R-:W-:Y:S02]  /*4fe90*/  FSEL R2, R2, R6, P0 ;  /* 0x0000000602027208 */ /* 0x000fe40000000000 */
[----:B------:R-:W-:Y:S01]  /*4fea0*/  FSEL R3, R3, R5, P0 ;  /* 0x0000000503037208 */ /* 0x000fe20000000000 */
[----:B------:R-:W-:Y:S06]  /*4feb0*/  BRA `(.L_x_16057) ;  /* 0x0000001000847947 */ /* 0x000fec0003800000 */
.L_x_16048:
        /* <DEDUP_REMOVED lines=23> */
.L_x_16066:
[----:B------:R-:W-:Y:S05]  /*50030*/  BSYNC B4 ;  /* 0x0000000000047941 */ /* 0x000fea0003800000 */
.L_x_16065:
        /* <DEDUP_REMOVED lines=26> */
.L_x_16068:
[----:B------:R-:W-:Y:S05]  /*501e0*/  BSYNC B4 ;  /* 0x0000000000047941 */ /* 0x000fea0003800000 */
.L_x_16067:
        /* <DEDUP_REMOVED lines=136> */
.L_x_16070:
[----:B------:R-:W-:Y:S05]  /*50a70*/  BSYNC B0 ;  /* 0x0000000000007941 */ /* 0x000fea0003800000 */
.L_x_16069:
        /* <DEDUP_REMOVED lines=8> */
.L_x_16072:
[----:B------:R-:W-:Y:S05]  /*50b00*/  BSYNC B4 ;  /* 0x0000000000047941 */ /* 0x000fea0003800000 */
.L_x_16071:
        /* <DEDUP_REMOVED lines=82> */
.L_x_16074:
[----:B------:R-:W-:-:S04]  /*51030*/  ISETP.GE.AND P0, PT, R29, RZ, PT ;  /* 0x000000ff1d00720c */ /* 0x000fc80003f06270 */
[----:B------:R-:W-:Y:S02]  /*51040*/  FSEL R6, RZ, 3.37028055040000000000e+12, P0 ;  /* 0x54442d18ff067808 */ /* 0x000fe40000000000 */
[----:B------:R-:W-:-:S07]  /*51050*/  FSEL R7, RZ, 2.1426990032196044922, P0 ;  /* 0x400921fbff077808 */ /* 0x000fce0000000000 */
.L_x_16075:
[----:B------:R-:W-:Y:S05]  /*51060*/  BSYNC B0 ;  /* 0x0000000000007941 */ /* 0x000fea0003800000 */
.L_x_16073:
[----:B------:R-:W-:Y:S01]  /*51070*/  DADD R2, R2, R4 ;  /* 0x0000000002027229 */ /* 0x000fe20000000004 */
[----:B------:R-:W-:Y:S01]  /*51080*/  LOP3.LUT R5, R7, 0x80000000, R31, 0xb8, !PT ;  /* 0x8000000007057812 */ /* 0x000fe200078eb81f */
[----:B------:R-:W-:-:S06]  /*51090*/  DADD R50, R50, 1 ;  /* 0x3ff0000032327429 */ /* 0x000fcc0000000000 */
[----:B------:R-:W-:-:S06]  /*510a0*/  DSETP.GTU.AND P0, PT, |R2|, +INF , PT ;  /* 0x7ff000000200742a */ /* 0x000fcc0003f0c200 */
[----:B------:R-:W-:Y:S02]  /*510b0*/  FSEL R2, R2, R6, P0 ;  /* 0x0000000602027208 */ /* 0x000fe40000000000 */
[----:B------:R-:W-:-:S07]  /*510c0*/  FSEL R3, R3, R5, P0 ;  /* 0x0000000503037208 */ /* 0x000fce0000000000 */
.L_x_16057:
[----:B------:R-:W-:Y:S05]  /*510d0*/  BSYNC B3 ;  /* 0x0000000000037941 */ /* 0x000fea0003800000 */
.L_x_16047:
        /* <DEDUP_REMOVED lines=11> */
.L_x_15955:
        /* <DEDUP_REMOVED lines=25> */
.L_x_16046:
[----:B------:R-:W-:Y:S05]  /*51320*/  BSYNC B1 ;  /* 0x0000000000017941 */ /* 0x000fea0003800000 */
.L_x_15954:
[----:B012-4-:R0:W5:Y:S01]  /*51330*/  LDL.64 R4, [R1+0x10] ;  /* 0x0000100001047983 */ /* 0x0171620000100a00 */
[----:B------:R-:W-:-:S14]  /*51340*/  DSETP.GTU.AND P0, PT, |R2|, +INF , PT ;  /* 0x7ff000000200742a */ /* 0x000fdc0003f0c200 */
        /* <DEDUP_REMOVED lines=10> */
.L_x_16076:
[----:B-----5:R-:W-:Y:S01]  /*513f0*/  DSETP.GTU.AND P0, PT, |R4|, +INF , PT ;  /* 0x7ff000000400742a */ /* 0x020fe20003f0c200 */
[----:B------:R2:W-:-:S13]  /*51400*/  STL.64 [R1+0x18], R2 ;  /* 0x0000180201007387 */ /* 0x0005da0000100a00 */
[----:B------:R-:W-:-:S07]  /*51410*/  @!P0 DADD R4, -RZ, |R4| ;  /* 0x00000000ff048229 */ /* 0x000fce0000000504 */
[----:B------:R2:W-:Y:S04]  /*51420*/  @!P0 STL.64 [R1+0x10], R4 ;  /* 0x0000100401008387 */ /* 0x0005e80000100a00 */
.L_x_15953:
[----:B------:R-:W-:Y:S05]  /*51430*/  BSYNC B2 ;  /* 0x0000000000027941 */ /* 0x000fea0003800000 */
.L_x_15952:
[----:B012---:R-:W0:Y:S01]  /*51440*/  S2R R3, SR_TID.X ;  /* 0x0000000000037919 */ /* 0x007e220000002100 */
[----:B------:R-:W-:Y:S01]  /*51450*/  BSSY B2, `(.L_x_16077) ;  /* 0x0000900000027945 */ /* 0x000fe20003800000 */
[----:B------:R-:W-:Y:S02]  /*51460*/  CS2R R74, SRZ ;  /* 0x00000000004a7805 */ /* 0x000fe4000001ff00 */
[----:B------:R-:W-:Y:S01]  /*51470*/  CS2R R72, SRZ ;  /* 0x0000000000487805 */ /* 0x000fe2000001ff00 */
[----:B0-----:R-:W-:-:S05]  /*51480*/  VIADD R3, R3, 0x80 ;  /* 0x0000008003037836 */ /* 0x001fca0000000000 */
[----:B------:R-:W-:-:S13]  /*51490*/  ISETP.GE.AND P0, PT, R3, R76, PT ;  /* 0x0000004c0300720c */ /* 0x000fda0003f06270 */
[----:B------:R-:W-:Y:S05]  /*514a0*/  @P0 BRA `(.L_x_16078) ;  /* 0x0000008c00e80947 */ /* 0x000fea0003800000 */
[----:B---3--:R-:W-:Y:S01]  /*514b0*/  IMAD.MOV.U32 R6, RZ, RZ, 0x33145c07 ;  /* 0x33145c07ff067424 */ /* 0x008fe200078e00ff */
        /* <DEDUP_REMOVED lines=145> */
.L_x_16087:
[----:B------:R-:W-:Y:S05]  /*51dd0*/  BSYNC B4 ;  /* 0x0000000000047941 */ /* 0x000fea0003800000 */
.L_x_16086:
        /* <DEDUP_REMOVED lines=81> */
.L_x_16085:
        /* <DEDUP_REMOVED lines=34> */
.L_x_16095:
[----:B------:R-:W-:Y:S05]  /*52510*/  BSYNC B5 ;  /* 0x0000000000057941 */ /* 0x000fea0003800000 */
.L_x_16094:
[----:B------:R-:W-:Y:S02]  /*52520*/  IMAD.MOV.U32 R26, RZ, RZ, R16 ;  /* 0x000000ffff1a7224 */ /* 0x000fe400078e0010 */
[----:B------:R-:W-:Y:S01]  /*52530*/  IMAD.MOV.U32 R27, RZ, RZ, R17 ;  /* 0x000000ffff1b7224 */ /* 0x000fe200078e0011 */
[----:B------:R-:W-:Y:S06]  /*52540*/  BRA `(.L_x_16093) ;  /* 0x0000000000047947 */ /* 0x000fec0003800000 */
.L_x_16092:
[----:B------:R-:W-:-:S11]  /*52550*/  DADD R26, -R48, R64 ;  /* 0x00000000301a7229 */ /* 0x000fd60000000140 */
.L_x_16093:
[----:B------:R-:W-:Y:S05]  /*52560*/  BSYNC B4 ;  /* 0x0000000000047941 */ /* 0x000fea0003800000 */
.L_x_16091:
        /* <DEDUP_REMOVED lines=29> */
.L_x_16100:
[----:B------:R-:W-:Y:S05]  /*52740*/  BSYNC B5 ;  /* 0x0000000000057941 */ /* 0x000fea0003800000 */
.L_x_16099:
[----:B------:R-:W-:Y:S05]  /*52750*/  BRA `(.L_x_16098) ;  /* 0x0000000000047947 */ /* 0x000fea0003800000 */
.L_x_16097:
[----:B------:R-:W-:-:S11]  /*52760*/  DADD R16, R66, -R10 ;  /* 0x0000000042107229 */ /* 0x000fd6000000080a */
.L_x_16098:
[----:B------:R-:W-:Y:S05]  /*52770*/  BSYNC B4 ;  /* 0x0000000000047941 */ /* 0x000fea0003800000 */
.L_x_16096:
        /* <DEDUP_REMOVED lines=29> */
.L_x_16102:
[----:B------:R-:W-:Y:S05]  /*52950*/  BSYNC B4 ;  /* 0x0000000000047941 */ /* 0x000fea0003800000 */
.L_x_16101:
        /* <DEDUP_REMOVED lines=85> */
.L_x_16103:
        /* <DEDUP_REMOVED lines=20> */
.L_x_16105:
[----:B------:R-:W-:Y:S05]  /*52ff0*/  BSYNC B4 ;  /* 0x0000000000047941 */ /* 0x000fea0003800000 */
.L_x_16104:
        /* <DEDUP_REMOVED lines=30> */
.L_x_16090:
        /* <DEDUP_REMOVED lines=24> */
.L_x_16108:
[----:B------:R-:W-:Y:S05]  /*53360*/  BSYNC B4 ;  /* 0x0000000000047941 */ /* 0x000fea0003800000 */
.L_x_16107:
        /* <DEDUP_REMOVED lines=25> */
.L_x_16111:
[----:B------:R-:W-:Y:S05]  /*53500*/  BSYNC B4 ;  /* 0x0000000000047941 */ /* 0x000fea0003800000 */
.L_x_16110:
        /* <DEDUP_REMOVED lines=30> */
.L_x_16109:
        /* <DEDUP_REMOVED lines=75> */
.L_x_16112:
[----:B------:R-:W-:Y:S01]  /*53ba0*/  IMAD.MOV.U32 R6, RZ, RZ, 0x0 ;  /* 0x00000000ff067424 */ /* 0x000fe200078e00ff */
[----:B------:R-:W-:Y:S01]  /*53bb0*/  FSETP.NEU.FTZ.AND P0, PT, R9, RZ, PT ;  /* 0x000000ff0900720b */ /* 0x000fe20003f1d000 */
[----:B------:R-:W-:-:S06]  /*53bc0*/  IMAD.MOV.U32 R7, RZ, RZ, 0x7ff00000 ;  /* 0x7ff00000ff077424 */ /* 0x000fcc00078e00ff */
[----:B------:R-:W-:-:S10]  /*53bd0*/  DFMA R6, R8, R6, +INF ;  /* 0x7ff000000806742b */ /* 0x000fd40000000006 */
[----:B------:R-:W-:Y:S02]  /*53be0*/  FSEL R30, R6, RZ, P0 ;  /* 0x000000ff061e7208 */ /* 0x000fe40000000000 */
[----:B------:R-:W-:Y:S01]  /*53bf0*/  FSEL R31, R7, -QNAN , P0 ;  /* 0xfff00000071f7808 */ /* 0x000fe20000000000 */
[----:B------:R-:W-:Y:S06]  /*53c00*/  BRA `(.L_x_16088) ;  /* 0x00000004002c7947 */ /* 0x000fec0003800000 */
.L_x_16106:
        /* <DEDUP_REMOVED lines=26> */
.L_x_16114:
[----:B------:R-:W-:Y:S05]  /*53db0*/  BSYNC B4 ;  /* 0x0000000000047941 */ /* 0x000fea0003800000 */
.L_x_16113:
        /* <DEDUP_REMOVED lines=21> */
.L_x_16116:
[----:B------:R-:W-:Y:S05]  /*53f10*/  BSYNC B4 ;  /* 0x0000000000047941 */ /* 0x000fea0003800000 */
.L_x_16115:
[----:B------:R-:W-:Y:S02]  /*53f20*/  IMAD.MOV.U32 R30, RZ, RZ, R16 ;  /* 0x000000ffff1e7224 */ /* 0x000fe400078e0010 */
[----:B------:R-:W-:Y:S01]  /*53f30*/  IMAD.MOV.U32 R31, RZ, RZ, R17 ;  /* 0x000000ffff1f7224 */ /* 0x000fe200078e0011 */
[----:B------:R-:W-:Y:S06]  /*53f40*/  BRA `(.L_x_16088) ;  /* 0x00000000005c7947 */ /* 0x000fec0003800000 */
.L_x_16089:
        /* <DEDUP_REMOVED lines=22> */
.L_x_16117:
[----:B------:R-:W-:Y:S05]  /*540b0*/  BSYNC B4 ;  /* 0x0000000000047941 */ /* 0x000fea0003800000 */
.L_x_16088:
[----:B------:R-:W-:Y:S05]  /*540c0*/  BSYNC B3 ;  /* 0x0000000000037941 */ /* 0x000fea0003800000 */
.L_x_16084:
        /* <DEDUP_REMOVED lines=26> */
.L_x_16121:
[----:B------:R-:W-:Y:S05]  /*54270*/  BSYNC B4 ;  /* 0x0000000000047941 */ /* 0x000fea0003800000 */
.L_x_16120:
        /* <DEDUP_REMOVED lines=40> */
.L_x_16129:
[----:B------:R-:W-:Y:S05]  /*54500*/  BSYNC B5 ;  /* 0x0000000000057941 */ /* 0x000fea0003800000 */
.L_x_16128:
[----:B------:R-:W-:Y:S02]  /*54510*/  IMAD.MOV.U32 R68, RZ, RZ, R16 ;  /* 0x000000ffff447224 */ /* 0x000fe400078e0010 */
[----:B------:R-:W-:Y:S01]  /*54520*/  IMAD.MOV.U32 R69, RZ, RZ, R17 ;  /* 0x000000ffff457224 */ /* 0x000fe200078e0011 */
[----:B------:R-:W-:Y:S06]  /*54530*/  BRA `(.L_x_16127) ;  /* 0x0000000000047947 */ /* 0x000fec0003800000 */
.L_x_16126:
[----:B------:R-:W-:-:S11]  /*54540*/  DADD R68, -R48, R64 ;  /* 0x0000000030447229 */ /* 0x000fd60000000140 */
.L_x_16127:
[----:B------:R-:W-:Y:S05]  /*54550*/  BSYNC B4 ;  /* 0x0000000000047941 */ /* 0x000fea0003800000 */
.L_x_16125:
        /* <DEDUP_REMOVED lines=26> */
.L_x_16134:
[----:B------:R-:W-:Y:S05]  /*54700*/  BSYNC B5 ;  /* 0x0000000000057941 */ /* 0x000fea0003800000 */
.L_x_16133:
[----:B------:R-:W-:Y:S02]  /*54710*/  IMAD.MOV.U32 R4, RZ, RZ, R16 ;  /* 0x000000ffff047224 */ /* 0x000fe400078e0010 */
[----:B------:R-:W-:Y:S01]  /*54720*/  IMAD.MOV.U32 R5, RZ, RZ, R17 ;  /* 0x000000ffff057224 */ /* 0x000fe200078e0011 */
[----:B------:R-:W-:Y:S06]  /*54730*/  BRA `(.L_x_16132) ;  /* 0x0000000000047947 */ /* 0x000fec0003800000 */
.L_x_16131:
[----:B------:R-:W-:-:S11]  /*54740*/  DADD R4, -R50, R66 ;  /* 0x0000000032047229 */ /* 0x000fd60000000142 */
.L_x_16132:
[----:B------:R-:W-:Y:S05]  /*54750*/  BSYNC B4 ;  /* 0x0000000000047941 */ /* 0x000fea0003800000 */
.L_x_16130:
        /* <DEDUP_REMOVED lines=29> */
.L_x_16136:
[----:B------:R-:W-:Y:S05]  /*54930*/  BSYNC B4 ;  /* 0x0000000000047941 */ /* 0x000fea0003800000 */
.L_x_16135:
[----:B------:R-:W-:Y:S01]  /*54940*/  PLOP3.LUT P0, PT, PT, PT, PT, 0x80, 0x0 ;  /* 0x000000000000781c */ /* 0x000fe20003f0f070 */
[----:B------:R-:W-:-:S12]  /*54950*/  BRA `(.L_x_16122) ;  /* 0x0000000800587947 */ /* 0x000fd80003800000 */
.L_x_16124:
        /* <DEDUP_REMOVED lines=29> */
.L_x_16139:
[----:B------:R-:W-:Y:S05]  /*54b30*/  BSYNC B4 ;  /* 0x0000000000047941 */ /* 0x000fea0003800000 */
.L_x_16138:
[----:B------:R-:W-:Y:S01]  /*54b40*/  PLOP3.LUT P0, PT, PT, PT, PT, 0x80, 0x0 ;  /* 0x000000000000781c */ /* 0x000fe20003f0f070 */
[----:B------:R-:W-:-:S12]  /*54b50*/  BRA `(.L_x_16122) ;  /* 0x0000000400d87947 */ /* 0x000fd80003800000 */
.L_x_16137:
        /* <DEDUP_REMOVED lines=29> */
.L_x_16141:
[----:B------:R-:W-:Y:S05]  /*54d30*/  BSYNC B4 ;  /* 0x0000000000047941 */ /* 0x000fea0003800000 */
.L_x_16140:
        /* <DEDUP_REMOVED lines=21> */
.L_x_16143:
[----:B------:R-:W-:Y:S05]  /*54e90*/  BSYNC B4 ;  /* 0x0000000000047941 */ /* 0x000fea0003800000 */
.L_x_16142:
[----:B------:R-:W-:Y:S01]  /*54ea0*/  DMUL R2, R2, 8.11296384146066816958e+31 ;  /* 0x4690000002027828 */ /* 0x000fe20000000000 */
[----:B------:R-:W-:Y:S01]  /*54eb0*/  PLOP3.LUT P0, PT, PT, PT, PT, 0x80, 0x0 ;  /* 0x000000000000781c */ /* 0x000fe20003f0f070 */
[----:B------:R-:W-:Y:S02]  /*54ec0*/  IMAD.MOV.U32 R4, RZ, RZ, R16 ;  /* 0x000000ffff047224 */ /* 0x000fe400078e0010 */
[----:B------:R-:W-:Y:S01]  /*54ed0*/  IMAD.MOV.U32 R5, RZ, RZ, R17 ;  /* 0x000000ffff057224 */ /* 0x000fe200078e0011 */
[----:B------:R-:W-:Y:S09]  /*54ee0*/  BRA `(.L_x_16122) ;  /* 0x0000000000f47947 */ /* 0x000ff20003800000 */
.L_x_16123:
        /* <DEDUP_REMOVED lines=24> */
.L_x_16145:
[----:B------:R-:W-:Y:S05]  /*55070*/  BSYNC B4 ;  /* 0x0000000000047941 */ /* 0x000fea0003800000 */
.L_x_16144:
        /* <DEDUP_REMOVED lines=29> */
.L_x_16147:
[----:B------:R-:W-:Y:S05]  /*55250*/  BSYNC B4 ;  /* 0x0000000000047941 */ /* 0x000fea0003800000 */
.L_x_16146:
[----:B------:R-:W-:Y:S01]  /*55260*/  DMUL R4, R6, R16 ;  /* 0x0000001006047228 */ /* 0x000fe20000000000 */
[----:B------:R-:W-:Y:S01]  /*55270*/  PLOP3.LUT P0, PT, PT, PT, PT, 0x80, 0x0 ;  /* 0x000000000000781c */ /* 0x000fe20003f0f070 */
[----:B------:R-:W-:-:S12]  /*55280*/  BRA `(.L_x_16122) ;  /* 0x00000000000c7947 */ /* 0x000fd80003800000 */
.L_x_16119:
[----:B------:R-:W-:Y:S01]  /*55290*/  DMUL R4, R28, 9.00719925474099200000e+15 ;  /* 0x434000001c047828 */ /* 0x000fe20000000000 */
[----:B------:R-:W-:Y:S01]  /*552a0*/  PLOP3.LUT P0, PT, PT, PT, PT, 0x80, 0x0 ;  /* 0x000000000000781c */ /* 0x000fe20003f0f070 */
[----:B------:R-:W-:-:S12]  /*552b0*/  DMUL R2, R2, 9.00719925474099200000e+15 ;  /* 0x4340000002027828 */ /* 0x000fd80000000000 */
.L_x_16122:
[----:B------:R-:W-:Y:S05]  /*552c0*/  BSYNC B3 ;  /* 0x0000000000037941 */ /* 0x000fea0003800000 */
.L_x_16118:
        /* <DEDUP_REMOVED lines=67> */
.L_x_16153:
[----:B------:R-:W-:-:S11]  /*55700*/  DMUL R2, RZ, |R26| ;  /* 0x4000001aff027228 */ /* 0x000fd60000000000 */
.L_x_16154:
[----:B------:R-:W-:Y:S05]  /*55710*/  BSYNC B0 ;  /* 0x0000000000007941 */ /* 0x000fea0003800000 */
.L_x_16152:
        /* <DEDUP_REMOVED lines=11> */
.L_x_16151:
        /* <DEDUP_REMOVED lines=53> */
.L_x_16150:
        /* <DEDUP_REMOVED lines=62> */
.L_x_16158:
[----:B------:R-:W-:-:S11]  /*55f00*/  DMUL R2, RZ, |R26| ;  /* 0x4000001aff027228 */ /* 0x000fd60000000000 */
.L_x_16159:
[----:B------:R-:W-:Y:S05]  /*55f10*/  BSYNC B0 ;  /* 0x0000000000007941 */ /* 0x000fea0003800000 */
.L_x_16157:
        /* <DEDUP_REMOVED lines=11> */
.L_x_16156:
        /* <DEDUP_REMOVED lines=53> */
.L_x_16149:
        /* <DEDUP_REMOVED lines=32> */
.L_x_16162:
[----:B------:R-:W-:Y:S05]  /*56520*/  BSYNC B4 ;  /* 0x0000000000047941 */ /* 0x000fea0003800000 */
.L_x_16161:
        /* <DEDUP_REMOVED lines=82> */
.L_x_16164:
[----:B------:R-:W-:Y:S02]  /*56a50*/  FSEL R6, RZ, 3.37028055040000000000e+12, P1 ;  /* 0x54442d18ff067808 */ /* 0x000fe40000800000 */
[----:B------:R-:W-:-:S07]  /*56a60*/  FSEL R7, RZ, 2.1426990032196044922, P1 ;  /* 0x400921fbff077808 */ /* 0x000fce0000800000 */
.L_x_16165:
[----:B------:R-:W-:Y:S05]  /*56a70*/  BSYNC B0 ;  /* 0x0000000000007941 */ /* 0x000fea0003800000 */
.L_x_16163:
[----:B------:R-:W-:Y:S01]  /*56a80*/  DADD R2, |R4|, |R2| ;  /* 0x0000000004027229 */ /* 0x000fe20000000602 */
[----:B------:R-:W-:-:S07]  /*56a90*/  LOP3.LUT R5, R7, 0x80000000, R5, 0xb8, !PT ;  /* 0x8000000007057812 */ /* 0x000fce00078eb805 */
[----:B------:R-:W-:-:S06]  /*56aa0*/  DSETP.GTU.AND P0, PT, |R2|, +INF , PT ;  /* 0x7ff000000200742a */ /* 0x000fcc0003f0c200 */
[----:B------:R-:W-:Y:S02]  /*56ab0*/  FSEL R2, R2, R6, P0 ;  /* 0x0000000602027208 */ /* 0x000fe40000000000 */
[----:B------:R-:W-:Y:S01]  /*56ac0*/  FSEL R3, R3, R5, P0 ;  /* 0x0000000503037208 */ /* 0x000fe20000000000 */
[----:B------:R-:W-:Y:S06]  /*56ad0*/  BRA `(.L_x_16155) ;  /* 0x0000000400dc7947 */ /* 0x000fec0003800000 */
.L_x_16160:
        /* <DEDUP_REMOVED lines=28> */
.L_x_16167:
[----:B------:R-:W-:Y:S05]  /*56ca0*/  BSYNC B4 ;  /* 0x0000000000047941 */ /* 0x000fea0003800000 */
.L_x_16166:
        /* <DEDUP_REMOVED lines=82> */
.L_x_16169:
[----:B------:R-:W-:Y:S02]  /*571d0*/  FSEL R6, RZ, 3.37028055040000000000e+12, P1 ;  /* 0x54442d18ff067808 */ /* 0x000fe40000800000 */
[----:B------:R-:W-:-:S07]  /*571e0*/  FSEL R7, RZ, 2.1426990032196044922, P1 ;  /* 0x400921fbff077808 */ /* 0x000fce0000800000 */
.L_x_16170:
[----:B------:R-:W-:Y:S05]  /*571f0*/  BSYNC B0 ;  /* 0x0000000000007941 */ /* 0x000fea0003800000 */
.L_x_16168:
[----:B------:R-:W-:Y:S01]  /*57200*/  DADD R2, |R4|, |R2| ;  /* 0x0000000004027229 */ /* 0x000fe20000000602 */
[----:B------:R-:W-:-:S07]  /*57210*/  LOP3.LUT R5, R7, 0x80000000, R5, 0xb8, !PT ;  /* 0x8000000007057812 */ /* 0x000fce00078eb805 */
[----:B------:R-:W-:-:S06]  /*57220*/  DSETP.GTU.AND P0, PT, |R2|, +INF , PT ;  /* 0x7ff000000200742a */ /* 0x000fcc0003f0c200 */
[----:B------:R-:W-:Y:S02]  /*57230*/  FSEL R2, R2, R6, P0 ;  /* 0x0000000602027208 */ /* 0x000fe40000000000 */
[----:B------:R-:W-:-:S07]  /*57240*/  FSEL R3, R3, R5, P0 ;  /* 0x0000000503037208 */ /* 0x000fce0000000000 */
.L_x_16155:
[----:B------:R-:W-:Y:S05]  /*57250*/  BSYNC B3 ;  /* 0x0000000000037941 */ /* 0x000fea0003800000 */
.L_x_16148:
[----:B------:R-:W-:Y:S01]  /*57260*/  DADD R4, -RZ, -R30 ;  /* 0x00000000ff047229 */ /* 0x000fe2000000091e */
[----:B------:R-:W-:-:S04]  /*57270*/  SHF.R.U32.HI R0, RZ, 0x1f, R35 ;  /* 0x0000001fff007819 */ /* 0x000fc80000011623 */
[----:B------:R-:W-:-:S05]  /*57280*/  ISETP.NE.AND P0, PT, R0, RZ, PT ;  /* 0x000000ff0000720c */ /* 0x000fca0003f05270 */
[----:B------:R-:W-:Y:S02]  /*57290*/  FSEL R72, R4, R30, !P0 ;  /* 0x0000001e04487208 */ /* 0x000fe40004000000 */
[----:B------:R-:W-:Y:S01]  /*572a0*/  FSEL R73, R5, R31, !P0 ;  /* 0x0000001f05497208 */ /* 0x000fe20004000000 */
[----:B------:R-:W-:Y:S06]  /*572b0*/  BRA `(.L_x_16171) ;  /* 0x0000003000287947 */ /* 0x000fec0003800000 */
.L_x_16083:
[----:B------:R-:W2:Y:S01]  /*572c0*/  LDL.64 R2, [R1+0x8] ;  /* 0x0000080001027983 */ /* 0x000ea20000100a00 */
[----:B------:R-:W-:Y:S01]  /*572d0*/  UMOV UR4, 0x54442d18 ;  /* 0x54442d1800047882 */ /* 0x000fe20000000000 */
[----:B------:R-:W-:Y:S01]  /*572e0*/  UMOV UR5, 0x3ff921fb ;  /* 0x3ff921fb00057882 */ /* 0x000fe20000000000 */
[----:B------:R-:W-:Y:S02]  /*572f0*/  DADD R72, -RZ, -R34 ;  /* 0x00000000ff487229 */ /* 0x000fe40000000922 */
[----:B--2---:R-:W-:-:S08]  /*57300*/  DADD R2, R2, -R32 ;  /* 0x0000000002027229 */ /* 0x004fd00000000820 */
[----:B------:R-:W-:Y:S01]  /*57310*/  DADD R2, R2, UR4 ;  /* 0x0000000402027e29 */ /* 0x000fe20008000000 */
[----:B------:R-:W-:Y:S10]  /*57320*/  BRA `(.L_x_16171) ;  /* 0x00000030000c7947 */ /* 0x000ff40003800000 */
.L_x_16082:
[----:B------:R-:W-:Y:S01]  /*57330*/  DADD R72, -RZ, -R34 ;  /* 0x00000000ff487229 */ /* 0x000fe20000000922 */
[----:B------:R-:W-:Y:S01]  /*57340*/  CS2R R2, SRZ ;  /* 0x0000000000027805 */ /* 0x000fe2000001ff00 */
[----:B------:R-:W-:Y:S09]  /*57350*/  BRA `(.L_x_16171) ;  /* 0x0000003000007947 */ /* 0x000ff20003800000 */
.L_x_16081:
        /* <DEDUP_REMOVED lines=108> */
.L_x_16176:
[----:B------:R-:W-:Y:S05]  /*57a20*/  BSYNC B0 ;  /* 0x0000000000007941 */ /* 0x000fea0003800000 */
.L_x_16175:
        /* <DEDUP_REMOVED lines=8> */
.L_x_16178:
[----:B------:R-:W-:Y:S05]  /*57ab0*/  BSYNC B4 ;  /* 0x0000000000047941 */ /* 0x000fea0003800000 */
.L_x_16177:
        /* <DEDUP_REMOVED lines=82> */
.L_x_16180:
[----:B------:R-:W-:-:S04]  /*57fe0*/  ISETP.GE.AND P0, PT, R33, RZ, PT ;  /* 0x000000ff2100720c */ /* 0x000fc80003f06270 */
[----:B------:R-:W-:Y:S02]  /*57ff0*/  FSEL R6, RZ, 3.37028055040000000000e+12, P0 ;  /* 0x54442d18ff067808 */ /* 0x000fe40000000000 */
[----:B------:R-:W-:-:S07]  /*58000*/  FSEL R7, RZ, 2.1426990032196044922, P0 ;  /* 0x400921fbff077808 */ /* 0x000fce0000000000 */
.L_x_16181:
[----:B------:R-:W-:Y:S05]  /*58010*/  BSYNC B0 ;  /* 0x0000000000007941 */ /* 0x000fea0003800000 */
.L_x_16179:
[----:B------:R-:W-:Y:S01]  /*58020*/  DADD R2, R2, R4 ;  /* 0x0000000002027229 */ /* 0x000fe20000000004 */
[----:B------:R-:W-:Y:S01]  /*58030*/  LOP3.LUT R5, R7, 0x80000000, R35, 0xb8, !PT ;  /* 0x8000000007057812 */ /* 0x000fe200078eb823 */
[----:B------:R-:W-:-:S06]  /*58040*/  DMUL R30, R30, 0.5 ;  /* 0x3fe000001e1e7828 */ /* 0x000fcc0000000000 */
[----:B------:R-:W-:-:S06]  /*58050*/  DSETP.GTU.AND P0, PT, |R2|, +INF , PT ;  /* 0x7ff000000200742a */ /* 0x000fcc0003f0c200 */
[----:B------:R-:W-:Y:S02]  /*58060*/  FSEL R2, R2, R6, P0 ;  /* 0x0000000602027208 */ /* 0x000fe40000000000 */
[----:B------:R-:W-:Y:S01]  /*58070*/  FSEL R3, R3, R5, P0 ;  /* 0x0000000503037208 */ /* 0x000fe20000000000 */
[----:B------:R-:W-:Y:S06]  /*58080*/  BRA `(.L_x_16182) ;  /* 0x0000002000387947 */ /* 0x000fec0003800000 */
.L_x_16174:
        /* <DEDUP_REMOVED lines=135> */
.L_x_16184:
[----:B------:R-:W-:Y:S05]  /*58900*/  BSYNC B0 ;  /* 0x0000000000007941 */ /* 0x000fea0003800000 */
.L_x_16183:
        /* <DEDUP_REMOVED lines=8> */
.L_x_16186:
[----:B------:R-:W-:Y:S05]  /*58990*/  BSYNC B4 ;  /* 0x0000000000047941 */ /* 0x000fea0003800000 */
.L_x_16185:
        /* <DEDUP_REMOVED lines=82> */
.L_x_16188:
[----:B------:R-:W-:-:S04]  /*58ec0*/  ISETP.GE.AND P0, PT, R33, RZ, PT ;  /* 0x000000ff2100720c */ /* 0x000fc80003f06270 */
[----:B------:R-:W-:Y:S02]  /*58ed0*/  FSEL R6, RZ, 3.37028055040000000000e+12, P0 ;  /* 0x54442d18ff067808 */ /* 0x000fe40000000000 */
[----:B------:R-:W-:-:S07]  /*58ee0*/  FSEL R7, RZ, 2.1426990032196044922, P0 ;  /* 0x400921fbff077808 */ /* 0x000fce0000000000 */
.L_x_16189:
[----:B------:R-:W-:Y:S05]  /*58ef0*/  BSYNC B0 ;  /* 0x0000000000007941 */ /* 0x000fea0003800000 */
.L_x_16187:
[----:B------:R-:W-:Y:S01]  /*58f00*/  DADD R2, R2, R4 ;  /* 0x0000000002027229 */ /* 0x000fe20000000004 */
[----:B------:R-:W-:-:S07]  /*58f10*/  LOP3.LUT R5, R7, 0x80000000, R35, 0xb8, !PT ;  /* 0x8000000007057812 */ /* 0x000fce00078eb823 */
[----:B------:R-:W-:-:S06]  /*58f20*/  DSETP.GTU.AND P0, PT, |R2|, +INF , PT ;  /* 0x7ff000000200742a */ /* 0x000fcc0003f0c200 */
[----:B------:R-:W-:Y:S02]  /*58f30*/  FSEL R2, R2, R6, P0 ;  /* 0x0000000602027208 */ /* 0x000fe40000000000 */
[----:B------:R-:W-:Y:S01]  /*58f40*/  FSEL R3, R3, R5, P0 ;  /* 0x0000000503037208 */ /* 0x000fe20000000000 */
[----:B------:R-:W-:Y:S06]  /*58f50*/  BRA `(.L_x_16182) ;  /* 0x0000001000847947 */ /* 0x000fec0003800000 */
.L_x_16173:
        /* <DEDUP_REMOVED lines=23> */
.L_x_16191:
[----:B------:R-:W-:Y:S05]  /*590d0*/  BSYNC B4 ;  /* 0x0000000000047941 */ /* 0x000fea0003800000 */
.L_x_16190:
        /* <DEDUP_REMOVED lines=26> */
.L_x_16193:
[----:B------:R-:W-:Y:S05]  /*59280*/  BSYNC B4 ;  /* 0x0000000000047941 */ /* 0x000fea0003800000 */
.L_x_16192:
        /* <DEDUP_REMOVED lines=136> */
.L_x_16195:
[----:B------:R-:W-:Y:S05]  /*59b10*/  BSYNC B0 ;  /* 0x0000000000007941 */ /* 0x000fea0003800000 */
.L_x_16194:
        /* <DEDUP_REMOVED lines=8> */
.L_x_16197:
[----:B------:R-:W-:Y:S05]  /*59ba0*/  BSYNC B4 ;  /* 0x0000000000047941 */ /* 0x000fea0003800000 */
.L_x_16196:
        /* <DEDUP_REMOVED lines=82> */
.L_x_16199:
[----:B------:R-:W-:-:S04]  /*5a0d0*/  ISETP.GE.AND P0, PT, R33, RZ, PT ;  /* 0x000000ff2100720c */ /* 0x000fc80003f06270 */
[----:B------:R-:W-:Y:S02]  /*5a0e0*/  FSEL R6, RZ, 3.37028055040000000000e+12, P0 ;  /* 0x54442d18ff067808 */ /* 0x000fe40000000000 */
[----:B------:R-:W-:-:S07]  /*5a0f0*/  FSEL R7, RZ, 2.1426990032196044922, P0 ;  /* 0x400921fbff077808 */ /* 0x000fce0000000000 */
.L_x_16200:
[----:B------:R-:W-:Y:S05]  /*5a100*/  BSYNC B0 ;  /* 0x0000000000007941 */ /* 0x000fea0003800000 */
.L_x_16198:
[----:B------:R-:W-:Y:S01]  /*5a110*/  DADD R2, R2, R4 ;  /* 0x0000000002027229 */ /* 0x000fe20000000004 */
[----:B------:R-:W-:Y:S01]  /*5a120*/  LOP3.LUT R5, R7, 0x80000000, R35, 0xb8, !PT ;  /* 0x8000000007057812 */ /* 0x000fe200078eb823 */
[----:B------:R-:W-:-:S06]  /*5a130*/  DADD R30, R30, 1 ;  /* 0x3ff000001e1e7429 */ /* 0x000fcc0000000000 */
[----:B------:R-:W-:-:S06]  /*5a140*/  DSETP.GTU.AND P0, PT, |R2|, +INF , PT ;  /* 0x7ff000000200742a */ /* 0x000fcc0003f0c200 */
[----:B------:R-:W-:Y:S02]  /*5a150*/  FSEL R2, R2, R6, P0 ;  /* 0x0000000602027208 */ /* 0x000fe40000000000 */
[----:B------:R-:W-:-:S07]  /*5a160*/  FSEL R3, R3, R5, P0 ;  /* 0x0000000503037208 */ /* 0x000fce0000000000 */
.L_x_16182:
[----:B------:R-:W-:Y:S05]  /*5a170*/  BSYNC B3 ;  /* 0x0000000000037941 */ /* 0x000fea0003800000 */
.L_x_16172:
        /* <DEDUP_REMOVED lines=9> */
.L_x_16080:
        /* <DEDUP_REMOVED lines=21> */
.L_x_16171:
[----:B------:R-:W-:Y:S05]  /*5a360*/  BSYNC B1 ;  /* 0x0000000000017941 */ /* 0x000fea0003800000 */
.L_x_16079:
[----:B------:R-:W-:-:S14]  /*5a370*/  DSETP.GTU.AND P0, PT, |R2|, +INF , PT ;  /* 0x7ff000000200742a */ /* 0x000fdc0003f0c200 */
        /* <DEDUP_REMOVED lines=9> */
.L_x_16201:
[----:B------:R-:W-:Y:S01]  /*5a410*/  DSETP.GTU.AND P0, PT, |R72|, +INF , PT ;  /* 0x7ff000004800742a */ /* 0x000fe20003f0c200 */
[----:B------:R-:W-:Y:S02]  /*5a420*/  IMAD.MOV.U32 R74, RZ, RZ, R2 ;  /* 0x000000ffff4a7224 */ /* 0x000fe400078e0002 */
[----:B------:R-:W-:-:S11]  /*5a430*/  IMAD.MOV.U32 R75, RZ, RZ, R3 ;  /* 0x000000ffff4b7224 */ /* 0x000fd600078e0003 */
[----:B------:R-:W-:-:S11]  /*5a440*/  @!P0 DADD R72, -RZ, |R72| ;  /* 0x00000000ff488229 */ /* 0x000fd60000000548 */
.L_x_16078:
[----:B------:R-:W-:Y:S05]  /*5a450*/  BSYNC B2 ;  /* 0x0000000000027941 */ /* 0x000fea0003800000 */
.L_x_16077:
        /* <DEDUP_REMOVED lines=54> */
[----:B------:R-:W-:Y:S02]  /*5a7c0*/  LOP3.LUT R30, R11, 0xffc00000, RZ, 0xc0, !PT ;  /* 0xffc000000b1e7812 */ /* 0x000fe400078ec0ff */
[-C--:B------:R-:W-:Y:S01]  /*5a7d0*/  SEL R49, R7, R19.reuse, P0 ;  /* 0x0000001307317207 */ /* 0x080fe20000000000 */
[----:B------:R-:W-:Y:S01]  /*5a7e0*/  IMAD.MOV.U32 R8, RZ, RZ, R48 ;  /* 0x000000ffff087224 */ /* 0x000fe200078e0030 */
[----:B------:R-:W-:-:S02]  /*5a7f0*/  ISETP.LT.U32.AND.EX P0, PT, R21, R19, PT, P2 ;  /* 0x000000131500720c */ /* 0x000fc40003f01120 */
[C---:B------:R-:W-:Y:S02]  /*5a800*/  SEL R7, R21.reuse, R19, P3 ;  /* 0x0000001315077207 */ /* 0x040fe40001800000 */
        /* <DEDUP_REMOVED lines=31> */
[----:B------:R-:W-:Y:S01]  /*5aa00*/  DSETP.NEU.AND P0, PT, R8, RZ, PT ;  /* 0x000000ff0800722a */ /* 0x000fe20003f0d000 */
[----:B------:R-:W-:Y:S01]  /*5aa10*/  MOV R12, R16 ;  /* 0x00000010000c7202 */ /* 0x000fe20000000f00 */
[----:B------:R-:W0:Y:S01]  /*5aa20*/  MUFU.RSQ64H R21, R29 ;  /* 0x0000001d00157308 */ /* 0x000e220000001c00 */
[----:B------:R-:W-:Y:S02]  /*5aa30*/  FSEL R23, R13, UR5, P2 ;  /* 0x000000050d177c08 */ /* 0x000fe40009000000 */
[----:B------:R-:W-:Y:S01]  /*5aa40*/  @P3 LOP3.LUT R23, R20, 0x80000, RZ, 0xfc, !PT ;  /* 0x0008000014173812 */ /* 0x000fe200078efcff */
[----:B------:R-:W-:Y:S01]  /*5aa50*/  IMAD.MOV.U32 R20, RZ, RZ, RZ ;  /* 0x000000ffff147224 */ /* 0x000fe200078e00ff */
[----:B------:R-:W-:Y:S01]  /*5aa60*/  SEL R22, R12, UR9, P2 ;  /* 0x000000090c167c07 */ /* 0x000fe20009000000 */
[----:B------:R-:W-:Y:S01]  /*5aa70*/  IMAD.MOV.U32 R12, RZ, RZ, RZ ;  /* 0x000000ffff0c7224 */ /* 0x000fe200078e00ff */
[----:B------:R-:W-:Y:S01]  /*5aa80*/  ISETP.GE.U32.AND P3, PT, R50, 0x7ff00000, PT ;  /* 0x7ff000003200780c */ /* 0x000fe20003f66070 */
[----:B------:R-:W1:Y:S01]  /*5aa90*/  MUFU.RSQ64H R13, R23 ;  /* 0x00000017000d7308 */ /* 0x000e620000001c00 */
[----:B------:R-:W-:Y:S01]  /*5aaa0*/  DSETP.NEU.AND P2, PT, R14, RZ, PT ;  /* 0x000000ff0e00722a */ /* 0x000fe20003f4d000 */
[----:B------:R-:W-:Y:S01]  /*5aab0*/  ISETP.GE.U32.AND P1, PT, R49, 0x7ff00000, PT ;  /* 0x7ff000003100780c */ /* 0x000fe20003f26070 */
        /* <DEDUP_REMOVED lines=9> */
[----:B------:R-:W-:Y:S01]  /*5ab50*/  DFMA R22, R26, R22, R12 ;  /* 0x000000161a16722b */ /* 0x000fe2000000000c */
[----:B------:R-:W-:-:S03]  /*5ab60*/  LOP3.LUT R13, R0, 0x100000, RZ, 0xfc, !PT ;  /* 0x00100000000d7812 */ /* 0x000fc600078efcff */
[----:B------:R-:W-:-:S04]  /*5ab70*/  DMUL R24, R18, R24 ;  /* 0x0000001812187228 */ /* 0x000fc80000000000 */
[----:B------:R-:W-:-:S04]  /*5ab80*/  DMUL R22, R16, R22 ;  /* 0x0000001610167228 */ /* 0x000fc80000000000 */
        /* <DEDUP_REMOVED lines=40> */
.L_x_16212:
[----:B------:R-:W-:Y:S05]  /*5ae10*/  BSYNC B4 ;  /* 0x0000000000047941 */ /* 0x000fea0003800000 */
.L_x_16211:
        /* <DEDUP_REMOVED lines=81> */
.L_x_16210:
        /* <DEDUP_REMOVED lines=34> */
.L_x_16220:
[----:B------:R-:W-:Y:S05]  /*5b550*/  BSYNC B5 ;  /* 0x0000000000057941 */ /* 0x000fea0003800000 */
.L_x_16219:
[----:B------:R-:W-:Y:S02]  /*5b560*/  IMAD.MOV.U32 R26, RZ, RZ, R16 ;  /* 0x000000ffff1a7224 */ /* 0x000fe400078e0010 */
[----:B------:R-:W-:Y:S01]  /*5b570*/  IMAD.MOV.U32 R27, RZ, RZ, R17 ;  /* 0x000000ffff1b7224 */ /* 0x000fe200078e0011 */
[----:B------:R-:W-:Y:S06]  /*5b580*/  BRA `(.L_x_16218) ;  /* 0x0000000000047947 */ /* 0x000fec0003800000 */
.L_x_16217:
[----:B------:R-:W-:-:S11]  /*5b590*/  DADD R26, -R32, R48 ;  /* 0x00000000201a7229 */ /* 0x000fd60000000130 */
.L_x_16218:
[----:B------:R-:W-:Y:S05]  /*5b5a0*/  BSYNC B4 ;  /* 0x0000000000047941 */ /* 0x000fea0003800000 */
.L_x_16216:
        /* <DEDUP_REMOVED lines=29> */
.L_x_16225:
[----:B------:R-:W-:Y:S05]  /*5b780*/  BSYNC B5 ;  /* 0x0000000000057941 */ /* 0x000fea0003800000 */
.L_x_16224:
[----:B------:R-:W-:Y:S05]  /*5b790*/  BRA `(.L_x_16223) ;  /* 0x0000000000047947 */ /* 0x000fea0003800000 */
.L_x_16222:
[----:B------:R-:W-:-:S11]  /*5b7a0*/  DADD R16, R50, -R10 ;  /* 0x0000000032107229 */ /* 0x000fd6000000080a */
.L_x_16223:
[----:B------:R-:W-:Y:S05]  /*5b7b0*/  BSYNC B4 ;  /* 0x0000000000047941 */ /* 0x000fea0003800000 */
.L_x_16221:
        /* <DEDUP_REMOVED lines=27> */
.L_x_16227:
[----:B------:R-:W-:Y:S05]  /*5b970*/  BSYNC B4 ;  /* 0x0000000000047941 */ /* 0x000fea0003800000 */
.L_x_16226:
        /* <DEDUP_REMOVED lines=85> */
.L_x_16228:
        /* <DEDUP_REMOVED lines=20> */
.L_x_16230:
[----:B------:R-:W-:Y:S05]  /*5c010*/  BSYNC B4 ;  /* 0x0000000000047941 */ /* 0x000fea0003800000 */
.L_x_16229:
        /* <DEDUP_REMOVED lines=30> */
.L_x_16215:
        /* <DEDUP_REMOVED lines=24> */
.L_x_16233:
[----:B------:R-:W-:Y:S05]  /*5c380*/  BSYNC B4 ;  /* 0x0000000000047941 */ /* 0x000fea0003800000 */
.L_x_16232:
        /* <DEDUP_REMOVED lines=25> */
.L_x_16236:
[----:B------:R-:W-:Y:S05]  /*5c520*/  BSYNC B4 ;  /* 0x0000000000047941 */ /* 0x000fea0003800000 */
.L_x_16235:
        /* <DEDUP_REMOVED lines=30> */
.L_x_16234:
        /* <DEDUP_REMOVED lines=75> */
.L_x_16237:
[----:B------:R-:W-:Y:S01]  /*5cbc0*/  IMAD.MOV.U32 R6, RZ, RZ, 0x0 ;  /* 0x00000000ff067424 */ /* 0x000fe200078e00ff */
[----:B------:R-:W-:Y:S01]  /*5cbd0*/  FSETP.NEU.FTZ.AND P0, PT, R9, RZ, PT ;  /* 0x000000ff0900720b */ /* 0x000fe20003f1d000 */
[----:B------:R-:W-:-:S06]  /*5cbe0*/  IMAD.MOV.U32 R7, RZ, RZ, 0x7ff00000 ;  /* 0x7ff00000ff077424 */ /* 0x000fcc00078e00ff */
[----:B------:R-:W-:-:S10]  /*5cbf0*/  DFMA R6, R8, R6, +INF ;  /* 0x7ff000000806742b */ /* 0x000fd40000000006 */
[----:B------:R-:W-:Y:S02]  /*5cc00*/  FSEL R30, R6, RZ, P0 ;  /* 0x000000ff061e7208 */ /* 0x000fe40000000000 */
[----:B------:R-:W-:Y:S01]  /*5cc10*/  FSEL R31, R7, -QNAN , P0 ;  /* 0xfff00000071f7808 */ /* 0x000fe20000000000 */
[----:B------:R-:W-:Y:S06]  /*5cc20*/  BRA `(.L_x_16213) ;  /* 0x0000000400287947 */ /* 0x000fec0003800000 */
.L_x_16231:
        /* <DEDUP_REMOVED lines=25> */
.L_x_16239:
[----:B------:R-:W-:Y:S05]  /*5cdc0*/  BSYNC B4 ;  /* 0x0000000000047941 */ /* 0x000fea0003800000 */
.L_x_16238:
        /* <DEDUP_REMOVED lines=21> */
.L_x_16241:
[----:B------:R-:W-:Y:S05]  /*5cf20*/  BSYNC B4 ;  /* 0x0000000000047941 */ /* 0x000fea0003800000 */
.L_x_16240:
[----:B------:R-:W-:Y:S02]  /*5cf30*/  IMAD.MOV.U32 R30, RZ, RZ, R16 ;  /* 0x000000ffff1e7224 */ /* 0x000fe400078e0010 */
[----:B------:R-:W-:Y:S01]  /*5cf40*/  IMAD.MOV.U32 R31, RZ, RZ, R17 ;  /* 0x000000ffff1f7224 */ /* 0x000fe200078e0011 */
[----:B------:R-:W-:Y:S06]  /*5cf50*/  BRA `(.L_x_16213) ;  /* 0x00000000005c7947 */ /* 0x000fec0003800000 */
.L_x_16214:
        /* <DEDUP_REMOVED lines=22> */
.L_x_16242:
[----:B------:R-:W-:Y:S05]  /*5d0c0*/  BSYNC B4 ;  /* 0x0000000000047941 */ /* 0x000fea0003800000 */
.L_x_16213:
[----:B------:R-:W-:Y:S05]  /*5d0d0*/  BSYNC B3 ;  /* 0x0000000000037941 */ /* 0x000fea0003800000 */
.L_x_16209:
        /* <DEDUP_REMOVED lines=26> */
.L_x_16246:
[----:B------:R-:W-:Y:S05]  /*5d280*/  BSYNC B4 ;  /* 0x0000000000047941 */ /* 0x000fea0003800000 */
.L_x_16245:
        /* <DEDUP_REMOVED lines=39> */
.L_x_16254:
[----:B------:R-:W-:Y:S05]  /*5d500*/  BSYNC B5 ;  /* 0x0000000000057941 */ /* 0x000fea0003800000 */
.L_x_16253:
[----:B------:R-:W-:Y:S02]  /*5d510*/  IMAD.MOV.U32 R64, RZ, RZ, R16 ;  /* 0x000000ffff407224 */ /* 0x000fe400078e0010 */
[----:B------:R-:W-:Y:S01]  /*5d520*/  IMAD.MOV.U32 R65, RZ, RZ, R17 ;  /* 0x000000ffff417224 */ /* 0x000fe200078e0011 */
[----:B------:R-:W-:Y:S06]  /*5d530*/  BRA `(.L_x_16252) ;  /* 0x0000000000047947 */ /* 0x000fec0003800000 */
.L_x_16251:
[----:B------:R-:W-:-:S11]  /*5d540*/  DADD R64, -R32, R48 ;  /* 0x0000000020407229 */ /* 0x000fd60000000130 */
.L_x_16252:
[----:B------:R-:W-:Y:S05]  /*5d550*/  BSYNC B4 ;  /* 0x0000000000047941 */ /* 0x000fea0003800000 */
.L_x_16250:
        /* <DEDUP_REMOVED lines=26> */
.L_x_16259:
[----:B------:R-:W-:Y:S05]  /*5d700*/  BSYNC B5 ;  /* 0x0000000000057941 */ /* 0x000fea0003800000 */
.L_x_16258:
[----:B------:R-:W-:Y:S02]  /*5d710*/  IMAD.MOV.U32 R4, RZ, RZ, R16 ;  /* 0x000000ffff047224 */ /* 0x000fe400078e0010 */
[----:B------:R-:W-:Y:S01]  /*5d720*/  IMAD.MOV.U32 R5, RZ, RZ, R17 ;  /* 0x000000ffff057224 */ /* 0x000fe200078e0011 */
[----:B------:R-:W-:Y:S06]  /*5d730*/  BRA `(.L_x_16257) ;  /* 0x0000000000047947 */ /* 0x000fec0003800000 */
.L_x_16256:
[----:B------:R-:W-:-:S11]  /*5d740*/  DADD R4, -R34, R50 ;  /* 0x0000000022047229 */ /* 0x000fd60000000132 */
.L_x_16257:
[----:B------:R-:W-:Y:S05]  /*5d750*/  BSYNC B4 ;  /* 0x0000000000047941 */ /* 0x000fea0003800000 */
.L_x_16255:
        /* <DEDUP_REMOVED lines=29> */
.L_x_16261:
[----:B------:R-:W-:Y:S05]  /*5d930*/  BSYNC B4 ;  /* 0x0000000000047941 */ /* 0x000fea0003800000 */
.L_x_16260:
[----:B------:R-:W-:Y:S01]  /*5d940*/  PLOP3.LUT P0, PT, PT, PT, PT, 0x80, 0x0 ;  /* 0x000000000000781c */ /* 0x000fe20003f0f070 */
[----:B------:R-:W-:-:S12]  /*5d950*/  BRA `(.L_x_16247) ;  /* 0x0000000800587947 */ /* 0x000fd80003800000 */
.L_x_16249:
        /* <DEDUP_REMOVED lines=29> */
.L_x_16264:
[----:B------:R-:W-:Y:S05]  /*5db30*/  BSYNC B4 ;  /* 0x0000000000047941 */ /* 0x000fea0003800000 */
.L_x_16263:
[----:B------:R-:W-:Y:S01]  /*5db40*/  PLOP3.LUT P0, PT, PT, PT, PT, 0x80, 0x0 ;  /* 0x000000000000781c */ /* 0x000fe20003f0f070 */
[----:B------:R-:W-:-:S12]  /*5db50*/  BRA `(.L_x_16247) ;  /* 0x0000000400d87947 */ /* 0x000fd80003800000 */
.L_x_16262:
        /* <DEDUP_REMOVED lines=29> */
.L_x_16266:
[----:B------:R-:W-:Y:S05]  /*5dd30*/  BSYNC B4 ;  /* 0x0000000000047941 */ /* 0x000fea0003800000 */
.L_x_16265:
        /* <DEDUP_REMOVED lines=21> */
.L_x_16268:
[----:B------:R-:W-:Y:S05]  /*5de90*/  BSYNC B4 ;  /* 0x0000000000047941 */ /* 0x000fea0003800000 */
.L_x_16267:
[----:B------:R-:W-:Y:S01]  /*5dea0*/  DMUL R2, R2, 8.11296384146066816958e+31 ;  /* 0x4690000002027828 */ /* 0x000fe20000000000 */
[----:B------:R-:W-:Y:S01]  /*5deb0*/  PLOP3.LUT P0, PT, PT, PT, PT, 0x80, 0x0 ;  /* 0x000000000000781c */ /* 0x000fe20003f0f070 */
[----:B------:R-:W-:Y:S02]  /*5dec0*/  IMAD.MOV.U32 R4, RZ, RZ, R16 ;  /* 0x000000ffff047224 */ /* 0x000fe400078e0010 */
[----:B------:R-:W-:Y:S01]  /*5ded0*/  IMAD.MOV.U32 R5, RZ, RZ, R17 ;  /* 0x000000ffff057224 */ /* 0x000fe200078e0011 */
[----:B------:R-:W-:Y:S09]  /*5dee0*/  BRA `(.L_x_16247) ;  /* 0x0000000000f47947 */ /* 0x000ff20003800000 */
.L_x_16248:
        /* <DEDUP_REMOVED lines=24> */
.L_x_16270:
[----:B------:R-:W-:Y:S05]  /*5e070*/  BSYNC B4 ;  /* 0x0000000000047941 */ /* 0x000fea0003800000 */
.L_x_16269:
        /* <DEDUP_REMOVED lines=29> */
.L_x_16272:
[----:B------:R-:W-:Y:S05]  /*5e250*/  BSYNC B4 ;  /* 0x0000000000047941 */ /* 0x000fea0003800000 */
.L_x_16271:
[----:B------:R-:W-:Y:S01]  /*5e260*/  DMUL R4, R4, R16 ;  /* 0x0000001004047228 */ /* 0x000fe20000000000 */
[----:B------:R-:W-:Y:S01]  /*5e270*/  PLOP3.LUT P0, PT, PT, PT, PT, 0x80, 0x0 ;  /* 0x000000000000781c */ /* 0x000fe20003f0f070 */
[----:B------:R-:W-:-:S12]  /*5e280*/  BRA `(.L_x_16247) ;  /* 0x00000000000c7947 */ /* 0x000fd80003800000 */
.L_x_16244:
[----:B------:R-:W-:Y:S01]  /*5e290*/  DMUL R4, R28, 9.00719925474099200000e+15 ;  /* 0x434000001c047828 */ /* 0x000fe20000000000 */
[----:B------:R-:W-:Y:S01]  /*5e2a0*/  PLOP3.LUT P0, PT, PT, PT, PT, 0x80, 0x0 ;  /* 0x000000000000781c */ /* 0x000fe20003f0f070 */
[----:B------:R-:W-:-:S12]  /*5e2b0*/  DMUL R2, R2, 9.00719925474099200000e+15 ;  /* 0x4340000002027828 */ /* 0x000fd80000000000 */
.L_x_16247:
[----:B------:R-:W-:Y:S05]  /*5e2c0*/  BSYNC B3 ;  /* 0x0000000000037941 */ /* 0x000fea0003800000 */
.L_x_16243:
        /* <DEDUP_REMOVED lines=67> */
.L_x_16278:
[----:B------:R-:W-:-:S11]  /*5e700*/  DMUL R2, RZ, |R26| ;  /* 0x4000001aff027228 */ /* 0x000fd60000000000 */
.L_x_16279:
[----:B------:R-:W-:Y:S05]  /*5e710*/  BSYNC B0 ;  /* 0x0000000000007941 */ /* 0x000fea0003800000 */
.L_x_16277:
        /* <DEDUP_REMOVED lines=11> */
.L_x_16276:
        /* <DEDUP_REMOVED lines=53> */
.L_x_16275:
        /* <DEDUP_REMOVED lines=62> */
.L_x_16283:
[----:B------:R-:W-:-:S11]  /*5ef00*/  DMUL R2, RZ, |R26| ;  /* 0x4000001aff027228 */ /* 0x000fd60000000000 */
.L_x_16284:
[----:B------:R-:W-:Y:S05]  /*5ef10*/  BSYNC B0 ;  /* 0x0000000000007941 */ /* 0x000fea0003800000 */
.L_x_16282:
        /* <DEDUP_REMOVED lines=11> */
.L_x_16281:
        /* <DEDUP_REMOVED lines=53> */
.L_x_16274:
        /* <DEDUP_REMOVED lines=32> */
.L_x_16287:
[----:B------:R-:W-:Y:S05]  /*5f520*/  BSYNC B4 ;  /* 0x0000000000047941 */ /* 0x000fea0003800000 */
.L_x_16286:
        /* <DEDUP_REMOVED lines=82> */
.L_x_16289:
[----:B------:R-:W-:Y:S02]  /*5fa50*/  FSEL R6, RZ, 3.37028055040000000000e+12, P1 ;  /* 0x54442d18ff067808 */ /* 0x000fe40000800000 */
[----:B------:R-:W-:-:S07]  /*5fa60*/  FSEL R7, RZ, 2.1426990032196044922, P1 ;  /* 0x400921fbff077808 */ /* 0x000fce0000800000 */
.L_x_16290:
[----:B------:R-:W-:Y:S05]  /*5fa70*/  BSYNC B0 ;  /* 0x0000000000007941 */ /* 0x000fea0003800000 */
.L_x_16288:
[----:B------:R-:W-:Y:S01]  /*5fa80*/  DADD R2, |R4|, |R2| ;  /* 0x0000000004027229 */ /* 0x000fe20000000602 */
[----:B------:R-:W-:-:S07]  /*5fa90*/  LOP3.LUT R5, R7, 0x80000000, R5, 0xb8, !PT ;  /* 0x8000000007057812 */ /* 0x000fce00078eb805 */
[----:B------:R-:W-:-:S06]  /*5faa0*/  DSETP.GTU.AND P0, PT, |R2|, +INF , PT ;  /* 0x7ff000000200742a */ /* 0x000fcc0003f0c200 */
[----:B------:R-:W-:Y:S02]  /*5fab0*/  FSEL R2, R2, R6, P0 ;  /* 0x0000000602027208 */ /* 0x000fe40000000000 */
[----:B------:R-:W-:Y:S01]  /*5fac0*/  FSEL R3, R3, R5, P0 ;  /* 0x0000000503037208 */ /* 0x000fe20000000000 */
[----:B------:R-:W-:Y:S06]  /*5fad0*/  BRA `(.L_x_16280) ;  /* 0x0000000400dc7947 */ /* 0x000fec0003800000 */
.L_x_16285:
        /* <DEDUP_REMOVED lines=28> */
.L_x_16292:
[----:B------:R-:W-:Y:S05]  /*5fca0*/  BSYNC B4 ;  /* 0x0000000000047941 */ /* 0x000fea0003800000 */
.L_x_16291:
        /* <DEDUP_REMOVED lines=82> */
.L_x_16294:
[----:B------:R-:W-:Y:S02]  /*601d0*/  FSEL R6, RZ, 3.37028055040000000000e+12, P1 ;  /* 0x54442d18ff067808 */ /* 0x000fe40000800000 */
[----:B------:R-:W-:-:S07]  /*601e0*/  FSEL R7, RZ, 2.1426990032196044922, P1 ;  /* 0x400921fbff077808 */ /* 0x000fce0000800000 */
.L_x_16295:
[----:B------:R-:W-:Y:S05]  /*601f0*/  BSYNC B0 ;  /* 0x0000000000007941 */ /* 0x000fea0003800000 */
.L_x_16293:
[----:B------:R-:W-:Y:S01]  /*60200*/  DADD R2, |R4|, |R2| ;  /* 0x0000000004027229 */ /* 0x000fe20000000602 */
[----:B------:R-:W-:-:S07]  /*60210*/  LOP3.LUT R5, R7, 0x80000000, R5, 0xb8, !PT ;  /* 0x8000000007057812 */ /* 0x000fce00078eb805 */
[----:B------:R-:W-:-:S06]  /*60220*/  DSETP.GTU.AND P0, PT, |R2|, +INF , PT ;  /* 0x7ff000000200742a */ /* 0x000fcc0003f0c200 */
[----:B------:R-:W-:Y:S02]  /*60230*/  FSEL R2, R2, R6, P0 ;  /* 0x0000000602027208 */ /* 0x000fe40000000000 */
[----:B------:R-:W-:-:S07]  /*60240*/  FSEL R3, R3, R5, P0 ;  /* 0x0000000503037208 */ /* 0x000fce0000000000 */
.L_x_16280:
[----:B------:R-:W-:Y:S05]  /*60250*/  BSYNC B3 ;  /* 0x0000000000037941 */ /* 0x000fea0003800000 */
.L_x_16273:
[----:B------:R-:W-:Y:S01]  /*60260*/  DADD R4, -RZ, -R30 ;  /* 0x00000000ff047229 */ /* 0x000fe2000000091e */
[----:B------:R-:W-:-:S09]  /*60270*/  ISETP.NE.AND P0, PT, R68, RZ, PT ;  /* 0x000000ff4400720c */ /* 0x000fd20003f05270 */
[----:B------:R-:W-:Y:S02]  /*60280*/  FSEL R68, R4, R30, !P0 ;  /* 0x0000001e04447208 */ /* 0x000fe40004000000 */
[----:B------:R-:W-:Y:S01]  /*60290*/  FSEL R69, R5, R31, !P0 ;  /* 0x0000001f05457208 */ /* 0x000fe20004000000 */
[----:B------:R-:W-:Y:S06]  /*602a0*/  BRA `(.L_x_16296) ;  /* 0x0000003000287947 */ /* 0x000fec0003800000 */
.L_x_16208:
[----:B------:R-:W2:Y:S01]  /*602b0*/  LDL.64 R2, [R1+0x8] ;  /* 0x0000080001027983 */ /* 0x000ea20000100a00 */
[----:B------:R-:W-:Y:S01]  /*602c0*/  UMOV UR4, 0x54442d18 ;  /* 0x54442d1800047882 */ /* 0x000fe20000000000 */
[----:B------:R-:W-:Y:S01]  /*602d0*/  UMOV UR5, 0x3ff921fb ;  /* 0x3ff921fb00057882 */ /* 0x000fe20000000000 */
[----:B------:R-:W-:Y:S02]  /*602e0*/  DADD R68, -RZ, -R38 ;  /* 0x00000000ff447229 */ /* 0x000fe40000000926 */
[----:B--2---:R-:W-:-:S08]  /*602f0*/  DADD R2, R2, -R36 ;  /* 0x0000000002027229 */ /* 0x004fd00000000824 */
[----:B------:R-:W-:Y:S01]  /*60300*/  DADD R2, R2, UR4 ;  /* 0x0000000402027e29 */ /* 0x000fe20008000000 */
[----:B------:R-:W-:Y:S10]  /*60310*/  BRA `(.L_x_16296) ;  /* 0x00000030000c7947 */ /* 0x000ff40003800000 */
.L_x_16207:
[----:B------:R-:W-:Y:S01]  /*60320*/  DADD R68, -RZ, -R38 ;  /* 0x00000000ff447229 */ /* 0x000fe20000000926 */
[----:B------:R-:W-:Y:S01]  /*60330*/  CS2R R2, SRZ ;  /* 0x0000000000027805 */ /* 0x000fe2000001ff00 */
[----:B------:R-:W-:Y:S09]  /*60340*/  BRA `(.L_x_16296) ;  /* 0x0000003000007947 */ /* 0x000ff20003800000 */
.L_x_16206:
        /* <DEDUP_REMOVED lines=108> */
.L_x_16301:
[----:B------:R-:W-:Y:S05]  /*60a10*/  BSYNC B0 ;  /* 0x0000000000007941 */ /* 0x000fea0003800000 */
.L_x_16300:
        /* <DEDUP_REMOVED lines=8> */
.L_x_16303:
[----:B------:R-:W-:Y:S05]  /*60aa0*/  BSYNC B4 ;  /* 0x0000000000047941 */ /* 0x000fea0003800000 */
.L_x_16302:
        /* <DEDUP_REMOVED lines=82> */
.L_x_16305:
[----:B------:R-:W-:-:S04]  /*60fd0*/  ISETP.GE.AND P0, PT, R37, RZ, PT ;  /* 0x000000ff2500720c */ /* 0x000fc80003f06270 */
[----:B------:R-:W-:Y:S02]  /*60fe0*/  FSEL R6, RZ, 3.37028055040000000000e+12, P0 ;  /* 0x54442d18ff067808 */ /* 0x000fe40000000000 */
[----:B------:R-:W-:-:S07]  /*60ff0*/  FSEL R7, RZ, 2.1426990032196044922, P0 ;  /* 0x400921fbff077808 */ /* 0x000fce0000000000 */
.L_x_16306:
[----:B------:R-:W-:Y:S05]  /*61000*/  BSYNC B0 ;  /* 0x0000000000007941 */ /* 0x000fea0003800000 */
.L_x_16304:
[----:B------:R-:W-:Y:S01]  /*61010*/  DADD R2, R2, R4 ;  /* 0x0000000002027229 */ /* 0x000fe20000000004 */
[----:B------:R-:W-:Y:S01]  /*61020*/  LOP3.LUT R5, R7, 0x80000000, R39, 0xb8, !PT ;  /* 0x8000000007057812 */ /* 0x000fe200078eb827 */
[----:B------:R-:W-:-:S06]  /*61030*/  DMUL R30, R30, 0.5 ;  /* 0x3fe000001e1e7828 */ /* 0x000fcc0000000000 */
[----:B------:R-:W-:-:S06]  /*61040*/  DSETP.GTU.AND P0, PT, |R2|, +INF , PT ;  /* 0x7ff000000200742a */ /* 0x000fcc0003f0c200 */
[----:B------:R-:W-:Y:S02]  /*61050*/  FSEL R2, R2, R6, P0 ;  /* 0x0000000602027208 */ /* 0x000fe40000000000 */
[----:B------:R-:W-:Y:S01]  /*61060*/  FSEL R3, R3, R5, P0 ;  /* 0x0000000503037208 */ /* 0x000fe20000000000 */
[----:B------:R-:W-:Y:S06]  /*61070*/  BRA `(.L_x_16307) ;  /* 0x0000002000387947 */ /* 0x000fec0003800000 */
.L_x_16299:
        /* <DEDUP_REMOVED lines=135> */
.L_x_16309:
[----:B------:R-:W-:Y:S05]  /*618f0*/  BSYNC B0 ;  /* 0x0000000000007941 */ /* 0x000fea0003800000 */
.L_x_16308:
        /* <DEDUP_REMOVED lines=8> */
.L_x_16311:
[----:B------:R-:W-:Y:S05]  /*61980*/  BSYNC B4 ;  /* 0x0000000000047941 */ /* 0x000fea0003800000 */
.L_x_16310:
        /* <DEDUP_REMOVED lines=82> */
.L_x_16313:
[----:B------:R-:W-:-:S04]  /*61eb0*/  ISETP.GE.AND P0, PT, R37, RZ, PT ;  /* 0x000000ff2500720c */ /* 0x000fc80003f06270 */
[----:B------:R-:W-:Y:S02]  /*61ec0*/  FSEL R6, RZ, 3.37028055040000000000e+12, P0 ;  /* 0x54442d18ff067808 */ /* 0x000fe40000000000 */
[----:B------:R-:W-:-:S07]  /*61ed0*/  FSEL R7, RZ, 2.1426990032196044922, P0 ;  /* 0x400921fbff077808 */ /* 0x000fce0000000000 */
.L_x_16314:
[----:B------:R-:W-:Y:S05]  /*61ee0*/  BSYNC B0 ;  /* 0x0000000000007941 */ /* 0x000fea0003800000 */
.L_x_16312:
[----:B------:R-:W-:Y:S01]  /*61ef0*/  DADD R2, R2, R4 ;  /* 0x0000000002027229 */ /* 0x000fe20000000004 */
[----:B------:R-:W-:-:S07]  /*61f00*/  LOP3.LUT R5, R7, 0x80000000, R39, 0xb8, !PT ;  /* 0x8000000007057812 */ /* 0x000fce00078eb827 */
[----:B------:R-:W-:-:S06]  /*61f10*/  DSETP.GTU.AND P0, PT, |R2|, +INF , PT ;  /* 0x7ff000000200742a */ /* 0x000fcc0003f0c200 */
[----:B------:R-:W-:Y:S02]  /*61f20*/  FSEL R2, R2, R6, P0 ;  /* 0x0000000602027208 */ /* 0x000fe40000000000 */
[----:B------:R-:W-:Y:S01]  /*61f30*/  FSEL R3, R3, R5, P0 ;  /* 0x0000000503037208 */ /* 0x000fe20000000000 */
[----:B------:R-:W-:Y:S06]  /*61f40*/  BRA `(.L_x_16307) ;  /* 0x0000001000847947 */ /* 0x000fec0003800000 */
.L_x_16298:
        /* <DEDUP_REMOVED lines=23> */
.L_x_16316:
[----:B------:R-:W-:Y:S05]  /*620c0*/  BSYNC B4 ;  /* 0x0000000000047941 */ /* 0x000fea0003800000 */
.L_x_16315:
        /* <DEDUP_REMOVED lines=26> */
.L_x_16318:
[----:B------:R-:W-:Y:S05]  /*62270*/  BSYNC B4 ;  /* 0x0000000000047941 */ /* 0x000fea0003800000 */
.L_x_16317:
        /* <DEDUP_REMOVED lines=136> */
.L_x_16320:
[----:B------:R-:W-:Y:S05]  /*62b00*/  BSYNC B0 ;  /* 0x0000000000007941 */ /* 0x000fea0003800000 */
.L_x_16319:
        /* <DEDUP_REMOVED lines=8> */
.L_x_16322:
[----:B------:R-:W-:Y:S05]  /*62b90*/  BSYNC B4 ;  /* 0x0000000000047941 */ /* 0x000fea0003800000 */
.L_x_16321:
        /* <DEDUP_REMOVED lines=82> */
.L_x_16324:
[----:B------:R-:W-:-:S04]  /*630c0*/  ISETP.GE.AND P0, PT, R37, RZ, PT ;  /* 0x000000ff2500720c */ /* 0x000fc80003f06270 */
[----:B------:R-:W-:Y:S02]  /*630d0*/  FSEL R6, RZ, 3.37028055040000000000e+12, P0 ;  /* 0x54442d18ff067808 */ /* 0x000fe40000000000 */
[----:B------:R-:W-:-:S07]  /*630e0*/  FSEL R7, RZ, 2.1426990032196044922, P0 ;  /* 0x400921fbff077808 */ /* 0x000fce0000000000 */
.L_x_16325:
[----:B------:R-:W-:Y:S05]  /*630f0*/  BSYNC B0 ;  /* 0x0000000000007941 */ /* 0x000fea0003800000 */
.L_x_16323:
[----:B------:R-:W-:Y:S01]  /*63100*/  DADD R2, R2, R4 ;  /* 0x0000000002027229 */ /* 0x000fe20000000004 */
[----:B------:R-:W-:Y:S01]  /*63110*/  LOP3.LUT R5, R7, 0x80000000, R39, 0xb8, !PT ;  /* 0x8000000007057812 */ /* 0x000fe200078eb827 */
[----:B------:R-:W-:-:S06]  /*63120*/  DADD R30, R30, 1 ;  /* 0x3ff000001e1e7429 */ /* 0x000fcc0000000000 */
[----:B------:R-:W-:-:S06]  /*63130*/  DSETP.GTU.AND P0, PT, |R2|, +INF , PT ;  /* 0x7ff000000200742a */ /* 0x000fcc0003f0c200 */
[----:B------:R-:W-:Y:S02]  /*63140*/  FSEL R2, R2, R6, P0 ;  /* 0x0000000602027208 */ /* 0x000fe40000000000 */
[----:B------:R-:W-:-:S07]  /*63150*/  FSEL R3, R3, R5, P0 ;  /* 0x0000000503037208 */ /* 0x000fce0000000000 */
.L_x_16307:
[----:B------:R-:W-:Y:S05]  /*63160*/  BSYNC B3 ;  /* 0x0000000000037941 */ /* 0x000fea0003800000 */
.L_x_16297:
        /* <DEDUP_REMOVED lines=9> */
.L_x_16205:
        /* <DEDUP_REMOVED lines=21> */
.L_x_16296:
[----:B------:R-:W-:Y:S05]  /*63350*/  BSYNC B1 ;  /* 0x0000000000017941 */ /* 0x000fea0003800000 */
.L_x_16204:
        /* <DEDUP_REMOVED lines=10> */
.L_x_16326:
[----:B------:R-:W-:Y:S01]  /*63400*/  DSETP.GTU.AND P0, PT, |R68|, +INF , PT ;  /* 0x7ff000004400742a */ /* 0x000fe20003f0c200 */
[----:B------:R-:W-:Y:S02]  /*63410*/  IMAD.MOV.U32 R70, RZ, RZ, R2 ;  /* 0x000000ffff467224 */ /* 0x000fe400078e0002 */
[----:B------:R-:W-:-:S11]  /*63420*/  IMAD.MOV.U32 R71, RZ, RZ, R3 ;  /* 0x000000ffff477224 */ /* 0x000fd600078e0003 */
[----:B------:R-:W-:-:S11]  /*63430*/  @!P0 DADD R68, -RZ, |R68| ;  /* 0x00000000ff448229 */ /* 0x000fd60000000544 */
.L_x_16203:
[----:B------:R-:W-:Y:S05]  /*63440*/  BSYNC B2 ;  /* 0x0000000000027941 */ /* 0x000fea0003800000 */
.L_x_16202:
[----:B------:R-:W0:Y:S01]  /*63450*/  S2R R3, SR_TID.X ;  /* 0x0000000000037919 */ /* 0x000e220000002100 */
[----:B------:R-:W-:Y:S01]  /*63460*/  BSSY B2, `(.L_x_16327) ;  /* 0x00008fd000027945 */ /* 0x000fe20003800000 */
[----:B------:R-:W-:Y:S02]  /*63470*/  CS2R R64, SRZ ;  /* 0x0000000000407805 */ /* 0x000fe4000001ff00 */
[----:B0-----:R-:W-:-:S04]  /*63480*/  IADD3 R3, R3, 0x180, RZ ;  /* 0x0000018003037810 */ /* 0x001fc80007ffe0ff */
        /* <DEDUP_REMOVED lines=28> */
[----:B------:R-:W-:Y:S01]  /*63650*/  MOV R14, RZ ;  /* 0x000000ff000e7202 */ /* 0x000fe20000000f00 */
        /* <DEDUP_REMOVED lines=120> */
.L_x_16337:
[----:B------:R-:W-:Y:S05]  /*63de0*/  BSYNC B4 ;  /* 0x0000000000047941 */ /* 0x000fea0003800000 */
.L_x_16336:
        /* <DEDUP_REMOVED lines=81> */
.L_x_16335:
        /* <DEDUP_REMOVED lines=34> */
.L_x_16345:
[----:B------:R-:W-:Y:S05]  /*64520*/  BSYNC B5 ;  /* 0x0000000000057941 */ /* 0x000fea0003800000 */
.L_x_16344:
[----:B------:R-:W-:Y:S02]  /*64530*/  IMAD.MOV.U32 R26, RZ, RZ, R16 ;  /* 0x000000ffff1a7224 */ /* 0x000fe400078e0010 */
[----:B------:R-:W-:Y:S01]  /*64540*/  IMAD.MOV.U32 R27, RZ, RZ, R17 ;  /* 0x000000ffff1b7224 */ /* 0x000fe200078e0011 */
[----:B------:R-:W-:Y:S06]  /*64550*/  BRA `(.L_x_16343) ;  /* 0x0000000000047947 */ /* 0x000fec0003800000 */
.L_x_16342:
[----:B------:R-:W-:-:S11]  /*64560*/  DADD R26, -R32, R36 ;  /* 0x00000000201a7229 */ /* 0x000fd60000000124 */
.L_x_16343:
[----:B------:R-:W-:Y:S05]  /*64570*/  BSYNC B4 ;  /* 0x0000000000047941 */ /* 0x000fea0003800000 */
.L_x_16341:
        /* <DEDUP_REMOVED lines=29> */
.L_x_16350:
[----:B------:R-:W-:Y:S05]  /*64750*/  BSYNC B5 ;  /* 0x0000000000057941 */ /* 0x000fea0003800000 */
.L_x_16349:
[----:B------:R-:W-:Y:S05]  /*64760*/  BRA `(.L_x_16348) ;  /* 0x0000000000047947 */ /* 0x000fea0003800000 */
.L_x_16347:
[----:B------:R-:W-:-:S11]  /*64770*/  DADD R16, R38, -R10 ;  /* 0x0000000026107229 */ /* 0x000fd6000000080a */
.L_x_16348:
[----:B------:R-:W-:Y:S05]  /*64780*/  BSYNC B4 ;  /* 0x0000000000047941 */ /* 0x000fea0003800000 */
.L_x_16346:
        /* <DEDUP_REMOVED lines=29> */
.L_x_16352:
[----:B------:R-:W-:Y:S05]  /*64960*/  BSYNC B4 ;  /* 0x0000000000047941 */ /* 0x000fea0003800000 */
.L_x_16351:
        /* <DEDUP_REMOVED lines=85> */
.L_x_16353:
        /* <DEDUP_REMOVED lines=20> */
.L_x_16355:
[----:B------:R-:W-:Y:S05]  /*65000*/  BSYNC B4 ;  /* 0x0000000000047941 */ /* 0x000fea0003800000 */
.L_x_16354:
        /* <DEDUP_REMOVED lines=30> */
.L_x_16340:
        /* <DEDUP_REMOVED lines=24> */
.L_x_16358:
[----:B------:R-:W-:Y:S05]  /*65370*/  BSYNC B4 ;  /* 0x0000000000047941 */ /* 0x000fea0003800000 */
.L_x_16357:
        /* <DEDUP_REMOVED lines=25> */
.L_x_16361:
[----:B------:R-:W-:Y:S05]  /*65510*/  BSYNC B4 ;  /* 0x0000000000047941 */ /* 0x000fea0003800000 */
.L_x_16360:
        /* <DEDUP_REMOVED lines=30> */
.L_x_16359:
        /* <DEDUP_REMOVED lines=75> */
.L_x_16362:
[----:B------:R-:W-:Y:S01]  /*65bb0*/  IMAD.MOV.U32 R6, RZ, RZ, 0x0 ;  /* 0x00000000ff067424 */ /* 0x000fe200078e00ff */
[----:B------:R-:W-:Y:S01]  /*65bc0*/  FSETP.NEU.FTZ.AND P0, PT, R9, RZ, PT ;  /* 0x000000ff0900720b */ /* 0x000fe20003f1d000 */
[----:B------:R-:W-:-:S06]  /*65bd0*/  IMAD.MOV.U32 R7, RZ, RZ, 0x7ff00000 ;  /* 0x7ff00000ff077424 */ /* 0x000fcc00078e00ff */
[----:B------:R-:W-:-:S10]  /*65be0*/  DFMA R6, R8, R6, +INF ;  /* 0x7ff000000806742b */ /* 0x000fd40000000006 */
[----:B------:R-:W-:Y:S02]  /*65bf0*/  FSEL R30, R6, RZ, P0 ;  /* 0x000000ff061e7208 */ /* 0x000fe40000000000 */
[----:B------:R-:W-:Y:S01]  /*65c00*/  FSEL R31, R7, -QNAN , P0 ;  /* 0xfff00000071f7808 */ /* 0x000fe20000000000 */
[----:B------:R-:W-:Y:S06]  /*65c10*/  BRA `(.L_x_16338) ;  /* 0x0000000400287947 */ /* 0x000fec0003800000 */
.L_x_16356:
        /* <DEDUP_REMOVED lines=25> */
.L_x_16364:
[----:B------:R-:W-:Y:S05]  /*65db0*/  BSYNC B4 ;  /* 0x0000000000047941 */ /* 0x000fea0003800000 */
.L_x_16363:
        /* <DEDUP_REMOVED lines=21> */
.L_x_16366:
[----:B------:R-:W-:Y:S05]  /*65f10*/  BSYNC B4 ;  /* 0x0000000000047941 */ /* 0x000fea0003800000 */
.L_x_16365:
[----:B------:R-:W-:Y:S01]  /*65f20*/  MOV R30, R16 ;  /* 0x00000010001e7202 */ /* 0x000fe20000000f00 */
[----:B------:R-:W-:Y:S01]  /*65f30*/  IMAD.MOV.U32 R31, RZ, RZ, R17 ;  /* 0x000000ffff1f7224 */ /* 0x000fe200078e0011 */
[----:B------:R-:W-:Y:S06]  /*65f40*/  BRA `(.L_x_16338) ;  /* 0x00000000005c7947 */ /* 0x000fec0003800000 */
.L_x_16339:
        /* <DEDUP_REMOVED lines=22> */
.L_x_16367:
[----:B------:R-:W-:Y:S05]  /*660b0*/  BSYNC B4 ;  /* 0x0000000000047941 */ /* 0x000fea0003800000 */
.L_x_16338:
[----:B------:R-:W-:Y:S05]  /*660c0*/  BSYNC B3 ;  /* 0x0000000000037941 */ /* 0x000fea0003800000 */
.L_x_16334:
        /* <DEDUP_REMOVED lines=26> */
.L_x_16371:
[----:B------:R-:W-:Y:S05]  /*66270*/  BSYNC B4 ;  /* 0x0000000000047941 */ /* 0x000fea0003800000 */
.L_x_16370:
        /* <DEDUP_REMOVED lines=39> */
.L_x_16379:
[----:B------:R-:W-:Y:S05]  /*664f0*/  BSYNC B5 ;  /* 0x0000000000057941 */ /* 0x000fea0003800000 */
.L_x_16378:
[----:B------:R-:W-:Y:S02]  /*66500*/  IMAD.MOV.U32 R48, RZ, RZ, R16 ;  /* 0x000000ffff307224 */ /* 0x000fe400078e0010 */
[----:B------:R-:W-:Y:S01]  /*66510*/  IMAD.MOV.U32 R49, RZ, RZ, R17 ;  /* 0x000000ffff317224 */ /* 0x000fe200078e0011 */
[----:B------:R-:W-:Y:S06]  /*66520*/  BRA `(.L_x_16377) ;  /* 0x0000000000047947 */ /* 0x000fec0003800000 */
.L_x_16376:
[----:B------:R-:W-:-:S11]  /*66530*/  DADD R48, -R32, R36 ;  /* 0x0000000020307229 */ /* 0x000fd60000000124 */
.L_x_16377:
[----:B------:R-:W-:Y:S05]  /*66540*/  BSYNC B4 ;  /* 0x0000000000047941 */ /* 0x000fea0003800000 */
.L_x_16375:
        /* <DEDUP_REMOVED lines=26> */
.L_x_16384:
[----:B------:R-:W-:Y:S05]  /*666f0*/  BSYNC B5 ;  /* 0x0000000000057941 */ /* 0x000fea0003800000 */
.L_x_16383:
[----:B------:R-:W-:Y:S01]  /*66700*/  MOV R4, R16 ;  /* 0x0000001000047202 */ /* 0x000fe20000000f00 */
[----:B------:R-:W-:Y:S01]  /*66710*/  IMAD.MOV.U32 R5, RZ, RZ, R17 ;  /* 0x000000ffff057224 */ /* 0x000fe200078e0011 */
[----:B------:R-:W-:Y:S06]  /*66720*/  BRA `(.L_x_16382) ;  /* 0x0000000000047947 */ /* 0x000fec0003800000 */
.L_x_16381:
[----:B------:R-:W-:-:S11]  /*66730*/  DADD R4, -R34, R38 ;  /* 0x0000000022047229 */ /* 0x000fd60000000126 */
.L_x_16382:
[----:B------:R-:W-:Y:S05]  /*66740*/  BSYNC B4 ;  /* 0x0000000000047941 */ /* 0x000fea0003800000 */
.L_x_16380:
        /* <DEDUP_REMOVED lines=29> */
.L_x_16386:
[----:B------:R-:W-:Y:S05]  /*66920*/  BSYNC B4 ;  /* 0x0000000000047941 */ /* 0x000fea0003800000 */
.L_x_16385:
[----:B------:R-:W-:Y:S01]  /*66930*/  PLOP3.LUT P0, PT, PT, PT, PT, 0x80, 0x0 ;  /* 0x000000000000781c */ /* 0x000fe20003f0f070 */
[----:B------:R-:W-:-:S12]  /*66940*/  BRA `(.L_x_16372) ;  /* 0x0000000800587947 */ /* 0x000fd80003800000 */
.L_x_16374:
        /* <DEDUP_REMOVED lines=29> */
.L_x_16389:
[----:B------:R-:W-:Y:S05]  /*66b20*/  BSYNC B4 ;  /* 0x0000000000047941 */ /* 0x000fea0003800000 */
.L_x_16388:
[----:B------:R-:W-:Y:S01]  /*66b30*/  PLOP3.LUT P0, PT, PT, PT, PT, 0x80, 0x0 ;  /* 0x000000000000781c */ /* 0x000fe20003f0f070 */
[----:B------:R-:W-:-:S12]  /*66b40*/  BRA `(.L_x_16372) ;  /* 0x0000000400d87947 */ /* 0x000fd80003800000 */
.L_x_16387:
        /* <DEDUP_REMOVED lines=29> */
.L_x_16391:
[----:B------:R-:W-:Y:S05]  /*66d20*/  BSYNC B4 ;  /* 0x0000000000047941 */ /* 0x000fea0003800000 */
.L_x_16390:
        /* <DEDUP_REMOVED lines=21> */
.L_x_16393:
[----:B------:R-:W-:Y:S05]  /*66e80*/  BSYNC B4 ;  /* 0x0000000000047941 */ /* 0x000fea0003800000 */
.L_x_16392:
[----:B------:R-:W-:Y:S01]  /*66e90*/  DMUL R2, R2, 8.11296384146066816958e+31 ;  /* 0x4690000002027828 */ /* 0x000fe20000000000 */
[----:B------:R-:W-:Y:S01]  /*66ea0*/  PLOP3.LUT P0, PT, PT, PT, PT, 0x80, 0x0 ;  /* 0x000000000000781c */ /* 0x000fe20003f0f070 */
[----:B------:R-:W-:Y:S02]  /*66eb0*/  IMAD.MOV.U32 R4, RZ, RZ, R16 ;  /* 0x000000ffff047224 */ /* 0x000fe400078e0010 */
[----:B------:R-:W-:Y:S01]  /*66ec0*/  IMAD.MOV.U32 R5, RZ, RZ, R17 ;  /* 0x000000ffff057224 */ /* 0x000fe200078e0011 */
[----:B------:R-:W-:Y:S09]  /*66ed0*/  BRA `(.L_x_16372) ;  /* 0x0000000000f47947 */ /* 0x000ff20003800000 */
.L_x_16373:
        /* <DEDUP_REMOVED lines=24> */
.L_x_16395:
[----:B------:R-:W-:Y:S05]  /*67060*/  BSYNC B4 ;  /* 0x0000000000047941 */ /* 0x000fea0003800000 */
.L_x_16394:
        /* <DEDUP_REMOVED lines=29> */
.L_x_16397:
[----:B------:R-:W-:Y:S05]  /*67240*/  BSYNC B4 ;  /* 0x0000000000047941 */ /* 0x000fea0003800000 */
.L_x_16396:
[----:B------:R-:W-:Y:S01]  /*67250*/  DMUL R4, R6, R16 ;  /* 0x0000001006047228 */ /* 0x000fe20000000000 */
[----:B------:R-:W-:Y:S01]  /*67260*/  PLOP3.LUT P0, PT, PT, PT, PT, 0x80, 0x0 ;  /* 0x000000000000781c */ /* 0x000fe20003f0f070 */
[----:B------:R-:W-:-:S12]  /*67270*/  BRA `(.L_x_16372) ;  /* 0x00000000000c7947 */ /* 0x000fd80003800000 */
.L_x_16369:
[----:B------:R-:W-:Y:S01]  /*67280*/  DMUL R4, R28, 9.00719925474099200000e+15 ;  /* 0x434000001c047828 */ /* 0x000fe20000000000 */
[----:B------:R-:W-:Y:S01]  /*67290*/  PLOP3.LUT P0, PT, PT, PT, PT, 0x80, 0x0 ;  /* 0x000000000000781c */ /* 0x000fe20003f0f070 */
[----:B------:R-:W-:-:S12]  /*672a0*/  DMUL R2, R2, 9.00719925474099200000e+15 ;  /* 0x4340000002027828 */ /* 0x000fd80000000000 */
.L_x_16372:
[----:B------:R-:W-:Y:S05]  /*672b0*/  BSYNC B3 ;  /* 0x0000000000037941 */ /* 0x000fea0003800000 */
.L_x_16368:
        /* <DEDUP_REMOVED lines=67> */
.L_x_16403:
[----:B------:R-:W-:-:S11]  /*676f0*/  DMUL R2, RZ, |R26| ;  /* 0x4000001aff027228 */ /* 0x000fd60000000000 */
.L_x_16404:
[----:B------:R-:W-:Y:S05]  /*67700*/  BSYNC B0 ;  /* 0x0000000000007941 */ /* 0x000fea0003800000 */
.L_x_16402:
        /* <DEDUP_REMOVED lines=11> */
.L_x_16401:
        /* <DEDUP_REMOVED lines=53> */
.L_x_16400:
        /* <DEDUP_REMOVED lines=62> */
.L_x_16408:
[----:B------:R-:W-:-:S11]  /*67ef0*/  DMUL R2, RZ, |R26| ;  /* 0x4000001aff027228 */ /* 0x000fd60000000000 */
.L_x_16409:
[----:B------:R-:W-:Y:S05]  /*67f00*/  BSYNC B0 ;  /* 0x0000000000007941 */ /* 0x000fea0003800000 */
.L_x_16407:
        /* <DEDUP_REMOVED lines=11> */
.L_x_16406:
        /* <DEDUP_REMOVED lines=53> */
.L_x_16399:
        /* <DEDUP_REMOVED lines=32> */
.L_x_16412:
[----:B------:R-:W-:Y:S05]  /*68510*/  BSYNC B4 ;  /* 0x0000000000047941 */ /* 0x000fea0003800000 */
.L_x_16411:
        /* <DEDUP_REMOVED lines=82> */
.L_x_16414:
[----:B------:R-:W-:Y:S02]  /*68a40*/  FSEL R6, RZ, 3.37028055040000000000e+12, P1 ;  /* 0x54442d18ff067808 */ /* 0x000fe40000800000 */
[----:B------:R-:W-:-:S07]  /*68a50*/  FSEL R7, RZ, 2.1426990032196044922, P1 ;  /* 0x400921fbff077808 */ /* 0x000fce0000800000 */
.L_x_16415:
[----:B------:R-:W-:Y:S05]  /*68a60*/  BSYNC B0 ;  /* 0x0000000000007941 */ /* 0x000fea0003800000 */
.L_x_16413:
[----:B------:R-:W-:Y:S01]  /*68a70*/  DADD R2, |R4|, |R2| ;  /* 0x0000000004027229 */ /* 0x000fe20000000602 */
[----:B------:R-:W-:-:S07]  /*68a80*/  LOP3.LUT R5, R7, 0x80000000, R5, 0xb8, !PT ;  /* 0x8000000007057812 */ /* 0x000fce00078eb805 */
[----:B------:R-:W-:-:S06]  /*68a90*/  DSETP.GTU.AND P0, PT, |R2|, +INF , PT ;  /* 0x7ff000000200742a */ /* 0x000fcc0003f0c200 */
[----:B------:R-:W-:Y:S02]  /*68aa0*/  FSEL R2, R2, R6, P0 ;  /* 0x0000000602027208 */ /* 0x000fe40000000000 */
[----:B------:R-:W-:Y:S01]  /*68ab0*/  FSEL R3, R3, R5, P0 ;  /* 0x0000000503037208 */ /* 0x000fe20000000000 */
[----:B------:R-:W-:Y:S06]  /*68ac0*/  BRA `(.L_x_16405) ;  /* 0x0000000400dc7947 */ /* 0x000fec0003800000 */
.L_x_16410:
        /* <DEDUP_REMOVED lines=28> */
.L_x_16417:
[----:B------:R-:W-:Y:S05]  /*68c90*/  BSYNC B4 ;  /* 0x0000000000047941 */ /* 0x000fea0003800000 */
.L_x_16416:
        /* <DEDUP_REMOVED lines=82> */
.L_x_16419:
[----:B------:R-:W-:Y:S02]  /*691c0*/  FSEL R6, RZ, 3.37028055040000000000e+12, P1 ;  /* 0x54442d18ff067808 */ /* 0x000fe40000800000 */
[----:B------:R-:W-:-:S07]  /*691d0*/  FSEL R7, RZ, 2.1426990032196044922, P1 ;  /* 0x400921fbff077808 */ /* 0x000fce0000800000 */
.L_x_16420:
[----:B------:R-:W-:Y:S05]  /*691e0*/  BSYNC B0 ;  /* 0x0000000000007941 */ /* 0x000fea0003800000 */
.L_x_16418:
[----:B------:R-:W-:Y:S01]  /*691f0*/  DADD R2, |R4|, |R2| ;  /* 0x0000000004027229 */ /* 0x000fe20000000602 */
[----:B------:R-:W-:-:S07]  /*69200*/  LOP3.LUT R5, R7, 0x80000000, R5, 0xb8, !PT ;  /* 0x8000000007057812 */ /* 0x000fce00078eb805 */
[----:B------:R-:W-:-:S06]  /*69210*/  DSETP.GTU.AND P0, PT, |R2|, +INF , PT ;  /* 0x7ff000000200742a */ /* 0x000fcc0003f0c200 */
[----:B------:R-:W-:Y:S02]  /*69220*/  FSEL R2, R2, R6, P0 ;  /* 0x0000000602027208 */ /* 0x000fe40000000000 */
[----:B------:R-:W-:-:S07]  /*69230*/  FSEL R3, R3, R5, P0 ;  /* 0x0000000503037208 */ /* 0x000fce0000000000 */
.L_x_16405:
[----:B------:R-:W-:Y:S05]  /*69240*/  BSYNC B3 ;  /* 0x0000000000037941 */ /* 0x000fea0003800000 */
.L_x_16398:
[----:B------:R-:W-:Y:S01]  /*69250*/  DADD R4, -RZ, -R30 ;  /* 0x00000000ff047229 */ /* 0x000fe2000000091e */
[----:B------:R-:W-:-:S09]  /*69260*/  ISETP.NE.AND P0, PT, R50, RZ, PT ;  /* 0x000000ff3200720c */ /* 0x000fd20003f05270 */
[----:B------:R-:W-:Y:S02]  /*69270*/  FSEL R64, R4, R30, !P0 ;  /* 0x0000001e04407208 */ /* 0x000fe40004000000 */
[----:B------:R-:W-:Y:S01]  /*69280*/  FSEL R65, R5, R31, !P0 ;  /* 0x0000001f05417208 */ /* 0x000fe20004000000 */
[----:B------:R-:W-:Y:S06]  /*69290*/  BRA `(.L_x_16421) ;  /* 0x0000003000287947 */ /* 0x000fec0003800000 */
.L_x_16333:
[----:B------:R-:W2:Y:S01]  /*692a0*/  LDL.64 R2, [R1+0x8] ;  /* 0x0000080001027983 */ /* 0x000ea20000100a00 */
[----:B------:R-:W-:Y:S01]  /*692b0*/  UMOV UR4, 0x54442d18 ;  /* 0x54442d1800047882 */ /* 0x000fe20000000000 */
[----:B------:R-:W-:Y:S01]  /*692c0*/  UMOV UR5, 0x3ff921fb ;  /* 0x3ff921fb00057882 */ /* 0x000fe20000000000 */
[----:B------:R-:W-:Y:S02]  /*692d0*/  DADD R64, -RZ, -R42 ;  /* 0x00000000ff407229 */ /* 0x000fe4000000092a */
[----:B--2---:R-:W-:-:S08]  /*692e0*/  DADD R2, R2, -R40 ;  /* 0x0000000002027229 */ /* 0x004fd00000000828 */
[----:B------:R-:W-:Y:S01]  /*692f0*/  DADD R2, R2, UR4 ;  /* 0x0000000402027e29 */ /* 0x000fe20008000000 */
[----:B------:R-:W-:Y:S10]  /*69300*/  BRA `(.L_x_16421) ;  /* 0x00000030000c7947 */ /* 0x000ff40003800000 */
.L_x_16332:
[----:B------:R-:W-:Y:S01]  /*69310*/  DADD R64, -RZ, -R42 ;  /* 0x00000000ff407229 */ /* 0x000fe2000000092a */
[----:B------:R-:W-:Y:S01]  /*69320*/  CS2R R2, SRZ ;  /* 0x0000000000027805 */ /* 0x000fe2000001ff00 */
[----:B------:R-:W-:Y:S09]  /*69330*/  BRA `(.L_x_16421) ;  /* 0x0000003000007947 */ /* 0x000ff20003800000 */
.L_x_16331:
        /* <DEDUP_REMOVED lines=108> */
.L_x_16426:
[----:B------:R-:W-:Y:S05]  /*69a00*/  BSYNC B0 ;  /* 0x0000000000007941 */ /* 0x000fea0003800000 */
.L_x_16425:
        /* <DEDUP_REMOVED lines=8> */
.L_x_16428:
[----:B------:R-:W-:Y:S05]  /*69a90*/  BSYNC B4 ;  /* 0x0000000000047941 */ /* 0x000fea0003800000 */
.L_x_16427:
        /* <DEDUP_REMOVED lines=82> */
.L_x_16430:
[----:B------:R-:W-:-:S04]  /*69fc0*/  ISETP.GE.AND P0, PT, R41, RZ, PT ;  /* 0x000000ff2900720c */ /* 0x000fc80003f06270 */
[----:B------:R-:W-:Y:S02]  /*69fd0*/  FSEL R6, RZ, 3.37028055040000000000e+12, P0 ;  /* 0x54442d18ff067808 */ /* 0x000fe40000000000 */
[----:B------:R-:W-:-:S07]  /*69fe0*/  FSEL R7, RZ, 2.1426990032196044922, P0 ;  /* 0x400921fbff077808 */ /* 0x000fce0000000000 */
.L_x_16431:
[----:B------:R-:W-:Y:S05]  /*69ff0*/  BSYNC B0 ;  /* 0x0000000000007941 */ /* 0x000fea0003800000 */
.L_x_16429:
[----:B------:R-:W-:Y:S01]  /*6a000*/  DADD R2, R2, R4 ;  /* 0x0000000002027229 */ /* 0x000fe20000000004 */
[----:B------:R-:W-:Y:S01]  /*6a010*/  LOP3.LUT R5, R7, 0x80000000, R43, 0xb8, !PT ;  /* 0x8000000007057812 */ /* 0x000fe200078eb82b */
[----:B------:R-:W-:-:S06]  /*6a020*/  DMUL R30, R30, 0.5 ;  /* 0x3fe000001e1e7828 */ /* 0x000fcc0000000000 */
[----:B------:R-:W-:-:S06]  /*6a030*/  DSETP.GTU.AND P0, PT, |R2|, +INF , PT ;  /* 0x7ff000000200742a */ /* 0x000fcc0003f0c200 */
[----:B------:R-:W-:Y:S02]  /*6a040*/  FSEL R2, R2, R6, P0 ;  /* 0x0000000602027208 */ /* 0x000fe40000000000 */
[----:B------:R-:W-:Y:S01]  /*6a050*/  FSEL R3, R3, R5, P0 ;  /* 0x0000000503037208 */ /* 0x000fe20000000000 */
[----:B------:R-:W-:Y:S06]  /*6a060*/  BRA `(.L_x_16432) ;  /* 0x0000002000387947 */ /* 0x000fec0003800000 */
.L_x_16424:
        /* <DEDUP_REMOVED lines=135> */
.L_x_16434:
[----:B------:R-:W-:Y:S05]  /*6a8e0*/  BSYNC B0 ;  /* 0x0000000000007941 */ /* 0x000fea0003800000 */
.L_x_16433:
        /* <DEDUP_REMOVED lines=8> */
.L_x_16436:
[----:B------:R-:W-:Y:S05]  /*6a970*/  BSYNC B4 ;  /* 0x0000000000047941 */ /* 0x000fea0003800000 */
.L_x_16435:
        /* <DEDUP_REMOVED lines=82> */
.L_x_16438:
[----:B------:R-:W-:-:S04]  /*6aea0*/  ISETP.GE.AND P0, PT, R41, RZ, PT ;  /* 0x000000ff2900720c */ /* 0x000fc80003f06270 */
[----:B------:R-:W-:Y:S02]  /*6aeb0*/  FSEL R6, RZ, 3.37028055040000000000e+12, P0 ;  /* 0x54442d18ff067808 */ /* 0x000fe40000000000 */
[----:B------:R-:W-:-:S07]  /*6aec0*/  FSEL R7, RZ, 2.1426990032196044922, P0 ;  /* 0x400921fbff077808 */ /* 0x000fce0000000000 */
.L_x_16439:
[----:B------:R-:W-:Y:S05]  /*6aed0*/  BSYNC B0 ;  /* 0x0000000000007941 */ /* 0x000fea0003800000 */
.L_x_16437:
[----:B------:R-:W-:Y:S01]  /*6aee0*/  DADD R2, R2, R4 ;  /* 0x0000000002027229 */ /* 0x000fe20000000004 */
[----:B------:R-:W-:-:S07]  /*6aef0*/  LOP3.LUT R5, R7, 0x80000000, R43, 0xb8, !PT ;  /* 0x8000000007057812 */ /* 0x000fce00078eb82b */
[----:B------:R-:W-:-:S06]  /*6af00*/  DSETP.GTU.AND P0, PT, |R2|, +INF , PT ;  /* 0x7ff000000200742a */ /* 0x000fcc0003f0c200 */
[----:B------:R-:W-:Y:S02]  /*6af10*/  FSEL R2, R2, R6, P0 ;  /* 0x0000000602027208 */ /* 0x000fe40000000000 */
[----:B------:R-:W-:Y:S01]  /*6af20*/  FSEL R3, R3, R5, P0 ;  /* 0x0000000503037208 */ /* 0x000fe20000000000 */
[----:B------:R-:W-:Y:S06]  /*6af30*/  BRA `(.L_x_16432) ;  /* 0x0000001000847947 */ /* 0x000fec0003800000 */
.L_x_16423:
        /* <DEDUP_REMOVED lines=23> */
.L_x_16441:
[----:B------:R-:W-:Y:S05]  /*6b0b0*/  BSYNC B4 ;  /* 0x0000000000047941 */ /* 0x000fea0003800000 */
.L_x_16440:
        /* <DEDUP_REMOVED lines=26> */
.L_x_16443:
[----:B------:R-:W-:Y:S05]  /*6b260*/  BSYNC B4 ;  /* 0x0000000000047941 */ /* 0x000fea0003800000 */
.L_x_16442:
        /* <DEDUP_REMOVED lines=136> */
.L_x_16445:
[----:B------:R-:W-:Y:S05]  /*6baf0*/  BSYNC B0 ;  /* 0x0000000000007941 */ /* 0x000fea0003800000 */
.L_x_16444:
        /* <DEDUP_REMOVED lines=8> */
.L_x_16447:
[----:B------:R-:W-:Y:S05]  /*6bb80*/  BSYNC B4 ;  /* 0x0000000000047941 */ /* 0x000fea0003800000 */
.L_x_16446:
        /* <DEDUP_REMOVED lines=82> */
.L_x_16449:
[----:B------:R-:W-:-:S04]  /*6c0b0*/  ISETP.GE.AND P0, PT, R41, RZ, PT ;  /* 0x000000ff2900720c */ /* 0x000fc80003f06270 */
[----:B------:R-:W-:Y:S02]  /*6c0c0*/  FSEL R6, RZ, 3.37028055040000000000e+12, P0 ;  /* 0x54442d18ff067808 */ /* 0x000fe40000000000 */
[----:B------:R-:W-:-:S07]  /*6c0d0*/  FSEL R7, RZ, 2.1426990032196044922, P0 ;  /* 0x400921fbff077808 */ /* 0x000fce0000000000 */
.L_x_16450:
[----:B------:R-:W-:Y:S05]  /*6c0e0*/  BSYNC B0 ;  /* 0x0000000000007941 */ /* 0x000fea0003800000 */
.L_x_16448:
[----:B------:R-:W-:Y:S01]  /*6c0f0*/  DADD R2, R2, R4 ;  /* 0x0000000002027229 */ /* 0x000fe20000000004 */
[----:B------:R-:W-:Y:S01]  /*6c100*/  LOP3.LUT R5, R7, 0x80000000, R43, 0xb8, !PT ;  /* 0x8000000007057812 */ /* 0x000fe200078eb82b */
[----:B------:R-:W-:-:S06]  /*6c110*/  DADD R30, R30, 1 ;  /* 0x3ff000001e1e7429 */ /* 0x000fcc0000000000 */
[----:B------:R-:W-:-:S06]  /*6c120*/  DSETP.GTU.AND P0, PT, |R2|, +INF , PT ;  /* 0x7ff000000200742a */ /* 0x000fcc0003f0c200 */
[----:B------:R-:W-:Y:S02]  /*6c130*/  FSEL R2, R2, R6, P0 ;  /* 0x0000000602027208 */ /* 0x000fe40000000000 */
[----:B------:R-:W-:-:S07]  /*6c140*/  FSEL R3, R3, R5, P0 ;  /* 0x0000000503037208 */ /* 0x000fce0000000000 */
.L_x_16432:
[----:B------:R-:W-:Y:S05]  /*6c150*/  BSYNC B3 ;  /* 0x0000000000037941 */ /* 0x000fea0003800000 */
.L_x_16422:
        /* <DEDUP_REMOVED lines=9> */
.L_x_16330:
        /* <DEDUP_REMOVED lines=21> */
.L_x_16421:
[----:B------:R-:W-:Y:S05]  /*6c340*/  BSYNC B1 ;  /* 0x0000000000017941 */ /* 0x000fea0003800000 */
.L_x_16329:
        /* <DEDUP_REMOVED lines=10> */
.L_x_16451:
[----:B------:R-:W-:Y:S01]  /*6c3f0*/  DSETP.GTU.AND P0, PT, |R64|, +INF , PT ;  /* 0x7ff000004000742a */ /* 0x000fe20003f0c200 */
[----:B------:R-:W-:Y:S02]  /*6c400*/  IMAD.MOV.U32 R66, RZ, RZ, R2 ;  /* 0x000000ffff427224 */ /* 0x000fe400078e0002 */
[----:B------:R-:W-:-:S11]  /*6c410*/  IMAD.MOV.U32 R67, RZ, RZ, R3 ;  /* 0x000000ffff437224 */ /* 0x000fd600078e0003 */
[----:B------:R-:W-:-:S11]  /*6c420*/  @!P0 DADD R64, -RZ, |R64| ;  /* 0x00000000ff408229 */ /* 0x000fd60000000540 */
.L_x_16328:
[----:B------:R-:W-:Y:S05]  /*6c430*/  BSYNC B2 ;  /* 0x0000000000027941 */ /* 0x000fea0003800000 */
.L_x_16327:
        /* <DEDUP_REMOVED lines=8> */
[----:B---3--:R-:W-:Y:S01]  /*6c4c0*/  IMAD.MOV.U32 R6, RZ, RZ, 0x33145c07 ;  /* 0x33145c07ff067424 */ /* 0x008fe200078e00ff */
        /* <DEDUP_REMOVED lines=65> */
[----:B------:R-:W-:Y:S01]  /*6c8e0*/  MOV R30, RZ ;  /* 0x000000ff001e7202 */ /* 0x000fe20000000f00 */
[----:B------:R-:W-:Y:S02]  /*6c8f0*/  DMUL R24, R24, R24 ;  /* 0x0000001818187228 */ /* 0x000fe40000000000 */
[----:B------:R-:W-:-:S04]  /*6c900*/  DMUL R12, R12, R6 ;  /* 0x000000060c0c7228 */ /* 0x000fc80000000000 */
[----:B------:R-:W-:Y:S02]  /*6c910*/  DMUL R16, R16, R16 ;  /* 0x0000001010107228 */ /* 0x000fe40000000000 */
[----:B------:R-:W-:-:S06]  /*6c920*/  DFMA R18, R22, R22, R24 ;  /* 0x000000161612722b */ /* 0x000fcc0000000018 */
[----:B------:R-:W-:Y:S02]  /*6c930*/  DFMA R16, R12, R12, R16 ;  /* 0x0000000c0c10722b */ /* 0x000fe40000000010 */
[----:B------:R-:W-:Y:S01]  /*6c940*/  DSETP.MIN.AND P0, P1, R18, UR4, PT ;  /* 0x0000000412007e2a */ /* 0x000fe2000b900000 */
[----:B------:R-:W-:Y:S01]  /*6c950*/  IMAD.U32 R13, RZ, RZ, UR8 ;  /* 0x00000008ff0d7e24 */ /* 0x000fe2000f8e00ff */
        /* <DEDUP_REMOVED lines=12> */
[----:B------:R-:W-:Y:S01]  /*6ca20*/  SEL R22, R12, UR9, P2 ;  /* 0x000000090c167c07 */ /* 0x000fe20009000000 */
[----:B------:R-:W-:Y:S01]  /*6ca30*/  IMAD.MOV.U32 R12, RZ, RZ, RZ ;  /* 0x000000ffff0c7224 */ /* 0x000fe200078e00ff */
[----:B------:R-:W-:Y:S01]  /*6ca40*/  FSEL R23, R13, UR5, P2 ;  /* 0x000000050d177c08 */ /* 0x000fe20009000000 */
[----:B------:R-:W-:Y:S01]  /*6ca50*/  DSETP.NEU.AND P2, PT, R14, RZ, PT ;  /* 0x000000ff0e00722a */ /* 0x000fe20003f4d000 */
[----:B------:R-:W-:Y:S01]  /*6ca60*/  @P3 LOP3.LUT R23, R20, 0x80000, RZ, 0xfc, !PT ;  /* 0x0008000014173812 */ /* 0x000fe200078efcff */
[----:B------:R-:W-:Y:S01]  /*6ca70*/  IMAD.MOV.U32 R20, RZ, RZ, RZ ;  /* 0x000000ffff147224 */ /* 0x000fe200078e00ff */
[----:B------:R-:W-:-:S02]  /*6ca80*/  ISETP.GE.U32.AND P3, PT, R38, 0x7ff00000, PT ;  /* 0x7ff000002600780c */ /* 0x000fc40003f66070 */
[----:B------:R-:W1:Y:S03]  /*6ca90*/  MUFU.RSQ64H R13, R23 ;  /* 0x00000017000d7308 */ /* 0x000e660000001c00 */
        /* <DEDUP_REMOVED lines=53> */
.L_x_16462:
[----:B------:R-:W-:Y:S05]  /*6cdf0*/  BSYNC B4 ;  /* 0x0000000000047941 */ /* 0x000fea0003800000 */
.L_x_16461:
        /* <DEDUP_REMOVED lines=81> */
.L_x_16460:
        /* <DEDUP_REMOVED lines=34> */
.L_x_16470:
[----:B------:R-:W-:Y:S05]  /*6d530*/  BSYNC B5 ;  /* 0x0000000000057941 */ /* 0x000fea0003800000 */
.L_x_16469:
[----:B------:R-:W-:Y:S02]  /*6d540*/  IMAD.MOV.U32 R26, RZ, RZ, R16 ;  /* 0x000000ffff1a7224 */ /* 0x000fe400078e0010 */
[----:B------:R-:W-:Y:S01]  /*6d550*/  IMAD.MOV.U32 R27, RZ, RZ, R17 ;  /* 0x000000ffff1b7224 */ /* 0x000fe200078e0011 */
[----:B------:R-:W-:Y:S06]  /*6d560*/  BRA `(.L_x_16468) ;  /* 0x0000000000047947 */ /* 0x000fec0003800000 */
.L_x_16467:
[----:B------:R-:W-:-:S11]  /*6d570*/  DADD R26, -R32, R36 ;  /* 0x00000000201a7229 */ /* 0x000fd60000000124 */
.L_x_16468:
[----:B------:R-:W-:Y:S05]  /*6d580*/  BSYNC B4 ;  /* 0x0000000000047941 */ /* 0x000fea0003800000 */
.L_x_16466:
        /* <DEDUP_REMOVED lines=29> */
.L_x_16475:
[----:B------:R-:W-:Y:S05]  /*6d760*/  BSYNC B5 ;  /* 0x0000000000057941 */ /* 0x000fea0003800000 */
.L_x_16474:
[----:B------:R-:W-:Y:S05]  /*6d770*/  BRA `(.L_x_16473) ;  /* 0x0000000000047947 */ /* 0x000fea0003800000 */
.L_x_16472:
[----:B------:R-:W-:-:S11]  /*6d780*/  DADD R16, R38, -R10 ;  /* 0x0000000026107229 */ /* 0x000fd6000000080a */
.L_x_16473:
[----:B------:R-:W-:Y:S05]  /*6d790*/  BSYNC B4 ;  /* 0x0000000000047941 */ /* 0x000fea0003800000 */
.L_x_16471:
        /* <DEDUP_REMOVED lines=24> */
[----:B------:R-:W-:Y:S05]  /*6d920*/  CALL.REL.NOINC `($__internal_30_$__cuda_sm20_dsqrt_rn_f64_mediumpath_v1) ;  /* 0x0000023400347944 */ /* 0x000fea0003c00000 */
[----:B------:R-:W-:Y:S02]  /*6d930*/  IMAD.MOV.U32 R16, RZ, RZ, R0 ;  /* 0x000000ffff107224 */ /* 0x000fe400078e0000 */
[----:B------:R-:W-:-:S07]  /*6d940*/  IMAD.MOV.U32 R17, RZ, RZ, R7 ;  /* 0x000000ffff117224 */ /* 0x000fce00078e0007 */
.L_x_16477:
[----:B------:R-:W-:Y:S05]  /*6d950*/  BSYNC B4 ;  /* 0x0000000000047941 */ /* 0x000fea0003800000 */
.L_x_16476:
        /* <DEDUP_REMOVED lines=85> */
.L_x_16478:
        /* <DEDUP_REMOVED lines=20> */
.L_x_16480:
[----:B------:R-:W-:Y:S05]  /*6dff0*/  BSYNC B4 ;  /* 0x0000000000047941 */ /* 0x000fea0003800000 */
.L_x_16479:
        /* <DEDUP_REMOVED lines=30> */
.L_x_16465:
        /* <DEDUP_REMOVED lines=24> */
.L_x_16483:
[----:B------:R-:W-:Y:S05]  /*6e360*/  BSYNC B4 ;  /* 0x0000000000047941 */ /* 0x000fea0003800000 */
.L_x_16482:
        /* <DEDUP_REMOVED lines=25> */
.L_x_16486:
[----:B------:R-:W-:Y:S05]  /*6e500*/  BSYNC B4 ;  /* 0x0000000000047941 */ /* 0x000fea0003800000 */
.L_x_16485:
        /* <DEDUP_REMOVED lines=30> */
.L_x_16484:
        /* <DEDUP_REMOVED lines=75> */
.L_x_16487:
[----:B------:R-:W-:Y:S01]  /*6eba0*/  IMAD.MOV.U32 R6, RZ, RZ, 0x0 ;  /* 0x00000000ff067424 */ /* 0x000fe200078e00ff */
[----:B------:R-:W-:Y:S01]  /*6ebb0*/  FSETP.NEU.FTZ.AND P0, PT, R9, RZ, PT ;  /* 0x000000ff0900720b */ /* 0x000fe20003f1d000 */
[----:B------:R-:W-:-:S06]  /*6ebc0*/  IMAD.MOV.U32 R7, RZ, RZ, 0x7ff00000 ;  /* 0x7ff00000ff077424 */ /* 0x000fcc00078e00ff */
[----:B------:R-:W-:-:S10]  /*6ebd0*/  DFMA R6, R8, R6, +INF ;  /* 0x7ff000000806742b */ /* 0x000fd40000000006 */
[----:B------:R-:W-:Y:S02]  /*6ebe0*/  FSEL R30, R6, RZ, P0 ;  /* 0x000000ff061e7208 */ /* 0x000fe40000000000 */
[----:B------:R-:W-:Y:S01]  /*6ebf0*/  FSEL R31, R7, -QNAN , P0 ;  /* 0xfff00000071f7808 */ /* 0x000fe20000000000 */
[----:B------:R-:W-:Y:S06]  /*6ec00*/  BRA `(.L_x_16463) ;  /* 0x0000000400287947 */ /* 0x000fec0003800000 */
.L_x_16481:
        /* <DEDUP_REMOVED lines=25> */
.L_x_16489:
[----:B------:R-:W-:Y:S05]  /*6eda0*/  BSYNC B4 ;  /* 0x0000000000047941 */ /* 0x000fea0003800000 */
.L_x_16488:
        /* <DEDUP_REMOVED lines=21> */
.L_x_16491:
[----:B------:R-:W-:Y:S05]  /*6ef00*/  BSYNC B4 ;  /* 0x0000000000047941 */ /* 0x000fea0003800000 */
.L_x_16490:
[----:B------:R-:W-:Y:S02]  /*6ef10*/  IMAD.MOV.U32 R30, RZ, RZ, R16 ;  /* 0x000000ffff1e7224 */ /* 0x000fe400078e0010 */
[----:B------:R-:W-:Y:S01]  /*6ef20*/  IMAD.MOV.U32 R31, RZ, RZ, R17 ;  /* 0x000000ffff1f7224 */ /* 0x000fe200078e0011 */
[----:B------:R-:W-:Y:S06]  /*6ef30*/  BRA `(.L_x_16463) ;  /* 0x00000000005c7947 */ /* 0x000fec0003800000 */
.L_x_16464:
        /* <DEDUP_REMOVED lines=22> */
.L_x_16492:
[----:B------:R-:W-:Y:S05]  /*6f0a0*/  BSYNC B4 ;  /* 0x0000000000047941 */ /* 0x000fea0003800000 */
.L_x_16463:
[----:B------:R-:W-:Y:S05]  /*6f0b0*/  BSYNC B3 ;  /* 0x0000000000037941 */ /* 0x000fea0003800000 */
.L_x_16459:
        /* <DEDUP_REMOVED lines=26> */
.L_x_16496:
[----:B------:R-:W-:Y:S05]  /*6f260*/  BSYNC B4 ;  /* 0x0000000000047941 */ /* 0x000fea0003800000 */
.L_x_16495:
        /* <DEDUP_REMOVED lines=39> */
.L_x_16504:
[----:B------:R-:W-:Y:S05]  /*6f4e0*/  BSYNC B5 ;  /* 0x0000000000057941 */ /* 0x000fea0003800000 */
.L_x_16503:
[----:B------:R-:W-:Y:S01]  /*6f4f0*/  MOV R40, R16 ;  /* 0x0000001000287202 */ /* 0x000fe20000000f00 */
[----:B------:R-:W-:Y:S01]  /*6f500*/  IMAD.MOV.U32 R41, RZ, RZ, R17 ;  /* 0x000000ffff297224 */ /* 0x000fe200078e0011 */
[----:B------:R-:W-:Y:S06]  /*6f510*/  BRA `(.L_x_16502) ;  /* 0x0000000000047947 */ /* 0x000fec0003800000 */
.L_x_16501:
[----:B------:R-:W-:-:S11]  /*6f520*/  DADD R40, -R32, R36 ;  /* 0x0000000020287229 */ /* 0x000fd60000000124 */
.L_x_16502:
[----:B------:R-:W-:Y:S05]  /*6f530*/  BSYNC B4 ;  /* 0x0000000000047941 */ /* 0x000fea0003800000 */
.L_x_16500:
        /* <DEDUP_REMOVED lines=26> */
.L_x_16509:
[----:B------:R-:W-:Y:S05]  /*6f6e0*/  BSYNC B5 ;  /* 0x0000000000057941 */ /* 0x000fea0003800000 */
.L_x_16508:
[----:B------:R-:W-:Y:S02]  /*6f6f0*/  IMAD.MOV.U32 R4, RZ, RZ, R16 ;  /* 0x000000ffff047224 */ /* 0x000fe400078e0010 */
[----:B------:R-:W-:Y:S01]  /*6f700*/  IMAD.MOV.U32 R5, RZ, RZ, R17 ;  /* 0x000000ffff057224 */ /* 0x000fe200078e0011 */
[----:B------:R-:W-:Y:S06]  /*6f710*/  BRA `(.L_x_16507) ;  /* 0x0000000000047947 */ /* 0x000fec0003800000 */
.L_x_16506:
[----:B------:R-:W-:-:S11]  /*6f720*/  DADD R4, -R34, R38 ;  /* 0x0000000022047229 */ /* 0x000fd60000000126 */
.L_x_16507:
[----:B------:R-:W-:Y:S05]  /*6f730*/  BSYNC B4 ;  /* 0x0000000000047941 */ /* 0x000fea0003800000 */
.L_x_16505:
        /* <DEDUP_REMOVED lines=29> */
.L_x_16511:
[----:B------:R-:W-:Y:S05]  /*6f910*/  BSYNC B4 ;  /* 0x0000000000047941 */ /* 0x000fea0003800000 */
.L_x_16510:
[----:B------:R-:W-:Y:S01]  /*6f920*/  PLOP3.LUT P0, PT, PT, PT, PT, 0x80, 0x0 ;  /* 0x000000000000781c */ /* 0x000fe20003f0f070 */
[----:B------:R-:W-:-:S12]  /*6f930*/  BRA `(.L_x_16497) ;  /* 0x0000000800587947 */ /* 0x000fd80003800000 */
.L_x_16499:
        /* <DEDUP_REMOVED lines=29> */
.L_x_16514:
[----:B------:R-:W-:Y:S05]  /*6fb10*/  BSYNC B4 ;  /* 0x0000000000047941 */ /* 0x000fea0003800000 */
.L_x_16513:
[----:B------:R-:W-:Y:S01]  /*6fb20*/  PLOP3.LUT P0, PT, PT, PT, PT, 0x80, 0x0 ;  /* 0x000000000000781c */ /* 0x000fe20003f0f070 */
[----:B------:R-:W-:-:S12]  /*6fb30*/  BRA `(.L_x_16497) ;  /* 0x0000000400d87947 */ /* 0x000fd80003800000 */
.L_x_16512:
        /* <DEDUP_REMOVED lines=29> */
.L_x_16516:
[----:B------:R-:W-:Y:S05]  /*6fd10*/  BSYNC B4 ;  /* 0x0000000000047941 */ /* 0x000fea0003800000 */
.L_x_16515:
        /* <DEDUP_REMOVED lines=21> */
.L_x_16518:
[----:B------:R-:W-:Y:S05]  /*6fe70*/  BSYNC B4 ;  /* 0x0000000000047941 */ /* 0x000fea0003800000 */
.L_x_16517:
[----:B------:R-:W-:Y:S01]  /*6fe80*/  DMUL R2, R2, 8.11296384146066816958e+31 ;  /* 0x4690000002027828 */ /* 0x000fe20000000000 */
[----:B------:R-:W-:Y:S01]  /*6fe90*/  PLOP3.LUT P0, PT, PT, PT, PT, 0x80, 0x0 ;  /* 0x000000000000781c */ /* 0x000fe20003f0f070 */
[----:B------:R-:W-:Y:S02]  /*6fea0*/  IMAD.MOV.U32 R4, RZ, RZ, R16 ;  /* 0x000000ffff047224 */ /* 0x000fe400078e0010 */
[----:B------:R-:W-:Y:S01]  /*6feb0*/  IMAD.MOV.U32 R5, RZ, RZ, R17 ;  /* 0x000000ffff057224 */ /* 0x000fe200078e0011 */
[----:B------:R-:W-:Y:S09]  /*6fec0*/  BRA `(.L_x_16497) ;  /* 0x0000000000f47947 */ /* 0x000ff20003800000 */
.L_x_16498:
        /* <DEDUP_REMOVED lines=24> */
.L_x_16520:
[----:B------:R-:W-:Y:S05]  /*70050*/  BSYNC B4 ;  /* 0x0000000000047941 */ /* 0x000fea0003800000 */
.L_x_16519:
        /* <DEDUP_REMOVED lines=29> */
.L_x_16522:
[----:B------:R-:W-:Y:S05]  /*70230*/  BSYNC B4 ;  /* 0x0000000000047941 */ /* 0x000fea0003800000 */
.L_x_16521:
[----:B------:R-:W-:Y:S01]  /*70240*/  DMUL R4, R4, R16 ;  /* 0x0000001004047228 */ /* 0x000fe20000000000 */
[----:B------:R-:W-:Y:S01]  /*70250*/  PLOP3.LUT P0, PT, PT, PT, PT, 0x80, 0x0 ;  /* 0x000000000000781c */ /* 0x000fe20003f0f070 */
[----:B------:R-:W-:-:S12]  /*70260*/  BRA `(.L_x_16497) ;  /* 0x00000000000c7947 */ /* 0x000fd80003800000 */
.L_x_16494:
[----:B------:R-:W-:Y:S01]  /*70270*/  DMUL R4, R28, 9.00719925474099200000e+15 ;  /* 0x434000001c047828 */ /* 0x000fe20000000000 */
[----:B------:R-:W-:Y:S01]  /*70280*/  PLOP3.LUT P0, PT, PT, PT, PT, 0x80, 0x0 ;  /* 0x000000000000781c */ /* 0x000fe20003f0f070 */
[----:B------:R-:W-:-:S12]  /*70290*/  DMUL R2, R2, 9.00719925474099200000e+15 ;  /* 0x4340000002027828 */ /* 0x000fd80000000000 */
.L_x_16497:
[----:B------:R-:W-:Y:S05]  /*702a0*/  BSYNC B3 ;  /* 0x0000000000037941 */ /* 0x000fea0003800000 */
.L_x_16493:
        /* <DEDUP_REMOVED lines=67> */
.L_x_16528:
[----:B------:R-:W-:-:S11]  /*706e0*/  DMUL R2, RZ, |R26| ;  /* 0x4000001aff027228 */ /* 0x000fd60000000000 */
.L_x_16529:
[----:B------:R-:W-:Y:S05]  /*706f0*/  BSYNC B0 ;  /* 0x0000000000007941 */ /* 0x000fea0003800000 */
.L_x_16527:
        /* <DEDUP_REMOVED lines=11> */
.L_x_16526:
        /* <DEDUP_REMOVED lines=53> */
.L_x_16525:
        /* <DEDUP_REMOVED lines=62> */
.L_x_16533:
[----:B------:R-:W-:-:S11]  /*70ee0*/  DMUL R2, RZ, |R26| ;  /* 0x4000001aff027228 */ /* 0x000fd60000000000 */
.L_x_16534:
[----:B------:R-:W-:Y:S05]  /*70ef0*/  BSYNC B0 ;  /* 0x0000000000007941 */ /* 0x000fea0003800000 */
.L_x_16532:
        /* <DEDUP_REMOVED lines=11> */
.L_x_16531:
        /* <DEDUP_REMOVED lines=53> */
.L_x_16524:
        /* <DEDUP_REMOVED lines=32> */
.L_x_16537:
[----:B------:R-:W-:Y:S05]  /*71500*/  BSYNC B4 ;  /* 0x0000000000047941 */ /* 0x000fea0003800000 */
.L_x_16536:
        /* <DEDUP_REMOVED lines=82> */
.L_x_16539:
[----:B------:R-:W-:Y:S02]  /*71a30*/  FSEL R6, RZ, 3.37028055040000000000e+12, P1 ;  /* 0x54442d18ff067808 */ /* 0x000fe40000800000 */
[----:B------:R-:W-:-:S07]  /*71a40*/  FSEL R7, RZ, 2.1426990032196044922, P1 ;  /* 0x400921fbff077808 */ /* 0x000fce0000800000 */
.L_x_16540:
[----:B------:R-:W-:Y:S05]  /*71a50*/  BSYNC B0 ;  /* 0x0000000000007941 */ /* 0x000fea0003800000 */
.L_x_16538:
[----:B------:R-:W-:Y:S01]  /*71a60*/  DADD R2, |R4|, |R2| ;  /* 0x0000000004027229 */ /* 0x000fe20000000602 */
[----:B------:R-:W-:-:S07]  /*71a70*/  LOP3.LUT R5, R7, 0x80000000, R5, 0xb8, !PT ;  /* 0x8000000007057812 */ /* 0x000fce00078eb805 */
[----:B------:R-:W-:-:S06]  /*71a80*/  DSETP.GTU.AND P0, PT, |R2|, +INF , PT ;  /* 0x7ff000000200742a */ /* 0x000fcc0003f0c200 */
[----:B------:R-:W-:Y:S02]  /*71a90*/  FSEL R2, R2, R6, P0 ;  /* 0x0000000602027208 */ /* 0x000fe40000000000 */
[----:B------:R-:W-:Y:S01]  /*71aa0*/  FSEL R3, R3, R5, P0 ;  /* 0x0000000503037208 */ /* 0x000fe20000000000 */
[----:B------:R-:W-:Y:S06]  /*71ab0*/  BRA `(.L_x_16530) ;  /* 0x0000000400dc7947 */ /* 0x000fec0003800000 */
.L_x_16535:
        /* <DEDUP_REMOVED lines=28> */
.L_x_16542:
[----:B------:R-:W-:Y:S05]  /*71c80*/  BSYNC B4 ;  /* 0x0000000000047941 */ /* 0x000fea0003800000 */
.L_x_16541:
        /* <DEDUP_REMOVED lines=82> */
.L_x_16544:
[----:B------:R-:W-:Y:S02]  /*721b0*/  FSEL R6, RZ, 3.37028055040000000000e+12, P1 ;  /* 0x54442d18ff067808 */ /* 0x000fe40000800000 */
[----:B------:R-:W-:-:S07]  /*721c0*/  FSEL R7, RZ, 2.1426990032196044922, P1 ;  /* 0x400921fbff077808 */ /* 0x000fce0000800000 */
.L_x_16545:
[----:B------:R-:W-:Y:S05]  /*721d0*/  BSYNC B0 ;  /* 0x0000000000007941 */ /* 0x000fea0003800000 */
.L_x_16543:
[----:B------:R-:W-:Y:S01]  /*721e0*/  DADD R2, |R4|, |R2| ;  /* 0x0000000004027229 */ /* 0x000fe20000000602 */
[----:B------:R-:W-:-:S07]  /*721f0*/  LOP3.LUT R5, R7, 0x80000000, R5, 0xb8, !PT ;  /* 0x8000000007057812 */ /* 0x000fce00078eb805 */
[----:B------:R-:W-:-:S06]  /*72200*/  DSETP.GTU.AND P0, PT, |R2|, +INF , PT ;  /* 0x7ff000000200742a */ /* 0x000fcc0003f0c200 */
[----:B------:R-:W-:Y:S02]  /*72210*/  FSEL R2, R2, R6, P0 ;  /* 0x0000000602027208 */ /* 0x000fe40000000000 */
[----:B------:R-:W-:-:S07]  /*72220*/  FSEL R3, R3, R5, P0 ;  /* 0x0000000503037208 */ /* 0x000fce0000000000 */
.L_x_16530:
[----:B------:R-:W-:Y:S05]  /*72230*/  BSYNC B3 ;  /* 0x0000000000037941 */ /* 0x000fea0003800000 */
.L_x_16523:
[----:B------:R-:W-:Y:S01]  /*72240*/  DADD R4, -RZ, -R30 ;  /* 0x00000000ff047229 */ /* 0x000fe2000000091e */
[----:B------:R-:W-:-:S09]  /*72250*/  ISETP.NE.AND P0, PT, R48, RZ, PT ;  /* 0x000000ff3000720c */ /* 0x000fd20003f05270 */
[----:B------:R-:W-:Y:S02]  /*72260*/  FSEL R48, R4, R30, !P0 ;  /* 0x0000001e04307208 */ /* 0x000fe40004000000 */
[----:B------:R-:W-:Y:S01]  /*72270*/  FSEL R49, R5, R31, !P0 ;  /* 0x0000001f05317208 */ /* 0x000fe20004000000 */
[----:B------:R-:W-:Y:S06]  /*72280*/  BRA `(.L_x_16546) ;  /* 0x0000003000287947 */ /* 0x000fec0003800000 */
.L_x_16458:
[----:B------:R-:W2:Y:S01]  /*72290*/  LDL.64 R2, [R1+0x8] ;  /* 0x0000080001027983 */ /* 0x000ea20000100a00 */
[----:B------:R-:W-:Y:S01]  /*722a0*/  UMOV UR4, 0x54442d18 ;  /* 0x54442d1800047882 */ /* 0x000fe20000000000 */
[----:B------:R-:W-:Y:S01]  /*722b0*/  UMOV UR5, 0x3ff921fb ;  /* 0x3ff921fb00057882 */ /* 0x000fe20000000000 */
[----:B------:R-:W-:Y:S02]  /*722c0*/  DADD R48, -RZ, -R46 ;  /* 0x00000000ff307229 */ /* 0x000fe4000000092e */
[----:B--2---:R-:W-:-:S08]  /*722d0*/  DADD R2, R2, -R44 ;  /* 0x0000000002027229 */ /* 0x004fd0000000082c */
[----:B------:R-:W-:Y:S01]  /*722e0*/  DADD R2, R2, UR4 ;  /* 0x0000000402027e29 */ /* 0x000fe20008000000 */
[----:B------:R-:W-:Y:S10]  /*722f0*/  BRA `(.L_x_16546) ;  /* 0x00000030000c7947 */ /* 0x000ff40003800000 */
.L_x_16457:
[----:B------:R-:W-:Y:S01]  /*72300*/  DADD R48, -RZ, -R46 ;  /* 0x00000000ff307229 */ /* 0x000fe2000000092e */
[----:B------:R-:W-:Y:S01]  /*72310*/  CS2R R2, SRZ ;  /* 0x0000000000027805 */ /* 0x000fe2000001ff00 */
[----:B------:R-:W-:Y:S09]  /*72320*/  BRA `(.L_x_16546) ;  /* 0x0000003000007947 */ /* 0x000ff20003800000 */
.L_x_16456:
        /* <DEDUP_REMOVED lines=108> */
.L_x_16551:
[----:B------:R-:W-:Y:S05]  /*729f0*/  BSYNC B0 ;  /* 0x0000000000007941 */ /* 0x000fea0003800000 */
.L_x_16550:
        /* <DEDUP_REMOVED lines=8> */
.L_x_16553:
[----:B------:R-:W-:Y:S05]  /*72a80*/  BSYNC B4 ;  /* 0x0000000000047941 */ /* 0x000fea0003800000 */
.L_x_16552:
        /* <DEDUP_REMOVED lines=82> */
.L_x_16555:
[----:B------:R-:W-:-:S04]  /*72fb0*/  ISETP.GE.AND P0, PT, R45, RZ, PT ;  /* 0x000000ff2d00720c */ /* 0x000fc80003f06270 */
[----:B------:R-:W-:Y:S02]  /*72fc0*/  FSEL R6, RZ, 3.37028055040000000000e+12, P0 ;  /* 0x54442d18ff067808 */ /* 0x000fe40000000000 */
[----:B------:R-:W-:-:S07]  /*72fd0*/  FSEL R7, RZ, 2.1426990032196044922, P0 ;  /* 0x400921fbff077808 */ /* 0x000fce0000000000 */
.L_x_16556:
[----:B------:R-:W-:Y:S05]  /*72fe0*/  BSYNC B0 ;  /* 0x0000000000007941 */ /* 0x000fea0003800000 */
.L_x_16554:
[----:B------:R-:W-:Y:S01]  /*72ff0*/  DADD R2, R2, R4 ;  /* 0x0000000002027229 */ /* 0x000fe20000000004 */
[----:B------:R-:W-:Y:S01]  /*73000*/  LOP3.LUT R5, R7, 0x80000000, R47, 0xb8, !PT ;  /* 0x8000000007057812 */ /* 0x000fe200078eb82f */
[----:B------:R-:W-:-:S06]  /*73010*/  DMUL R30, R30, 0.5 ;  /* 0x3fe000001e1e7828 */ /* 0x000fcc0000000000 */
[----:B------:R-:W-:-:S06]  /*73020*/  DSETP.GTU.AND P0, PT, |R2|, +INF , PT ;  /* 0x7ff000000200742a */ /* 0x000fcc0003f0c200 */
[----:B------:R-:W-:Y:S02]  /*73030*/  FSEL R2, R2, R6, P0 ;  /* 0x0000000602027208 */ /* 0x000fe40000000000 */
[----:B------:R-:W-:Y:S01]  /*73040*/  FSEL R3, R3, R5, P0 ;  /* 0x0000000503037208 */ /* 0x000fe20000000000 */
[----:B------:R-:W-:Y:S06]  /*73050*/  BRA `(.L_x_16557) ;  /* 0x0000002000387947 */ /* 0x000fec0003800000 */
.L_x_16549:
        /* <DEDUP_REMOVED lines=135> */
.L_x_16559:
[----:B------:R-:W-:Y:S05]  /*738d0*/  BSYNC B0 ;  /* 0x0000000000007941 */ /* 0x000fea0003800000 */
.L_x_16558:
        /* <DEDUP_REMOVED lines=8> */
.L_x_16561:
[----:B------:R-:W-:Y:S05]  /*73960*/  BSYNC B4 ;  /* 0x0000000000047941 */ /* 0x000fea0003800000 */
.L_x_16560:
        /* <DEDUP_REMOVED lines=82> */
.L_x_16563:
[----:B------:R-:W-:-:S04]  /*73e90*/  ISETP.GE.AND P0, PT, R45, RZ, PT ;  /* 0x000000ff2d00720c */ /* 0x000fc80003f06270 */
[----:B------:R-:W-:Y:S02]  /*73ea0*/  FSEL R6, RZ, 3.37028055040000000000e+12, P0 ;  /* 0x54442d18ff067808 */ /* 0x000fe40000000000 */
[----:B------:R-:W-:-:S07]  /*73eb0*/  FSEL R7, RZ, 2.1426990032196044922, P0 ;  /* 0x400921fbff077808 */ /* 0x000fce0000000000 */
.L_x_16564:
[----:B------:R-:W-:Y:S05]  /*73ec0*/  BSYNC B0 ;  /* 0x0000000000007941 */ /* 0x000fea0003800000 */
.L_x_16562:
[----:B------:R-:W-:Y:S01]  /*73ed0*/  DADD R2, R2, R4 ;  /* 0x0000000002027229 */ /* 0x000fe20000000004 */
[----:B------:R-:W-:-:S07]  /*73ee0*/  LOP3.LUT R5, R7, 0x80000000, R47, 0xb8, !PT ;  /* 0x8000000007057812 */ /* 0x000fce00078eb82f */
[----:B------:R-:W-:-:S06]  /*73ef0*/  DSETP.GTU.AND P0, PT, |R2|, +INF , PT ;  /* 0x7ff000000200742a */ /* 0x000fcc0003f0c200 */
[----:B------:R-:W-:Y:S02]  /*73f00*/  FSEL R2, R2, R6, P0 ;  /* 0x0000000602027208 */ /* 0x000fe40000000000 */
[----:B------:R-:W-:Y:S01]  /*73f10*/  FSEL R3, R3, R5, P0 ;  /* 0x0000000503037208 */ /* 0x000fe20000000000 */
[----:B------:R-:W-:Y:S06]  /*73f20*/  BRA `(.L_x_16557) ;  /* 0x0000001000847947 */ /* 0x000fec0003800000 */
.L_x_16548:
        /* <DEDUP_REMOVED lines=23> */
.L_x_16566:
[----:B------:R-:W-:Y:S05]  /*740a0*/  BSYNC B4 ;  /* 0x0000000000047941 */ /* 0x000fea0003800000 */
.L_x_16565:
        /* <DEDUP_REMOVED lines=26> */
.L_x_16568:
[----:B------:R-:W-:Y:S05]  /*74250*/  BSYNC B4 ;  /* 0x0000000000047941 */ /* 0x000fea0003800000 */
.L_x_16567:
        /* <DEDUP_REMOVED lines=136> */
.L_x_16570:
[----:B------:R-:W-:Y:S05]  /*74ae0*/  BSYNC B0 ;  /* 0x0000000000007941 */ /* 0x000fea0003800000 */
.L_x_16569:
        /* <DEDUP_REMOVED lines=8> */
.L_x_16572:
[----:B------:R-:W-:Y:S05]  /*74b70*/  BSYNC B4 ;  /* 0x0000000000047941 */ /* 0x000fea0003800000 */
.L_x_16571:
        /* <DEDUP_REMOVED lines=82> */
.L_x_16574:
[----:B------:R-:W-:-:S04]  /*750a0*/  ISETP.GE.AND P0, PT, R45, RZ, PT ;  /* 0x000000ff2d00720c */ /* 0x000fc80003f06270 */
[----:B------:R-:W-:Y:S02]  /*750b0*/  FSEL R6, RZ, 3.37028055040000000000e+12, P0 ;  /* 0x54442d18ff067808 */ /* 0x000fe40000000000 */
[----:B------:R-:W-:-:S07]  /*750c0*/  FSEL R7, RZ, 2.1426990032196044922, P0 ;  /* 0x400921fbff077808 */ /* 0x000fce0000000000 */
.L_x_16575:
[----:B------:R-:W-:Y:S05]  /*750d0*/  BSYNC B0 ;  /* 0x0000000000007941 */ /* 0x000fea0003800000 */
.L_x_16573:
[----:B------:R-:W-:Y:S01]  /*750e0*/  DADD R2, R2, R4 ;  /* 0x0000000002027229 */ /* 0x000fe20000000004 */
[----:B------:R-:W-:Y:S01]  /*750f0*/  LOP3.LUT R5, R7, 0x80000000, R47, 0xb8, !PT ;  /* 0x8000000007057812 */ /* 0x000fe200078eb82f */
[----:B------:R-:W-:-:S06]  /*75100*/  DADD R30, R30, 1 ;  /* 0x3ff000001e1e7429 */ /* 0x000fcc0000000000 */
[----:B------:R-:W-:-:S06]  /*75110*/  DSETP.GTU.AND P0, PT, |R2|, +INF , PT ;  /* 0x7ff000000200742a */ /* 0x000fcc0003f0c200 */
[----:B------:R-:W-:Y:S02]  /*75120*/  FSEL R2, R2, R6, P0 ;  /* 0x0000000602027208 */ /* 0x000fe40000000000 */
[----:B------:R-:W-:-:S07]  /*75130*/  FSEL R3, R3, R5, P0 ;  /* 0x0000000503037208 */ /* 0x000fce0000000000 */
.L_x_16557:
[----:B------:R-:W-:Y:S05]  /*75140*/  BSYNC B3 ;  /* 0x0000000000037941 */ /* 0x000fea0003800000 */
.L_x_16547:
        /* <DEDUP_REMOVED lines=9> */
.L_x_16455:
        /* <DEDUP_REMOVED lines=21> */
.L_x_16546:
[----:B------:R-:W-:Y:S05]  /*75330*/  BSYNC B1 ;  /* 0x0000000000017941 */ /* 0x000fea0003800000 */
.L_x_16454:
[----:B------:R-:W-:-:S14]  /*75340*/  DSETP.GTU.AND P0, PT, |R2|, +INF , PT ;  /* 0x7ff000000200742a */ /* 0x000fdc0003f0c200 */
        /* <DEDUP_REMOVED lines=9> */
.L_x_16576:
[----:B------:R-:W-:Y:S01]  /*753e0*/  DSETP.GTU.AND P0, PT, |R48|, +INF , PT ;  /* 0x7ff000003000742a */ /* 0x000fe20003f0c200 */
[----:B------:R-:W-:Y:S02]  /*753f0*/  IMAD.MOV.U32 R50, RZ, RZ, R2 ;  /* 0x000000ffff327224 */ /* 0x000fe400078e0002 */
[----:B------:R-:W-:-:S11]  /*75400*/  IMAD.MOV.U32 R51, RZ, RZ, R3 ;  /* 0x000000ffff337224 */ /* 0x000fd600078e0003 */
[----:B------:R-:W-:-:S11]  /*75410*/  @!P0 DADD R48, -RZ, |R48| ;  /* 0x00000000ff308229 */ /* 0x000fd60000000530 */
.L_x_16453:
[----:B------:R-:W-:Y:S05]  /*75420*/  BSYNC B2 ;  /* 0x0000000000027941 */ /* 0x000fea0003800000 */
.L_x_16452:
[----:B------:R-:W0:Y:S01]  /*75430*/  S2R R3, SR_TID.X ;  /* 0x0000000000037919 */ /* 0x000e220000002100 */
[----:B------:R-:W-:Y:S01]  /*75440*/  BSSY B2, `(.L_x_16577) ;  /* 0x00008fd000027945 */ /* 0x000fe20003800000 */
[----:B------:R-:W-:Y:S01]  /*75450*/  CS2R R40, SRZ ;  /* 0x0000000000287805 */ /* 0x000fe2000001ff00 */
[----:B0-----:R-:W-:-:S05]  /*75460*/  VIADD R3, R3, 0x280 ;  /* 0x0000028003037836 */ /* 0x001fca0000000000 */
[----:B------:R-:W-:-:S13]  /*75470*/  ISETP.GE.AND P0, PT, R3, R76, PT ;  /* 0x0000004c0300720c */ /* 0x000fda0003f06270 */
[----:B------:R-:W-:Y:S05]  /*75480*/  @P0 BRA `(.L_x_16578) ;  /* 0x0000008c00e00947 */ /* 0x000fea0003800000 */
[----:B---3--:R-:W-:Y:S01]  /*75490*/  IMAD.MOV.U32 R6, RZ, RZ, 0x33145c07 ;  /* 0x33145c07ff067424 */ /* 0x008fe200078e00ff */
        /* <DEDUP_REMOVED lines=77> */
[----:B------:R-:W-:Y:S02]  /*75970*/  @P1 LOP3.LUT R31, R14, 0x80000, RZ, 0xfc, !PT ;  /* 0x000800000e1f1812 */ /* 0x000fe400078efcff */
[----:B------:R-:W-:Y:S02]  /*75980*/  MOV R14, R19 ;  /* 0x00000013000e7202 */ /* 0x000fe40000000f00 */
[----:B------:R-:W0:Y:S01]  /*75990*/  MUFU.RSQ64H R23, R31 ;  /* 0x0000001f00177308 */ /* 0x000e220000001c00 */
[----:B------:R-:W-:Y:S01]  /*759a0*/  SEL R30, R7, UR8, P0 ;  /* 0x00000008071e7c07 */ /* 0x000fe20008000000 */
[----:B------:R-:W-:Y:S01]  /*759b0*/  IMAD.MOV.U32 R7, RZ, RZ, R18 ;  /* 0x000000ffff077224 */ /* 0x000fe200078e0012 */
[----:B------:R-:W-:Y:S01]  /*759c0*/  FSEL R25, R14, UR5, P2 ;  /* 0x000000050e197c08 */ /* 0x000fe20009000000 */
[----:B------:R-:W-:Y:S01]  /*759d0*/  IMAD.MOV.U32 R14, RZ, RZ, RZ ;  /* 0x000000ffff0e7224 */ /* 0x000fe200078e00ff */
[----:B------:R-:W-:Y:S01]  /*759e0*/  @P3 LOP3.LUT R25, R15, 0x80000, RZ, 0xfc, !PT ;  /* 0x000800000f193812 */ /* 0x000fe200078efcff */
[----:B------:R-:W-:Y:S01]  /*759f0*/  DSETP.NEU.AND P0, PT, R10, RZ, PT ;  /* 0x000000ff0a00722a */ /* 0x000fe20003f0d000 */
[----:B------:R-:W-:Y:S01]  /*75a00*/  SEL R24, R7, UR9, P2 ;  /* 0x0000000907187c07 */ /* 0x000fe20009000000 */
[----:B------:R-:W-:Y:S01]  /*75a10*/  DSETP.NEU.AND P2, PT, R16, RZ, PT ;  /* 0x000000ff1000722a */ /* 0x000fe20003f4d000 */
[----:B------:R-:W1:Y:S01]  /*75a20*/  MUFU.RSQ64H R15, R25 ;  /* 0x00000019000f7308 */ /* 0x000e620000001c00 */
[----:B------:R-:W-:-:S02]  /*75a30*/  ISETP.GE.U32.AND P3, PT, R38, 0x7ff00000, PT ;  /* 0x7ff000002600780c */ /* 0x000fc40003f66070 */
        /* <DEDUP_REMOVED lines=56> */
.L_x_16587:
[----:B------:R-:W-:Y:S05]  /*75dc0*/  BSYNC B4 ;  /* 0x0000000000047941 */ /* 0x000fea0003800000 */
.L_x_16586:
        /* <DEDUP_REMOVED lines=81> */
.L_x_16585:
        /* <DEDUP_REMOVED lines=34> */
.L_x_16595:
[----:B------:R-:W-:Y:S05]  /*76500*/  BSYNC B5 ;  /* 0x0000000000057941 */ /* 0x000fea0003800000 */
.L_x_16594:
[----:B------:R-:W-:Y:S02]  /*76510*/  IMAD.MOV.U32 R26, RZ, RZ, R16 ;  /* 0x000000ffff1a7224 */ /* 0x000fe400078e0010 */
[----:B------:R-:W-:Y:S01]  /*76520*/  IMAD.MOV.U32 R27, RZ, RZ, R17 ;  /* 0x000000ffff1b7224 */ /* 0x000fe200078e0011 */
[----:B------:R-:W-:Y:S06]  /*76530*/  BRA `(.L_x_16593) ;  /* 0x0000000000047947 */ /* 0x000fec0003800000 */
.L_x_16592:
[----:B------:R-:W-:-:S11]  /*76540*/  DADD R26, -R32, R36 ;  /* 0x00000000201a7229 */ /* 0x000fd60000000124 */
.L_x_16593:
[----:B------:R-:W-:Y:S05]  /*76550*/  BSYNC B4 ;  /* 0x0000000000047941 */ /* 0x000fea0003800000 */
.L_x_16591:
        /* <DEDUP_REMOVED lines=29> */
.L_x_16600:
[----:B------:R-:W-:Y:S05]  /*76730*/  BSYNC B5 ;  /* 0x0000000000057941 */ /* 0x000fea0003800000 */
.L_x_16599:
[----:B------:R-:W-:Y:S05]  /*76740*/  BRA `(.L_x_16598) ;  /* 0x0000000000047947 */ /* 0x000fea0003800000 */
.L_x_16597:
[----:B------:R-:W-:-:S11]  /*76750*/  DADD R16, R38, -R10 ;  /* 0x0000000026107229 */ /* 0x000fd6000000080a */
.L_x_16598:
[----:B------:R-:W-:Y:S05]  /*76760*/  BSYNC B4 ;  /* 0x0000000000047941 */ /* 0x000fea0003800000 */
.L_x_16596:
        /* <DEDUP_REMOVED lines=29> */
.L_x_16602:
[----:B------:R-:W-:Y:S05]  /*76940*/  BSYNC B4 ;  /* 0x0000000000047941 */ /* 0x000fea0003800000 */
.L_x_16601:
        /* <DEDUP_REMOVED lines=85> */
.L_x_16603:
        /* <DEDUP_REMOVED lines=20> */
.L_x_16605:
[----:B------:R-:W-:Y:S05]  /*76fe0*/  BSYNC B4 ;  /* 0x0000000000047941 */ /* 0x000fea0003800000 */
.L_x_16604:
        /* <DEDUP_REMOVED lines=30> */
.L_x_16590:
        /* <DEDUP_REMOVED lines=24> */
.L_x_16608:
[----:B------:R-:W-:Y:S05]  /*77350*/  BSYNC B4 ;  /* 0x0000000000047941 */ /* 0x000fea0003800000 */
.L_x_16607:
        /* <DEDUP_REMOVED lines=25> */
.L_x_16611:
[----:B------:R-:W-:Y:S05]  /*774f0*/  BSYNC B4 ;  /* 0x0000000000047941 */ /* 0x000fea0003800000 */
.L_x_16610:
        /* <DEDUP_REMOVED lines=30> */
.L_x_16609:
        /* <DEDUP_REMOVED lines=75> */
.L_x_16612:
[----:B------:R-:W-:Y:S01]  /*77b90*/  IMAD.MOV.U32 R6, RZ, RZ, 0x0 ;  /* 0x00000000ff067424 */ /* 0x000fe200078e00ff */
[----:B------:R-:W-:Y:S01]  /*77ba0*/  FSETP.NEU.FTZ.AND P0, PT, R9, RZ, PT ;  /* 0x000000ff0900720b */ /* 0x000fe20003f1d000 */
[----:B------:R-:W-:-:S06]  /*77bb0*/  IMAD.MOV.U32 R7, RZ, RZ, 0x7ff00000 ;  /* 0x7ff00000ff077424 */ /* 0x000fcc00078e00ff */
[----:B------:R-:W-:-:S10]  /*77bc0*/  DFMA R6, R8, R6, +INF ;  /* 0x7ff000000806742b */ /* 0x000fd40000000006 */
[----:B------:R-:W-:Y:S02]  /*77bd0*/  FSEL R30, R6, RZ, P0 ;  /* 0x000000ff061e7208 */ /* 0x000fe40000000000 */
[----:B------:R-:W-:Y:S01]  /*77be0*/  FSEL R31, R7, -QNAN , P0 ;  /* 0xfff00000071f7808 */ /* 0x000fe20000000000 */
[----:B------:R-:W-:Y:S06]  /*77bf0*/  BRA `(.L_x_16588) ;  /* 0x0000000400287947 */ /* 0x000fec0003800000 */
.L_x_16606:
        /* <DEDUP_REMOVED lines=25> */
.L_x_16614:
[----:B------:R-:W-:Y:S05]  /*77d90*/  BSYNC B4 ;  /* 0x0000000000047941 */ /* 0x000fea0003800000 */
.L_x_16613:
        /* <DEDUP_REMOVED lines=21> */
.L_x_16616:
[----:B------:R-:W-:Y:S05]  /*77ef0*/  BSYNC B4 ;  /* 0x0000000000047941 */ /* 0x000fea0003800000 */
.L_x_16615:
[----:B------:R-:W-:Y:S02]  /*77f00*/  IMAD.MOV.U32 R30, RZ, RZ, R16 ;  /* 0x000000ffff1e7224 */ /* 0x000fe400078e0010 */
[----:B------:R-:W-:Y:S01]  /*77f10*/  IMAD.MOV.U32 R31, RZ, RZ, R17 ;  /* 0x000000ffff1f7224 */ /* 0x000fe200078e0011 */
[----:B------:R-:W-:Y:S06]  /*77f20*/  BRA `(.L_x_16588) ;  /* 0x00000000005c7947 */ /* 0x000fec0003800000 */
.L_x_16589:
        /* <DEDUP_REMOVED lines=22> */
.L_x_16617:
[----:B------:R-:W-:Y:S05]  /*78090*/  BSYNC B4 ;  /* 0x0000000000047941 */ /* 0x000fea0003800000 */
.L_x_16588:
[----:B------:R-:W-:Y:S05]  /*780a0*/  BSYNC B3 ;  /* 0x0000000000037941 */ /* 0x000fea0003800000 */
.L_x_16584:
        /* <DEDUP_REMOVED lines=24> */
[----:B------:R-:W-:Y:S01]  /*78230*/  MOV R26, R16 ;  /* 0x00000010001a7202 */ /* 0x000fe20000000f00 */
[----:B------:R-:W-:-:S07]  /*78240*/  IMAD.MOV.U32 R27, RZ, RZ, R17 ;  /* 0x000000ffff1b7224 */ /* 0x000fce00078e0011 */
.L_x_16621:
[----:B------:R-:W-:Y:S05]  /*78250*/  BSYNC B4 ;  /* 0x0000000000047941 */ /* 0x000fea0003800000 */
.L_x_16620:
        /* <DEDUP_REMOVED lines=39> */
.L_x_16629:
[----:B------:R-:W-:Y:S05]  /*784d0*/  BSYNC B5 ;  /* 0x0000000000057941 */ /* 0x000fea0003800000 */
.L_x_16628:
[----:B------:R-:W-:Y:S02]  /*784e0*/  IMAD.MOV.U32 R40, RZ, RZ, R16 ;  /* 0x000000ffff287224 */ /* 0x000fe400078e0010 */
[----:B------:R-:W-:Y:S01]  /*784f0*/  IMAD.MOV.U32 R41, RZ, RZ, R17 ;  /* 0x000000ffff297224 */ /* 0x000fe200078e0011 */
[----:B------:R-:W-:Y:S06]  /*78500*/  BRA `(.L_x_16627) ;  /* 0x0000000000047947 */ /* 0x000fec0003800000 */
.L_x_16626:
[----:B------:R-:W-:-:S11]  /*78510*/  DADD R40, -R32, R36 ;  /* 0x0000000020287229 */ /* 0x000fd60000000124 */
.L_x_16627:
[----:B------:R-:W-:Y:S05]  /*78520*/  BSYNC B4 ;  /* 0x0000000000047941 */ /* 0x000fea0003800000 */
.L_x_16625:
        /* <DEDUP_REMOVED lines=26> */
.L_x_16634:
[----:B------:R-:W-:Y:S05]  /*786d0*/  BSYNC B5 ;  /* 0x0000000000057941 */ /* 0x000fea0003800000 */
.L_x_16633:
[----:B------:R-:W-:Y:S02]  /*786e0*/  IMAD.MOV.U32 R4, RZ, RZ, R16 ;  /* 0x000000ffff047224 */ /* 0x000fe400078e0010 */
[----:B------:R-:W-:Y:S01]  /*786f0*/  IMAD.MOV.U32 R5, RZ, RZ, R17 ;  /* 0x000000ffff057224 */ /* 0x000fe200078e0011 */
[----:B------:R-:W-:Y:S06]  /*78700*/  BRA `(.L_x_16632) ;  /* 0x0000000000047947 */ /* 0x000fec0003800000 */
.L_x_16631:
[----:B------:R-:W-:-:S11]  /*78710*/  DADD R4, -R34, R38 ;  /* 0x0000000022047229 */ /* 0x000fd60000000126 */
.L_x_16632:
[----:B------:R-:W-:Y:S05]  /*78720*/  BSYNC B4 ;  /* 0x0000000000047941 */ /* 0x000fea0003800000 */
.L_x_16630:
        /* <DEDUP_REMOVED lines=29> */
.L_x_16636:
[----:B------:R-:W-:Y:S05]  /*78900*/  BSYNC B4 ;  /* 0x0000000000047941 */ /* 0x000fea0003800000 */
.L_x_16635:
[----:B------:R-:W-:Y:S01]  /*78910*/  PLOP3.LUT P0, PT, PT, PT, PT, 0x80, 0x0 ;  /* 0x000000000000781c */ /* 0x000fe20003f0f070 */
[----:B------:R-:W-:-:S12]  /*78920*/  BRA `(.L_x_16622) ;  /* 0x0000000800587947 */ /* 0x000fd80003800000 */
.L_x_16624:
        /* <DEDUP_REMOVED lines=29> */
.L_x_16639:
[----:B------:R-:W-:Y:S05]  /*78b00*/  BSYNC B4 ;  /* 0x0000000000047941 */ /* 0x000fea0003800000 */
.L_x_16638:
[----:B------:R-:W-:Y:S01]  /*78b10*/  PLOP3.LUT P0, PT, PT, PT, PT, 0x80, 0x0 ;  /* 0x000000000000781c */ /* 0x000fe20003f0f070 */
[----:B------:R-:W-:-:S12]  /*78b20*/  BRA `(.L_x_16622) ;  /* 0x0000000400d87947 */ /* 0x000fd80003800000 */
.L_x_16637:
        /* <DEDUP_REMOVED lines=29> */
.L_x_16641:
[----:B------:R-:W-:Y:S05]  /*78d00*/  BSYNC B4 ;  /* 0x0000000000047941 */ /* 0x000fea0003800000 */
.L_x_16640:
        /* <DEDUP_REMOVED lines=21> */
.L_x_16643:
[----:B------:R-:W-:Y:S05]  /*78e60*/  BSYNC B4 ;  /* 0x0000000000047941 */ /* 0x000fea0003800000 */
.L_x_16642:
[----:B------:R-:W-:Y:S01]  /*78e70*/  DMUL R2, R2, 8.11296384146066816958e+31 ;  /* 0x4690000002027828 */ /* 0x000fe20000000000 */
[----:B------:R-:W-:Y:S01]  /*78e80*/  PLOP3.LUT P0, PT, PT, PT, PT, 0x80, 0x0 ;  /* 0x000000000000781c */ /* 0x000fe20003f0f070 */
[----:B------:R-:W-:Y:S02]  /*78e90*/  IMAD.MOV.U32 R4, RZ, RZ, R16 ;  /* 0x000000ffff047224 */ /* 0x000fe400078e0010 */
[----:B------:R-:W-:Y:S01]  /*78ea0*/  IMAD.MOV.U32 R5, RZ, RZ, R17 ;  /* 0x000000ffff057224 */ /* 0x000fe200078e0011 */
[----:B------:R-:W-:Y:S09]  /*78eb0*/  BRA `(.L_x_16622) ;  /* 0x0000000000f47947 */ /* 0x000ff20003800000 */
.L_x_16623:
        /* <DEDUP_REMOVED lines=24> */
.L_x_16645:
[----:B------:R-:W-:Y:S05]  /*79040*/  BSYNC B4 ;  /* 0x0000000000047941 */ /* 0x000fea0003800000 */
.L_x_16644:
        /* <DEDUP_REMOVED lines=29> */
.L_x_16647:
[----:B------:R-:W-:Y:S05]  /*79220*/  BSYNC B4 ;  /* 0x0000000000047941 */ /* 0x000fea0003800000 */
.L_x_16646:
[----:B------:R-:W-:Y:S01]  /*79230*/  DMUL R4, R6, R16 ;  /* 0x0000001006047228 */ /* 0x000fe20000000000 */
[----:B------:R-:W-:Y:S01]  /*79240*/  PLOP3.LUT P0, PT, PT, PT, PT, 0x80, 0x0 ;  /* 0x000000000000781c */ /* 0x000fe20003f0f070 */
[----:B------:R-:W-:-:S12]  /*79250*/  BRA `(.L_x_16622) ;  /* 0x00000000000c7947 */ /* 0x000fd80003800000 */
.L_x_16619:
[----:B------:R-:W-:Y:S01]  /*79260*/  DMUL R4, R28, 9.00719925474099200000e+15 ;  /* 0x434000001c047828 */ /* 0x000fe20000000000 */
[----:B------:R-:W-:Y:S01]  /*79270*/  PLOP3.LUT P0, PT, PT, PT, PT, 0x80, 0x0 ;  /* 0x000000000000781c */ /* 0x000fe20003f0f070 */
[----:B------:R-:W-:-:S12]  /*79280*/  DMUL R2, R2, 9.00719925474099200000e+15 ;  /* 0x4340000002027828 */ /* 0x000fd80000000000 */
.L_x_16622:
[----:B------:R-:W-:Y:S05]  /*79290*/  BSYNC B3 ;  /* 0x0000000000037941 */ /* 0x000fea0003800000 */
.L_x_16618:
        /* <DEDUP_REMOVED lines=67> */
.L_x_16653:
[----:B------:R-:W-:-:S11]  /*796d0*/  DMUL R2, RZ, |R26| ;  /* 0x4000001aff027228 */ /* 0x000fd60000000000 */
.L_x_16654:
[----:B------:R-:W-:Y:S05]  /*796e0*/  BSYNC B0 ;  /* 0x0000000000007941 */ /* 0x000fea0003800000 */
.L_x_16652:
        /* <DEDUP_REMOVED lines=11> */
.L_x_16651:
        /* <DEDUP_REMOVED lines=53> */
.L_x_16650:
        /* <DEDUP_REMOVED lines=62> */
.L_x_16658:
[----:B------:R-:W-:-:S11]  /*79ed0*/  DMUL R2, RZ, |R26| ;  /* 0x4000001aff027228 */ /* 0x000fd60000000000 */
.L_x_16659:
[----:B------:R-:W-:Y:S05]  /*79ee0*/  BSYNC B0 ;  /* 0x0000000000007941 */ /* 0x000fea0003800000 */
.L_x_16657:
        /* <DEDUP_REMOVED lines=11> */
.L_x_16656:
        /* <DEDUP_REMOVED lines=53> */
.L_x_16649:
        /* <DEDUP_REMOVED lines=32> */
.L_x_16662:
[----:B------:R-:W-:Y:S05]  /*7a4f0*/  BSYNC B4 ;  /* 0x0000000000047941 */ /* 0x000fea0003800000 */
.L_x_16661:
        /* <DEDUP_REMOVED lines=82> */
.L_x_16664:
[----:B------:R-:W-:Y:S02]  /*7aa20*/  FSEL R6, RZ, 3.37028055040000000000e+12, P1 ;  /* 0x54442d18ff067808 */ /* 0x000fe40000800000 */
[----:B------:R-:W-:-:S07]  /*7aa30*/  FSEL R7, RZ, 2.1426990032196044922, P1 ;  /* 0x400921fbff077808 */ /* 0x000fce0000800000 */
.L_x_16665:
[----:B------:R-:W-:Y:S05]  /*7aa40*/  BSYNC B0 ;  /* 0x0000000000007941 */ /* 0x000fea0003800000 */
.L_x_16663:
[----:B------:R-:W-:Y:S01]  /*7aa50*/  DADD R2, |R4|, |R2| ;  /* 0x0000000004027229 */ /* 0x000fe20000000602 */
[----:B------:R-:W-:-:S07]  /*7aa60*/  LOP3.LUT R5, R7, 0x80000000, R5, 0xb8, !PT ;  /* 0x8000000007057812 */ /* 0x000fce00078eb805 */
[----:B------:R-:W-:-:S06]  /*7aa70*/  DSETP.GTU.AND P0, PT, |R2|, +INF , PT ;  /* 0x7ff000000200742a */ /* 0x000fcc0003f0c200 */
[----:B------:R-:W-:Y:S02]  /*7aa80*/  FSEL R2, R2, R6, P0 ;  /* 0x0000000602027208 */ /* 0x000fe40000000000 */
[----:B------:R-:W-:Y:S01]  /*7aa90*/  FSEL R3, R3, R5, P0 ;  /* 0x0000000503037208 */ /* 0x000fe20000000000 */
[----:B------:R-:W-:Y:S06]  /*7aaa0*/  BRA `(.L_x_16655) ;  /* 0x0000000400dc7947 */ /* 0x000fec0003800000 */
.L_x_16660:
        /* <DEDUP_REMOVED lines=28> */
.L_x_16667:
[----:B------:R-:W-:Y:S05]  /*7ac70*/  BSYNC B4 ;  /* 0x0000000000047941 */ /* 0x000fea0003800000 */
.L_x_16666:
        /* <DEDUP_REMOVED lines=82> */
.L_x_16669:
[----:B------:R-:W-:Y:S02]  /*7b1a0*/  FSEL R6, RZ, 3.37028055040000000000e+12, P1 ;  /* 0x54442d18ff067808 */ /* 0x000fe40000800000 */
[----:B------:R-:W-:-:S07]  /*7b1b0*/  FSEL R7, RZ, 2.1426990032196044922, P1 ;  /* 0x400921fbff077808 */ /* 0x000fce0000800000 */
.L_x_16670:
[----:B------:R-:W-:Y:S05]  /*7b1c0*/  BSYNC B0 ;  /* 0x0000000000007941 */ /* 0x000fea0003800000 */
.L_x_16668:
[----:B------:R-:W-:Y:S01]  /*7b1d0*/  DADD R2, |R4|, |R2| ;  /* 0x0000000004027229 */ /* 0x000fe20000000602 */
[----:B------:R-:W-:-:S07]  /*7b1e0*/  LOP3.LUT R5, R7, 0x80000000, R5, 0xb8, !PT ;  /* 0x8000000007057812 */ /* 0x000fce00078eb805 */
[----:B------:R-:W-:-:S06]  /*7b1f0*/  DSETP.GTU.AND P0, PT, |R2|, +INF , PT ;  /* 0x7ff000000200742a */ /* 0x000fcc0003f0c200 */
[----:B------:R-:W-:Y:S02]  /*7b200*/  FSEL R2, R2, R6, P0 ;  /* 0x0000000602027208 */ /* 0x000fe40000000000 */
[----:B------:R-:W-:-:S07]  /*7b210*/  FSEL R3, R3, R5, P0 ;  /* 0x0000000503037208 */ /* 0x000fce0000000000 */
.L_x_16655:
[----:B------:R-:W-:Y:S05]  /*7b220*/  BSYNC B3 ;  /* 0x0000000000037941 */ /* 0x000fea0003800000 */
.L_x_16648:
[----:B------:R-:W-:Y:S01]  /*7b230*/  DADD R4, -RZ, -R30 ;  /* 0x00000000ff047229 */ /* 0x000fe2000000091e */
[----:B------:R-:W-:-:S09]  /*7b240*/  ISETP.NE.AND P0, PT, R42, RZ, PT ;  /* 0x000000ff2a00720c */ /* 0x000fd20003f05270 */
[----:B------:R-:W-:Y:S02]  /*7b250*/  FSEL R40, R4, R30, !P0 ;  /* 0x0000001e04287208 */ /* 0x000fe40004000000 */
[----:B------:R-:W-:Y:S01]  /*7b260*/  FSEL R41, R5, R31, !P0 ;  /* 0x0000001f05297208 */ /* 0x000fe20004000000 */
[----:B------:R-:W-:Y:S06]  /*7b270*/  BRA `(.L_x_16671) ;  /* 0x0000003000287947 */ /* 0x000fec0003800000 */
.L_x_16583:
[----:B------:R-:W2:Y:S01]  /*7b280*/  LDL.64 R2, [R1+0x8] ;  /* 0x0000080001027983 */ /* 0x000ea20000100a00 */
[----:B------:R-:W-:Y:S01]  /*7b290*/  UMOV UR4, 0x54442d18 ;  /* 0x54442d1800047882 */ /* 0x000fe20000000000 */
[----:B------:R-:W-:Y:S01]  /*7b2a0*/  UMOV UR5, 0x3ff921fb ;  /* 0x3ff921fb00057882 */ /* 0x000fe20000000000 */
[----:B------:R-:W-:Y:S02]  /*7b2b0*/  DADD R40, -RZ, -R54 ;  /* 0x00000000ff287229 */ /* 0x000fe40000000936 */
[----:B--2---:R-:W-:-:S08]  /*7b2c0*/  DADD R2, R2, -R52 ;  /* 0x0000000002027229 */ /* 0x004fd00000000834 */
[----:B------:R-:W-:Y:S01]  /*7b2d0*/  DADD R2, R2, UR4 ;  /* 0x0000000402027e29 */ /* 0x000fe20008000000 */
[----:B------:R-:W-:Y:S10]  /*7b2e0*/  BRA `(.L_x_16671) ;  /* 0x00000030000c7947 */ /* 0x000ff40003800000 */
.L_x_16582:
[----:B------:R-:W-:Y:S01]  /*7b2f0*/  DADD R40, -RZ, -R54 ;  /* 0x00000000ff287229 */ /* 0x000fe20000000936 */
[----:B------:R-:W-:Y:S01]  /*7b300*/  CS2R R2, SRZ ;  /* 0x0000000000027805 */ /* 0x000fe2000001ff00 */
[----:B------:R-:W-:Y:S09]  /*7b310*/  BRA `(.L_x_16671) ;  /* 0x0000003000007947 */ /* 0x000ff20003800000 */
.L_x_16581:
        /* <DEDUP_REMOVED lines=108> */
.L_x_16676:
[----:B------:R-:W-:Y:S05]  /*7b9e0*/  BSYNC B0 ;  /* 0x0000000000007941 */ /* 0x000fea0003800000 */
.L_x_16675:
        /* <DEDUP_REMOVED lines=8> */
.L_x_16678:
[----:B------:R-:W-:Y:S05]  /*7ba70*/  BSYNC B4 ;  /* 0x0000000000047941 */ /* 0x000fea0003800000 */
.L_x_16677:
        /* <DEDUP_REMOVED lines=82> */
.L_x_16680:
[----:B------:R-:W-:-:S04]  /*7bfa0*/  ISETP.GE.AND P0, PT, R53, RZ, PT ;  /* 0x000000ff3500720c */ /* 0x000fc80003f06270 */
[----:B------:R-:W-:Y:S02]  /*7bfb0*/  FSEL R6, RZ, 3.37028055040000000000e+12, P0 ;  /* 0x54442d18ff067808 */ /* 0x000fe40000000000 */
[----:B------:R-:W-:-:S07]  /*7bfc0*/  FSEL R7, RZ, 2.1426990032196044922, P0 ;  /* 0x400921fbff077808 */ /* 0x000fce0000000000 */
.L_x_16681:
[----:B------:R-:W-:Y:S05]  /*7bfd0*/  BSYNC B0 ;  /* 0x0000000000007941 */ /* 0x000fea0003800000 */
.L_x_16679:
[----:B------:R-:W-:Y:S01]  /*7bfe0*/  DADD R2, R2, R4 ;  /* 0x0000000002027229 */ /* 0x000fe20000000004 */
[----:B------:R-:W-:Y:S01]  /*7bff0*/  LOP3.LUT R5, R7, 0x80000000, R55, 0xb8, !PT ;  /* 0x8000000007057812 */ /* 0x000fe200078eb837 */
[----:B------:R-:W-:-:S06]  /*7c000*/  DMUL R30, R30, 0.5 ;  /* 0x3fe000001e1e7828 */ /* 0x000fcc0000000000 */
[----:B------:R-:W-:-:S06]  /*7c010*/  DSETP.GTU.AND P0, PT, |R2|, +INF , PT ;  /* 0x7ff000000200742a */ /* 0x000fcc0003f0c200 */
[----:B------:R-:W-:Y:S02]  /*7c020*/  FSEL R2, R2, R6, P0 ;  /* 0x0000000602027208 */ /* 0x000fe40000000000 */
[----:B------:R-:W-:Y:S01]  /*7c030*/  FSEL R3, R3, R5, P0 ;  /* 0x0000000503037208 */ /* 0x000fe20000000000 */
[----:B------:R-:W-:Y:S06]  /*7c040*/  BRA `(.L_x_16682) ;  /* 0x0000002000387947 */ /* 0x000fec0003800000 */
.L_x_16674:
        /* <DEDUP_REMOVED lines=135> */
.L_x_16684:
[----:B------:R-:W-:Y:S05]  /*7c8c0*/  BSYNC B0 ;  /* 0x0000000000007941 */ /* 0x000fea0003800000 */
.L_x_16683:
        /* <DEDUP_REMOVED lines=8> */
.L_x_16686:
[----:B------:R-:W-:Y:S05]  /*7c950*/  BSYNC B4 ;  /* 0x0000000000047941 */ /* 0x000fea0003800000 */
.L_x_16685:
        /* <DEDUP_REMOVED lines=82> */
.L_x_16688:
[----:B------:R-:W-:-:S04]  /*7ce80*/  ISETP.GE.AND P0, PT, R53, RZ, PT ;  /* 0x000000ff3500720c */ /* 0x000fc80003f06270 */
[----:B------:R-:W-:Y:S02]  /*7ce90*/  FSEL R6, RZ, 3.37028055040000000000e+12, P0 ;  /* 0x54442d18ff067808 */ /* 0x000fe40000000000 */
[----:B------:R-:W-:-:S07]  /*7cea0*/  FSEL R7, RZ, 2.1426990032196044922, P0 ;  /* 0x400921fbff077808 */ /* 0x000fce0000000000 */
.L_x_16689:
[----:B------:R-:W-:Y:S05]  /*7ceb0*/  BSYNC B0 ;  /* 0x0000000000007941 */ /* 0x000fea0003800000 */
.L_x_16687:
[----:B------:R-:W-:Y:S01]  /*7cec0*/  DADD R2, R2, R4 ;  /* 0x0000000002027229 */ /* 0x000fe20000000004 */
[----:B------:R-:W-:-:S07]  /*7ced0*/  LOP3.LUT R5, R7, 0x80000000, R55, 0xb8, !PT ;  /* 0x8000000007057812 */ /* 0x000fce00078eb837 */
[----:B------:R-:W-:-:S06]  /*7cee0*/  DSETP.GTU.AND P0, PT, |R2|, +INF , PT ;  /* 0x7ff000000200742a */ /* 0x000fcc0003f0c200 */
[----:B------:R-:W-:Y:S02]  /*7cef0*/  FSEL R2, R2, R6, P0 ;  /* 0x0000000602027208 */ /* 0x000fe40000000000 */
[----:B------:R-:W-:Y:S01]  /*7cf00*/  FSEL R3, R3, R5, P0 ;  /* 0x0000000503037208 */ /* 0x000fe20000000000 */
[----:B------:R-:W-:Y:S06]  /*7cf10*/  BRA `(.L_x_16682) ;  /* 0x0000001000847947 */ /* 0x000fec0003800000 */
.L_x_16673:
        /* <DEDUP_REMOVED lines=23> */
.L_x_16691:
[----:B------:R-:W-:Y:S05]  /*7d090*/  BSYNC B4 ;  /* 0x0000000000047941 */ /* 0x000fea0003800000 */
.L_x_16690:
        /* <DEDUP_REMOVED lines=26> */
.L_x_16693:
[----:B------:R-:W-:Y:S05]  /*7d240*/  BSYNC B4 ;  /* 0x0000000000047941 */ /* 0x000fea0003800000 */
.L_x_16692:
        /* <DEDUP_REMOVED lines=136> */
.L_x_16695:
[----:B------:R-:W-:Y:S05]  /*7dad0*/  BSYNC B0 ;  /* 0x0000000000007941 */ /* 0x000fea0003800000 */
.L_x_16694:
        /* <DEDUP_REMOVED lines=8> */
.L_x_16697:
[----:B------:R-:W-:Y:S05]  /*7db60*/  BSYNC B4 ;  /* 0x0000000000047941 */ /* 0x000fea0003800000 */
.L_x_16696:
        /* <DEDUP_REMOVED lines=82> */
.L_x_16699:
[----:B------:R-:W-:-:S04]  /*7e090*/  ISETP.GE.AND P0, PT, R53, RZ, PT ;  /* 0x000000ff3500720c */ /* 0x000fc80003f06270 */
[----:B------:R-:W-:Y:S02]  /*7e0a0*/  FSEL R6, RZ, 3.37028055040000000000e+12, P0 ;  /* 0x54442d18ff067808 */ /* 0x000fe40000000000 */
[----:B------:R-:W-:-:S07]  /*7e0b0*/  FSEL R7, RZ, 2.1426990032196044922, P0 ;  /* 0x400921fbff077808 */ /* 0x000fce0000000000 */
.L_x_16700:
[----:B------:R-:W-:Y:S05]  /*7e0c0*/  BSYNC B0 ;  /* 0x0000000000007941 */ /* 0x000fea0003800000 */
.L_x_16698:
[----:B------:R-:W-:Y:S01]  /*7e0d0*/  DADD R2, R2, R4 ;  /* 0x0000000002027229 */ /* 0x000fe20000000004 */
[----:B------:R-:W-:Y:S01]  /*7e0e0*/  LOP3.LUT R5, R7, 0x80000000, R55, 0xb8, !PT ;  /* 0x8000000007057812 */ /* 0x000fe200078eb837 */
[----:B------:R-:W-:-:S06]  /*7e0f0*/  DADD R30, R30, 1 ;  /* 0x3ff000001e1e7429 */ /* 0x000fcc0000000000 */
[----:B------:R-:W-:-:S06]  /*7e100*/  DSETP.GTU.AND P0, PT, |R2|, +INF , PT ;  /* 0x7ff000000200742a */ /* 0x000fcc0003f0c200 */
[----:B------:R-:W-:Y:S02]  /*7e110*/  FSEL R2, R2, R6, P0 ;  /* 0x0000000602027208 */ /* 0x000fe40000000000 */
[----:B------:R-:W-:-:S07]  /*7e120*/  FSEL R3, R3, R5, P0 ;  /* 0x0000000503037208 */ /* 0x000fce0000000000 */
.L_x_16682:
[----:B------:R-:W-:Y:S05]  /*7e130*/  BSYNC B3 ;  /* 0x0000000000037941 */ /* 0x000fea0003800000 */
.L_x_16672:
        /* <DEDUP_REMOVED lines=9> */
.L_x_16580:
        /* <DEDUP_REMOVED lines=21> */
.L_x_16671:
[----:B------:R-:W-:Y:S05]  /*7e320*/  BSYNC B1 ;  /* 0x0000000000017941 */ /* 0x000fea0003800000 */
.L_x_16579:
        /* <DEDUP_REMOVED lines=10> */
.L_x_16701:
[----:B------:R-:W-:Y:S01]  /*7e3d0*/  DSETP.GTU.AND P0, PT, |R40|, +INF , PT ;  /* 0x7ff000002800742a */ /* 0x000fe20003f0c200 */
[----:B------:R-:W-:Y:S01]  /*7e3e0*/  MOV R42, R2 ;  /* 0x00000002002a7202 */ /* 0x000fe20000000f00 */
[----:B------:R-:W-:-:S12]  /*7e3f0*/  IMAD.MOV.U32 R43, RZ, RZ, R3 ;  /* 0x000000ffff2b7224 */ /* 0x000fd800078e0003 */
[----:B------:R-:W-:-:S11]  /*7e400*/  @!P0 DADD R40, -RZ, |R40| ;  /* 0x00000000ff288229 */ /* 0x000fd60000000528 */
.L_x_16578:
[----:B------:R-:W-:Y:S05]  /*7e410*/  BSYNC B2 ;  /* 0x0000000000027941 */ /* 0x000fea0003800000 */
.L_x_16577:
        /* <DEDUP_REMOVED lines=155> */
.L_x_16712:
[----:B------:R-:W-:Y:S05]  /*7edd0*/  BSYNC B4 ;  /* 0x0000000000047941 */ /* 0x000fea0003800000 */
.L_x_16711:
        /* <DEDUP_REMOVED lines=81> */
.L_x_16710:
        /* <DEDUP_REMOVED lines=34> */
.L_x_16720:
[----:B------:R-:W-:Y:S05]  /*7f510*/  BSYNC B5 ;  /* 0x0000000000057941 */ /* 0x000fea0003800000 */
.L_x_16719:
[----:B------:R-:W-:Y:S02]  /*7f520*/  IMAD.MOV.U32 R26, RZ, RZ, R16 ;  /* 0x000000ffff1a7224 */ /* 0x000fe400078e0010 */
[----:B------:R-:W-:Y:S01]  /*7f530*/  IMAD.MOV.U32 R27, RZ, RZ, R17 ;  /* 0x000000ffff1b7224 */ /* 0x000fe200078e0011 */
[----:B------:R-:W-:Y:S06]  /*7f540*/  BRA `(.L_x_16718) ;  /* 0x0000000000047947 */ /* 0x000fec0003800000 */
.L_x_16717:
[----:B------:R-:W-:-:S11]  /*7f550*/  DADD R26, -R32, R38 ;  /* 0x00000000201a7229 */ /* 0x000fd60000000126 */
.L_x_16718:
[----:B------:R-:W-:Y:S05]  /*7f560*/  BSYNC B4 ;  /* 0x0000000000047941 */ /* 0x000fea0003800000 */
.L_x_16716:
        /* <DEDUP_REMOVED lines=29> */
.L_x_16725:
[----:B------:R-:W-:Y:S05]  /*7f740*/  BSYNC B5 ;  /* 0x0000000000057941 */ /* 0x000fea0003800000 */
.L_x_16724:
[----:B------:R-:W-:Y:S05]  /*7f750*/  BRA `(.L_x_16723) ;  /* 0x0000000000047947 */ /* 0x000fea0003800000 */
.L_x_16722:
[----:B------:R-:W-:-:S11]  /*7f760*/  DADD R16, R44, -R10 ;  /* 0x000000002c107229 */ /* 0x000fd6000000080a */
.L_x_16723:
[----:B------:R-:W-:Y:S05]  /*7f770*/  BSYNC B4 ;  /* 0x0000000000047941 */ /* 0x000fea0003800000 */
.L_x_16721:
        /* <DEDUP_REMOVED lines=27> */
.L_x_16727:
[----:B------:R-:W-:Y:S05]  /*7f930*/  BSYNC B4 ;  /* 0x0000000000047941 */ /* 0x000fea0003800000 */
.L_x_16726:
        /* <DEDUP_REMOVED lines=85> */
.L_x_16728:
        /* <DEDUP_REMOVED lines=20> */
.L_x_16730:
[----:B------:R-:W-:Y:S05]  /*7ffd0*/  BSYNC B4 ;  /* 0x0000000000047941 */ /* 0x000fea0003800000 */
.L_x_16729:
        /* <DEDUP_REMOVED lines=30> */
.L_x_16715:
        /* <DEDUP_REMOVED lines=24> */
.L_x_16733:
[----:B------:R-:W-:Y:S05]  /*80340*/  BSYNC B4 ;  /* 0x0000000000047941 */ /* 0x000fea0003800000 */
.L_x_16732:
        /* <DEDUP_REMOVED lines=25> */
.L_x_16736:
[----:B------:R-:W-:Y:S05]  /*804e0*/  BSYNC B4 ;  /* 0x0000000000047941 */ /* 0x000fea0003800000 */
.L_x_16735:
        /* <DEDUP_REMOVED lines=30> */
.L_x_16734:
        /* <DEDUP_REMOVED lines=75> */
.L_x_16737:
[----:B------:R-:W-:Y:S01]  /*80b80*/  IMAD.MOV.U32 R6, RZ, RZ, 0x0 ;  /* 0x00000000ff067424 */ /* 0x000fe200078e00ff */
[----:B------:R-:W-:Y:S02]  /*80b90*/  MOV R7, 0x7ff00000 ;  /* 0x7ff0000000077802 */ /* 0x000fe40000000f00 */
[----:B------:R-:W-:-:S04]  /*80ba0*/  FSETP.NEU.FTZ.AND P0, PT, R9, RZ, PT ;  /* 0x000000ff0900720b */ /* 0x000fc80003f1d000 */
[----:B------:R-:W-:-:S10]  /*80bb0*/  DFMA R6, R8, R6, +INF ;  /* 0x7ff000000806742b */ /* 0x000fd40000000006 */
[----:B------:R-:W-:Y:S02]  /*80bc0*/  FSEL R30, R6, RZ, P0 ;  /* 0x000000ff061e7208 */ /* 0x000fe40000000000 */
[----:B------:R-:W-:Y:S01]  /*80bd0*/  FSEL R31, R7, -QNAN , P0 ;  /* 0xfff00000071f7808 */ /* 0x000fe20000000000 */
[----:B------:R-:W-:Y:S06]  /*80be0*/  BRA `(.L_x_16713) ;  /* 0x0000000400287947 */ /* 0x000fec0003800000 */
.L_x_16731:
        /* <DEDUP_REMOVED lines=25> */
.L_x_16739:
[----:B------:R-:W-:Y:S05]  /*80d80*/  BSYNC B4 ;  /* 0x0000000000047941 */ /* 0x000fea0003800000 */
.L_x_16738:
        /* <DEDUP_REMOVED lines=21> */
.L_x_16741:
[----:B------:R-:W-:Y:S05]  /*80ee0*/  BSYNC B4 ;  /* 0x0000000000047941 */ /* 0x000fea0003800000 */
.L_x_16740:
[----:B------:R-:W-:Y:S01]  /*80ef0*/  IMAD.MOV.U32 R30, RZ, RZ, R16 ;  /* 0x000000ffff1e7224 */ /* 0x000fe200078e0010 */
[----:B------:R-:W-:Y:S01]  /*80f00*/  MOV R31, R17 ;  /* 0x00000011001f7202 */ /* 0x000fe20000000f00 */
[----:B------:R-:W-:Y:S06]  /*80f10*/  BRA `(.L_x_16713) ;  /* 0x00000000005c7947 */ /* 0x000fec0003800000 */
.L_x_16714:
        /* <DEDUP_REMOVED lines=22> */
.L_x_16742:
[----:B------:R-:W-:Y:S05]  /*81080*/  BSYNC B4 ;  /* 0x0000000000047941 */ /* 0x000fea0003800000 */
.L_x_16713:
[----:B------:R-:W-:Y:S05]  /*81090*/  BSYNC B3 ;  /* 0x0000000000037941 */ /* 0x000fea0003800000 */
.L_x_16709:
        /* <DEDUP_REMOVED lines=26> */
.L_x_16746:
[----:B------:R-:W-:Y:S05]  /*81240*/  BSYNC B4 ;  /* 0x0000000000047941 */ /* 0x000fea0003800000 */
.L_x_16745:
        /* <DEDUP_REMOVED lines=39> */
.L_x_16754:
[----:B------:R-:W-:Y:S05]  /*814c0*/  BSYNC B5 ;  /* 0x0000000000057941 */ /* 0x000fea0003800000 */
.L_x_16753:
[----:B------:R-:W-:Y:S02]  /*814d0*/  IMAD.MOV.U32 R46, RZ, RZ, R16 ;  /* 0x000000ffff2e7224 */ /* 0x000fe400078e0010 */
[----:B------:R-:W-:Y:S01]  /*814e0*/  IMAD.MOV.U32 R47, RZ, RZ, R17 ;  /* 0x000000ffff2f7224 */ /* 0x000fe200078e0011 */
[----:B------:R-:W-:Y:S06]  /*814f0*/  BRA `(.L_x_16752) ;  /* 0x0000000000047947 */ /* 0x000fec0003800000 */
.L_x_16751:
[----:B------:R-:W-:-:S11]  /*81500*/  DADD R46, -R32, R38 ;  /* 0x00000000202e7229 */ /* 0x000fd60000000126 */
.L_x_16752:
[----:B------:R-:W-:Y:S05]  /*81510*/  BSYNC B4 ;  /* 0x0000000000047941 */ /* 0x000fea0003800000 */
.L_x_16750:
        /* <DEDUP_REMOVED lines=26> */
.L_x_16759:
[----:B------:R-:W-:Y:S05]  /*816c0*/  BSYNC B5 ;  /* 0x0000000000057941 */ /* 0x000fea0003800000 */
.L_x_16758:
[----:B------:R-:W-:Y:S02]  /*816d0*/  IMAD.MOV.U32 R4, RZ, RZ, R16 ;  /* 0x000000ffff047224 */ /* 0x000fe400078e0010 */
[----:B------:R-:W-:Y:S01]  /*816e0*/  IMAD.MOV.U32 R5, RZ, RZ, R17 ;  /* 0x000000ffff057224 */ /* 0x000fe200078e0011 */
[----:B------:R-:W-:Y:S06]  /*816f0*/  BRA `(.L_x_16757) ;  /* 0x0000000000047947 */ /* 0x000fec0003800000 */
.L_x_16756:
[----:B------:R-:W-:-:S11]  /*81700*/  DADD R4, -R36, R44 ;  /* 0x0000000024047229 */ /* 0x000fd6000000012c */
.L_x_16757:
[----:B------:R-:W-:Y:S05]  /*81710*/  BSYNC B4 ;  /* 0x0000000000047941 */ /* 0x000fea0003800000 */
.L_x_16755:
        /* <DEDUP_REMOVED lines=29> */
.L_x_16761:
[----:B------:R-:W-:Y:S05]  /*818f0*/  BSYNC B4 ;  /* 0x0000000000047941 */ /* 0x000fea0003800000 */
.L_x_16760:
[----:B------:R-:W-:Y:S01]  /*81900*/  PLOP3.LUT P0, PT, PT, PT, PT, 0x80, 0x0 ;  /* 0x000000000000781c */ /* 0x000fe20003f0f070 */
[----:B------:R-:W-:-:S12]  /*81910*/  BRA `(.L_x_16747) ;  /* 0x0000000800587947 */ /* 0x000fd80003800000 */
.L_x_16749:
        /* <DEDUP_REMOVED lines=29> */
.L_x_16764:
[----:B------:R-:W-:Y:S05]  /*81af0*/  BSYNC B4 ;  /* 0x0000000000047941 */ /* 0x000fea0003800000 */
.L_x_16763:
[----:B------:R-:W-:Y:S01]  /*81b00*/  PLOP3.LUT P0, PT, PT, PT, PT, 0x80, 0x0 ;  /* 0x000000000000781c */ /* 0x000fe20003f0f070 */
[----:B------:R-:W-:-:S12]  /*81b10*/  BRA `(.L_x_16747) ;  /* 0x0000000400d87947 */ /* 0x000fd80003800000 */
.L_x_16762:
        /* <DEDUP_REMOVED lines=29> */
.L_x_16766:
[----:B------:R-:W-:Y:S05]  /*81cf0*/  BSYNC B4 ;  /* 0x0000000000047941 */ /* 0x000fea0003800000 */
.L_x_16765:
        /* <DEDUP_REMOVED lines=21> */
.L_x_16768:
[----:B------:R-:W-:Y:S05]  /*81e50*/  BSYNC B4 ;  /* 0x0000000000047941 */ /* 0x000fea0003800000 */
.L_x_16767:
[----:B------:R-:W-:Y:S01]  /*81e60*/  DMUL R2, R2, 8.11296384146066816958e+31 ;  /* 0x4690000002027828 */ /* 0x000fe20000000000 */
[----:B------:R-:W-:Y:S01]  /*81e70*/  PLOP3.LUT P0, PT, PT, PT, PT, 0x80, 0x0 ;  /* 0x000000000000781c */ /* 0x000fe20003f0f070 */
[----:B------:R-:W-:Y:S02]  /*81e80*/  IMAD.MOV.U32 R4, RZ, RZ, R16 ;  /* 0x000000ffff047224 */ /* 0x000fe400078e0010 */
[----:B------:R-:W-:Y:S01]  /*81e90*/  IMAD.MOV.U32 R5, RZ, RZ, R17 ;  /* 0x000000ffff057224 */ /* 0x000fe200078e0011 */
[----:B------:R-:W-:Y:S09]  /*81ea0*/  BRA `(.L_x_16747) ;  /* 0x0000000000f47947 */ /* 0x000ff20003800000 */
.L_x_16748:
        /* <DEDUP_REMOVED lines=24> */
.L_x_16770:
[----:B------:R-:W-:Y:S05]  /*82030*/  BSYNC B4 ;  /* 0x0000000000047941 */ /* 0x000fea0003800000 */
.L_x_16769:
        /* <DEDUP_REMOVED lines=29> */
.L_x_16772:
[----:B------:R-:W-:Y:S05]  /*82210*/  BSYNC B4 ;  /* 0x0000000000047941 */ /* 0x000fea0003800000 */
.L_x_16771:
[----:B------:R-:W-:Y:S01]  /*82220*/  DMUL R4, R4, R16 ;  /* 0x0000001004047228 */ /* 0x000fe20000000000 */
[----:B------:R-:W-:Y:S01]  /*82230*/  PLOP3.LUT P0, PT, PT, PT, PT, 0x80, 0x0 ;  /* 0x000000000000781c */ /* 0x000fe20003f0f070 */
[----:B------:R-:W-:-:S12]  /*82240*/  BRA `(.L_x_16747) ;  /* 0x00000000000c7947 */ /* 0x000fd80003800000 */
.L_x_16744:
[----:B------:R-:W-:Y:S01]  /*82250*/  DMUL R4, R28, 9.00719925474099200000e+15 ;  /* 0x434000001c047828 */ /* 0x000fe20000000000 */
[----:B------:R-:W-:Y:S01]  /*82260*/  PLOP3.LUT P0, PT, PT, PT, PT, 0x80, 0x0 ;  /* 0x000000000000781c */ /* 0x000fe20003f0f070 */
[----:B------:R-:W-:-:S12]  /*82270*/  DMUL R2, R2, 9.00719925474099200000e+15 ;  /* 0x4340000002027828 */ /* 0x000fd80000000000 */
.L_x_16747:
[----:B------:R-:W-:Y:S05]  /*82280*/  BSYNC B3 ;  /* 0x0000000000037941 */ /* 0x000fea0003800000 */
.L_x_16743:
        /* <DEDUP_REMOVED lines=67> */
.L_x_16778:
[----:B------:R-:W-:-:S11]  /*826c0*/  DMUL R2, RZ, |R26| ;  /* 0x4000001aff027228 */ /* 0x000fd60000000000 */
.L_x_16779:
[----:B------:R-:W-:Y:S05]  /*826d0*/  BSYNC B0 ;  /* 0x0000000000007941 */ /* 0x000fea0003800000 */
.L_x_16777:
        /* <DEDUP_REMOVED lines=11> */
.L_x_16776:
        /* <DEDUP_REMOVED lines=53> */
.L_x_16775:
        /* <DEDUP_REMOVED lines=62> */
.L_x_16783:
[----:B------:R-:W-:-:S11]  /*82ec0*/  DMUL R2, RZ, |R26| ;  /* 0x4000001aff027228 */ /* 0x000fd60000000000 */
.L_x_16784:
[----:B------:R-:W-:Y:S05]  /*82ed0*/  BSYNC B0 ;  /* 0x0000000000007941 */ /* 0x000fea0003800000 */
.L_x_16782:
        /* <DEDUP_REMOVED lines=11> */
.L_x_16781:
        /* <DEDUP_REMOVED lines=53> */
.L_x_16774:
        /* <DEDUP_REMOVED lines=32> */
.L_x_16787:
[----:B------:R-:W-:Y:S05]  /*834e0*/  BSYNC B4 ;  /* 0x0000000000047941 */ /* 0x000fea0003800000 */
.L_x_16786:
        /* <DEDUP_REMOVED lines=82> */
.L_x_16789:
[----:B------:R-:W-:Y:S02]  /*83a10*/  FSEL R6, RZ, 3.37028055040000000000e+12, P1 ;  /* 0x54442d18ff067808 */ /* 0x000fe40000800000 */
[----:B------:R-:W-:-:S07]  /*83a20*/  FSEL R7, RZ, 2.1426990032196044922, P1 ;  /* 0x400921fbff077808 */ /* 0x000fce0000800000 */
.L_x_16790:
[----:B------:R-:W-:Y:S05]  /*83a30*/  BSYNC B0 ;  /* 0x0000000000007941 */ /* 0x000fea0003800000 */
.L_x_16788:
[----:B------:R-:W-:Y:S01]  /*83a40*/  DADD R2, |R4|, |R2| ;  /* 0x0000000004027229 */ /* 0x000fe20000000602 */
[----:B------:R-:W-:-:S07]  /*83a50*/  LOP3.LUT R5, R7, 0x80000000, R5, 0xb8, !PT ;  /* 0x8000000007057812 */ /* 0x000fce00078eb805 */
[----:B------:R-:W-:-:S06]  /*83a60*/  DSETP.GTU.AND P0, PT, |R2|, +INF , PT ;  /* 0x7ff000000200742a */ /* 0x000fcc0003f0c200 */
[----:B------:R-:W-:Y:S02]  /*83a70*/  FSEL R2, R2, R6, P0 ;  /* 0x0000000602027208 */ /* 0x000fe40000000000 */
[----:B------:R-:W-:Y:S01]  /*83a80*/  FSEL R3, R3, R5, P0 ;  /* 0x0000000503037208 */ /* 0x000fe20000000000 */
[----:B------:R-:W-:Y:S06]  /*83a90*/  BRA `(.L_x_16780) ;  /* 0x0000000400dc7947 */ /* 0x000fec0003800000 */
.L_x_16785:
        /* <DEDUP_REMOVED lines=28> */
.L_x_16792:
[----:B------:R-:W-:Y:S05]  /*83c60*/  BSYNC B4 ;  /* 0x0000000000047941 */ /* 0x000fea0003800000 */
.L_x_16791:
        /* <DEDUP_REMOVED lines=82> */
.L_x_16794:
[----:B------:R-:W-:Y:S02]  /*84190*/  FSEL R6, RZ, 3.37028055040000000000e+12, P1 ;  /* 0x54442d18ff067808 */ /* 0x000fe40000800000 */
[----:B------:R-:W-:-:S07]  /*841a0*/  FSEL R7, RZ, 2.1426990032196044922, P1 ;  /* 0x400921fbff077808 */ /* 0x000fce0000800000 */
.L_x_16795:
[----:B------:R-:W-:Y:S05]  /*841b0*/  BSYNC B0 ;  /* 0x0000000000007941 */ /* 0x000fea0003800000 */
.L_x_16793:
[----:B------:R-:W-:Y:S01]  /*841c0*/  DADD R2, |R4|, |R2| ;  /* 0x0000000004027229 */ /* 0x000fe20000000602 */
[----:B------:R-:W-:-:S07]  /*841d0*/  LOP3.LUT R5, R7, 0x80000000, R5, 0xb8, !PT ;  /* 0x8000000007057812 */ /* 0x000fce00078eb805 */
[----:B------:R-:W-:-:S06]  /*841e0*/  DSETP.GTU.AND P0, PT, |R2|, +INF , PT ;  /* 0x7ff000000200742a */ /* 0x000fcc0003f0c200 */
[----:B------:R-:W-:Y:S02]  /*841f0*/  FSEL R2, R2, R6, P0 ;  /* 0x0000000602027208 */ /* 0x000fe40000000000 */
[----:B------:R-:W-:-:S07]  /*84200*/  FSEL R3, R3, R5, P0 ;  /* 0x0000000503037208 */ /* 0x000fce0000000000 */
.L_x_16780:
[----:B------:R-:W-:Y:S05]  /*84210*/  BSYNC B3 ;  /* 0x0000000000037941 */ /* 0x000fea0003800000 */
.L_x_16773:
[----:B------:R-:W-:Y:S01]  /*84220*/  DADD R4, -RZ, -R30 ;  /* 0x00000000ff047229 */ /* 0x000fe2000000091e */
[----:B------:R-:W-:-:S09]  /*84230*/  ISETP.NE.AND P0, PT, R52, RZ, PT ;  /* 0x000000ff3400720c */ /* 0x000fd20003f05270 */
[----:B------:R-:W-:Y:S02]  /*84240*/  FSEL R36, R4, R30, !P0 ;  /* 0x0000001e04247208 */ /* 0x000fe40004000000 */
[----:B------:R-:W-:Y:S01]  /*84250*/  FSEL R37, R5, R31, !P0 ;  /* 0x0000001f05257208 */ /* 0x000fe20004000000 */
[----:B------:R-:W-:Y:S06]  /*84260*/  BRA `(.L_x_16796) ;  /* 0x0000003000287947 */ /* 0x000fec0003800000 */
.L_x_16708:
[----:B------:R-:W2:Y:S01]  /*84270*/  LDL.64 R2, [R1+0x8] ;  /* 0x0000080001027983 */ /* 0x000ea20000100a00 */
[----:B------:R-:W-:Y:S01]  /*84280*/  UMOV UR4, 0x54442d18 ;  /* 0x54442d1800047882 */ /* 0x000fe20000000000 */
[----:B------:R-:W-:Y:S01]  /*84290*/  UMOV UR5, 0x3ff921fb ;  /* 0x3ff921fb00057882 */ /* 0x000fe20000000000 */
[----:B------:R-:W-:Y:S02]  /*842a0*/  DADD R36, -RZ, -R58 ;  /* 0x00000000ff247229 */ /* 0x000fe4000000093a */
[----:B--2---:R-:W-:-:S08]  /*842b0*/  DADD R2, R2, -R56 ;  /* 0x0000000002027229 */ /* 0x004fd00000000838 */
[----:B------:R-:W-:Y:S01]  /*842c0*/  DADD R2, R2, UR4 ;  /* 0x0000000402027e29 */ /* 0x000fe20008000000 */
[----:B------:R-:W-:Y:S10]  /*842d0*/  BRA `(.L_x_16796) ;  /* 0x00000030000c7947 */ /* 0x000ff40003800000 */
.L_x_16707:
[----:B------:R-:W-:Y:S01]  /*842e0*/  DADD R36, -RZ, -R58 ;  /* 0x00000000ff247229 */ /* 0x000fe2000000093a */
[----:B------:R-:W-:Y:S01]  /*842f0*/  CS2R R2, SRZ ;  /* 0x0000000000027805 */ /* 0x000fe2000001ff00 */
[----:B------:R-:W-:Y:S09]  /*84300*/  BRA `(.L_x_16796) ;  /* 0x0000003000007947 */ /* 0x000ff20003800000 */
.L_x_16706:
        /* <DEDUP_REMOVED lines=108> */
.L_x_16801:
[----:B------:R-:W-:Y:S05]  /*849d0*/  BSYNC B0 ;  /* 0x0000000000007941 */ /* 0x000fea0003800000 */
.L_x_16800:
        /* <DEDUP_REMOVED lines=8> */
.L_x_16803:
[----:B------:R-:W-:Y:S05]  /*84a60*/  BSYNC B4 ;  /* 0x0000000000047941 */ /* 0x000fea0003800000 */
.L_x_16802:
        /* <DEDUP_REMOVED lines=82> */
.L_x_16805:
[----:B------:R-:W-:-:S04]  /*84f90*/  ISETP.GE.AND P0, PT, R57, RZ, PT ;  /* 0x000000ff3900720c */ /* 0x000fc80003f06270 */
[----:B------:R-:W-:Y:S02]  /*84fa0*/  FSEL R6, RZ, 3.37028055040000000000e+12, P0 ;  /* 0x54442d18ff067808 */ /* 0x000fe40000000000 */
[----:B------:R-:W-:-:S07]  /*84fb0*/  FSEL R7, RZ, 2.1426990032196044922, P0 ;  /* 0x400921fbff077808 */ /* 0x000fce0000000000 */
.L_x_16806:
[----:B------:R-:W-:Y:S05]  /*84fc0*/  BSYNC B0 ;  /* 0x0000000000007941 */ /* 0x000fea0003800000 */
.L_x_16804:
[----:B------:R-:W-:Y:S01]  /*84fd0*/  DADD R2, R2, R4 ;  /* 0x0000000002027229 */ /* 0x000fe20000000004 */
[----:B------:R-:W-:Y:S01]  /*84fe0*/  LOP3.LUT R5, R7, 0x80000000, R59, 0xb8, !PT ;  /* 0x8000000007057812 */ /* 0x000fe200078eb83b */
[----:B------:R-:W-:-:S06]  /*84ff0*/  DMUL R30, R30, 0.5 ;  /* 0x3fe000001e1e7828 */ /* 0x000fcc0000000000 */
[----:B------:R-:W-:-:S06]  /*85000*/  DSETP.GTU.AND P0, PT, |R2|, +INF , PT ;  /* 0x7ff000000200742a */ /* 0x000fcc0003f0c200 */
[----:B------:R-:W-:Y:S02]  /*85010*/  FSEL R2, R2, R6, P0 ;  /* 0x0000000602027208 */ /* 0x000fe40000000000 */
[----:B------:R-:W-:Y:S01]  /*85020*/  FSEL R3, R3, R5, P0 ;  /* 0x0000000503037208 */ /* 0x000fe20000000000 */
[----:B------:R-:W-:Y:S06]  /*85030*/  BRA `(.L_x_16807) ;  /* 0x0000002000387947 */ /* 0x000fec0003800000 */
.L_x_16799:
        /* <DEDUP_REMOVED lines=135> */
.L_x_16809:
[----:B------:R-:W-:Y:S05]  /*858b0*/  BSYNC B0 ;  /* 0x0000000000007941 */ /* 0x000fea0003800000 */
.L_x_16808:
        /* <DEDUP_REMOVED lines=8> */
.L_x_16811:
[----:B------:R-:W-:Y:S05]  /*85940*/  BSYNC B4 ;  /* 0x0000000000047941 */ /* 0x000fea0003800000 */
.L_x_16810:
        /* <DEDUP_REMOVED lines=82> */
.L_x_16813:
[----:B------:R-:W-:-:S04]  /*85e70*/  ISETP.GE.AND P0, PT, R57, RZ, PT ;  /* 0x000000ff3900720c */ /* 0x000fc80003f06270 */
[----:B------:R-:W-:Y:S02]  /*85e80*/  FSEL R6, RZ, 3.37028055040000000000e+12, P0 ;  /* 0x54442d18ff067808 */ /* 0x000fe40000000000 */
[----:B------:R-:W-:-:S07]  /*85e90*/  FSEL R7, RZ, 2.1426990032196044922, P0 ;  /* 0x400921fbff077808 */ /* 0x000fce0000000000 */
.L_x_16814:
[----:B------:R-:W-:Y:S05]  /*85ea0*/  BSYNC B0 ;  /* 0x0000000000007941 */ /* 0x000fea0003800000 */
.L_x_16812:
[----:B------:R-:W-:Y:S01]  /*85eb0*/  DADD R2, R2, R4 ;  /* 0x0000000002027229 */ /* 0x000fe20000000004 */
[----:B------:R-:W-:-:S07]  /*85ec0*/  LOP3.LUT R5, R7, 0x80000000, R59, 0xb8, !PT ;  /* 0x8000000007057812 */ /* 0x000fce00078eb83b */
[----:B------:R-:W-:-:S06]  /*85ed0*/  DSETP.GTU.AND P0, PT, |R2|, +INF , PT ;  /* 0x7ff000000200742a */ /* 0x000fcc0003f0c200 */
[----:B------:R-:W-:Y:S02]  /*85ee0*/  FSEL R2, R2, R6, P0 ;  /* 0x0000000602027208 */ /* 0x000fe40000000000 */
[----:B------:R-:W-:Y:S01]  /*85ef0*/  FSEL R3, R3, R5, P0 ;  /* 0x0000000503037208 */ /* 0x000fe20000000000 */
[----:B------:R-:W-:Y:S06]  /*85f00*/  BRA `(.L_x_16807) ;  /* 0x0000001000847947 */ /* 0x000fec0003800000 */
.L_x_16798:
        /* <DEDUP_REMOVED lines=23> */
.L_x_16816:
[----:B------:R-:W-:Y:S05]  /*86080*/  BSYNC B4 ;  /* 0x0000000000047941 */ /* 0x000fea0003800000 */
.L_x_16815:
        /* <DEDUP_REMOVED lines=26> */
.L_x_16818:
[----:B------:R-:W-:Y:S05]  /*86230*/  BSYNC B4 ;  /* 0x0000000000047941 */ /* 0x000fea0003800000 */
.L_x_16817:
        /* <DEDUP_REMOVED lines=136> */
.L_x_16820:
[----:B------:R-:W-:Y:S05]  /*86ac0*/  BSYNC B0 ;  /* 0x0000000000007941 */ /* 0x000fea0003800000 */
.L_x_16819:
        /* <DEDUP_REMOVED lines=8> */
.L_x_16822:
[----:B------:R-:W-:Y:S05]  /*86b50*/  BSYNC B4 ;  /* 0x0000000000047941 */ /* 0x000fea0003800000 */
.L_x_16821:
        /* <DEDUP_REMOVED lines=82> */
.L_x_16824:
[----:B------:R-:W-:-:S04]  /*87080*/  ISETP.GE.AND P0, PT, R57, RZ, PT ;  /* 0x000000ff3900720c */ /* 0x000fc80003f06270 */
[----:B------:R-:W-:Y:S02]  /*87090*/  FSEL R6, RZ, 3.37028055040000000000e+12, P0 ;  /* 0x54442d18ff067808 */ /* 0x000fe40000000000 */
[----:B------:R-:W-:-:S07]  /*870a0*/  FSEL R7, RZ, 2.1426990032196044922, P0 ;  /* 0x400921fbff077808 */ /* 0x000fce0000000000 */
.L_x_16825:
[----:B------:R-:W-:Y:S05]  /*870b0*/  BSYNC B0 ;  /* 0x0000000000007941 */ /* 0x000fea0003800000 */
.L_x_16823:
[----:B------:R-:W-:Y:S01]  /*870c0*/  DADD R2, R2, R4 ;  /* 0x0000000002027229 */ /* 0x000fe20000000004 */
[----:B------:R-:W-:Y:S01]  /*870d0*/  LOP3.LUT R5, R7, 0x80000000, R59, 0xb8, !PT ;  /* 0x8000000007057812 */ /* 0x000fe200078eb83b */
[----:B------:R-:W-:-:S06]  /*870e0*/  DADD R30, R30, 1 ;  /* 0x3ff000001e1e7429 */ /* 0x000fcc0000000000 */
[----:B------:R-:W-:-:S06]  /*870f0*/  DSETP.GTU.AND P0, PT, |R2|, +INF , PT ;  /* 0x7ff000000200742a */ /* 0x000fcc0003f0c200 */
[----:B------:R-:W-:Y:S02]  /*87100*/  FSEL R2, R2, R6, P0 ;  /* 0x0000000602027208 */ /* 0x000fe40000000000 */
[----:B------:R-:W-:-:S07]  /*87110*/  FSEL R3, R3, R5, P0 ;  /* 0x0000000503037208 */ /* 0x000fce0000000000 */
.L_x_16807:
[----:B------:R-:W-:Y:S05]  /*87120*/  BSYNC B3 ;  /* 0x0000000000037941 */ /* 0x000fea0003800000 */
.L_x_16797:
        /* <DEDUP_REMOVED lines=9> */
.L_x_16705:
        /* <DEDUP_REMOVED lines=21> */
.L_x_16796:
[----:B------:R-:W-:Y:S05]  /*87310*/  BSYNC B1 ;  /* 0x0000000000017941 */ /* 0x000fea0003800000 */
.L_x_16704:
        /* <DEDUP_REMOVED lines=10> */
.L_x_16826:
[----:B------:R-:W-:Y:S01]  /*873c0*/  DSETP.GTU.AND P0, PT, |R36|, +INF , PT ;  /* 0x7ff000002400742a */ /* 0x000fe20003f0c200 */
[----:B------:R-:W-:Y:S01]  /*873d0*/  MOV R38, R2 ;  /* 0x0000000200267202 */ /* 0x000fe20000000f00 */
[----:B------:R-:W-:-:S12]  /*873e0*/  IMAD.MOV.U32 R39, RZ, RZ, R3 ;  /* 0x000000ffff277224 */ /* 0x000fd800078e0003 */
[----:B------:R-:W-:-:S11]  /*873f0*/  @!P0 DADD R36, -RZ, |R36| ;  /* 0x00000000ff248229 */ /* 0x000fd60000000524 */
.L_x_16703:
[----:B------:R-:W-:Y:S05]  /*87400*/  BSYNC B2 ;  /* 0x0000000000027941 */ /* 0x000fea0003800000 */
.L_x_16702:
        /* <DEDUP_REMOVED lines=88> */
[----:B------:R-:W0:Y:S01]  /*87990*/  MUFU.RSQ64H R23, R31 ;  /* 0x0000001f00177308 */ /* 0x000e220000001c00 */
[----:B------:R-:W-:Y:S02]  /*879a0*/  MOV R7, R18 ;  /* 0x0000001200077202 */ /* 0x000fe40000000f00 */
        /* <DEDUP_REMOVED lines=63> */
.L_x_16837:
[----:B------:R-:W-:Y:S05]  /*87da0*/  BSYNC B4 ;  /* 0x0000000000047941 */ /* 0x000fea0003800000 */
.L_x_16836:
        /* <DEDUP_REMOVED lines=81> */
.L_x_16835:
        /* <DEDUP_REMOVED lines=34> */
.L_x_16845:
[----:B------:R-:W-:Y:S05]  /*884e0*/  BSYNC B5 ;  /* 0x0000000000057941 */ /* 0x000fea0003800000 */
.L_x_16844:
[----:B------:R-:W-:Y:S02]  /*884f0*/  IMAD.MOV.U32 R26, RZ, RZ, R16 ;  /* 0x000000ffff1a7224 */ /* 0x000fe400078e0010 */
[----:B------:R-:W-:Y:S01]  /*88500*/  IMAD.MOV.U32 R27, RZ, RZ, R17 ;  /* 0x000000ffff1b7224 */ /* 0x000fe200078e0011 */
[----:B------:R-:W-:Y:S06]  /*88510*/  BRA `(.L_x_16843) ;  /* 0x0000000000047947 */ /* 0x000fec0003800000 */
.L_x_16842:
[----:B------:R-:W-:-:S11]  /*88520*/  DADD R26, -R32, R44 ;  /* 0x00000000201a7229 */ /* 0x000fd6000000012c */
.L_x_16843:
[----:B------:R-:W-:Y:S05]  /*88530*/  BSYNC B4 ;  /* 0x0000000000047941 */ /* 0x000fea0003800000 */
.L_x_16841:
        /* <DEDUP_REMOVED lines=29> */
.L_x_16850:
[----:B------:R-:W-:Y:S05]  /*88710*/  BSYNC B5 ;  /* 0x0000000000057941 */ /* 0x000fea0003800000 */
.L_x_16849:
[----:B------:R-:W-:Y:S05]  /*88720*/  BRA `(.L_x_16848) ;  /* 0x0000000000047947 */ /* 0x000fea0003800000 */
.L_x_16847:
[----:B------:R-:W-:-:S11]  /*88730*/  DADD R16, R46, -R10 ;  /* 0x000000002e107229 */ /* 0x000fd6000000080a */
.L_x_16848:
[----:B------:R-:W-:Y:S05]  /*88740*/  BSYNC B4 ;  /* 0x0000000000047941 */ /* 0x000fea0003800000 */
.L_x_16846:
        /* <DEDUP_REMOVED lines=29> */
.L_x_16852:
[----:B------:R-:W-:Y:S05]  /*88920*/  BSYNC B4 ;  /* 0x0000000000047941 */ /* 0x000fea0003800000 */
.L_x_16851:
        /* <DEDUP_REMOVED lines=85> */
.L_x_16853:
        /* <DEDUP_REMOVED lines=20> */
.L_x_16855:
[----:B------:R-:W-:Y:S05]  /*88fc0*/  BSYNC B4 ;  /* 0x0000000000047941 */ /* 0x000fea0003800000 */
.L_x_16854:
        /* <DEDUP_REMOVED lines=30> */
.L_x_16840:
        /* <DEDUP_REMOVED lines=24> */
.L_x_16858:
[----:B------:R-:W-:Y:S05]  /*89330*/  BSYNC B4 ;  /* 0x0000000000047941 */ /* 0x000fea0003800000 */
.L_x_16857:
        /* <DEDUP_REMOVED lines=25> */
.L_x_16861:
[----:B------:R-:W-:Y:S05]  /*894d0*/  BSYNC B4 ;  /* 0x0000000000047941 */ /* 0x000fea0003800000 */
.L_x_16860:
        /* <DEDUP_REMOVED lines=30> */
.L_x_16859:
        /* <DEDUP_REMOVED lines=75> */
.L_x_16862:
[----:B------:R-:W-:Y:S01]  /*89b70*/  IMAD.MOV.U32 R6, RZ, RZ, 0x0 ;  /* 0x00000000ff067424 */ /* 0x000fe200078e00ff */
[----:B------:R-:W-:Y:S01]  /*89b80*/  FSETP.NEU.FTZ.AND P0, PT, R9, RZ, PT ;  /* 0x000000ff0900720b */ /* 0x000fe20003f1d000 */
[----:B------:R-:W-:-:S06]  /*89b90*/  IMAD.MOV.U32 R7, RZ, RZ, 0x7ff00000 ;  /* 0x7ff00000ff077424 */ /* 0x000fcc00078e00ff */
[----:B------:R-:W-:-:S10]  /*89ba0*/  DFMA R6, R8, R6, +INF ;  /* 0x7ff000000806742b */ /* 0x000fd40000000006 */
[----:B------:R-:W-:Y:S02]  /*89bb0*/  FSEL R30, R6, RZ, P0 ;  /* 0x000000ff061e7208 */ /* 0x000fe40000000000 */
[----:B------:R-:W-:Y:S01]  /*89bc0*/  FSEL R31, R7, -QNAN , P0 ;  /* 0xfff00000071f7808 */ /* 0x000fe20000000000 */
[----:B------:R-:W-:Y:S06]  /*89bd0*/  BRA `(.L_x_16838) ;  /* 0x0000000400287947 */ /* 0x000fec0003800000 */
.L_x_16856:
        /* <DEDUP_REMOVED lines=25> */
.L_x_16864:
[----:B------:R-:W-:Y:S05]  /*89d70*/  BSYNC B4 ;  /* 0x0000000000047941 */ /* 0x000fea0003800000 */
.L_x_16863:
        /* <DEDUP_REMOVED lines=21> */
.L_x_16866:
[----:B------:R-:W-:Y:S05]  /*89ed0*/  BSYNC B4 ;  /* 0x0000000000047941 */ /* 0x000fea0003800000 */
.L_x_16865:
[----:B------:R-:W-:Y:S02]  /*89ee0*/  IMAD.MOV.U32 R30, RZ, RZ, R16 ;  /* 0x000000ffff1e7224 */ /* 0x000fe400078e0010 */
[----:B------:R-:W-:Y:S01]  /*89ef0*/  IMAD.MOV.U32 R31, RZ, RZ, R17 ;  /* 0x000000ffff1f7224 */ /* 0x000fe200078e0011 */
[----:B------:R-:W-:Y:S06]  /*89f00*/  BRA `(.L_x_16838) ;  /* 0x00000000005c7947 */ /* 0x000fec0003800000 */
.L_x_16839:
        /* <DEDUP_REMOVED lines=22> */
.L_x_16867:
[----:B------:R-:W-:Y:S05]  /*8a070*/  BSYNC B4 ;  /* 0x0000000000047941 */ /* 0x000fea0003800000 */
.L_x_16838:
[----:B------:R-:W-:Y:S05]  /*8a080*/  BSYNC B3 ;  /* 0x0000000000037941 */ /* 0x000fea0003800000 */
.L_x_16834:
        /* <DEDUP_REMOVED lines=26> */
.L_x_16871:
[----:B------:R-:W-:Y:S05]  /*8a230*/  BSYNC B4 ;  /* 0x0000000000047941 */ /* 0x000fea0003800000 */
.L_x_16870:
        /* <DEDUP_REMOVED lines=39> */
.L_x_16879:
[----:B------:R-:W-:Y:S05]  /*8a4b0*/  BSYNC B5 ;  /* 0x0000000000057941 */ /* 0x000fea0003800000 */
.L_x_16878:
[----:B------:R-:W-:Y:S01]  /*8a4c0*/  IMAD.MOV.U32 R52, RZ, RZ, R16 ;  /* 0x000000ffff347224 */ /* 0x000fe200078e0010 */
[----:B------:R-:W-:Y:S01]  /*8a4d0*/  MOV R53, R17 ;  /* 0x0000001100357202 */ /* 0x000fe20000000f00 */
[----:B------:R-:W-:Y:S06]  /*8a4e0*/  BRA `(.L_x_16877) ;  /* 0x0000000000047947 */ /* 0x000fec0003800000 */
.L_x_16876:
[----:B------:R-:W-:-:S11]  /*8a4f0*/  DADD R52, -R32, R44 ;  /* 0x0000000020347229 */ /* 0x000fd6000000012c */
.L_x_16877:
[----:B------:R-:W-:Y:S05]  /*8a500*/  BSYNC B4 ;  /* 0x0000000000047941 */ /* 0x000fea0003800000 */
.L_x_16875:
        /* <DEDUP_REMOVED lines=26> */
.L_x_16884:
[----:B------:R-:W-:Y:S05]  /*8a6b0*/  BSYNC B5 ;  /* 0x0000000000057941 */ /* 0x000fea0003800000 */
.L_x_16883:
[----:B------:R-:W-:Y:S02]  /*8a6c0*/  IMAD.MOV.U32 R4, RZ, RZ, R16 ;  /* 0x000000ffff047224 */ /* 0x000fe400078e0010 */
[----:B------:R-:W-:Y:S01]  /*8a6d0*/  IMAD.MOV.U32 R5, RZ, RZ, R17 ;  /* 0x000000ffff057224 */ /* 0x000fe200078e0011 */
[----:B------:R-:W-:Y:S06]  /*8a6e0*/  BRA `(.L_x_16882) ;  /* 0x0000000000047947 */ /* 0x000fec0003800000 */
.L_x_16881:
[----:B------:R-:W-:-:S11]  /*8a6f0*/  DADD R4, -R34, R46 ;  /* 0x0000000022047229 */ /* 0x000fd6000000012e */
.L_x_16882:
[----:B------:R-:W-:Y:S05]  /*8a700*/  BSYNC B4 ;  /* 0x0000000000047941 */ /* 0x000fea0003800000 */
.L_x_16880:
        /* <DEDUP_REMOVED lines=29> */
.L_x_16886:
[----:B------:R-:W-:Y:S05]  /*8a8e0*/  BSYNC B4 ;  /* 0x0000000000047941 */ /* 0x000fea0003800000 */
.L_x_16885:
[----:B------:R-:W-:Y:S01]  /*8a8f0*/  PLOP3.LUT P0, PT, PT, PT, PT, 0x80, 0x0 ;  /* 0x000000000000781c */ /* 0x000fe20003f0f070 */
[----:B------:R-:W-:-:S12]  /*8a900*/  BRA `(.L_x_16872) ;  /* 0x0000000800587947 */ /* 0x000fd80003800000 */
.L_x_16874:
        /* <DEDUP_REMOVED lines=29> */
.L_x_16889:
[----:B------:R-:W-:Y:S05]  /*8aae0*/  BSYNC B4 ;  /* 0x0000000000047941 */ /* 0x000fea0003800000 */
.L_x_16888:
[----:B------:R-:W-:Y:S01]  /*8aaf0*/  PLOP3.LUT P0, PT, PT, PT, PT, 0x80, 0x0 ;  /* 0x000000000000781c */ /* 0x000fe20003f0f070 */
[----:B------:R-:W-:-:S12]  /*8ab00*/  BRA `(.L_x_16872) ;  /* 0x0000000400d87947 */ /* 0x000fd80003800000 */
.L_x_16887:
        /* <DEDUP_REMOVED lines=29> */
.L_x_16891:
[----:B------:R-:W-:Y:S05]  /*8ace0*/  BSYNC B4 ;  /* 0x0000000000047941 */ /* 0x000fea0003800000 */
.L_x_16890:
        /* <DEDUP_REMOVED lines=21> */
.L_x_16893:
[----:B------:R-:W-:Y:S05]  /*8ae40*/  BSYNC B4 ;  /* 0x0000000000047941 */ /* 0x000fea0003800000 */
.L_x_16892:
[----:B------:R-:W-:Y:S01]  /*8ae50*/  DMUL R2, R2, 8.11296384146066816958e+31 ;  /* 0x4690000002027828 */ /* 0x000fe20000000000 */
[----:B------:R-:W-:Y:S01]  /*8ae60*/  PLOP3.LUT P0, PT, PT, PT, PT, 0x80, 0x0 ;  /* 0x000000000000781c */ /* 0x000fe20003f0f070 */
[----:B------:R-:W-:Y:S02]  /*8ae70*/  IMAD.MOV.U32 R4, RZ, RZ, R16 ;  /* 0x000000ffff047224 */ /* 0x000fe400078e0010 */
[----:B------:R-:W-:Y:S01]  /*8ae80*/  IMAD.MOV.U32 R5, RZ, RZ, R17 ;  /* 0x000000ffff057224 */ /* 0x000fe200078e0011 */
[----:B------:R-:W-:Y:S09]  /*8ae90*/  BRA `(.L_x_16872) ;  /* 0x0000000000f47947 */ /* 0x000ff20003800000 */
.L_x_16873:
        /* <DEDUP_REMOVED lines=24> */
.L_x_16895:
[----:B------:R-:W-:Y:S05]  /*8b020*/  BSYNC B4 ;  /* 0x0000000000047941 */ /* 0x000fea0003800000 */
.L_x_16894:
        /* <DEDUP_REMOVED lines=29> */
.L_x_16897:
[----:B------:R-:W-:Y:S05]  /*8b200*/  BSYNC B4 ;  /* 0x0000000000047941 */ /* 0x000fea0003800000 */
.L_x_16896:
[----:B------:R-:W-:Y:S01]  /*8b210*/  DMUL R4, R6, R16 ;  /* 0x0000001006047228 */ /* 0x000fe20000000000 */
[----:B------:R-:W-:Y:S01]  /*8b220*/  PLOP3.LUT P0, PT, PT, PT, PT, 0x80, 0x0 ;  /* 0x000000000000781c */ /* 0x000fe20003f0f070 */
[----:B------:R-:W-:-:S12]  /*8b230*/  BRA `(.L_x_16872) ;  /* 0x00000000000c7947 */ /* 0x000fd80003800000 */
.L_x_16869:
[----:B------:R-:W-:Y:S01]  /*8b240*/  DMUL R4, R28, 9.00719925474099200000e+15 ;  /* 0x434000001c047828 */ /* 0x000fe20000000000 */
[----:B------:R-:W-:Y:S01]  /*8b250*/  PLOP3.LUT P0, PT, PT, PT, PT, 0x80, 0x0 ;  /* 0x000000000000781c */ /* 0x000fe20003f0f070 */
[----:B------:R-:W-:-:S12]  /*8b260*/  DMUL R2, R2, 9.00719925474099200000e+15 ;  /* 0x4340000002027828 */ /* 0x000fd80000000000 */
.L_x_16872:
[----:B------:R-:W-:Y:S05]  /*8b270*/  BSYNC B3 ;  /* 0x0000000000037941 */ /* 0x000fea0003800000 */
.L_x_16868:
        /* <DEDUP_REMOVED lines=67> */
.L_x_16903:
[----:B------:R-:W-:-:S11]  /*8b6b0*/  DMUL R2, RZ, |R26| ;  /* 0x4000001aff027228 */ /* 0x000fd60000000000 */
.L_x_16904:
[----:B------:R-:W-:Y:S05]  /*8b6c0*/  BSYNC B0 ;  /* 0x0000000000007941 */ /* 0x000fea0003800000 */
.L_x_16902:
        /* <DEDUP_REMOVED lines=11> */
.L_x_16901:
        /* <DEDUP_REMOVED lines=53> */
.L_x_16900:
        /* <DEDUP_REMOVED lines=62> */
.L_x_16908:
[----:B------:R-:W-:-:S11]  /*8beb0*/  DMUL R2, RZ, |R26| ;  /* 0x4000001aff027228 */ /* 0x000fd60000000000 */
.L_x_16909:
[----:B------:R-:W-:Y:S05]  /*8bec0*/  BSYNC B0 ;  /* 0x0000000000007941 */ /* 0x000fea0003800000 */
.L_x_16907:
        /* <DEDUP_REMOVED lines=11> */
.L_x_16906:
        /* <DEDUP_REMOVED lines=53> */
.L_x_16899:
        /* <DEDUP_REMOVED lines=32> */
.L_x_16912:
[----:B------:R-:W-:Y:S05]  /*8c4d0*/  BSYNC B4 ;  /* 0x0000000000047941 */ /* 0x000fea0003800000 */
.L_x_16911:
[----:B------:R-:W-:Y:S01]  /*8c4e0*/  DMUL R6, R16, R16 ;  /* 0x0000001010067228 */ /* 0x000fe20000000000 */
[----:B------:R-:W-:Y:S01]  /*8c4f0*/  MOV R8, 0xdbb65b49 ;  /* 0xdbb65b4900087802 */ /* 0x000fe20000000f00 */
[----:B------:R-:W-:Y:S01]  /*8c500*/  IMAD.MOV.U32 R9, RZ, RZ, 0x3f2d3b63 ;  /* 0x3f2d3b63ff097424 */ /* 0x000fe200078e00ff */
        /* <DEDUP_REMOVED lines=79> */
.L_x_16914:
[----:B------:R-:W-:Y:S02]  /*8ca00*/  FSEL R6, RZ, 3.37028055040000000000e+12, P1 ;  /* 0x54442d18ff067808 */ /* 0x000fe40000800000 */
[----:B------:R-:W-:-:S07]  /*8ca10*/  FSEL R7, RZ, 2.1426990032196044922, P1 ;  /* 0x400921fbff077808 */ /* 0x000fce0000800000 */
.L_x_16915:
[----:B------:R-:W-:Y:S05]  /*8ca20*/  BSYNC B0 ;  /* 0x0000000000007941 */ /* 0x000fea0003800000 */
.L_x_16913:
[----:B------:R-:W-:Y:S01]  /*8ca30*/  DADD R2, |R4|, |R2| ;  /* 0x0000000004027229 */ /* 0x000fe20000000602 */
[----:B------:R-:W-:-:S07]  /*8ca40*/  LOP3.LUT R5, R7, 0x80000000, R5, 0xb8, !PT ;  /* 0x8000000007057812 */ /* 0x000fce00078eb805 */
[----:B------:R-:W-:-:S06]  /*8ca50*/  DSETP.GTU.AND P0, PT, |R2|, +INF , PT ;  /* 0x7ff000000200742a */ /* 0x000fcc0003f0c200 */
[----:B------:R-:W-:Y:S02]  /*8ca60*/  FSEL R2, R2, R6, P0 ;  /* 0x0000000602027208 */ /* 0x000fe40000000000 */
[----:B------:R-:W-:Y:S01]  /*8ca70*/  FSEL R3, R3, R5, P0 ;  /* 0x0000000503037208 */ /* 0x000fe20000000000 */
[----:B------:R-:W-:Y:S06]  /*8ca80*/  BRA `(.L_x_16905) ;  /* 0x0000000400dc7947 */ /* 0x000fec0003800000 */
.L_x_16910:
        /* <DEDUP_REMOVED lines=28> */
.L_x_16917:
[----:B------:R-:W-:Y:S05]  /*8cc50*/  BSYNC B4 ;  /* 0x0000000000047941 */ /* 0x000fea0003800000 */
.L_x_16916:
        /* <DEDUP_REMOVED lines=82> */
.L_x_16919:
[----:B------:R-:W-:Y:S02]  /*8d180*/  FSEL R6, RZ, 3.37028055040000000000e+12, P1 ;  /* 0x54442d18ff067808 */ /* 0x000fe40000800000 */
[----:B------:R-:W-:-:S07]  /*8d190*/  FSEL R7, RZ, 2.1426990032196044922, P1 ;  /* 0x400921fbff077808 */ /* 0x000fce0000800000 */
.L_x_16920:
[----:B------:R-:W-:Y:S05]  /*8d1a0*/  BSYNC B0 ;  /* 0x0000000000007941 */ /* 0x000fea0003800000 */
.L_x_16918:
[----:B------:R-:W-:Y:S01]  /*8d1b0*/  DADD R2, |R4|, |R2| ;  /* 0x0000000004027229 */ /* 0x000fe20000000602 */
[----:B------:R-:W-:-:S07]  /*8d1c0*/  LOP3.LUT R5, R7, 0x80000000, R5, 0xb8, !PT ;  /* 0x8000000007057812 */ /* 0x000fce00078eb805 */
[----:B------:R-:W-:-:S06]  /*8d1d0*/  DSETP.GTU.AND P0, PT, |R2|, +INF , PT ;  /* 0x7ff000000200742a */ /* 0x000fcc0003f0c200 */
[----:B------:R-:W-:Y:S02]  /*8d1e0*/  FSEL R2, R2, R6, P0 ;  /* 0x0000000602027208 */ /* 0x000fe40000000000 */
[----:B------:R-:W-:-:S07]  /*8d1f0*/  FSEL R3, R3, R5, P0 ;  /* 0x0000000503037208 */ /* 0x000fce0000000000 */
.L_x_16905:
[----:B------:R-:W-:Y:S05]  /*8d200*/  BSYNC B3 ;  /* 0x0000000000037941 */ /* 0x000fea0003800000 */
.L_x_16898:
[----:B------:R-:W-:Y:S01]  /*8d210*/  DADD R4, -RZ, -R30 ;  /* 0x00000000ff047229 */ /* 0x000fe2000000091e */
[----:B------:R-:W-:-:S09]  /*8d220*/  ISETP.NE.AND P0, PT, R54, RZ, PT ;  /* 0x000000ff3600720c */ /* 0x000fd20003f05270 */
[----:B------:R-:W-:Y:S02]  /*8d230*/  FSEL R32, R4, R30, !P0 ;  /* 0x0000001e04207208 */ /* 0x000fe40004000000 */
[----:B------:R-:W-:Y:S01]  /*8d240*/  FSEL R33, R5, R31, !P0 ;  /* 0x0000001f05217208 */ /* 0x000fe20004000000 */
[----:B------:R-:W-:Y:S06]  /*8d250*/  BRA `(.L_x_16921) ;  /* 0x0000003000287947 */ /* 0x000fec0003800000 */
.L_x_16833:
[----:B------:R-:W2:Y:S01]  /*8d260*/  LDL.64 R2, [R1+0x8] ;  /* 0x0000080001027983 */ /* 0x000ea20000100a00 */
[----:B------:R-:W-:Y:S01]  /*8d270*/  UMOV UR4, 0x54442d18 ;  /* 0x54442d1800047882 */ /* 0x000fe20000000000 */
[----:B------:R-:W-:Y:S01]  /*8d280*/  UMOV UR5, 0x3ff921fb ;  /* 0x3ff921fb00057882 */ /* 0x000fe20000000000 */
[----:B------:R-:W-:Y:S02]  /*8d290*/  DADD R32, -RZ, -R62 ;  /* 0x00000000ff207229 */ /* 0x000fe4000000093e */
[----:B--2---:R-:W-:-:S08]  /*8d2a0*/  DADD R2, R2, -R60 ;  /* 0x0000000002027229 */ /* 0x004fd0000000083c */
[----:B------:R-:W-:Y:S01]  /*8d2b0*/  DADD R2, R2, UR4 ;  /* 0x0000000402027e29 */ /* 0x000fe20008000000 */
[----:B------:R-:W-:Y:S10]  /*8d2c0*/  BRA `(.L_x_16921) ;  /* 0x00000030000c7947 */ /* 0x000ff40003800000 */
.L_x_16832:
[----:B------:R-:W-:Y:S01]  /*8d2d0*/  DADD R32, -RZ, -R62 ;  /* 0x00000000ff207229 */ /* 0x000fe2000000093e */
[----:B------:R-:W-:Y:S01]  /*8d2e0*/  CS2R R2, SRZ ;  /* 0x0000000000027805 */ /* 0x000fe2000001ff00 */
[----:B------:R-:W-:Y:S09]  /*8d2f0*/  BRA `(.L_x_16921) ;  /* 0x0000003000007947 */ /* 0x000ff20003800000 */
.L_x_16831:
        /* <DEDUP_REMOVED lines=108> */
.L_x_16926:
[----:B------:R-:W-:Y:S05]  /*8d9c0*/  BSYNC B0 ;  /* 0x0000000000007941 */ /* 0x000fea0003800000 */
.L_x_16925:
        /* <DEDUP_REMOVED lines=8> */
.L_x_16928:
[----:B------:R-:W-:Y:S05]  /*8da50*/  BSYNC B4 ;  /* 0x0000000000047941 */ /* 0x000fea0003800000 */
.L_x_16927:
        /* <DEDUP_REMOVED lines=82> */
.L_x_16930:
[----:B------:R-:W-:-:S04]  /*8df80*/  ISETP.GE.AND P0, PT, R61, RZ, PT ;  /* 0x000000ff3d00720c */ /* 0x000fc80003f06270 */
[----:B------:R-:W-:Y:S02]  /*8df90*/  FSEL R6, RZ, 3.37028055040000000000e+12, P0 ;  /* 0x54442d18ff067808 */ /* 0x000fe40000000000 */
[----:B------:R-:W-:-:S07]  /*8dfa0*/  FSEL R7, RZ, 2.1426990032196044922, P0 ;  /* 0x400921fbff077808 */ /* 0x000fce0000000000 */
.L_x_16931:
[----:B------:R-:W-:Y:S05]  /*8dfb0*/  BSYNC B0 ;  /* 0x0000000000007941 */ /* 0x000fea0003800000 */
.L_x_16929:
[----:B------:R-:W-:Y:S01]  /*8dfc0*/  DADD R2, R2, R4 ;  /* 0x0000000002027229 */ /* 0x000fe20000000004 */
[----:B------:R-:W-:Y:S01]  /*8dfd0*/  LOP3.LUT R5, R7, 0x80000000, R63, 0xb8, !PT ;  /* 0x8000000007057812 */ /* 0x000fe200078eb83f */
[----:B------:R-:W-:-:S06]  /*8dfe0*/  DMUL R30, R30, 0.5 ;  /* 0x3fe000001e1e7828 */ /* 0x000fcc0000000000 */
[----:B------:R-:W-:-:S06]  /*8dff0*/  DSETP.GTU.AND P0, PT, |R2|, +INF , PT ;  /* 0x7ff000000200742a */ /* 0x000fcc0003f0c200 */
[----:B------:R-:W-:Y:S02]  /*8e000*/  FSEL R2, R2, R6, P0 ;  /* 0x0000000602027208 */ /* 0x000fe40000000000 */
[----:B------:R-:W-:Y:S01]  /*8e010*/  FSEL R3, R3, R5, P0 ;  /* 0x0000000503037208 */ /* 0x000fe20000000000 */
[----:B------:R-:W-:Y:S06]  /*8e020*/  BRA `(.L_x_16932) ;  /* 0x0000002000387947 */ /* 0x000fec0003800000 */
.L_x_16924:
        /* <DEDUP_REMOVED lines=135> */
.L_x_16934:
[----:B------:R-:W-:Y:S05]  /*8e8a0*/  BSYNC B0 ;  /* 0x0000000000007941 */ /* 0x000fea0003800000 */
.L_x_16933:
        /* <DEDUP_REMOVED lines=8> */
.L_x_16936:
[----:B------:R-:W-:Y:S05]  /*8e930*/  BSYNC B4 ;  /* 0x0000000000047941 */ /* 0x000fea0003800000 */
.L_x_16935:
        /* <DEDUP_REMOVED lines=82> */
.L_x_16938:
[----:B------:R-:W-:-:S04]  /*8ee60*/  ISETP.GE.AND P0, PT, R61, RZ, PT ;  /* 0x000000ff3d00720c */ /* 0x000fc80003f06270 */
[----:B------:R-:W-:Y:S02]  /*8ee70*/  FSEL R6, RZ, 3.37028055040000000000e+12, P0 ;  /* 0x54442d18ff067808 */ /* 0x000fe40000000000 */
[----:B------:R-:W-:-:S07]  /*8ee80*/  FSEL R7, RZ, 2.1426990032196044922, P0 ;  /* 0x400921fbff077808 */ /* 0x000fce0000000000 */
.L_x_16939:
[----:B------:R-:W-:Y:S05]  /*8ee90*/  BSYNC B0 ;  /* 0x0000000000007941 */ /* 0x000fea0003800000 */
.L_x_16937:
[----:B------:R-:W-:Y:S01]  /*8eea0*/  DADD R2, R2, R4 ;  /* 0x0000000002027229 */ /* 0x000fe20000000004 */
[----:B------:R-:W-:-:S07]  /*8eeb0*/  LOP3.LUT R5, R7, 0x80000000, R63, 0xb8, !PT ;  /* 0x8000000007057812 */ /* 0x000fce00078eb83f */
[----:B------:R-:W-:-:S06]  /*8eec0*/  DSETP.GTU.AND P0, PT, |R2|, +INF , PT ;  /* 0x7ff000000200742a */ /* 0x000fcc0003f0c200 */
[----:B------:R-:W-:Y:S02]  /*8eed0*/  FSEL R2, R2, R6, P0 ;  /* 0x0000000602027208 */ /* 0x000fe40000000000 */
[----:B------:R-:W-:Y:S01]  /*8eee0*/  FSEL R3, R3, R5, P0 ;  /* 0x0000000503037208 */ /* 0x000fe20000000000 */
[----:B------:R-:W-:Y:S06]  /*8eef0*/  BRA `(.L_x_16932) ;  /* 0x0000001000847947 */ /* 0x000fec0003800000 */
.L_x_16923:
        /* <DEDUP_REMOVED lines=23> */
.L_x_16941:
[----:B------:R-:W-:Y:S05]  /*8f070*/  BSYNC B4 ;  /* 0x0000000000047941 */ /* 0x000fea0003800000 */
.L_x_16940:
        /* <DEDUP_REMOVED lines=26> */
.L_x_16943:
[----:B------:R-:W-:Y:S05]  /*8f220*/  BSYNC B4 ;  /* 0x0000000000047941 */ /* 0x000fea0003800000 */
.L_x_16942:
        /* <DEDUP_REMOVED lines=68> */
[----:B------:R-:W-:Y:S02]  /*8f670*/  FSETP.GT.AND P3, PT, |R0|, 1.469367938527859385e-39, PT ;  /* 0x001000000000780b */ /* 0x000fe40003f64200 */
[----:B------:R-:W-:Y:S01]  /*8f680*/  MOV R0, 0xfffffc01 ;  /* 0xfffffc0100007802 */ /* 0x000fe20000000f00 */
[----:B------:R-:W-:-:S04]  /*8f690*/  @!P0 IMAD.MOV.U32 R0, RZ, RZ, -0x435 ;  /* 0xfffffbcbff008424 */ /* 0x000fc800078e00ff */
        /* <DEDUP_REMOVED lines=65> */
.L_x_16945:
[----:B------:R-:W-:Y:S05]  /*8fab0*/  BSYNC B0 ;  /* 0x0000000000007941 */ /* 0x000fea0003800000 */
.L_x_16944:
        /* <DEDUP_REMOVED lines=8> */
.L_x_16947:
[----:B------:R-:W-:Y:S05]  /*8fb40*/  BSYNC B4 ;  /* 0x0000000000047941 */ /* 0x000fea0003800000 */
.L_x_16946:
        /* <DEDUP_REMOVED lines=82> */
.L_x_16949:
[----:B------:R-:W-:-:S04]  /*90070*/  ISETP.GE.AND P0, PT, R61, RZ, PT ;  /* 0x000000ff3d00720c */ /* 0x000fc80003f06270 */
[----:B------:R-:W-:Y:S02]  /*90080*/  FSEL R6, RZ, 3.37028055040000000000e+12, P0 ;  /* 0x54442d18ff067808 */ /* 0x000fe40000000000 */
[----:B------:R-:W-:-:S07]  /*90090*/  FSEL R7, RZ, 2.1426990032196044922, P0 ;  /* 0x400921fbff077808 */ /* 0x000fce0000000000 */
.L_x_16950:
[----:B------:R-:W-:Y:S05]  /*900a0*/  BSYNC B0 ;  /* 0x0000000000007941 */ /* 0x000fea0003800000 */
.L_x_16948:
[----:B------:R-:W-:Y:S01]  /*900b0*/  DADD R2, R2, R4 ;  /* 0x0000000002027229 */ /* 0x000fe20000000004 */
[----:B------:R-:W-:Y:S01]  /*900c0*/  LOP3.LUT R5, R7, 0x80000000, R63, 0xb8, !PT ;  /* 0x8000000007057812 */ /* 0x000fe200078eb83f */
[----:B------:R-:W-:-:S06]  /*900d0*/  DADD R30, R30, 1 ;  /* 0x3ff000001e1e7429 */ /* 0x000fcc0000000000 */
[----:B------:R-:W-:-:S06]  /*900e0*/  DSETP.GTU.AND P0, PT, |R2|, +INF , PT ;  /* 0x7ff000000200742a */ /* 0x000fcc0003f0c200 */
[----:B------:R-:W-:Y:S02]  /*900f0*/  FSEL R2, R2, R6, P0 ;  /* 0x0000000602027208 */ /* 0x000fe40000000000 */
[----:B------:R-:W-:-:S07]  /*90100*/  FSEL R3, R3, R5, P0 ;  /* 0x0000000503037208 */ /* 0x000fce0000000000 */
.L_x_16932:
[----:B------:R-:W-:Y:S05]  /*90110*/  BSYNC B3 ;  /* 0x0000000000037941 */ /* 0x000fea0003800000 */
.L_x_16922:
        /* <DEDUP_REMOVED lines=9> */
.L_x_16830:
        /* <DEDUP_REMOVED lines=21> */
.L_x_16921:
[----:B------:R-:W-:Y:S05]  /*90300*/  BSYNC B1 ;  /* 0x0000000000017941 */ /* 0x000fea0003800000 */
.L_x_16829:
        /* <DEDUP_REMOVED lines=10> */
.L_x_16951:
[----:B------:R-:W-:Y:S01]  /*903b0*/  DSETP.GTU.AND P0, PT, |R32|, +INF , PT ;  /* 0x7ff000002000742a */ /* 0x000fe20003f0c200 */
[----:B------:R-:W-:Y:S02]  /*903c0*/  IMAD.MOV.U32 R34, RZ, RZ, R2 ;  /* 0x000000ffff227224 */ /* 0x000fe400078e0002 */
[----:B------:R-:W-:-:S11]  /*903d0*/  IMAD.MOV.U32 R35, RZ, RZ, R3 ;  /* 0x000000ffff237224 */ /* 0x000fd600078e0003 */
[----:B------:R-:W-:-:S11]  /*903e0*/  @!P0 DADD R32, -RZ, |R32| ;  /* 0x00000000ff208229 */ /* 0x000fd60000000520 */
.L_x_16828:
[----:B------:R-:W-:Y:S05]  /*903f0*/  BSYNC B2 ;  /* 0x0000000000027941 */ /* 0x000fea0003800000 */
.L_x_16827:
[----:B------:R-:W2:Y:S04]  /*90400*/  LDL.LU.64 R8, [R1+0x10] ;  /* 0x0000100001087983 */ /* 0x000ea80000300a00 */
[----:B------:R-:W2:Y:S01]  /*90410*/  LDL.LU.64 R10, [R1+0x18] ;  /* 0x00001800010a7983 */ /* 0x000ea20000300a00 */
[----:B------:R-:W-:Y:S04]  /*90420*/  BSSY B0, `(.L_x_16952) ;  /* 0x0000034000007945 */ /* 0x000fe80003800000 */
[----:B------:R-:W-:Y:S01]  /*90430*/  BSSY B1, `(.L_x_16953) ;  /* 0x000002c000017945 */ /* 0x000fe20003800000 */
[----:B------:R-:W0:Y:S02]  /*90440*/  S2R R0, SR_TID.X ;  /* 0x0000000000007919 */ /* 0x000e240000002100 */
[----:B0-----:R-:W-:-:S13]  /*90450*/  ISETP.GE.AND P0, PT, R0, R76, PT ;  /* 0x0000004c0000720c */ /* 0x001fda0003f06270 */
[----:B------:R-:W0:Y:S01]  /*90460*/  @!P0 LDC.64 R2, c[0x0][0x218] ;  /* 0x00008600ff028b82 */ /* 0x000e220000000a00 */
[----:B------:R-:W-:Y:S02]  /*90470*/  @!P0 IMAD.IADD R5, R77, 0x1, R0 ;  /* 0x000000014d058824 */ /* 0x000fe400078e0200 */
[----:B------:R-:W-:Y:S02]  /*90480*/  @!P0 VIADD R0, R0, 0x80 ;  /* 0x0000008000008836 */ /* 0x000fe40000000000 */
[----:B0-----:R-:W-:-:S05]  /*90490*/  @!P0 IMAD.WIDE.U32 R2, R5, 0x10, R2 ;  /* 0x0000001005028825 */ /* 0x001fca00078e0002 */
[----:B--2---:R0:W-:Y:S01]  /*904a0*/  @!P0 STG.E.128 desc[UR6][R2.64], R8 ;  /* 0x0000000802008986 */ /* 0x0041e2000c101d06 */
[----:B------:R-:W-:-:S13]  /*904b0*/  ISETP.GE.AND P0, PT, R0, R76, PT ;  /* 0x0000004c0000720c */ /* 0x000fda0003f06270 */
[----:B------:R-:W-:Y:S05]  /*904c0*/  @P0 BRA `(.L_x_16954) ;  /* 0x0000000000300947 */ /* 0x000fea0003800000 */
[----:B0-----:R-:W0:Y:S01]  /*904d0*/  LDC.64 R2, c[0x0][0x218] ;  /* 0x00008600ff027b82 */ /* 0x001e220000000a00 */
[----:B------:R-:W-:Y:S02]  /*904e0*/  IMAD.IADD R5, R77, 0x1, R0 ;  /* 0x000000014d057824 */ /* 0x000fe400078e0200 */
[----:B------:R-:W-:-:S05]  /*904f0*/  VIADD R0, R0, 0x80 ;  /* 0x0000008000007836 */ /* 0x000fca0000000000 */
[----:B------:R-:W-:Y:S01]  /*90500*/  ISETP.GE.AND P0, PT, R0, R76, PT ;  /* 0x0000004c0000720c */ /* 0x000fe20003f06270 */
[----:B0-----:R-:W-:-:S05]  /*90510*/  IMAD.WIDE.U32 R2, R5, 0x10, R2 ;  /* 0x0000001005027825 */ /* 0x001fca00078e0002 */
[----:B------:R0:W-:Y:S07]  /*90520*/  STG.E.128 desc[UR6][R2.64], R72 ;  /* 0x0000004802007986 */ /* 0x0001ee000c101d06 */
[----:B------:R-:W-:Y:S05]  /*90530*/  @P0 BRA `(.L_x_16955) ;  /* 0x0000000000300947 */ /* 0x000fea0003800000 */
[----:B0-----:R-:W0:Y:S01]  /*90540*/  LDC.64 R2, c[0x0][0x218] ;  /* 0x00008600ff027b82 */ /* 0x001e220000000a00 */
[----:B------:R-:W-:Y:S01]  /*90550*/  IADD3 R5, R77, R0, RZ ;  /* 0x000000004d057210 */ /* 0x000fe20007ffe0ff */
[----:B------:R-:W-:-:S04]  /*90560*/  VIADD R0, R0, 0x80 ;  /* 0x0000008000007836 */ /* 0x000fc80000000000 */
[----:B0-----:R-:W-:-:S05]  /*90570*/  IMAD.WIDE.U32 R2, R5, 0x10, R2 ;  /* 0x0000001005027825 */ /* 0x001fca00078e0002 */
[----:B------:R1:W-:Y:S02]  /*90580*/  STG.E.128 desc[UR6][R2.64], R68 ;  /* 0x0000004402007986 */ /* 0x0003e4000c101d06 */
.L_x_16954:
[----:B------:R-:W-:-:S13]  /*90590*/  ISETP.GE.AND P0, PT, R0, R76, PT ;  /* 0x0000004c0000720c */ /* 0x000fda0003f06270 */
[----:B------:R-:W-:Y:S05]  /*905a0*/  @P0 BRA `(.L_x_16956) ;  /* 0x0000000000300947 */ /* 0x000fea0003800000 */
[----:B01----:R-:W0:Y:S01]  /*905b0*/  LDC.64 R2, c[0x0][0x218] ;  /* 0x00008600ff027b82 */ /* 0x003e220000000a00 */
[----:B------:R-:W-:Y:S02]  /*905c0*/  IMAD.IADD R5, R77, 0x1, R0 ;  /* 0x000000014d057824 */ /* 0x000fe400078e0200 */
[----:B------:R-:W-:Y:S02]  /*905d0*/  VIADD R0, R0, 0x80 ;  /* 0x0000008000007836 */ /* 0x000fe40000000000 */
[----:B0-----:R-:W-:-:S05]  /*905e0*/  IMAD.WIDE.U32 R2, R5, 0x10, R2 ;  /* 0x0000001005027825 */ /* 0x001fca00078e0002 */
[----:B------:R1:W-:Y:S02]  /*905f0*/  STG.E.128 desc[UR6][R2.64], R64 ;  /* 0x0000004002007986 */ /* 0x0003e4000c101d06 */
.L_x_16955:
[----:B------:R-:W-:-:S13]  /*90600*/  ISETP.GE.AND P0, PT, R0, R76, PT ;  /* 0x0000004c0000720c */ /* 0x000fda0003f06270 */
[----:B------:R-:W-:Y:S05]  /*90610*/  @P0 BRA `(.L_x_16957) ;  /* 0x0000000000340947 */ /* 0x000fea0003800000 */
[----:B01----:R-:W0:Y:S01]  /*90620*/  LDC.64 R2, c[0x0][0x218] ;  /* 0x00008600ff027b82 */ /* 0x003e220000000a00 */
[----:B------:R-:W-:Y:S02]  /*90630*/  IMAD.IADD R5, R77, 0x1, R0 ;  /* 0x000000014d057824 */ /* 0x000fe400078e0200 */
[----:B------:R-:W-:Y:S02]  /*90640*/  VIADD R0, R0, 0x80 ;  /* 0x0000008000007836 */ /* 0x000fe40000000000 */
[----:B0-----:R-:W-:-:S05]  /*90650*/  IMAD.WIDE.U32 R2, R5, 0x10, R2 ;  /* 0x0000001005027825 */ /* 0x001fca00078e0002 */
[----:B------:R2:W-:Y:S02]  /*90660*/  STG.E.128 desc[UR6][R2.64], R48 ;  /* 0x0000003002007986 */ /* 0x0005e4000c101d06 */
.L_x_16956:
[----:B------:R-:W-:-:S13]  /*90670*/  ISETP.GE.AND P0, PT, R0, R76, PT ;  /* 0x0000004c0000720c */ /* 0x000fda0003f06270 */
[----:B------:R-:W-:Y:S05]  /*90680*/  @P0 BREAK B1 ;  /* 0x0000000000010942 */ /* 0x000fea0003800000 */
[----:B------:R-:W-:Y:S05]  /*90690*/  @P0 BRA `(.L_x_16958) ;  /* 0x0000000000300947 */ /* 0x000fea0003800000 */
[----:B012---:R-:W0:Y:S01]  /*906a0*/  LDC.64 R2, c[0x0][0x218] ;  /* 0x00008600ff027b82 */ /* 0x007e220000000a00 */
[----:B------:R-:W-:Y:S02]  /*906b0*/  IMAD.IADD R5, R77, 0x1, R0 ;  /* 0x000000014d057824 */ /* 0x000fe400078e0200 */
[----:B------:R-:W-:Y:S02]  /*906c0*/  VIADD R0, R0, 0x80 ;  /* 0x0000008000007836 */ /* 0x000fe40000000000 */
[----:B0-----:R-:W-:-:S05]  /*906d0*/  IMAD.WIDE.U32 R2, R5, 0x10, R2 ;  /* 0x0000001005027825 */ /* 0x001fca00078e0002 */
[----:B------:R2:W-:Y:S02]  /*906e0*/  STG.E.128 desc[UR6][R2.64], R40 ;  /* 0x0000002802007986 */ /* 0x0005e4000c101d06 */
.L_x_16957:
[----:B------:R-:W-:Y:S05]  /*906f0*/  BSYNC B1 ;  /* 0x0000000000017941 */ /* 0x000fea0003800000 */
.L_x_16953:
[----:B------:R-:W-:-:S13]  /*90700*/  ISETP.GE.AND P0, PT, R0, R76, PT ;  /* 0x0000004c0000720c */ /* 0x000fda0003f06270 */
[----:B012---:R-:W0:Y:S01]  /*90710*/  @!P0 LDC.64 R2, c[0x0][0x218] ;  /* 0x00008600ff028b82 */ /* 0x007e220000000a00 */
[----:B------:R-:W-:Y:S01]  /*90720*/  @!P0 IADD3 R5, R77, R0, RZ ;  /* 0x000000004d058210 */ /* 0x000fe20007ffe0ff */
[----:B------:R-:W-:-:S04]  /*90730*/  @!P0 VIADD R0, R0, 0x80 ;  /* 0x0000008000008836 */ /* 0x000fc80000000000 */
[----:B0-----:R-:W-:-:S05]  /*90740*/  @!P0 IMAD.WIDE.U32 R2, R5, 0x10, R2 ;  /* 0x0000001005028825 */ /* 0x001fca00078e0002 */
[----:B------:R4:W-:Y:S02]  /*90750*/  @!P0 STG.E.128 desc[UR6][R2.64], R36 ;  /* 0x0000002402008986 */ /* 0x0009e4000c101d06 */
.L_x_16958:
[----:B------:R-:W-:Y:S05]  /*90760*/  BSYNC B0 ;  /* 0x0000000000007941 */ /* 0x000fea0003800000 */
.L_x_16952:
[----:B------:R-:W-:Y:S05]  /*90770*/  WARPSYNC.ALL ;  /* 0x0000000000007948 */ /* 0x000fea0003800000 */
[----:B------:R-:W-:-:S13]  /*90780*/  ISETP.GE.AND P0, PT, R0, R76, PT ;  /* 0x0000004c0000720c */ /* 0x000fda0003f06270 */
[----:B------:R-:W-:Y:S05]  /*90790*/  @P0 EXIT ;  /* 0x000000000000094d */ /* 0x000fea0003800000 */
[----:B012-4-:R-:W0:Y:S01]  /*907a0*/  LDC.64 R2, c[0x0][0x218] ;  /* 0x00008600ff027b82 */ /* 0x017e220000000a00 */
[----:B------:R-:W-:-:S04]  /*907b0*/  IMAD.IADD R77, R77, 0x1, R0 ;  /* 0x000000014d4d7824 */ /* 0x000fc800078e0200 */
[----:B0-----:R-:W-:-:S05]  /*907c0*/  IMAD.WIDE.U32 R2, R77, 0x10, R2 ;  /* 0x000000104d027825 */ /* 0x001fca00078e0002 */
[----:B------:R-:W-:Y:S01]  /*907d0*/  STG.E.128 desc[UR6][R2.64], R32 ;  /* 0x0000002002007986 */ /* 0x000fe2000c101d06 */
[----:B------:R-:W-:Y:S05]  /*907e0*/  EXIT ;  /* 0x000000000000794d */ /* 0x000fea0003800000 */
        .weak           $__internal_29_$__cuda_sm20_div_rn_f64_full
        .type           $__internal_29_$__cuda_sm20_div_rn_f64_full,@function
        .size           $__internal_29_$__cuda_sm20_div_rn_f64_full,($__internal_30_$__cuda_sm20_dsqrt_rn_f64_mediumpath_v1 - $__internal_29_$__cuda_sm20_div_rn_f64_full)
$__internal_29_$__cuda_sm20_div_rn_f64_full:
[C---:B------:R-:W-:Y:S01]  /*907f0*/  FSETP.GEU.AND P0, PT, |R11|.reuse, 1.469367938527859385e-39, PT ;  /* 0x001000000b00780b */ /* 0x040fe20003f0e200 */
[----:B------:R-:W-:Y:S01]  /*90800*/  IMAD.MOV.U32 R12, RZ, RZ, R10 ;  /* 0x000000ffff0c7224 */ /* 0x000fe200078e000a */
[----:B------:R-:W-:Y:S01]  /*90810*/  LOP3.LUT R6, R11, 0x800fffff, RZ, 0xc0, !PT ;  /* 0x800fffff0b067812 */ /* 0x000fe200078ec0ff */
[----:B------:R-:W-:Y:S01]  /*90820*/  IMAD.MOV.U32 R25, RZ, RZ, 0x1ca00000 ;  /* 0x1ca00000ff197424 */ /* 0x000fe200078e00ff */
[C---:B------:R-:W-:Y:S01]  /*90830*/  FSETP.GEU.AND P1, PT, |R9|.reuse, 1.469367938527859385e-39, PT ;  /* 0x001000000900780b */ /* 0x040fe20003f2e200 */
[----:B------:R-:W-:Y:S01]  /*90840*/  BSSY B0, `(.L_x_16959) ;  /* 0x0000058000007945 */ /* 0x000fe20003800000 */
[----:B------:R-:W-:Y:S01]  /*90850*/  LOP3.LUT R13, R6, 0x3ff00000, RZ, 0xfc, !PT ;  /* 0x3ff00000060d7812 */ /* 0x000fe200078efcff */
[----:B------:R-:W-:Y:S01]  /*90860*/  IMAD.MOV.U32 R6, RZ, RZ, 0x1 ;  /* 0x00000001ff067424 */ /* 0x000fe200078e00ff */
[----:B------:R-:W-:Y:S02]  /*90870*/  LOP3.LUT R20, R9, 0x7ff00000, RZ, 0xc0, !PT ;  /* 0x7ff0000009147812 */ /* 0x000fe400078ec0ff */
[----:B------:R-:W-:-:S02]  /*90880*/  LOP3.LUT R18, R11, 0x7ff00000, RZ, 0xc0, !PT ;  /* 0x7ff000000b127812 */ /* 0x000fc400078ec0ff */
[----:B------:R-:W-:Y:S01]  /*90890*/  MOV R21, R20 ;  /* 0x0000001400157202 */ /* 0x000fe20000000f00 */
[----:B------:R-:W-:Y:S01]  /*908a0*/  @!P0 DMUL R12, R10, 8.98846567431157953865e+307 ;  /* 0x7fe000000a0c8828 */ /* 0x000fe20000000000 */
[----:B------:R-:W-:-:S03]  /*908b0*/  ISETP.GE.U32.AND P3, PT, R20, R18, PT ;  /* 0x000000121400720c */ /* 0x000fc60003f66070 */
[----:B------:R-:W-:Y:S01]  /*908c0*/  @!P1 LOP3.LUT R16, R11, 0x7ff00000, RZ, 0xc0, !PT ;  /* 0x7ff000000b109812 */ /* 0x000fe200078ec0ff */
[----:B------:R-:W-:Y:S01]  /*908d0*/  @!P1 IMAD.MOV.U32 R22, RZ, RZ, RZ ;  /* 0x000000ffff169224 */ /* 0x000fe200078e00ff */
[----:B------:R-:W0:Y:S02]  /*908e0*/  MUFU.RCP64H R7, R13 ;  /* 0x0000000d00077308 */ /* 0x000e240000001800 */
[----:B------:R-:W-:Y:S01]  /*908f0*/  @!P1 ISETP.GE.U32.AND P2, PT, R20, R16, PT ;  /* 0x000000101400920c */ /* 0x000fe20003f46070 */
[----:B0-----:R-:W-:-:S08]  /*90900*/  DFMA R14, R6, -R12, 1 ;  /* 0x3ff00000060e742b */ /* 0x001fd0000000080c */
[----:B------:R-:W-:-:S08]  /*90910*/  DFMA R14, R14, R14, R14 ;  /* 0x0000000e0e0e722b */ /* 0x000fd0000000000e */
[----:B------:R-:W-:Y:S01]  /*90920*/  DFMA R14, R6, R14, R6 ;  /* 0x0000000e060e722b */ /* 0x000fe20000000006 */
[C---:B------:R-:W-:Y:S02]  /*90930*/  @!P1 SEL R6, R25.reuse, 0x63400000, !P2 ;  /* 0x6340000019069807 */ /* 0x040fe40005000000 */
[----:B------:R-:W-:Y:S02]  /*90940*/  SEL R7, R25, 0x63400000, !P3 ;  /* 0x6340000019077807 */ /* 0x000fe40005800000 */
[--C-:B------:R-:W-:Y:S02]  /*90950*/  @!P1 LOP3.LUT R6, R6, 0x80000000, R9.reuse, 0xf8, !PT ;  /* 0x8000000006069812 */ /* 0x100fe400078ef809 */
[----:B------:R-:W-:Y:S01]  /*90960*/  LOP3.LUT R7, R7, 0x800fffff, R9, 0xf8, !PT ;  /* 0x800fffff07077812 */ /* 0x000fe200078ef809 */
[----:B------:R-:W-:Y:S01]  /*90970*/  DFMA R16, R14, -R12, 1 ;  /* 0x3ff000000e10742b */ /* 0x000fe2000000080c */
[----:B------:R-:W-:Y:S01]  /*90980*/  @!P1 LOP3.LUT R23, R6, 0x100000, RZ, 0xfc, !PT ;  /* 0x0010000006179812 */ /* 0x000fe200078efcff */
[----:B------:R-:W-:-:S06]  /*90990*/  IMAD.MOV.U32 R6, RZ, RZ, R8 ;  /* 0x000000ffff067224 */ /* 0x000fcc00078e0008 */
[----:B------:R-:W-:Y:S02]  /*909a0*/  @!P1 DFMA R6, R6, 2, -R22 ;  /* 0x400000000606982b */ /* 0x000fe40000000816 */
[----:B------:R-:W-:Y:S01]  /*909b0*/  DFMA R14, R14, R16, R14 ;  /* 0x000000100e0e722b */ /* 0x000fe2000000000e */
[----:B------:R-:W-:Y:S01]  /*909c0*/  IMAD.MOV.U32 R22, RZ, RZ, R18 ;  /* 0x000000ffff167224 */ /* 0x000fe200078e0012 */
[----:B------:R-:W-:-:S05]  /*909d0*/  @!P0 LOP3.LUT R22, R13, 0x7ff00000, RZ, 0xc0, !PT ;  /* 0x7ff000000d168812 */ /* 0x000fca00078ec0ff */
[----:B------:R-:W-:Y:S01]  /*909e0*/  VIADD R24, R22, 0xffffffff ;  /* 0xffffffff16187836 */ /* 0x000fe20000000000 */
[----:B------:R-:W-:Y:S01]  /*909f0*/  @!P1 LOP3.LUT R21, R7, 0x7ff00000, RZ, 0xc0, !PT ;  /* 0x7ff0000007159812 */ /* 0x000fe200078ec0ff */
[----:B------:R-:W-:-:S04]  /*90a00*/  DMUL R16, R14, R6 ;  /* 0x000000060e107228 */ /* 0x000fc80000000000 */
[----:B------:R-:W-:-:S04]  /*90a10*/  VIADD R23, R21, 0xffffffff ;  /* 0xffffffff15177836 */ /* 0x000fc80000000000 */
[----:B------:R-:W-:Y:S01]  /*90a20*/  DFMA R18, R16, -R12, R6 ;  /* 0x8000000c1012722b */ /* 0x000fe20000000006 */
[----:B------:R-:W-:-:S04]  /*90a30*/  ISETP.GT.U32.AND P0, PT, R23, 0x7feffffe, PT ;  /* 0x7feffffe1700780c */ /* 0x000fc80003f04070 */
[----:B------:R-:W-:-:S03]  /*90a40*/  ISETP.GT.U32.OR P0, PT, R24, 0x7feffffe, P0 ;  /* 0x7feffffe1800780c */ /* 0x000fc60000704470 */
[----:B------:R-:W-:-:S10]  /*90a50*/  DFMA R14, R14, R18, R16 ;  /* 0x000000120e0e722b */ /* 0x000fd40000000010 */
        /* <DEDUP_REMOVED lines=18> */
[C---:B------:R-:W-:Y:S01]  /*90b80*/  IADD3 R11, -R18.reuse, RZ, RZ ;  /* 0x000000ff120b7210 */ /* 0x040fe20007ffe1ff */
[----:B------:R-:W-:Y:S01]  /*90b90*/  IMAD.MOV.U32 R10, RZ, RZ, RZ ;  /* 0x000000ffff0a7224 */ /* 0x000fe200078e00ff */
[----:B------:R-:W-:Y:S01]  /*90ba0*/  DMUL.RP R8, R14, R8 ;  /* 0x000000080e087228 */ /* 0x000fe20000008000 */
[----:B------:R-:W-:-:S04]  /*90bb0*/  IADD3 R7, -R18, -0x43300000, RZ ;  /* 0xbcd0000012077810 */ /* 0x000fc80007ffe1ff */
[----:B------:R-:W-:-:S05]  /*90bc0*/  DFMA R10, R16, -R10, R14 ;  /* 0x8000000a100a722b */ /* 0x000fca000000000e */
[----:B------:R-:W-:-:S05]  /*90bd0*/  LOP3.LUT R6, R9, R6, RZ, 0x3c, !PT ;  /* 0x0000000609067212 */ /* 0x000fca00078e3cff */
[----:B------:R-:W-:-:S04]  /*90be0*/  FSETP.NEU.AND P0, PT, |R11|, R7, PT ;  /* 0x000000070b00720b */ /* 0x000fc80003f0d200 */
[----:B------:R-:W-:Y:S02]  /*90bf0*/  FSEL R7, R8, R16, !P0 ;  /* 0x0000001008077208 */ /* 0x000fe40004000000 */
[----:B------:R-:W-:-:S03]  /*90c00*/  FSEL R6, R6, R17, !P0 ;  /* 0x0000001106067208 */ /* 0x000fc60004000000 */
[----:B------:R-:W-:Y:S02]  /*90c10*/  IMAD.MOV.U32 R16, RZ, RZ, R7 ;  /* 0x000000ffff107224 */ /* 0x000fe400078e0007 */
[----:B------:R-:W-:Y:S01]  /*90c20*/  IMAD.MOV.U32 R17, RZ, RZ, R6 ;  /* 0x000000ffff117224 */ /* 0x000fe200078e0006 */
[----:B------:R-:W-:Y:S06]  /*90c30*/  BRA `(.L_x_16961) ;  /* 0x0000000000607947 */ /* 0x000fec0003800000 */
.L_x_16960:
        /* <DEDUP_REMOVED lines=13> */
[----:B------:R-:W-:Y:S01]  /*90d10*/  @P0 MOV R16, RZ ;  /* 0x000000ff00100202 */ /* 0x000fe20000000f00 */
[----:B------:R-:W-:Y:S02]  /*90d20*/  @!P0 IMAD.MOV.U32 R17, RZ, RZ, R7 ;  /* 0x000000ffff118224 */ /* 0x000fe400078e0007 */
[----:B------:R-:W-:Y:S01]  /*90d30*/  @P0 IMAD.MOV.U32 R17, RZ, RZ, R6 ;  /* 0x000000ffff110224 */ /* 0x000fe200078e0006 */
[----:B------:R-:W-:Y:S06]  /*90d40*/  BRA `(.L_x_16961) ;  /* 0x00000000001c7947 */ /* 0x000fec0003800000 */
.L_x_16963:
[----:B------:R-:W-:Y:S01]  /*90d50*/  LOP3.LUT R6, R11, 0x80000, RZ, 0xfc, !PT ;  /* 0x000800000b067812 */ /* 0x000fe200078efcff */
[----:B------:R-:W-:-:S04]  /*90d60*/  IMAD.MOV.U32 R16, RZ, RZ, R10 ;  /* 0x000000ffff107224 */ /* 0x000fc800078e000a */
[----:B------:R-:W-:Y:S01]  /*90d70*/  IMAD.MOV.U32 R17, RZ, RZ, R6 ;  /* 0x000000ffff117224 */ /* 0x000fe200078e0006 */
[----:B------:R-:W-:Y:S06]  /*90d80*/  BRA `(.L_x_16961) ;  /* 0x00000000000c7947 */ /* 0x000fec0003800000 */
.L_x_16962:
[----:B------:R-:W-:Y:S01]  /*90d90*/  LOP3.LUT R6, R9, 0x80000, RZ, 0xfc, !PT ;  /* 0x0008000009067812 */ /* 0x000fe200078efcff */
[----:B------:R-:W-:-:S04]  /*90da0*/  IMAD.MOV.U32 R16, RZ, RZ, R8 ;  /* 0x000000ffff107224 */ /* 0x000fc800078e0008 */
[----:B------:R-:W-:-:S07]  /*90db0*/  IMAD.MOV.U32 R17, RZ, RZ, R6 ;  /* 0x000000ffff117224 */ /* 0x000fce00078e0006 */
.L_x_16961:
[----:B------:R-:W-:Y:S05]  /*90dc0*/  BSYNC B0 ;  /* 0x0000000000007941 */ /* 0x000fea0003800000 */
.L_x_16959:
[----:B------:R-:W-:Y:S02]  /*90dd0*/  IMAD.MOV.U32 R6, RZ, RZ, R0 ;  /* 0x000000ffff067224 */ /* 0x000fe400078e0000 */
[----:B------:R-:W-:-:S04]  /*90de0*/  IMAD.MOV.U32 R7, RZ, RZ, 0x0 ;  /* 0x00000000ff077424 */ /* 0x000fc800078e00ff */
[----:B------:R-:W-:Y:S05]  /*90df0*/  RET.REL.NODEC R6 `(_ZN2at6native29vectorized_elementwise_kernelILi2EZZZNS0_17acosh_kernel_cudaERNS_18TensorIteratorBaseEENKUlvE_clEvENKUlvE_clEvEUlN3c107complexIdEEE_St5arrayIPcLm2EEEEviT0_T1_) ;  /* 0xfffff6f006807950 */ /* 0x000fea0003c3ffff */
        .weak           $__internal_30_$__cuda_sm20_dsqrt_rn_f64_mediumpath_v1
        .type           $__internal_30_$__cuda_sm20_dsqrt_rn_f64_mediumpath_v1,@function
        .size           $__internal_30_$__cuda_sm20_dsqrt_rn_f64_mediumpath_v1,(.L_x_21035 - $__internal_30_$__cuda_sm20_dsqrt_rn_f64_mediumpath_v1)
$__internal_30_$__cuda_sm20_dsqrt_rn_f64_mediumpath_v1:
[----:B------:R-:W-:Y:S01]  /*90e00*/  ISETP.GE.U32.AND P0, PT, R10, -0x3400000, PT ;  /* 0xfcc000000a00780c */ /* 0x000fe20003f06070 */
[----:B------:R-:W-:Y:S01]  /*90e10*/  BSSY B0, `(.L_x_16964) ;  /* 0x0000026000007945 */ /* 0x000fe20003800000 */
[----:B------:R-:W-:Y:S01]  /*90e20*/  MOV R10, R14 ;  /* 0x0000000e000a7202 */ /* 0x000fe20000000f00 */
[----:B------:R-:W-:Y:S02]  /*90e30*/  IMAD.MOV.U32 R14, RZ, RZ, R0 ;  /* 0x000000ffff0e7224 */ /* 0x000fe400078e0000 */
[----:B------:R-:W-:-:S08]  /*90e40*/  IMAD.MOV.U32 R15, RZ, RZ, R7 ;  /* 0x000000ffff0f7224 */ /* 0x000fd000078e0007 */
        /* <DEDUP_REMOVED lines=9> */
.L_x_16965:
        /* <DEDUP_REMOVED lines=9> */
[----:B------:R-:W-:Y:S01]  /*90f70*/  IMAD.MOV.U32 R8, RZ, RZ, RZ ;  /* 0x000000ffff087224 */ /* 0x000fe200078e00ff */
[----:B------:R-:W-:Y:S01]  /*90f80*/  MOV R13, 0x3fd80000 ;  /* 0x3fd80000000d7802 */ /* 0x000fe20000000f00 */
[----:B------:R-:W-:-:S03]  /*90f90*/  IMAD.MOV.U32 R12, RZ, RZ, 0x0 ;  /* 0x00000000ff0c7424 */ /* 0x000fc600078e00ff */
        /* <DEDUP_REMOVED lines=12> */
.L_x_16967:
[----:B------:R-:W-:-:S11]  /*91060*/  DADD R8, R10, R10 ;  /* 0x000000000a087229 */ /* 0x000fd6000000000a */
.L_x_16966:
[----:B------:R-:W-:Y:S05]  /*91070*/  BSYNC B0 ;  /* 0x0000000000007941 */ /* 0x000fea0003800000 */
.L_x_16964:
[----:B------:R-:W-:Y:S02]  /*91080*/  IMAD.MOV.U32 R0, RZ, RZ, R8 ;  /* 0x000000ffff007224 */ /* 0x000fe400078e0008 */
[----:B------:R-:W-:Y:S02]  /*91090*/  IMAD.MOV.U32 R7, RZ, RZ, R9 ;  /* 0x000000ffff077224 */ /* 0x000fe400078e0009 */
[----:B------:R-:W-:Y:S02]  /*910a0*/  IMAD.MOV.U32 R8, RZ, RZ, R6 ;  /* 0x000000ffff087224 */ /* 0x000fe400078e0006 */
[----:B------:R-:W-:-:S04]  /*910b0*/  IMAD.MOV.U32 R9, RZ, RZ, 0x0 ;  /* 0x00000000ff097424 */ /* 0x000fc800078e00ff */
[----:B------:R-:W-:Y:S05]  /*910c0*/  RET.REL.NODEC R8 `(_ZN2at6native29vectorized_elementwise_kernelILi2EZZZNS0_17acosh_kernel_cudaERNS_18TensorIteratorBaseEENKUlvE_clEvENKUlvE_clEvEUlN3c107complexIdEEE_St5arrayIPcLm2EEEEviT0_T1_) ;  /* 0xfffff6ec08cc7950 */ /* 0x000fea0003c3ffff */
.L_x_16968:
        /* <DEDUP_REMOVED lines=11> */
.L_x_21035:


//--------------------- .text._ZN2at6native29vectorized_elementwise_kernelILi4EZZZNS0_17acosh_kernel_cudaERNS_18TensorIteratorBaseEENKUlvE_clEvENKUlvE_clEvEUlN3c107complexIdEEE_St5arrayIPcLm2EEEEviT0_T1_ --------------------------
	.section	.text._ZN2at6native29vectorized_elementwise_kernelILi4EZZZNS0_17acosh_kernel_cudaERNS_18TensorIteratorBaseEENKUlvE_clEvENKUlvE_clEvEUlN3c107complexIdEEE_St5arrayIPcLm2EEEEviT0_T1_,"ax",@progbits
	.align	128
        .global         _ZN2at6native29vectorized_elementwise_kernelILi4EZZZNS0_17acosh_kernel_cudaERNS_18TensorIteratorBaseEENKUlvE_clEvENKUlvE_clEvEUlN3c107complexIdEEE_St5arrayIPcLm2EEEEviT0_T1_
        .type           _ZN2at6native29vectorized_elementwise_kernelILi4EZZZNS0_17acosh_kernel_cudaERNS_18TensorIteratorBaseEENKUlvE_clEvENKUlvE_clEvEUlN3c107complexIdEEE_St5arrayIPcLm2EEEEviT0_T1_,@function
        .size           _ZN2at6native29vectorized_elementwise_kernelILi4EZZZNS0_17acosh_kernel_cudaERNS_18TensorIteratorBaseEENKUlvE_clEvENKUlvE_clEvEUlN3c107complexIdEEE_St5arrayIPcLm2EEEEviT0_T1_,(.L_x_21037 - _ZN2at6native29vectorized_elementwise_kernelILi4EZZZNS0_17acosh_kernel_cudaERNS_18TensorIteratorBaseEENKUlvE_clEvENKUlvE_clEvEUlN3c107complexIdEEE_St5arrayIPcLm2EEEEviT0_T1_)
        .other          _ZN2at6native29vectorized_elementwise_kernelILi4EZZZNS0_17acosh_kernel_cudaERNS_18TensorIteratorBaseEENKUlvE_clEvENKUlvE_clEvEUlN3c107complexIdEEE_St5arrayIPcLm2EEEEviT0_T1_,@"STO_CUDA_ENTRY STV_DEFAULT"
_ZN2at6native29vectorized_elementwise_kernelILi4EZZZNS0_17acosh_kernel_cudaERNS_18TensorIteratorBaseEENKUlvE_clEvENKUlvE_clEvEUlN3c107complexIdEEE_St5arrayIPcLm2EEEEviT0_T1_:
.text._ZN2at6native29vectorized_elementwise_kernelILi4EZZZNS0_17acosh_kernel_cudaERNS_18TensorIteratorBaseEENKUlvE_clEvENKUlvE_clEvEUlN3c107complexIdEEE_St5arrayIPcLm2EEEEviT0_T1_:
        /* <DEDUP_REMOVED lines=164> */
[----:B-----5:R-:W-:Y:S05]  /*0a40*/  CALL.REL.NOINC `($__internal_32_$__cuda_sm20_dsqrt_rn_f64_mediumpath_v1) ;  /* 0x0000090000ec7944 */ /* 0x020fea0003c00000 */
[----:B------:R-:W-:Y:S02]  /*0a50*/  IMAD.MOV.U32 R12, RZ, RZ, R0 ;  /* 0x000000ffff0c7224 */ /* 0x000fe400078e0000 */
[----:B------:R-:W-:-:S07]  /*0a60*/  IMAD.MOV.U32 R13, RZ, RZ, R7 ;  /* 0x000000ffff0d7224 */ /* 0x000fce00078e0007 */
.L_x_16978:
[----:B------:R-:W-:Y:S05]  /*0a70*/  BSYNC B3 ;  /* 0x0000000000037941 */ /* 0x000fea0003800000 */
.L_x_16977:
        /* <DEDUP_REMOVED lines=81> */
.L_x_16976:
        /* <DEDUP_REMOVED lines=33> */
[----:B-----5:R-:W-:Y:S05]  /*11a0*/  CALL.REL.NOINC `($__internal_31_$__cuda_sm20_div_rn_f64_full) ;  /* 0x000008f400907944 */ /* 0x020fea0003c00000 */
.L_x_16986:
[----:B------:R-:W-:Y:S05]  /*11b0*/  BSYNC B4 ;  /* 0x0000000000047941 */ /* 0x000fea0003800000 */
.L_x_16985:
[----:B------:R-:W-:Y:S01]  /*11c0*/  IMAD.MOV.U32 R26, RZ, RZ, R16 ;  /* 0x000000ffff1a7224 */ /* 0x000fe200078e0010 */
[----:B------:R-:W-:Y:S01]  /*11d0*/  MOV R27, R17 ;  /* 0x00000011001b7202 */ /* 0x000fe20000000f00 */
[----:B------:R-:W-:Y:S06]  /*11e0*/  BRA `(.L_x_16984) ;  /* 0x0000000000047947 */ /* 0x000fec0003800000 */
.L_x_16983:
[----:B------:R-:W-:-:S11]  /*11f0*/  DADD R26, -R64, R68 ;  /* 0x00000000401a7229 */ /* 0x000fd60000000144 */
.L_x_16984:
[----:B------:R-:W-:Y:S05]  /*1200*/  BSYNC B3 ;  /* 0x0000000000037941 */ /* 0x000fea0003800000 */
.L_x_16982:
        /* <DEDUP_REMOVED lines=29> */
.L_x_16991:
[----:B------:R-:W-:Y:S05]  /*13e0*/  BSYNC B4 ;  /* 0x0000000000047941 */ /* 0x000fea0003800000 */
.L_x_16990:
[----:B------:R-:W-:Y:S05]  /*13f0*/  BRA `(.L_x_16989) ;  /* 0x0000000000047947 */ /* 0x000fea0003800000 */
.L_x_16988:
[----:B------:R-:W-:-:S11]  /*1400*/  DADD R16, R70, -R10 ;  /* 0x0000000046107229 */ /* 0x000fd6000000080a */
.L_x_16989:
[----:B------:R-:W-:Y:S05]  /*1410*/  BSYNC B3 ;  /* 0x0000000000037941 */ /* 0x000fea0003800000 */
.L_x_16987:
        /* <DEDUP_REMOVED lines=26> */
[----:B-----5:R-:W-:Y:S05]  /*15c0*/  CALL.REL.NOINC `($__internal_32_$__cuda_sm20_dsqrt_rn_f64_mediumpath_v1) ;  /* 0x000008f8000c7944 */ /* 0x020fea0003c00000 */
[----:B------:R-:W-:Y:S02]  /*15d0*/  IMAD.MOV.U32 R12, RZ, RZ, R0 ;  /* 0x000000ffff0c7224 */ /* 0x000fe400078e0000 */
[----:B------:R-:W-:-:S07]  /*15e0*/  IMAD.MOV.U32 R13, RZ, RZ, R7 ;  /* 0x000000ffff0d7224 */ /* 0x000fce00078e0007 */
.L_x_16993:
[----:B------:R-:W-:Y:S05]  /*15f0*/  BSYNC B3 ;  /* 0x0000000000037941 */ /* 0x000fea0003800000 */
.L_x_16992:
        /* <DEDUP_REMOVED lines=85> */
.L_x_16994:
        /* <DEDUP_REMOVED lines=19> */
[----:B-----5:R-:W-:Y:S05]  /*1c80*/  CALL.REL.NOINC `($__internal_31_$__cuda_sm20_div_rn_f64_full) ;  /* 0x000008e800d87944 */ /* 0x020fea0003c00000 */
.L_x_16996:
[----:B------:R-:W-:Y:S05]  /*1c90*/  BSYNC B3 ;  /* 0x0000000000037941 */ /* 0x000fea0003800000 */
.L_x_16995:
        /* <DEDUP_REMOVED lines=30> */
.L_x_16981:
        /* <DEDUP_REMOVED lines=21> */
[----:B-----5:R-:W-:Y:S05]  /*1fd0*/  CALL.REL.NOINC `($__internal_32_$__cuda_sm20_dsqrt_rn_f64_mediumpath_v1) ;  /* 0x000008ec00887944 */ /* 0x020fea0003c00000 */
[----:B------:R-:W-:Y:S01]  /*1fe0*/  IMAD.MOV.U32 R26, RZ, RZ, R0 ;  /* 0x000000ffff1a7224 */ /* 0x000fe200078e0000 */
[----:B------:R-:W-:-:S07]  /*1ff0*/  MOV R27, R7 ;  /* 0x00000007001b7202 */ /* 0x000fce0000000f00 */
.L_x_16999:
[----:B------:R-:W-:Y:S05]  /*2000*/  BSYNC B3 ;  /* 0x0000000000037941 */ /* 0x000fea0003800000 */
.L_x_16998:
        /* <DEDUP_REMOVED lines=25> */
.L_x_17002:
[----:B------:R-:W-:Y:S05]  /*21a0*/  BSYNC B3 ;  /* 0x0000000000037941 */ /* 0x000fea0003800000 */
.L_x_17001:
        /* <DEDUP_REMOVED lines=30> */
.L_x_17000:
        /* <DEDUP_REMOVED lines=75> */
.L_x_17003:
[----:B------:R-:W-:Y:S01]  /*2840*/  IMAD.MOV.U32 R6, RZ, RZ, 0x0 ;  /* 0x00000000ff067424 */ /* 0x000fe200078e00ff */
[----:B------:R-:W-:Y:S01]  /*2850*/  FSETP.NEU.FTZ.AND P0, PT, R9, RZ, PT ;  /* 0x000000ff0900720b */ /* 0x000fe20003f1d000 */
[----:B------:R-:W-:-:S06]  /*2860*/  IMAD.MOV.U32 R7, RZ, RZ, 0x7ff00000 ;  /* 0x7ff00000ff077424 */ /* 0x000fcc00078e00ff */
[----:B------:R-:W-:-:S10]  /*2870*/  DFMA R6, R8, R6, +INF ;  /* 0x7ff000000806742b */ /* 0x000fd40000000006 */
[----:B------:R-:W-:Y:S02]  /*2880*/  FSEL R50, R6, RZ, P0 ;  /* 0x000000ff06327208 */ /* 0x000fe40000000000 */
[----:B------:R-:W-:Y:S01]  /*2890*/  FSEL R51, R7, -QNAN , P0 ;  /* 0xfff0000007337808 */ /* 0x000fe20000000000 */
[----:B------:R-:W-:Y:S06]  /*28a0*/  BRA `(.L_x_16979) ;  /* 0x0000000400287947 */ /* 0x000fec0003800000 */
.L_x_16997:
        /* <DEDUP_REMOVED lines=25> */
.L_x_17005:
[----:B------:R-:W-:Y:S05]  /*2a40*/  BSYNC B3 ;  /* 0x0000000000037941 */ /* 0x000fea0003800000 */
.L_x_17004:
        /* <DEDUP_REMOVED lines=20> */
[----:B-----5:R-:W-:Y:S05]  /*2b90*/  CALL.REL.NOINC `($__internal_31_$__cuda_sm20_div_rn_f64_full) ;  /* 0x000008dc00147944 */ /* 0x020fea0003c00000 */
.L_x_17007:
[----:B------:R-:W-:Y:S05]  /*2ba0*/  BSYNC B3 ;  /* 0x0000000000037941 */ /* 0x000fea0003800000 */
.L_x_17006:
[----:B------:R-:W-:Y:S02]  /*2bb0*/  IMAD.MOV.U32 R50, RZ, RZ, R16 ;  /* 0x000000ffff327224 */ /* 0x000fe400078e0010 */
[----:B------:R-:W-:Y:S01]  /*2bc0*/  IMAD.MOV.U32 R51, RZ, RZ, R17 ;  /* 0x000000ffff337224 */ /* 0x000fe200078e0011 */
[----:B------:R-:W-:Y:S06]  /*2bd0*/  BRA `(.L_x_16979) ;  /* 0x00000000005c7947 */ /* 0x000fec0003800000 */
.L_x_16980:
        /* <DEDUP_REMOVED lines=19> */
[----:B-----5:R-:W-:Y:S05]  /*2d10*/  CALL.REL.NOINC `($__internal_32_$__cuda_sm20_dsqrt_rn_f64_mediumpath_v1) ;  /* 0x000008e000387944 */ /* 0x020fea0003c00000 */
[----:B------:R-:W-:Y:S01]  /*2d20*/  MOV R50, R0 ;  /* 0x0000000000327202 */ /* 0x000fe20000000f00 */
[----:B------:R-:W-:-:S07]  /*2d30*/  IMAD.MOV.U32 R51, RZ, RZ, R7 ;  /* 0x000000ffff337224 */ /* 0x000fce00078e0007 */
.L_x_17008:
[----:B------:R-:W-:Y:S05]  /*2d40*/  BSYNC B3 ;  /* 0x0000000000037941 */ /* 0x000fea0003800000 */
.L_x_16979:
[----:B------:R-:W-:Y:S05]  /*2d50*/  BSYNC B2 ;  /* 0x0000000000027941 */ /* 0x000fea0003800000 */
.L_x_16975:
        /* <DEDUP_REMOVED lines=23> */
[----:B-----5:R-:W-:Y:S05]  /*2ed0*/  CALL.REL.NOINC `($__internal_31_$__cuda_sm20_div_rn_f64_full) ;  /* 0x000008d800447944 */ /* 0x020fea0003c00000 */
[----:B------:R-:W-:Y:S02]  /*2ee0*/  IMAD.MOV.U32 R26, RZ, RZ, R16 ;  /* 0x000000ffff1a7224 */ /* 0x000fe400078e0010 */
[----:B------:R-:W-:-:S07]  /*2ef0*/  IMAD.MOV.U32 R27, RZ, RZ, R17 ;  /* 0x000000ffff1b7224 */ /* 0x000fce00078e0011 */
.L_x_17012:
[----:B------:R-:W-:Y:S05]  /*2f00*/  BSYNC B3 ;  /* 0x0000000000037941 */ /* 0x000fea0003800000 */
.L_x_17011:
        /* <DEDUP_REMOVED lines=39> */
.L_x_17020:
[----:B------:R-:W-:Y:S05]  /*3180*/  BSYNC B4 ;  /* 0x0000000000047941 */ /* 0x000fea0003800000 */
.L_x_17019:
[----:B------:R-:W-:Y:S02]  /*3190*/  IMAD.MOV.U32 R72, RZ, RZ, R16 ;  /* 0x000000ffff487224 */ /* 0x000fe400078e0010 */
[----:B------:R-:W-:Y:S01]  /*31a0*/  IMAD.MOV.U32 R73, RZ, RZ, R17 ;  /* 0x000000ffff497224 */ /* 0x000fe200078e0011 */
[----:B------:R-:W-:Y:S06]  /*31b0*/  BRA `(.L_x_17018) ;  /* 0x0000000000047947 */ /* 0x000fec0003800000 */
.L_x_17017:
[----:B------:R-:W-:-:S11]  /*31c0*/  DADD R72, -R64, R68 ;  /* 0x0000000040487229 */ /* 0x000fd60000000144 */
.L_x_17018:
[----:B------:R-:W-:Y:S05]  /*31d0*/  BSYNC B3 ;  /* 0x0000000000037941 */ /* 0x000fea0003800000 */
.L_x_17016:
        /* <DEDUP_REMOVED lines=26> */
.L_x_17025:
[----:B------:R-:W-:Y:S05]  /*3380*/  BSYNC B4 ;  /* 0x0000000000047941 */ /* 0x000fea0003800000 */
.L_x_17024:
[----:B------:R-:W-:Y:S02]  /*3390*/  IMAD.MOV.U32 R4, RZ, RZ, R16 ;  /* 0x000000ffff047224 */ /* 0x000fe400078e0010 */
[----:B------:R-:W-:Y:S01]  /*33a0*/  IMAD.MOV.U32 R5, RZ, RZ, R17 ;  /* 0x000000ffff057224 */ /* 0x000fe200078e0011 */
[----:B------:R-:W-:Y:S06]  /*33b0*/  BRA `(.L_x_17023) ;  /* 0x0000000000047947 */ /* 0x000fec0003800000 */
.L_x_17022:
[----:B------:R-:W-:-:S11]  /*33c0*/  DADD R4, -R66, R70 ;  /* 0x0000000042047229 */ /* 0x000fd60000000146 */
.L_x_17023:
[----:B------:R-:W-:Y:S05]  /*33d0*/  BSYNC B3 ;  /* 0x0000000000037941 */ /* 0x000fea0003800000 */
.L_x_17021:
        /* <DEDUP_REMOVED lines=29> */
.L_x_17027:
[----:B------:R-:W-:Y:S05]  /*35b0*/  BSYNC B3 ;  /* 0x0000000000037941 */ /* 0x000fea0003800000 */
.L_x_17026:
[----:B------:R-:W-:Y:S01]  /*35c0*/  PLOP3.LUT P0, PT, PT, PT, PT, 0x80, 0x0 ;  /* 0x000000000000781c */ /* 0x000fe20003f0f070 */
[----:B------:R-:W-:-:S12]  /*35d0*/  BRA `(.L_x_17013) ;  /* 0x0000000800587947 */ /* 0x000fd80003800000 */
.L_x_17015:
        /* <DEDUP_REMOVED lines=29> */
.L_x_17030:
[----:B------:R-:W-:Y:S05]  /*37b0*/  BSYNC B3 ;  /* 0x0000000000037941 */ /* 0x000fea0003800000 */
.L_x_17029:
[----:B------:R-:W-:Y:S01]  /*37c0*/  PLOP3.LUT P0, PT, PT, PT, PT, 0x80, 0x0 ;  /* 0x000000000000781c */ /* 0x000fe20003f0f070 */
[----:B------:R-:W-:-:S12]  /*37d0*/  BRA `(.L_x_17013) ;  /* 0x0000000400d87947 */ /* 0x000fd80003800000 */
.L_x_17028:
        /* <DEDUP_REMOVED lines=27> */
[----:B-----5:R-:W-:Y:S05]  /*3990*/  CALL.REL.NOINC `($__internal_32_$__cuda_sm20_dsqrt_rn_f64_mediumpath_v1) ;  /* 0x000008d400187944 */ /* 0x020fea0003c00000 */
[----:B------:R-:W-:-:S07]  /*39a0*/  MOV R6, R0 ;  /* 0x0000000000067202 */ /* 0x000fce0000000f00 */
.L_x_17032:
[----:B------:R-:W-:Y:S05]  /*39b0*/  BSYNC B3 ;  /* 0x0000000000037941 */ /* 0x000fea0003800000 */
.L_x_17031:
        /* <DEDUP_REMOVED lines=21> */
.L_x_17034:
[----:B------:R-:W-:Y:S05]  /*3b10*/  BSYNC B3 ;  /* 0x0000000000037941 */ /* 0x000fea0003800000 */
.L_x_17033:
[----:B------:R-:W-:Y:S01]  /*3b20*/  DMUL R2, R2, 8.11296384146066816958e+31 ;  /* 0x4690000002027828 */ /* 0x000fe20000000000 */
[----:B------:R-:W-:Y:S01]  /*3b30*/  PLOP3.LUT P0, PT, PT, PT, PT, 0x80, 0x0 ;  /* 0x000000000000781c */ /* 0x000fe20003f0f070 */
[----:B------:R-:W-:Y:S02]  /*3b40*/  IMAD.MOV.U32 R4, RZ, RZ, R16 ;  /* 0x000000ffff047224 */ /* 0x000fe400078e0010 */
[----:B------:R-:W-:Y:S01]  /*3b50*/  IMAD.MOV.U32 R5, RZ, RZ, R17 ;  /* 0x000000ffff057224 */ /* 0x000fe200078e0011 */
[----:B------:R-:W-:Y:S09]  /*3b60*/  BRA `(.L_x_17013) ;  /* 0x0000000000f47947 */ /* 0x000ff20003800000 */
.L_x_17014:
        /* <DEDUP_REMOVED lines=22> */
[----:B------:R-:W-:Y:S02]  /*3cd0*/  IMAD.MOV.U32 R16, RZ, RZ, R0 ;  /* 0x000000ffff107224 */ /* 0x000fe400078e0000 */
[----:B------:R-:W-:-:S07]  /*3ce0*/  IMAD.MOV.U32 R17, RZ, RZ, R7 ;  /* 0x000000ffff117224 */ /* 0x000fce00078e0007 */
.L_x_17036:
[----:B------:R-:W-:Y:S05]  /*3cf0*/  BSYNC B3 ;  /* 0x0000000000037941 */ /* 0x000fea0003800000 */
.L_x_17035:
        /* <DEDUP_REMOVED lines=27> */
[----:B-----5:R-:W-:Y:S05]  /*3eb0*/  CALL.REL.NOINC `($__internal_32_$__cuda_sm20_dsqrt_rn_f64_mediumpath_v1) ;  /* 0x000008cc00d07944 */ /* 0x020fea0003c00000 */
[----:B------:R-:W-:-:S07]  /*3ec0*/  IMAD.MOV.U32 R6, RZ, RZ, R0 ;  /* 0x000000ffff067224 */ /* 0x000fce00078e0000 */
.L_x_17038:
[----:B------:R-:W-:Y:S05]  /*3ed0*/  BSYNC B3 ;  /* 0x0000000000037941 */ /* 0x000fea0003800000 */
.L_x_17037:
[----:B------:R-:W-:Y:S01]  /*3ee0*/  DMUL R4, R6, R16 ;  /* 0x0000001006047228 */ /* 0x000fe20000000000 */
[----:B------:R-:W-:Y:S01]  /*3ef0*/  PLOP3.LUT P0, PT, PT, PT, PT, 0x80, 0x0 ;  /* 0x000000000000781c */ /* 0x000fe20003f0f070 */
[----:B------:R-:W-:-:S12]  /*3f00*/  BRA `(.L_x_17013) ;  /* 0x00000000000c7947 */ /* 0x000fd80003800000 */
.L_x_17010:
[----:B------:R-:W-:Y:S01]  /*3f10*/  DMUL R4, R48, 9.00719925474099200000e+15 ;  /* 0x4340000030047828 */ /* 0x000fe20000000000 */
[----:B------:R-:W-:Y:S01]  /*3f20*/  PLOP3.LUT P0, PT, PT, PT, PT, 0x80, 0x0 ;  /* 0x000000000000781c */ /* 0x000fe20003f0f070 */
[----:B------:R-:W-:-:S12]  /*3f30*/  DMUL R2, R2, 9.00719925474099200000e+15 ;  /* 0x4340000002027828 */ /* 0x000fd80000000000 */
.L_x_17013:
[----:B------:R-:W-:Y:S05]  /*3f40*/  BSYNC B2 ;  /* 0x0000000000027941 */ /* 0x000fea0003800000 */
.L_x_17009:
        /* <DEDUP_REMOVED lines=67> */
.L_x_17044:
[----:B------:R-:W-:-:S11]  /*4380*/  DMUL R2, RZ, |R26| ;  /* 0x4000001aff027228 */ /* 0x000fd60000000000 */
.L_x_17045:
[----:B------:R-:W-:Y:S05]  /*4390*/  BSYNC B0 ;  /* 0x0000000000007941 */ /* 0x000fea0003800000 */
.L_x_17043:
        /* <DEDUP_REMOVED lines=11> */
.L_x_17042:
        /* <DEDUP_REMOVED lines=53> */
.L_x_17041:
        /* <DEDUP_REMOVED lines=62> */
.L_x_17049:
[----:B------:R-:W-:-:S11]  /*4b80*/  DMUL R2, RZ, |R26| ;  /* 0x4000001aff027228 */ /* 0x000fd60000000000 */
.L_x_17050:
[----:B------:R-:W-:Y:S05]  /*4b90*/  BSYNC B0 ;  /* 0x0000000000007941 */ /* 0x000fea0003800000 */
.L_x_17048:
        /* <DEDUP_REMOVED lines=11> */
.L_x_17047:
        /* <DEDUP_REMOVED lines=53> */
.L_x_17040:
        /* <DEDUP_REMOVED lines=31> */
[----:B-----5:R-:W-:Y:S05]  /*5190*/  CALL.REL.NOINC `($__internal_31_$__cuda_sm20_div_rn_f64_full) ;  /* 0x000008b400947944 */ /* 0x020fea0003c00000 */
.L_x_17053:
[----:B------:R-:W-:Y:S05]  /*51a0*/  BSYNC B3 ;  /* 0x0000000000037941 */ /* 0x000fea0003800000 */
.L_x_17052:
        /* <DEDUP_REMOVED lines=82> */
.L_x_17055:
[----:B------:R-:W-:Y:S02]  /*56d0*/  FSEL R6, RZ, 3.37028055040000000000e+12, P1 ;  /* 0x54442d18ff067808 */ /* 0x000fe40000800000 */
[----:B------:R-:W-:-:S07]  /*56e0*/  FSEL R7, RZ, 2.1426990032196044922, P1 ;  /* 0x400921fbff077808 */ /* 0x000fce0000800000 */
.L_x_17056:
[----:B------:R-:W-:Y:S05]  /*56f0*/  BSYNC B0 ;  /* 0x0000000000007941 */ /* 0x000fea0003800000 */
.L_x_17054:
[----:B------:R-:W-:Y:S01]  /*5700*/  DADD R2, |R4|, |R2| ;  /* 0x0000000004027229 */ /* 0x000fe20000000602 */
[----:B------:R-:W-:-:S07]  /*5710*/  LOP3.LUT R5, R7, 0x80000000, R5, 0xb8, !PT ;  /* 0x8000000007057812 */ /* 0x000fce00078eb805 */
[----:B------:R-:W-:-:S06]  /*5720*/  DSETP.GTU.AND P0, PT, |R2|, +INF , PT ;  /* 0x7ff000000200742a */ /* 0x000fcc0003f0c200 */
[----:B------:R-:W-:Y:S02]  /*5730*/  FSEL R2, R2, R6, P0 ;  /* 0x0000000602027208 */ /* 0x000fe40000000000 */
[----:B------:R-:W-:Y:S01]  /*5740*/  FSEL R3, R3, R5, P0 ;  /* 0x0000000503037208 */ /* 0x000fe20000000000 */
[----:B------:R-:W-:Y:S06]  /*5750*/  BRA `(.L_x_17046) ;  /* 0x0000000400dc7947 */ /* 0x000fec0003800000 */
.L_x_17051:
        /* <DEDUP_REMOVED lines=28> */
.L_x_17058:
[----:B------:R-:W-:Y:S05]  /*5920*/  BSYNC B3 ;  /* 0x0000000000037941 */ /* 0x000fea0003800000 */
.L_x_17057:
        /* <DEDUP_REMOVED lines=82> */
.L_x_17060:
[----:B------:R-:W-:Y:S02]  /*5e50*/  FSEL R6, RZ, 3.37028055040000000000e+12, P1 ;  /* 0x54442d18ff067808 */ /* 0x000fe40000800000 */
[----:B------:R-:W-:-:S07]  /*5e60*/  FSEL R7, RZ, 2.1426990032196044922, P1 ;  /* 0x400921fbff077808 */ /* 0x000fce0000800000 */
.L_x_17061:
[----:B------:R-:W-:Y:S05]  /*5e70*/  BSYNC B0 ;  /* 0x0000000000007941 */ /* 0x000fea0003800000 */
.L_x_17059:
[----:B------:R-:W-:Y:S01]  /*5e80*/  DADD R2, |R4|, |R2| ;  /* 0x0000000004027229 */ /* 0x000fe20000000602 */
[----:B------:R-:W-:-:S07]  /*5e90*/  LOP3.LUT R5, R7, 0x80000000, R5, 0xb8, !PT ;  /* 0x8000000007057812 */ /* 0x000fce00078eb805 */
[----:B------:R-:W-:-:S06]  /*5ea0*/  DSETP.GTU.AND P0, PT, |R2|, +INF , PT ;  /* 0x7ff000000200742a */ /* 0x000fcc0003f0c200 */
[----:B------:R-:W-:Y:S02]  /*5eb0*/  FSEL R2, R2, R6, P0 ;  /* 0x0000000602027208 */ /* 0x000fe40000000000 */
[----:B------:R-:W-:-:S07]  /*5ec0*/  FSEL R3, R3, R5, P0 ;  /* 0x0000000503037208 */ /* 0x000fce0000000000 */
.L_x_17046:
[----:B------:R-:W-:Y:S05]  /*5ed0*/  BSYNC B2 ;  /* 0x0000000000027941 */ /* 0x000fea0003800000 */
.L_x_17039:
[----:B------:R-:W-:Y:S01]  /*5ee0*/  DADD R4, -RZ, -R50 ;  /* 0x00000000ff047229 */ /* 0x000fe20000000932 */
[----:B------:R-:W-:-:S09]  /*5ef0*/  ISETP.NE.AND P0, PT, R74, RZ, PT ;  /* 0x000000ff4a00720c */ /* 0x000fd20003f05270 */
[----:B------:R-:W-:Y:S02]  /*5f00*/  FSEL R0, R4, R50, !P0 ;  /* 0x0000003204007208 */ /* 0x000fe40004000000 */
[----:B------:R-:W-:-:S03]  /*5f10*/  FSEL R5, R5, R51, !P0 ;  /* 0x0000003305057208 */ /* 0x000fc60004000000 */
[----:B------:R-:W-:-:S05]  /*5f20*/  IMAD.MOV.U32 R4, RZ, RZ, R0 ;  /* 0x000000ffff047224 */ /* 0x000fca00078e0000 */
[----:B------:R1:W-:Y:S01]  /*5f30*/  STL.64 [R1+0x10], R4 ;  /* 0x0000100401007387 */ /* 0x0003e20000100a00 */
[----:B------:R-:W-:Y:S05]  /*5f40*/  BRA `(.L_x_17062) ;  /* 0x0000003000487947 */ /* 0x000fea0003800000 */
.L_x_16974:
        /* <DEDUP_REMOVED lines=8> */
.L_x_16973:
[----:B------:R-:W-:Y:S01]  /*5fd0*/  DADD R4, -RZ, -R30 ;  /* 0x00000000ff047229 */ /* 0x000fe2000000091e */
[----:B------:R-:W-:-:S06]  /*5fe0*/  CS2R R2, SRZ ;  /* 0x0000000000027805 */ /* 0x000fcc000001ff00 */
[----:B------:R0:W-:Y:S01]  /*5ff0*/  STL.64 [R1+0x10], R4 ;  /* 0x0000100401007387 */ /* 0x0001e20000100a00 */
[----:B------:R-:W-:Y:S05]  /*6000*/  BRA `(.L_x_17062) ;  /* 0x0000003000187947 */ /* 0x000fea0003800000 */
.L_x_16972:
        /* <DEDUP_REMOVED lines=108> */
.L_x_17067:
[----:B------:R-:W-:Y:S05]  /*66d0*/  BSYNC B0 ;  /* 0x0000000000007941 */ /* 0x000fea0003800000 */
.L_x_17066:
[----:B------:R-:W-:Y:S04]  /*66e0*/  BSSY B3, `(.L_x_17068) ;  /* 0x0000008000037945 */ /* 0x000fe80003800000 */
[----:B------:R-:W-:Y:S05]  /*66f0*/  @P3 BRA P5, `(.L_x_17069) ;  /* 0x0000000000183947 */ /* 0x000fea0002800000 */
[----:B------:R-:W-:Y:S01]  /*6700*/  IMAD.MOV.U32 R8, RZ, RZ, R48 ;  /* 0x000000ffff087224 */ /* 0x000fe200078e0030 */
[----:B------:R-:W-:Y:S01]  /*6710*/  MOV R10, R26 ;  /* 0x0000001a000a7202 */ /* 0x000fe20000000f00 */
[----:B------:R-:W-:Y:S01]  /*6720*/  IMAD.MOV.U32 R9, RZ, RZ, R49 ;  /* 0x000000ffff097224 */ /* 0x000fe200078e0031 */
[----:B------:R-:W-:Y:S01]  /*6730*/  MOV R0, 0x6760 ;  /* 0x0000676000007802 */ /* 0x000fe20000000f00 */
[----:B------:R-:W-:-:S07]  /*6740*/  IMAD.MOV.U32 R11, RZ, RZ, R27 ;  /* 0x000000ffff0b7224 */ /* 0x000fce00078e001b */
[----:B-----5:R-:W-:Y:S05]  /*6750*/  CALL.REL.NOINC `($__internal_31_$__cuda_sm20_div_rn_f64_full) ;  /* 0x000008a000247944 */ /* 0x020fea0003c00000 */
.L_x_17069:
[----:B------:R-:W-:Y:S05]  /*6760*/  BSYNC B3 ;  /* 0x0000000000037941 */ /* 0x000fea0003800000 */
.L_x_17068:
        /* <DEDUP_REMOVED lines=82> */
.L_x_17071:
[----:B------:R-:W-:-:S04]  /*6c90*/  ISETP.GE.AND P0, PT, R29, RZ, PT ;  /* 0x000000ff1d00720c */ /* 0x000fc80003f06270 */
[----:B------:R-:W-:Y:S02]  /*6ca0*/  FSEL R6, RZ, 3.37028055040000000000e+12, P0 ;  /* 0x54442d18ff067808 */ /* 0x000fe40000000000 */
[----:B------:R-:W-:-:S07]  /*6cb0*/  FSEL R7, RZ, 2.1426990032196044922, P0 ;  /* 0x400921fbff077808 */ /* 0x000fce0000000000 */
.L_x_17072:
[----:B------:R-:W-:Y:S05]  /*6cc0*/  BSYNC B0 ;  /* 0x0000000000007941 */ /* 0x000fea0003800000 */
.L_x_17070:
[----:B------:R-:W-:Y:S01]  /*6cd0*/  DADD R2, R2, R4 ;  /* 0x0000000002027229 */ /* 0x000fe20000000004 */
[----:B------:R-:W-:Y:S01]  /*6ce0*/  LOP3.LUT R5, R7, 0x80000000, R31, 0xb8, !PT ;  /* 0x8000000007057812 */ /* 0x000fe200078eb81f */
[----:B------:R-:W-:-:S06]  /*6cf0*/  DMUL R50, R50, 0.5 ;  /* 0x3fe0000032327828 */ /* 0x000fcc0000000000 */
[----:B------:R-:W-:-:S06]  /*6d00*/  DSETP.GTU.AND P0, PT, |R2|, +INF , PT ;  /* 0x7ff000000200742a */ /* 0x000fcc0003f0c200 */
[----:B------:R-:W-:Y:S02]  /*6d10*/  FSEL R2, R2, R6, P0 ;  /* 0x0000000602027208 */ /* 0x000fe40000000000 */
[----:B------:R-:W-:Y:S01]  /*6d20*/  FSEL R3, R3, R5, P0 ;  /* 0x0000000503037208 */ /* 0x000fe20000000000 */
[----:B------:R-:W-:Y:S06]  /*6d30*/  BRA `(.L_x_17073) ;  /* 0x0000002000387947 */ /* 0x000fec0003800000 */
.L_x_17065:
        /* <DEDUP_REMOVED lines=135> */
.L_x_17075:
[----:B------:R-:W-:Y:S05]  /*75b0*/  BSYNC B0 ;  /* 0x0000000000007941 */ /* 0x000fea0003800000 */
.L_x_17074:
[----:B------:R-:W-:Y:S04]  /*75c0*/  BSSY B3, `(.L_x_17076) ;  /* 0x0000008000037945 */ /* 0x000fe80003800000 */
[----:B------:R-:W-:Y:S05]  /*75d0*/  @P3 BRA P5, `(.L_x_17077) ;  /* 0x0000000000183947 */ /* 0x000fea0002800000 */
[----:B------:R-:W-:Y:S01]  /*75e0*/  IMAD.MOV.U32 R8, RZ, RZ, R48 ;  /* 0x000000ffff087224 */ /* 0x000fe200078e0030 */
[----:B------:R-:W-:Y:S01]  /*75f0*/  MOV R0, 0x7640 ;  /* 0x0000764000007802 */ /* 0x000fe20000000f00 */
[----:B------:R-:W-:Y:S02]  /*7600*/  IMAD.MOV.U32 R9, RZ, RZ, R49 ;  /* 0x000000ffff097224 */ /* 0x000fe400078e0031 */
[----:B------:R-:W-:Y:S02]  /*7610*/  IMAD.MOV.U32 R10, RZ, RZ, R26 ;  /* 0x000000ffff0a7224 */ /* 0x000fe400078e001a */
[----:B------:R-:W-:-:S07]  /*7620*/  IMAD.MOV.U32 R11, RZ, RZ, R27 ;  /* 0x000000ffff0b7224 */ /* 0x000fce00078e001b */
[----:B-----5:R-:W-:Y:S05]  /*7630*/  CALL.REL.NOINC `($__internal_31_$__cuda_sm20_div_rn_f64_full) ;  /* 0x00000890006c7944 */ /* 0x020fea0003c00000 */
.L_x_17077:
[----:B------:R-:W-:Y:S05]  /*7640*/  BSYNC B3 ;  /* 0x0000000000037941 */ /* 0x000fea0003800000 */
.L_x_17076:
        /* <DEDUP_REMOVED lines=82> */
.L_x_17079:
[----:B------:R-:W-:-:S04]  /*7b70*/  ISETP.GE.AND P0, PT, R29, RZ, PT ;  /* 0x000000ff1d00720c */ /* 0x000fc80003f06270 */
[----:B------:R-:W-:Y:S02]  /*7b80*/  FSEL R6, RZ, 3.37028055040000000000e+12, P0 ;  /* 0x54442d18ff067808 */ /* 0x000fe40000000000 */
[----:B------:R-:W-:-:S07]  /*7b90*/  FSEL R7, RZ, 2.1426990032196044922, P0 ;  /* 0x400921fbff077808 */ /* 0x000fce0000000000 */
.L_x_17080:
[----:B------:R-:W-:Y:S05]  /*7ba0*/  BSYNC B0 ;  /* 0x0000000000007941 */ /* 0x000fea0003800000 */
.L_x_17078:
[----:B------:R-:W-:Y:S01]  /*7bb0*/  DADD R2, R2, R4 ;  /* 0x0000000002027229 */ /* 0x000fe20000000004 */
[----:B------:R-:W-:-:S07]  /*7bc0*/  LOP3.LUT R5, R7, 0x80000000, R31, 0xb8, !PT ;  /* 0x8000000007057812 */ /* 0x000fce00078eb81f */
[----:B------:R-:W-:-:S06]  /*7bd0*/  DSETP.GTU.AND P0, PT, |R2|, +INF , PT ;  /* 0x7ff000000200742a */ /* 0x000fcc0003f0c200 */
[----:B------:R-:W-:Y:S02]  /*7be0*/  FSEL R2, R2, R6, P0 ;  /* 0x0000000602027208 */ /* 0x000fe40000000000 */
[----:B------:R-:W-:Y:S01]  /*7bf0*/  FSEL R3, R3, R5, P0 ;  /* 0x0000000503037208 */ /* 0x000fe20000000000 */
[----:B------:R-:W-:Y:S06]  /*7c00*/  BRA `(.L_x_17073) ;  /* 0x0000001000847947 */ /* 0x000fec0003800000 */
.L_x_17064:
        /* <DEDUP_REMOVED lines=22> */
[----:B-----5:R-:W-:Y:S05]  /*7d70*/  CALL.REL.NOINC `($__internal_31_$__cuda_sm20_div_rn_f64_full) ;  /* 0x00000888009c7944 */ /* 0x020fea0003c00000 */
.L_x_17082:
[----:B------:R-:W-:Y:S05]  /*7d80*/  BSYNC B3 ;  /* 0x0000000000037941 */ /* 0x000fea0003800000 */
.L_x_17081:
        /* <DEDUP_REMOVED lines=23> */
[----:B-----5:R-:W-:Y:S05]  /*7f00*/  CALL.REL.NOINC `($__internal_31_$__cuda_sm20_div_rn_f64_full) ;  /* 0x0000088800387944 */ /* 0x020fea0003c00000 */
[----:B------:R-:W-:Y:S01]  /*7f10*/  MOV R6, R16 ;  /* 0x0000001000067202 */ /* 0x000fe20000000f00 */
[----:B------:R-:W-:-:S07]  /*7f20*/  IMAD.MOV.U32 R7, RZ, RZ, R17 ;  /* 0x000000ffff077224 */ /* 0x000fce00078e0011 */
.L_x_17084:
[----:B------:R-:W-:Y:S05]  /*7f30*/  BSYNC B3 ;  /* 0x0000000000037941 */ /* 0x000fea0003800000 */
.L_x_17083:
        /* <DEDUP_REMOVED lines=136> */
.L_x_17086:
[----:B------:R-:W-:Y:S05]  /*87c0*/  BSYNC B0 ;  /* 0x0000000000007941 */ /* 0x000fea0003800000 */
.L_x_17085:
        /* <DEDUP_REMOVED lines=8> */
.L_x_17088:
[----:B------:R-:W-:Y:S05]  /*8850*/  BSYNC B3 ;  /* 0x0000000000037941 */ /* 0x000fea0003800000 */
.L_x_17087:
        /* <DEDUP_REMOVED lines=82> */
.L_x_17090:
[----:B------:R-:W-:-:S04]  /*8d80*/  ISETP.GE.AND P0, PT, R29, RZ, PT ;  /* 0x000000ff1d00720c */ /* 0x000fc80003f06270 */
[----:B------:R-:W-:Y:S02]  /*8d90*/  FSEL R6, RZ, 3.37028055040000000000e+12, P0 ;  /* 0x54442d18ff067808 */ /* 0x000fe40000000000 */
[----:B------:R-:W-:-:S07]  /*8da0*/  FSEL R7, RZ, 2.1426990032196044922, P0 ;  /* 0x400921fbff077808 */ /* 0x000fce0000000000 */
.L_x_17091:
[----:B------:R-:W-:Y:S05]  /*8db0*/  BSYNC B0 ;  /* 0x0000000000007941 */ /* 0x000fea0003800000 */
.L_x_17089:
[----:B------:R-:W-:Y:S01]  /*8dc0*/  DADD R2, R2, R4 ;  /* 0x0000000002027229 */ /* 0x000fe20000000004 */
[----:B------:R-:W-:Y:S01]  /*8dd0*/  LOP3.LUT R5, R7, 0x80000000, R31, 0xb8, !PT ;  /* 0x8000000007057812 */ /* 0x000fe200078eb81f */
[----:B------:R-:W-:-:S06]  /*8de0*/  DADD R50, R50, 1 ;  /* 0x3ff0000032327429 */ /* 0x000fcc0000000000 */
[----:B------:R-:W-:-:S06]  /*8df0*/  DSETP.GTU.AND P0, PT, |R2|, +INF , PT ;  /* 0x7ff000000200742a */ /* 0x000fcc0003f0c200 */
[----:B------:R-:W-:Y:S02]  /*8e00*/  FSEL R2, R2, R6, P0 ;  /* 0x0000000602027208 */ /* 0x000fe40000000000 */
[----:B------:R-:W-:-:S07]  /*8e10*/  FSEL R3, R3, R5, P0 ;  /* 0x0000000503037208 */ /* 0x000fce0000000000 */
.L_x_17073:
[----:B------:R-:W-:Y:S05]  /*8e20*/  BSYNC B2 ;  /* 0x0000000000027941 */ /* 0x000fea0003800000 */
.L_x_17063:
        /* <DEDUP_REMOVED lines=11> */
.L_x_16971:
        /* <DEDUP_REMOVED lines=25> */
.L_x_17062:
[----:B------:R-:W-:Y:S05]  /*9070*/  BSYNC B1 ;  /* 0x0000000000017941 */ /* 0x000fea0003800000 */
.L_x_16970:
        /* <DEDUP_REMOVED lines=13> */
.L_x_17093:
[----:B-----5:R-:W-:Y:S01]  /*9150*/  DSETP.GTU.AND P0, PT, |R4|, +INF , PT ;  /* 0x7ff000000400742a */ /* 0x020fe20003f0c200 */
[----:B------:R0:W-:-:S13]  /*9160*/  STL.64 [R1+0x18], R2 ;  /* 0x0000180201007387 */ /* 0x0001da0000100a00 */
[----:B------:R-:W-:-:S07]  /*9170*/  @!P0 DADD R4, -RZ, |R4| ;  /* 0x00000000ff048229 */ /* 0x000fce0000000504 */
[----:B------:R0:W-:Y:S04]  /*9180*/  @!P0 STL.64 [R1+0x10], R4 ;  /* 0x0000100401008387 */ /* 0x0001e80000100a00 */
.L_x_17094:
[----:B------:R-:W-:Y:S05]  /*9190*/  BSYNC B0 ;  /* 0x0000000000007941 */ /* 0x000fea0003800000 */
.L_x_17092:
        /* <DEDUP_REMOVED lines=143> */
[----:B------:R-:W-:Y:S05]  /*9a90*/  CALL.REL.NOINC `($__internal_32_$__cuda_sm20_dsqrt_rn_f64_mediumpath_v1) ;  /* 0x0000087000d87944 */ /* 0x000fea0003c00000 */
[----:B------:R-:W-:Y:S02]  /*9aa0*/  IMAD.MOV.U32 R12, RZ, RZ, R0 ;  /* 0x000000ffff0c7224 */ /* 0x000fe400078e0000 */
[----:B------:R-:W-:-:S07]  /*9ab0*/  IMAD.MOV.U32 R13, RZ, RZ, R7 ;  /* 0x000000ffff0d7224 */ /* 0x000fce00078e0007 */
.L_x_17103:
[----:B------:R-:W-:Y:S05]  /*9ac0*/  BSYNC B3 ;  /* 0x0000000000037941 */ /* 0x000fea0003800000 */
.L_x_17102:
        /* <DEDUP_REMOVED lines=81> */
.L_x_17101:
        /* <DEDUP_REMOVED lines=33> */
[----:B------:R-:W-:Y:S05]  /*a1f0*/  CALL.REL.NOINC `($__internal_31_$__cuda_sm20_div_rn_f64_full) ;  /* 0x00000864007c7944 */ /* 0x000fea0003c00000 */
.L_x_17111:
[----:B------:R-:W-:Y:S05]  /*a200*/  BSYNC B4 ;  /* 0x0000000000047941 */ /* 0x000fea0003800000 */
.L_x_17110:
[----:B------:R-:W-:Y:S02]  /*a210*/  IMAD.MOV.U32 R26, RZ, RZ, R16 ;  /* 0x000000ffff1a7224 */ /* 0x000fe400078e0010 */
[----:B------:R-:W-:Y:S01]  /*a220*/  IMAD.MOV.U32 R27, RZ, RZ, R17 ;  /* 0x000000ffff1b7224 */ /* 0x000fe200078e0011 */
[----:B------:R-:W-:Y:S06]  /*a230*/  BRA `(.L_x_17109) ;  /* 0x0000000000047947 */ /* 0x000fec0003800000 */
.L_x_17108:
[----:B------:R-:W-:-:S11]  /*a240*/  DADD R26, -R48, R64 ;  /* 0x00000000301a7229 */ /* 0x000fd60000000140 */
.L_x_17109:
[----:B------:R-:W-:Y:S05]  /*a250*/  BSYNC B3 ;  /* 0x0000000000037941 */ /* 0x000fea0003800000 */
.L_x_17107:
        /* <DEDUP_REMOVED lines=28> */
[----:B------:R-:W-:Y:S05]  /*a420*/  CALL.REL.NOINC `($__internal_31_$__cuda_sm20_div_rn_f64_full) ;  /* 0x0000086000f07944 */ /* 0x000fea0003c00000 */
.L_x_17116:
[----:B------:R-:W-:Y:S05]  /*a430*/  BSYNC B4 ;  /* 0x0000000000047941 */ /* 0x000fea0003800000 */
.L_x_17115:
[----:B------:R-:W-:Y:S05]  /*a440*/  BRA `(.L_x_17114) ;  /* 0x0000000000047947 */ /* 0x000fea0003800000 */
.L_x_17113:
[----:B------:R-:W-:-:S11]  /*a450*/  DADD R16, R66, -R10 ;  /* 0x0000000042107229 */ /* 0x000fd6000000080a */
.L_x_17114:
[----:B------:R-:W-:Y:S05]  /*a460*/  BSYNC B3 ;  /* 0x0000000000037941 */ /* 0x000fea0003800000 */
.L_x_17112:
        /* <DEDUP_REMOVED lines=27> */
[----:B------:R-:W-:Y:S01]  /*a620*/  MOV R12, R0 ;  /* 0x00000000000c7202 */ /* 0x000fe20000000f00 */
[----:B------:R-:W-:-:S07]  /*a630*/  IMAD.MOV.U32 R13, RZ, RZ, R7 ;  /* 0x000000ffff0d7224 */ /* 0x000fce00078e0007 */
.L_x_17118:
[----:B------:R-:W-:Y:S05]  /*a640*/  BSYNC B3 ;  /* 0x0000000000037941 */ /* 0x000fea0003800000 */
.L_x_17117:
        /* <DEDUP_REMOVED lines=85> */
.L_x_17119:
        /* <DEDUP_REMOVED lines=20> */
.L_x_17121:
[----:B------:R-:W-:Y:S05]  /*ace0*/  BSYNC B3 ;  /* 0x0000000000037941 */ /* 0x000fea0003800000 */
.L_x_17120:
        /* <DEDUP_REMOVED lines=30> */
.L_x_17106:
        /* <DEDUP_REMOVED lines=21> */
[----:B------:R-:W-:Y:S05]  /*b020*/  CALL.REL.NOINC `($__internal_32_$__cuda_sm20_dsqrt_rn_f64_mediumpath_v1) ;  /* 0x0000085c00747944 */ /* 0x000fea0003c00000 */
[----:B------:R-:W-:Y:S02]  /*b030*/  IMAD.MOV.U32 R26, RZ, RZ, R0 ;  /* 0x000000ffff1a7224 */ /* 0x000fe400078e0000 */
[----:B------:R-:W-:-:S07]  /*b040*/  IMAD.MOV.U32 R27, RZ, RZ, R7 ;  /* 0x000000ffff1b7224 */ /* 0x000fce00078e0007 */
.L_x_17124:
[----:B------:R-:W-:Y:S05]  /*b050*/  BSYNC B3 ;  /* 0x0000000000037941 */ /* 0x000fea0003800000 */
.L_x_17123:
        /* <DEDUP_REMOVED lines=25> */
.L_x_17127:
[----:B------:R-:W-:Y:S05]  /*b1f0*/  BSYNC B3 ;  /* 0x0000000000037941 */ /* 0x000fea0003800000 */
.L_x_17126:
        /* <DEDUP_REMOVED lines=30> */
.L_x_17125:
        /* <DEDUP_REMOVED lines=75> */
.L_x_17128:
[----:B------:R-:W-:Y:S01]  /*b890*/  IMAD.MOV.U32 R6, RZ, RZ, 0x0 ;  /* 0x00000000ff067424 */ /* 0x000fe200078e00ff */
[----:B------:R-:W-:Y:S01]  /*b8a0*/  FSETP.NEU.FTZ.AND P0, PT, R9, RZ, PT ;  /* 0x000000ff0900720b */ /* 0x000fe20003f1d000 */
[----:B------:R-:W-:-:S06]  /*b8b0*/  IMAD.MOV.U32 R7, RZ, RZ, 0x7ff00000 ;  /* 0x7ff00000ff077424 */ /* 0x000fcc00078e00ff */
[----:B------:R-:W-:-:S10]  /*b8c0*/  DFMA R6, R8, R6, +INF ;  /* 0x7ff000000806742b */ /* 0x000fd40000000006 */
[----:B------:R-:W-:Y:S02]  /*b8d0*/  FSEL R30, R6, RZ, P0 ;  /* 0x000000ff061e7208 */ /* 0x000fe40000000000 */
[----:B------:R-:W-:Y:S01]  /*b8e0*/  FSEL R31, R7, -QNAN , P0 ;  /* 0xfff00000071f7808 */ /* 0x000fe20000000000 */
[----:B------:R-:W-:Y:S06]  /*b8f0*/  BRA `(.L_x_17104) ;  /* 0x0000000400287947 */ /* 0x000fec0003800000 */
.L_x_17122:
        /* <DEDUP_REMOVED lines=25> */
.L_x_17130:
[----:B------:R-:W-:Y:S05]  /*ba90*/  BSYNC B3 ;  /* 0x0000000000037941 */ /* 0x000fea0003800000 */
.L_x_17129:
        /* <DEDUP_REMOVED lines=20> */
[----:B------:R-:W-:Y:S05]  /*bbe0*/  CALL.REL.NOINC `($__internal_31_$__cuda_sm20_div_rn_f64_full) ;  /* 0x0000084c00007944 */ /* 0x000fea0003c00000 */
.L_x_17132:
[----:B------:R-:W-:Y:S05]  /*bbf0*/  BSYNC B3 ;  /* 0x0000000000037941 */ /* 0x000fea0003800000 */
.L_x_17131:
[----:B------:R-:W-:Y:S02]  /*bc00*/  IMAD.MOV.U32 R30, RZ, RZ, R16 ;  /* 0x000000ffff1e7224 */ /* 0x000fe400078e0010 */
[----:B------:R-:W-:Y:S01]  /*bc10*/  IMAD.MOV.U32 R31, RZ, RZ, R17 ;  /* 0x000000ffff1f7224 */ /* 0x000fe200078e0011 */
[----:B------:R-:W-:Y:S06]  /*bc20*/  BRA `(.L_x_17104) ;  /* 0x00000000005c7947 */ /* 0x000fec0003800000 */
.L_x_17105:
        /* <DEDUP_REMOVED lines=19> */
[----:B------:R-:W-:Y:S05]  /*bd60*/  CALL.REL.NOINC `($__internal_32_$__cuda_sm20_dsqrt_rn_f64_mediumpath_v1) ;  /* 0x0000085000247944 */ /* 0x000fea0003c00000 */
[----:B------:R-:W-:Y:S02]  /*bd70*/  IMAD.MOV.U32 R30, RZ, RZ, R0 ;  /* 0x000000ffff1e7224 */ /* 0x000fe400078e0000 */
[----:B------:R-:W-:-:S07]  /*bd80*/  IMAD.MOV.U32 R31, RZ, RZ, R7 ;  /* 0x000000ffff1f7224 */ /* 0x000fce00078e0007 */
.L_x_17133:
[----:B------:R-:W-:Y:S05]  /*bd90*/  BSYNC B3 ;  /* 0x0000000000037941 */ /* 0x000fea0003800000 */
.L_x_17104:
[----:B------:R-:W-:Y:S05]  /*bda0*/  BSYNC B2 ;  /* 0x0000000000027941 */ /* 0x000fea0003800000 */
.L_x_17100:
        /* <DEDUP_REMOVED lines=23> */
[----:B------:R-:W-:Y:S05]  /*bf20*/  CALL.REL.NOINC `($__internal_31_$__cuda_sm20_div_rn_f64_full) ;  /* 0x0000084800307944 */ /* 0x000fea0003c00000 */
[----:B------:R-:W-:Y:S02]  /*bf30*/  IMAD.MOV.U32 R26, RZ, RZ, R16 ;  /* 0x000000ffff1a7224 */ /* 0x000fe400078e0010 */
[----:B------:R-:W-:-:S07]  /*bf40*/  IMAD.MOV.U32 R27, RZ, RZ, R17 ;  /* 0x000000ffff1b7224 */ /* 0x000fce00078e0011 */
.L_x_17137:
[----:B------:R-:W-:Y:S05]  /*bf50*/  BSYNC B3 ;  /* 0x0000000000037941 */ /* 0x000fea0003800000 */
.L_x_17136:
        /* <DEDUP_REMOVED lines=39> */
.L_x_17145:
[----:B------:R-:W-:Y:S05]  /*c1d0*/  BSYNC B4 ;  /* 0x0000000000047941 */ /* 0x000fea0003800000 */
.L_x_17144:
[----:B------:R-:W-:Y:S01]  /*c1e0*/  IMAD.MOV.U32 R68, RZ, RZ, R16 ;  /* 0x000000ffff447224 */ /* 0x000fe200078e0010 */
[----:B------:R-:W-:Y:S01]  /*c1f0*/  MOV R69, R17 ;  /* 0x0000001100457202 */ /* 0x000fe20000000f00 */
[----:B------:R-:W-:Y:S06]  /*c200*/  BRA `(.L_x_17143) ;  /* 0x0000000000047947 */ /* 0x000fec0003800000 */
.L_x_17142:
[----:B------:R-:W-:-:S11]  /*c210*/  DADD R68, -R48, R64 ;  /* 0x0000000030447229 */ /* 0x000fd60000000140 */
.L_x_17143:
[----:B------:R-:W-:Y:S05]  /*c220*/  BSYNC B3 ;  /* 0x0000000000037941 */ /* 0x000fea0003800000 */
.L_x_17141:
        /* <DEDUP_REMOVED lines=26> */
.L_x_17150:
[----:B------:R-:W-:Y:S05]  /*c3d0*/  BSYNC B4 ;  /* 0x0000000000047941 */ /* 0x000fea0003800000 */
.L_x_17149:
[----:B------:R-:W-:Y:S02]  /*c3e0*/  IMAD.MOV.U32 R4, RZ, RZ, R16 ;  /* 0x000000ffff047224 */ /* 0x000fe400078e0010 */
[----:B------:R-:W-:Y:S01]  /*c3f0*/  IMAD.MOV.U32 R5, RZ, RZ, R17 ;  /* 0x000000ffff057224 */ /* 0x000fe200078e0011 */
[----:B------:R-:W-:Y:S06]  /*c400*/  BRA `(.L_x_17148) ;  /* 0x0000000000047947 */ /* 0x000fec0003800000 */
.L_x_17147:
[----:B------:R-:W-:-:S11]  /*c410*/  DADD R4, -R50, R66 ;  /* 0x0000000032047229 */ /* 0x000fd60000000142 */
.L_x_17148:
[----:B------:R-:W-:Y:S05]  /*c420*/  BSYNC B3 ;  /* 0x0000000000037941 */ /* 0x000fea0003800000 */
.L_x_17146:
        /* <DEDUP_REMOVED lines=29> */
.L_x_17152:
[----:B------:R-:W-:Y:S05]  /*c600*/  BSYNC B3 ;  /* 0x0000000000037941 */ /* 0x000fea0003800000 */
.L_x_17151:
[----:B------:R-:W-:Y:S01]  /*c610*/  PLOP3.LUT P0, PT, PT, PT, PT, 0x80, 0x0 ;  /* 0x000000000000781c */ /* 0x000fe20003f0f070 */
[----:B------:R-:W-:-:S12]  /*c620*/  BRA `(.L_x_17138) ;  /* 0x0000000800587947 */ /* 0x000fd80003800000 */
.L_x_17140:
        /* <DEDUP_REMOVED lines=27> */
[----:B------:R-:W-:Y:S01]  /*c7e0*/  IMAD.MOV.U32 R4, RZ, RZ, R0 ;  /* 0x000000ffff047224 */ /* 0x000fe200078e0000 */
[----:B------:R-:W-:-:S07]  /*c7f0*/  MOV R5, R7 ;  /* 0x0000000700057202 */ /* 0x000fce0000000f00 */
.L_x_17155:
[----:B------:R-:W-:Y:S05]  /*c800*/  BSYNC B3 ;  /* 0x0000000000037941 */ /* 0x000fea0003800000 */
.L_x_17154:
[----:B------:R-:W-:Y:S01]  /*c810*/  PLOP3.LUT P0, PT, PT, PT, PT, 0x80, 0x0 ;  /* 0x000000000000781c */ /* 0x000fe20003f0f070 */
[----:B------:R-:W-:-:S12]  /*c820*/  BRA `(.L_x_17138) ;  /* 0x0000000400d87947 */ /* 0x000fd80003800000 */
.L_x_17153:
        /* <DEDUP_REMOVED lines=27> */
[----:B------:R-:W-:Y:S05]  /*c9e0*/  CALL.REL.NOINC `($__internal_32_$__cuda_sm20_dsqrt_rn_f64_mediumpath_v1) ;  /* 0x0000084400047944 */ /* 0x000fea0003c00000 */
[----:B------:R-:W-:-:S07]  /*c9f0*/  IMAD.MOV.U32 R6, RZ, RZ, R0 ;  /* 0x000000ffff067224 */ /* 0x000fce00078e0000 */
.L_x_17157:
[----:B------:R-:W-:Y:S05]  /*ca00*/  BSYNC B3 ;  /* 0x0000000000037941 */ /* 0x000fea0003800000 */
.L_x_17156:
        /* <DEDUP_REMOVED lines=20> */
[----:B------:R-:W-:Y:S05]  /*cb50*/  CALL.REL.NOINC `($__internal_31_$__cuda_sm20_div_rn_f64_full) ;  /* 0x0000083c00247944 */ /* 0x000fea0003c00000 */
.L_x_17159:
[----:B------:R-:W-:Y:S05]  /*cb60*/  BSYNC B3 ;  /* 0x0000000000037941 */ /* 0x000fea0003800000 */
.L_x_17158:
[----:B------:R-:W-:Y:S01]  /*cb70*/  DMUL R2, R2, 8.11296384146066816958e+31 ;  /* 0x4690000002027828 */ /* 0x000fe20000000000 */
[----:B------:R-:W-:Y:S01]  /*cb80*/  PLOP3.LUT P0, PT, PT, PT, PT, 0x80, 0x0 ;  /* 0x000000000000781c */ /* 0x000fe20003f0f070 */
[----:B------:R-:W-:Y:S01]  /*cb90*/  IMAD.MOV.U32 R5, RZ, RZ, R17 ;  /* 0x000000ffff057224 */ /* 0x000fe200078e0011 */
[----:B------:R-:W-:Y:S01]  /*cba0*/  MOV R4, R16 ;  /* 0x0000001000047202 */ /* 0x000fe20000000f00 */
[----:B------:R-:W-:Y:S10]  /*cbb0*/  BRA `(.L_x_17138) ;  /* 0x0000000000f47947 */ /* 0x000ff40003800000 */
.L_x_17139:
        /* <DEDUP_REMOVED lines=21> */
[----:B------:R-:W-:Y:S05]  /*cd10*/  CALL.REL.NOINC `($__internal_32_$__cuda_sm20_dsqrt_rn_f64_mediumpath_v1) ;  /* 0x0000084000387944 */ /* 0x000fea0003c00000 */
[----:B------:R-:W-:Y:S02]  /*cd20*/  IMAD.MOV.U32 R16, RZ, RZ, R0 ;  /* 0x000000ffff107224 */ /* 0x000fe400078e0000 */
[----:B------:R-:W-:-:S07]  /*cd30*/  IMAD.MOV.U32 R17, RZ, RZ, R7 ;  /* 0x000000ffff117224 */ /* 0x000fce00078e0007 */
.L_x_17161:
[----:B------:R-:W-:Y:S05]  /*cd40*/  BSYNC B3 ;  /* 0x0000000000037941 */ /* 0x000fea0003800000 */
.L_x_17160:
        /* <DEDUP_REMOVED lines=27> */
[----:B------:R-:W-:Y:S05]  /*cf00*/  CALL.REL.NOINC `($__internal_32_$__cuda_sm20_dsqrt_rn_f64_mediumpath_v1) ;  /* 0x0000083c00bc7944 */ /* 0x000fea0003c00000 */
[----:B------:R-:W-:-:S07]  /*cf10*/  IMAD.MOV.U32 R6, RZ, RZ, R0 ;  /* 0x000000ffff067224 */ /* 0x000fce00078e0000 */
.L_x_17163:
[----:B------:R-:W-:Y:S05]  /*cf20*/  BSYNC B3 ;  /* 0x0000000000037941 */ /* 0x000fea0003800000 */
.L_x_17162:
[----:B------:R-:W-:Y:S01]  /*cf30*/  DMUL R4, R6, R16 ;  /* 0x0000001006047228 */ /* 0x000fe20000000000 */
[----:B------:R-:W-:Y:S01]  /*cf40*/  PLOP3.LUT P0, PT, PT, PT, PT, 0x80, 0x0 ;  /* 0x000000000000781c */ /* 0x000fe20003f0f070 */
[----:B------:R-:W-:-:S12]  /*cf50*/  BRA `(.L_x_17138) ;  /* 0x00000000000c7947 */ /* 0x000fd80003800000 */
.L_x_17135:
[----:B------:R-:W-:Y:S01]  /*cf60*/  DMUL R4, R28, 9.00719925474099200000e+15 ;  /* 0x434000001c047828 */ /* 0x000fe20000000000 */
[----:B------:R-:W-:Y:S01]  /*cf70*/  PLOP3.LUT P0, PT, PT, PT, PT, 0x80, 0x0 ;  /* 0x000000000000781c */ /* 0x000fe20003f0f070 */
[----:B------:R-:W-:-:S12]  /*cf80*/  DMUL R2, R2, 9.00719925474099200000e+15 ;  /* 0x4340000002027828 */ /* 0x000fd80000000000 */
.L_x_17138:
[----:B------:R-:W-:Y:S05]  /*cf90*/  BSYNC B2 ;  /* 0x0000000000027941 */ /* 0x000fea0003800000 */
.L_x_17134:
        /* <DEDUP_REMOVED lines=67> */
.L_x_17169:
[----:B------:R-:W-:-:S11]  /*d3d0*/  DMUL R2, RZ, |R26| ;  /* 0x4000001aff027228 */ /* 0x000fd60000000000 */
.L_x_17170:
[----:B------:R-:W-:Y:S05]  /*d3e0*/  BSYNC B0 ;  /* 0x0000000000007941 */ /* 0x000fea0003800000 */
.L_x_17168:
        /* <DEDUP_REMOVED lines=11> */
.L_x_17167:
        /* <DEDUP_REMOVED lines=53> */
.L_x_17166:
        /* <DEDUP_REMOVED lines=62> */
.L_x_17174:
[----:B------:R-:W-:-:S11]  /*dbd0*/  DMUL R2, RZ, |R26| ;  /* 0x4000001aff027228 */ /* 0x000fd60000000000 */
.L_x_17175:
[----:B------:R-:W-:Y:S05]  /*dbe0*/  BSYNC B0 ;  /* 0x0000000000007941 */ /* 0x000fea0003800000 */
.L_x_17173:
        /* <DEDUP_REMOVED lines=11> */
.L_x_17172:
        /* <DEDUP_REMOVED lines=53> */
.L_x_17165:
        /* <DEDUP_REMOVED lines=32> */
.L_x_17178:
[----:B------:R-:W-:Y:S05]  /*e1f0*/  BSYNC B3 ;  /* 0x0000000000037941 */ /* 0x000fea0003800000 */
.L_x_17177:
        /* <DEDUP_REMOVED lines=82> */
.L_x_17180:
[----:B------:R-:W-:Y:S02]  /*e720*/  FSEL R6, RZ, 3.37028055040000000000e+12, P1 ;  /* 0x54442d18ff067808 */ /* 0x000fe40000800000 */
[----:B------:R-:W-:-:S07]  /*e730*/  FSEL R7, RZ, 2.1426990032196044922, P1 ;  /* 0x400921fbff077808 */ /* 0x000fce0000800000 */
.L_x_17181:
[----:B------:R-:W-:Y:S05]  /*e740*/  BSYNC B0 ;  /* 0x0000000000007941 */ /* 0x000fea0003800000 */
.L_x_17179:
[----:B------:R-:W-:Y:S01]  /*e750*/  DADD R2, |R4|, |R2| ;  /* 0x0000000004027229 */ /* 0x000fe20000000602 */
[----:B------:R-:W-:-:S07]  /*e760*/  LOP3.LUT R5, R7, 0x80000000, R5, 0xb8, !PT ;  /* 0x8000000007057812 */ /* 0x000fce00078eb805 */
[----:B------:R-:W-:-:S06]  /*e770*/  DSETP.GTU.AND P0, PT, |R2|, +INF , PT ;  /* 0x7ff000000200742a */ /* 0x000fcc0003f0c200 */
[----:B------:R-:W-:Y:S02]  /*e780*/  FSEL R2, R2, R6, P0 ;  /* 0x0000000602027208 */ /* 0x000fe40000000000 */
[----:B------:R-:W-:Y:S01]  /*e790*/  FSEL R3, R3, R5, P0 ;  /* 0x0000000503037208 */ /* 0x000fe20000000000 */
[----:B------:R-:W-:Y:S06]  /*e7a0*/  BRA `(.L_x_17171) ;  /* 0x0000000400dc7947 */ /* 0x000fec0003800000 */
.L_x_17176:
        /* <DEDUP_REMOVED lines=28> */
.L_x_17183:
[----:B------:R-:W-:Y:S05]  /*e970*/  BSYNC B3 ;  /* 0x0000000000037941 */ /* 0x000fea0003800000 */
.L_x_17182:
        /* <DEDUP_REMOVED lines=82> */
.L_x_17185:
[----:B------:R-:W-:Y:S02]  /*eea0*/  FSEL R6, RZ, 3.37028055040000000000e+12, P1 ;  /* 0x54442d18ff067808 */ /* 0x000fe40000800000 */
[----:B------:R-:W-:-:S07]  /*eeb0*/  FSEL R7, RZ, 2.1426990032196044922, P1 ;  /* 0x400921fbff077808 */ /* 0x000fce0000800000 */
.L_x_17186:
[----:B------:R-:W-:Y:S05]  /*eec0*/  BSYNC B0 ;  /* 0x0000000000007941 */ /* 0x000fea0003800000 */
.L_x_17184:
[----:B------:R-:W-:Y:S01]  /*eed0*/  DADD R2, |R4|, |R2| ;  /* 0x0000000004027229 */ /* 0x000fe20000000602 */
[----:B------:R-:W-:-:S07]  /*eee0*/  LOP3.LUT R5, R7, 0x80000000, R5, 0xb8, !PT ;  /* 0x8000000007057812 */ /* 0x000fce00078eb805 */
[----:B------:R-:W-:-:S06]  /*eef0*/  DSETP.GTU.AND P0, PT, |R2|, +INF , PT ;  /* 0x7ff000000200742a */ /* 0x000fcc0003f0c200 */
[----:B------:R-:W-:Y:S02]  /*ef00*/  FSEL R2, R2, R6, P0 ;  /* 0x0000000602027208 */ /* 0x000fe40000000000 */
[----:B------:R-:W-:-:S07]  /*ef10*/  FSEL R3, R3, R5, P0 ;  /* 0x0000000503037208 */ /* 0x000fce0000000000 */
.L_x_17171:
[----:B------:R-:W-:Y:S05]  /*ef20*/  BSYNC B2 ;  /* 0x0000000000027941 */ /* 0x000fea0003800000 */
.L_x_17164:
[----:B------:R-:W-:Y:S01]  /*ef30*/  DADD R4, -RZ, -R30 ;  /* 0x00000000ff047229 */ /* 0x000fe2000000091e */
[----:B------:R-:W-:-:S09]  /*ef40*/  ISETP.NE.AND P0, PT, R70, RZ, PT ;  /* 0x000000ff4600720c */ /* 0x000fd20003f05270 */
[----:B------:R-:W-:Y:S02]  /*ef50*/  FSEL R72, R4, R30, !P0 ;  /* 0x0000001e04487208 */ /* 0x000fe40004000000 */
[----:B------:R-:W-:Y:S01]  /*ef60*/  FSEL R73, R5, R31, !P0 ;  /* 0x0000001f05497208 */ /* 0x000fe20004000000 */
[----:B------:R-:W-:Y:S06]  /*ef70*/  BRA `(.L_x_17187) ;  /* 0x0000003000287947 */ /* 0x000fec0003800000 */
.L_x_17099:
[----:B------:R-:W2:Y:S01]  /*ef80*/  LDL.64 R2, [R1+0x8] ;  /* 0x0000080001027983 */ /* 0x000ea20000100a00 */
[----:B------:R-:W-:Y:S01]  /*ef90*/  UMOV UR4, 0x54442d18 ;  /* 0x54442d1800047882 */ /* 0x000fe20000000000 */
[----:B------:R-:W-:Y:S01]  /*efa0*/  UMOV UR5, 0x3ff921fb ;  /* 0x3ff921fb00057882 */ /* 0x000fe20000000000 */
[----:B------:R-:W-:Y:S02]  /*efb0*/  DADD R72, -RZ, -R34 ;  /* 0x00000000ff487229 */ /* 0x000fe40000000922 */
[----:B--2---:R-:W-:-:S08]  /*efc0*/  DADD R2, -R32, R2 ;  /* 0x0000000020027229 */ /* 0x004fd00000000102 */
[----:B------:R-:W-:Y:S01]  /*efd0*/  DADD R2, R2, UR4 ;  /* 0x0000000402027e29 */ /* 0x000fe20008000000 */
[----:B------:R-:W-:Y:S10]  /*efe0*/  BRA `(.L_x_17187) ;  /* 0x00000030000c7947 */ /* 0x000ff40003800000 */
.L_x_17098:
[----:B------:R-:W-:Y:S01]  /*eff0*/  DADD R72, -RZ, -R34 ;  /* 0x00000000ff487229 */ /* 0x000fe20000000922 */
[----:B------:R-:W-:Y:S01]  /*f000*/  CS2R R2, SRZ ;  /* 0x0000000000027805 */ /* 0x000fe2000001ff00 */
[----:B------:R-:W-:Y:S09]  /*f010*/  BRA `(.L_x_17187) ;  /* 0x0000003000007947 */ /* 0x000ff20003800000 */
.L_x_17097:
        /* <DEDUP_REMOVED lines=108> */
.L_x_17192:
[----:B------:R-:W-:Y:S05]  /*f6e0*/  BSYNC B0 ;  /* 0x0000000000007941 */ /* 0x000fea0003800000 */
.L_x_17191:
[----:B------:R-:W-:Y:S04]  /*f6f0*/  BSSY B3, `(.L_x_17193) ;  /* 0x0000008000037945 */ /* 0x000fe80003800000 */
[----:B------:R-:W-:Y:S05]  /*f700*/  @P3 BRA P5, `(.L_x_17194) ;  /* 0x0000000000183947 */ /* 0x000fea0002800000 */
[----:B------:R-:W-:Y:S01]  /*f710*/  MOV R8, R28 ;  /* 0x0000001c00087202 */ /* 0x000fe20000000f00 */
[----:B------:R-:W-:Y:S01]  /*f720*/  IMAD.MOV.U32 R9, RZ, RZ, R29 ;  /* 0x000000ffff097224 */ /* 0x000fe200078e001d */
[----:B------:R-:W-:Y:S01]  /*f730*/  MOV R0, 0xf770 ;  /* 0x0000f77000007802 */ /* 0x000fe20000000f00 */
[----:B------:R-:W-:Y:S02]  /*f740*/  IMAD.MOV.U32 R10, RZ, RZ, R26 ;  /* 0x000000ffff0a7224 */ /* 0x000fe400078e001a */
[----:B------:R-:W-:-:S07]  /*f750*/  IMAD.MOV.U32 R11, RZ, RZ, R27 ;  /* 0x000000ffff0b7224 */ /* 0x000fce00078e001b */
[----:B------:R-:W-:Y:S05]  /*f760*/  CALL.REL.NOINC `($__internal_31_$__cuda_sm20_div_rn_f64_full) ;  /* 0x0000081000207944 */ /* 0x000fea0003c00000 */
.L_x_17194:
[----:B------:R-:W-:Y:S05]  /*f770*/  BSYNC B3 ;  /* 0x0000000000037941 */ /* 0x000fea0003800000 */
.L_x_17193:
        /* <DEDUP_REMOVED lines=82> */
.L_x_17196:
[----:B------:R-:W-:-:S04]  /*fca0*/  ISETP.GE.AND P0, PT, R33, RZ, PT ;  /* 0x000000ff2100720c */ /* 0x000fc80003f06270 */
[----:B------:R-:W-:Y:S02]  /*fcb0*/  FSEL R6, RZ, 3.37028055040000000000e+12, P0 ;  /* 0x54442d18ff067808 */ /* 0x000fe40000000000 */
[----:B------:R-:W-:-:S07]  /*fcc0*/  FSEL R7, RZ, 2.1426990032196044922, P0 ;  /* 0x400921fbff077808 */ /* 0x000fce0000000000 */
.L_x_17197:
[----:B------:R-:W-:Y:S05]  /*fcd0*/  BSYNC B0 ;  /* 0x0000000000007941 */ /* 0x000fea0003800000 */
.L_x_17195:
[----:B------:R-:W-:Y:S01]  /*fce0*/  DADD R2, R2, R4 ;  /* 0x0000000002027229 */ /* 0x000fe20000000004 */
[----:B------:R-:W-:Y:S01]  /*fcf0*/  LOP3.LUT R5, R7, 0x80000000, R35, 0xb8, !PT ;  /* 0x8000000007057812 */ /* 0x000fe200078eb823 */
[----:B------:R-:W-:-:S06]  /*fd00*/  DMUL R30, R30, 0.5 ;  /* 0x3fe000001e1e7828 */ /* 0x000fcc0000000000 */
[----:B------:R-:W-:-:S06]  /*fd10*/  DSETP.GTU.AND P0, PT, |R2|, +INF , PT ;  /* 0x7ff000000200742a */ /* 0x000fcc0003f0c200 */
[----:B------:R-:W-:Y:S02]  /*fd20*/  FSEL R2, R2, R6, P0 ;  /* 0x0000000602027208 */ /* 0x000fe40000000000 */
[----:B------:R-:W-:Y:S01]  /*fd30*/  FSEL R3, R3, R5, P0 ;  /* 0x0000000503037208 */ /* 0x000fe20000000000 */
[----:B------:R-:W-:Y:S06]  /*fd40*/  BRA `(.L_x_17198) ;  /* 0x0000002000387947 */ /* 0x000fec0003800000 */
.L_x_17190:
        /* <DEDUP_REMOVED lines=135> */
.L_x_17200:
[----:B------:R-:W-:Y:S05]  /*105c0*/  BSYNC B0 ;  /* 0x0000000000007941 */ /* 0x000fea0003800000 */
.L_x_17199:
[----:B------:R-:W-:Y:S04]  /*105d0*/  BSSY B3, `(.L_x_17201) ;  /* 0x0000008000037945 */ /* 0x000fe80003800000 */
[----:B------:R-:W-:Y:S05]  /*105e0*/  @P3 BRA P5, `(.L_x_17202) ;  /* 0x0000000000183947 */ /* 0x000fea0002800000 */
[----:B------:R-:W-:Y:S01]  /*105f0*/  IMAD.MOV.U32 R8, RZ, RZ, R28 ;  /* 0x000000ffff087224 */ /* 0x000fe200078e001c */
[----:B------:R-:W-:Y:S01]  /*10600*/  MOV R10, R26 ;  /* 0x0000001a000a7202 */ /* 0x000fe20000000f00 */
[----:B------:R-:W-:Y:S01]  /*10610*/  IMAD.MOV.U32 R9, RZ, RZ, R29 ;  /* 0x000000ffff097224 */ /* 0x000fe200078e001d */
[----:B------:R-:W-:Y:S01]  /*10620*/  MOV R0, 0x10650 ;  /* 0x0001065000007802 */ /* 0x000fe20000000f00 */
[----:B------:R-:W-:-:S07]  /*10630*/  IMAD.MOV.U32 R11, RZ, RZ, R27 ;  /* 0x000000ffff0b7224 */ /* 0x000fce00078e001b */
[----:B------:R-:W-:Y:S05]  /*10640*/  CALL.REL.NOINC `($__internal_31_$__cuda_sm20_div_rn_f64_full) ;  /* 0x0000080000687944 */ /* 0x000fea0003c00000 */
.L_x_17202:
[----:B------:R-:W-:Y:S05]  /*10650*/  BSYNC B3 ;  /* 0x0000000000037941 */ /* 0x000fea0003800000 */
.L_x_17201:
        /* <DEDUP_REMOVED lines=82> */
.L_x_17204:
[----:B------:R-:W-:-:S04]  /*10b80*/  ISETP.GE.AND P0, PT, R33, RZ, PT ;  /* 0x000000ff2100720c */ /* 0x000fc80003f06270 */
[----:B------:R-:W-:Y:S02]  /*10b90*/  FSEL R6, RZ, 3.37028055040000000000e+12, P0 ;  /* 0x54442d18ff067808 */ /* 0x000fe40000000000 */
[----:B------:R-:W-:-:S07]  /*10ba0*/  FSEL R7, RZ, 2.1426990032196044922, P0 ;  /* 0x400921fbff077808 */ /* 0x000fce0000000000 */
.L_x_17205:
[----:B------:R-:W-:Y:S05]  /*10bb0*/  BSYNC B0 ;  /* 0x0000000000007941 */ /* 0x000fea0003800000 */
.L_x_17203:
[----:B------:R-:W-:Y:S01]  /*10bc0*/  DADD R2, R2, R4 ;  /* 0x0000000002027229 */ /* 0x000fe20000000004 */
[----:B------:R-:W-:-:S07]  /*10bd0*/  LOP3.LUT R5, R7, 0x80000000, R35, 0xb8, !PT ;  /* 0x8000000007057812 */ /* 0x000fce00078eb823 */
[----:B------:R-:W-:-:S06]  /*10be0*/  DSETP.GTU.AND P0, PT, |R2|, +INF , PT ;  /* 0x7ff000000200742a */ /* 0x000fcc0003f0c200 */
[----:B------:R-:W-:Y:S02]  /*10bf0*/  FSEL R2, R2, R6, P0 ;  /* 0x0000000602027208 */ /* 0x000fe40000000000 */
[----:B------:R-:W-:Y:S01]  /*10c00*/  FSEL R3, R3, R5, P0 ;  /* 0x0000000503037208 */ /* 0x000fe20000000000 */
[----:B------:R-:W-:Y:S06]  /*10c10*/  BRA `(.L_x_17198) ;  /* 0x0000001000847947 */ /* 0x000fec0003800000 */
.L_x_17189:
        /* <DEDUP_REMOVED lines=22> */
[----:B------:R-:W-:Y:S05]  /*10d80*/  CALL.REL.NOINC `($__internal_31_$__cuda_sm20_div_rn_f64_full) ;  /* 0x000007f800987944 */ /* 0x000fea0003c00000 */
.L_x_17207:
[----:B------:R-:W-:Y:S05]  /*10d90*/  BSYNC B3 ;  /* 0x0000000000037941 */ /* 0x000fea0003800000 */
.L_x_17206:
        /* <DEDUP_REMOVED lines=23> */
[----:B------:R-:W-:Y:S05]  /*10f10*/  CALL.REL.NOINC `($__internal_31_$__cuda_sm20_div_rn_f64_full) ;  /* 0x000007f800347944 */ /* 0x000fea0003c00000 */
[----:B------:R-:W-:Y:S02]  /*10f20*/  IMAD.MOV.U32 R6, RZ, RZ, R16 ;  /* 0x000000ffff067224 */ /* 0x000fe400078e0010 */
[----:B------:R-:W-:-:S07]  /*10f30*/  IMAD.MOV.U32 R7, RZ, RZ, R17 ;  /* 0x000000ffff077224 */ /* 0x000fce00078e0011 */
.L_x_17209:
[----:B------:R-:W-:Y:S05]  /*10f40*/  BSYNC B3 ;  /* 0x0000000000037941 */ /* 0x000fea0003800000 */
.L_x_17208:
        /* <DEDUP_REMOVED lines=136> */
.L_x_17211:
[----:B------:R-:W-:Y:S05]  /*117d0*/  BSYNC B0 ;  /* 0x0000000000007941 */ /* 0x000fea0003800000 */
.L_x_17210:
[----:B------:R-:W-:Y:S04]  /*117e0*/  BSSY B3, `(.L_x_17212) ;  /* 0x0000008000037945 */ /* 0x000fe80003800000 */
[----:B------:R-:W-:Y:S05]  /*117f0*/  @P3 BRA P5, `(.L_x_17213) ;  /* 0x0000000000183947 */ /* 0x000fea0002800000 */
[----:B------:R-:W-:Y:S01]  /*11800*/  IMAD.MOV.U32 R8, RZ, RZ, R28 ;  /* 0x000000ffff087224 */ /* 0x000fe200078e001c */
[----:B------:R-:W-:Y:S01]  /*11810*/  MOV R0, 0x11860 ;  /* 0x0001186000007802 */ /* 0x000fe20000000f00 */
[----:B------:R-:W-:Y:S02]  /*11820*/  IMAD.MOV.U32 R9, RZ, RZ, R29 ;  /* 0x000000ffff097224 */ /* 0x000fe400078e001d */
[----:B------:R-:W-:Y:S02]  /*11830*/  IMAD.MOV.U32 R10, RZ, RZ, R26 ;  /* 0x000000ffff0a7224 */ /* 0x000fe400078e001a */
[----:B------:R-:W-:-:S07]  /*11840*/  IMAD.MOV.U32 R11, RZ, RZ, R27 ;  /* 0x000000ffff0b7224 */ /* 0x000fce00078e001b */
[----:B------:R-:W-:Y:S05]  /*11850*/  CALL.REL.NOINC `($__internal_31_$__cuda_sm20_div_rn_f64_full) ;  /* 0x000007ec00e47944 */ /* 0x000fea0003c00000 */
.L_x_17213:
[----:B------:R-:W-:Y:S05]  /*11860*/  BSYNC B3 ;  /* 0x0000000000037941 */ /* 0x000fea0003800000 */
.L_x_17212:
        /* <DEDUP_REMOVED lines=82> */
.L_x_17215:
[----:B------:R-:W-:-:S04]  /*11d90*/  ISETP.GE.AND P0, PT, R33, RZ, PT ;  /* 0x000000ff2100720c */ /* 0x000fc80003f06270 */
[----:B------:R-:W-:Y:S02]  /*11da0*/  FSEL R6, RZ, 3.37028055040000000000e+12, P0 ;  /* 0x54442d18ff067808 */ /* 0x000fe40000000000 */
[----:B------:R-:W-:-:S07]  /*11db0*/  FSEL R7, RZ, 2.1426990032196044922, P0 ;  /* 0x400921fbff077808 */ /* 0x000fce0000000000 */
.L_x_17216:
[----:B------:R-:W-:Y:S05]  /*11dc0*/  BSYNC B0 ;  /* 0x0000000000007941 */ /* 0x000fea0003800000 */
.L_x_17214:
[----:B------:R-:W-:Y:S01]  /*11dd0*/  DADD R2, R2, R4 ;  /* 0x0000000002027229 */ /* 0x000fe20000000004 */
[----:B------:R-:W-:Y:S01]  /*11de0*/  LOP3.LUT R5, R7, 0x80000000, R35, 0xb8, !PT ;  /* 0x8000000007057812 */ /* 0x000fe200078eb823 */
[----:B------:R-:W-:-:S06]  /*11df0*/  DADD R30, R30, 1 ;  /* 0x3ff000001e1e7429 */ /* 0x000fcc0000000000 */
[----:B------:R-:W-:-:S06]  /*11e00*/  DSETP.GTU.AND P0, PT, |R2|, +INF , PT ;  /* 0x7ff000000200742a */ /* 0x000fcc0003f0c200 */
[----:B------:R-:W-:Y:S02]  /*11e10*/  FSEL R2, R2, R6, P0 ;  /* 0x0000000602027208 */ /* 0x000fe40000000000 */
[----:B------:R-:W-:-:S07]  /*11e20*/  FSEL R3, R3, R5, P0 ;  /* 0x0000000503037208 */ /* 0x000fce0000000000 */
.L_x_17198:
[----:B------:R-:W-:Y:S05]  /*11e30*/  BSYNC B2 ;  /* 0x0000000000027941 */ /* 0x000fea0003800000 */
.L_x_17188:
        /* <DEDUP_REMOVED lines=9> */
.L_x_17096:
        /* <DEDUP_REMOVED lines=21> */
.L_x_17187:
[----:B------:R-:W-:Y:S05]  /*12020*/  BSYNC B1 ;  /* 0x0000000000017941 */ /* 0x000fea0003800000 */
.L_x_17095:
        /* <DEDUP_REMOVED lines=11> */
.L_x_17218:
[----:B------:R-:W-:Y:S01]  /*120e0*/  DSETP.GTU.AND P0, PT, |R72|, +INF , PT ;  /* 0x7ff000004800742a */ /* 0x000fe20003f0c200 */
[----:B------:R-:W-:Y:S01]  /*120f0*/  MOV R74, R2 ;  /* 0x00000002004a7202 */ /* 0x000fe20000000f00 */
[----:B------:R-:W-:-:S12]  /*12100*/  IMAD.MOV.U32 R75, RZ, RZ, R3 ;  /* 0x000000ffff4b7224 */ /* 0x000fd800078e0003 */
[----:B------:R-:W-:-:S11]  /*12110*/  @!P0 DADD R72, -RZ, |R72| ;  /* 0x00000000ff488229 */ /* 0x000fd60000000548 */
.L_x_17219:
[----:B------:R-:W-:Y:S05]  /*12120*/  BSYNC B0 ;  /* 0x0000000000007941 */ /* 0x000fea0003800000 */
.L_x_17217:
        /* <DEDUP_REMOVED lines=143> */
[----:B------:R-:W-:Y:S05]  /*12a20*/  CALL.REL.NOINC `($__internal_32_$__cuda_sm20_dsqrt_rn_f64_mediumpath_v1) ;  /* 0x000007e000f47944 */ /* 0x000fea0003c00000 */
[----:B------:R-:W-:Y:S02]  /*12a30*/  IMAD.MOV.U32 R12, RZ, RZ, R0 ;  /* 0x000000ffff0c7224 */ /* 0x000fe400078e0000 */
[----:B------:R-:W-:-:S07]  /*12a40*/  IMAD.MOV.U32 R13, RZ, RZ, R7 ;  /* 0x000000ffff0d7224 */ /* 0x000fce00078e0007 */
.L_x_17228:
[----:B------:R-:W-:Y:S05]  /*12a50*/  BSYNC B3 ;  /* 0x0000000000037941 */ /* 0x000fea0003800000 */
.L_x_17227:
        /* <DEDUP_REMOVED lines=81> */
.L_x_17226:
        /* <DEDUP_REMOVED lines=34> */
.L_x_17236:
[----:B------:R-:W-:Y:S05]  /*13190*/  BSYNC B4 ;  /* 0x0000000000047941 */ /* 0x000fea0003800000 */
.L_x_17235:
[----:B------:R-:W-:Y:S02]  /*131a0*/  IMAD.MOV.U32 R26, RZ, RZ, R16 ;  /* 0x000000ffff1a7224 */ /* 0x000fe400078e0010 */
[----:B------:R-:W-:Y:S01]  /*131b0*/  IMAD.MOV.U32 R27, RZ, RZ, R17 ;  /* 0x000000ffff1b7224 */ /* 0x000fe200078e0011 */
[----:B------:R-:W-:Y:S06]  /*131c0*/  BRA `(.L_x_17234) ;  /* 0x0000000000047947 */ /* 0x000fec0003800000 */
.L_x_17233:
[----:B------:R-:W-:-:S11]  /*131d0*/  DADD R26, -R32, R48 ;  /* 0x00000000201a7229 */ /* 0x000fd60000000130 */
.L_x_17234:
[----:B------:R-:W-:Y:S05]  /*131e0*/  BSYNC B3 ;  /* 0x0000000000037941 */ /* 0x000fea0003800000 */
.L_x_17232:
        /* <DEDUP_REMOVED lines=29> */
.L_x_17241:
[----:B------:R-:W-:Y:S05]  /*133c0*/  BSYNC B4 ;  /* 0x0000000000047941 */ /* 0x000fea0003800000 */
.L_x_17240:
[----:B------:R-:W-:Y:S05]  /*133d0*/  BRA `(.L_x_17239) ;  /* 0x0000000000047947 */ /* 0x000fea0003800000 */
.L_x_17238:
[----:B------:R-:W-:-:S11]  /*133e0*/  DADD R16, R50, -R10 ;  /* 0x0000000032107229 */ /* 0x000fd6000000080a */
.L_x_17239:
[----:B------:R-:W-:Y:S05]  /*133f0*/  BSYNC B3 ;  /* 0x0000000000037941 */ /* 0x000fea0003800000 */
.L_x_17237:
        /* <DEDUP_REMOVED lines=29> */
.L_x_17243:
[----:B------:R-:W-:Y:S05]  /*135d0*/  BSYNC B3 ;  /* 0x0000000000037941 */ /* 0x000fea0003800000 */
.L_x_17242:
        /* <DEDUP_REMOVED lines=85> */
.L_x_17244:
        /* <DEDUP_REMOVED lines=20> */
.L_x_17246:
[----:B------:R-:W-:Y:S05]  /*13c70*/  BSYNC B3 ;  /* 0x0000000000037941 */ /* 0x000fea0003800000 */
.L_x_17245:
        /* <DEDUP_REMOVED lines=30> */
.L_x_17231:
        /* <DEDUP_REMOVED lines=21> */
[----:B------:R-:W-:Y:S05]  /*13fb0*/  CALL.REL.NOINC `($__internal_32_$__cuda_sm20_dsqrt_rn_f64_mediumpath_v1) ;  /* 0x000007cc00907944 */ /* 0x000fea0003c00000 */
[----:B------:R-:W-:Y:S02]  /*13fc0*/  IMAD.MOV.U32 R26, RZ, RZ, R0 ;  /* 0x000000ffff1a7224 */ /* 0x000fe400078e0000 */
[----:B------:R-:W-:-:S07]  /*13fd0*/  IMAD.MOV.U32 R27, RZ, RZ, R7 ;  /* 0x000000ffff1b7224 */ /* 0x000fce00078e0007 */
.L_x_17249:
[----:B------:R-:W-:Y:S05]  /*13fe0*/  BSYNC B3 ;  /* 0x0000000000037941 */ /* 0x000fea0003800000 */
.L_x_17248:
        /* <DEDUP_REMOVED lines=25> */
.L_x_17252:
[----:B------:R-:W-:Y:S05]  /*14180*/  BSYNC B3 ;  /* 0x0000000000037941 */ /* 0x000fea0003800000 */
.L_x_17251:
        /* <DEDUP_REMOVED lines=30> */
.L_x_17250:
        /* <DEDUP_REMOVED lines=75> */
.L_x_17253:
[----:B------:R-:W-:Y:S01]  /*14820*/  IMAD.MOV.U32 R6, RZ, RZ, 0x0 ;  /* 0x00000000ff067424 */ /* 0x000fe200078e00ff */
[----:B------:R-:W-:Y:S01]  /*14830*/  FSETP.NEU.FTZ.AND P0, PT, R9, RZ, PT ;  /* 0x000000ff0900720b */ /* 0x000fe20003f1d000 */
[----:B------:R-:W-:-:S06]  /*14840*/  IMAD.MOV.U32 R7, RZ, RZ, 0x7ff00000 ;  /* 0x7ff00000ff077424 */ /* 0x000fcc00078e00ff */
[----:B------:R-:W-:-:S10]  /*14850*/  DFMA R6, R8, R6, +INF ;  /* 0x7ff000000806742b */ /* 0x000fd40000000006 */
[----:B------:R-:W-:Y:S02]  /*14860*/  FSEL R30, R6, RZ, P0 ;  /* 0x000000ff061e7208 */ /* 0x000fe40000000000 */
[----:B------:R-:W-:Y:S01]  /*14870*/  FSEL R31, R7, -QNAN , P0 ;  /* 0xfff00000071f7808 */ /* 0x000fe20000000000 */
[----:B------:R-:W-:Y:S06]  /*14880*/  BRA `(.L_x_17229) ;  /* 0x0000000400287947 */ /* 0x000fec0003800000 */
.L_x_17247:
        /* <DEDUP_REMOVED lines=25> */
.L_x_17255:
[----:B------:R-:W-:Y:S05]  /*14a20*/  BSYNC B3 ;  /* 0x0000000000037941 */ /* 0x000fea0003800000 */
.L_x_17254:
        /* <DEDUP_REMOVED lines=21> */
.L_x_17257:
[----:B------:R-:W-:Y:S05]  /*14b80*/  BSYNC B3 ;  /* 0x0000000000037941 */ /* 0x000fea0003800000 */
.L_x_17256:
[----:B------:R-:W-:Y:S01]  /*14b90*/  MOV R30, R16 ;  /* 0x00000010001e7202 */ /* 0x000fe20000000f00 */
[----:B------:R-:W-:Y:S01]  /*14ba0*/  IMAD.MOV.U32 R31, RZ, RZ, R17 ;  /* 0x000000ffff1f7224 */ /* 0x000fe200078e0011 */
[----:B------:R-:W-:Y:S06]  /*14bb0*/  BRA `(.L_x_17229) ;  /* 0x00000000005c7947 */ /* 0x000fec0003800000 */
.L_x_17230:
        /* <DEDUP_REMOVED lines=19> */
[----:B------:R-:W-:Y:S05]  /*14cf0*/  CALL.REL.NOINC `($__internal_32_$__cuda_sm20_dsqrt_rn_f64_mediumpath_v1) ;  /* 0x000007c000407944 */ /* 0x000fea0003c00000 */
[----:B------:R-:W-:Y:S01]  /*14d00*/  IMAD.MOV.U32 R30, RZ, RZ, R0 ;  /* 0x000000ffff1e7224 */ /* 0x000fe200078e0000 */
[----:B------:R-:W-:-:S07]  /*14d10*/  MOV R31, R7 ;  /* 0x00000007001f7202 */ /* 0x000fce0000000f00 */
.L_x_17258:
[----:B------:R-:W-:Y:S05]  /*14d20*/  BSYNC B3 ;  /* 0x0000000000037941 */ /* 0x000fea0003800000 */
.L_x_17229:
[----:B------:R-:W-:Y:S05]  /*14d30*/  BSYNC B2 ;  /* 0x0000000000027941 */ /* 0x000fea0003800000 */
.L_x_17225:
        /* <DEDUP_REMOVED lines=24> */
[----:B------:R-:W-:Y:S02]  /*14ec0*/  IMAD.MOV.U32 R26, RZ, RZ, R16 ;  /* 0x000000ffff1a7224 */ /* 0x000fe400078e0010 */
[----:B------:R-:W-:-:S07]  /*14ed0*/  IMAD.MOV.U32 R27, RZ, RZ, R17 ;  /* 0x000000ffff1b7224 */ /* 0x000fce00078e0011 */
.L_x_17262:
[----:B------:R-:W-:Y:S05]  /*14ee0*/  BSYNC B3 ;  /* 0x0000000000037941 */ /* 0x000fea0003800000 */
.L_x_17261:
        /* <DEDUP_REMOVED lines=39> */
.L_x_17270:
[----:B------:R-:W-:Y:S05]  /*15160*/  BSYNC B4 ;  /* 0x0000000000047941 */ /* 0x000fea0003800000 */
.L_x_17269:
[----:B------:R-:W-:Y:S02]  /*15170*/  IMAD.MOV.U32 R64, RZ, RZ, R16 ;  /* 0x000000ffff407224 */ /* 0x000fe400078e0010 */
[----:B------:R-:W-:Y:S01]  /*15180*/  IMAD.MOV.U32 R65, RZ, RZ, R17 ;  /* 0x000000ffff417224 */ /* 0x000fe200078e0011 */
[----:B------:R-:W-:Y:S06]  /*15190*/  BRA `(.L_x_17268) ;  /* 0x0000000000047947 */ /* 0x000fec0003800000 */
.L_x_17267:
[----:B------:R-:W-:-:S11]  /*151a0*/  DADD R64, -R32, R48 ;  /* 0x0000000020407229 */ /* 0x000fd60000000130 */
.L_x_17268:
[----:B------:R-:W-:Y:S05]  /*151b0*/  BSYNC B3 ;  /* 0x0000000000037941 */ /* 0x000fea0003800000 */
.L_x_17266:
        /* <DEDUP_REMOVED lines=26> */
.L_x_17275:
[----:B------:R-:W-:Y:S05]  /*15360*/  BSYNC B4 ;  /* 0x0000000000047941 */ /* 0x000fea0003800000 */
.L_x_17274:
[----:B------:R-:W-:Y:S01]  /*15370*/  MOV R4, R16 ;  /* 0x0000001000047202 */ /* 0x000fe20000000f00 */
[----:B------:R-:W-:Y:S01]  /*15380*/  IMAD.MOV.U32 R5, RZ, RZ, R17 ;  /* 0x000000ffff057224 */ /* 0x000fe200078e0011 */
[----:B------:R-:W-:Y:S06]  /*15390*/  BRA `(.L_x_17273) ;  /* 0x0000000000047947 */ /* 0x000fec0003800000 */
.L_x_17272:
[----:B------:R-:W-:-:S11]  /*153a0*/  DADD R4, -R34, R50 ;  /* 0x0000000022047229 */ /* 0x000fd60000000132 */
.L_x_17273:
[----:B------:R-:W-:Y:S05]  /*153b0*/  BSYNC B3 ;  /* 0x0000000000037941 */ /* 0x000fea0003800000 */
.L_x_17271:
        /* <DEDUP_REMOVED lines=29> */
.L_x_17277:
[----:B------:R-:W-:Y:S05]  /*15590*/  BSYNC B3 ;  /* 0x0000000000037941 */ /* 0x000fea0003800000 */
.L_x_17276:
[----:B------:R-:W-:Y:S01]  /*155a0*/  PLOP3.LUT P0, PT, PT, PT, PT, 0x80, 0x0 ;  /* 0x000000000000781c */ /* 0x000fe20003f0f070 */
[----:B------:R-:W-:-:S12]  /*155b0*/  BRA `(.L_x_17263) ;  /* 0x0000000800587947 */ /* 0x000fd80003800000 */
.L_x_17265:
        /* <DEDUP_REMOVED lines=26> */
[----:B------:R-:W-:Y:S05]  /*15760*/  CALL.REL.NOINC `($__internal_32_$__cuda_sm20_dsqrt_rn_f64_mediumpath_v1) ;  /* 0x000007b400a47944 */ /* 0x000fea0003c00000 */
[----:B------:R-:W-:Y:S02]  /*15770*/  IMAD.MOV.U32 R4, RZ, RZ, R0 ;  /* 0x000000ffff047224 */ /* 0x000fe400078e0000 */
[----:B------:R-:W-:-:S07]  /*15780*/  IMAD.MOV.U32 R5, RZ, RZ, R7 ;  /* 0x000000ffff057224 */ /* 0x000fce00078e0007 */
.L_x_17280:
[----:B------:R-:W-:Y:S05]  /*15790*/  BSYNC B3 ;  /* 0x0000000000037941 */ /* 0x000fea0003800000 */
.L_x_17279:
[----:B------:R-:W-:Y:S01]  /*157a0*/  PLOP3.LUT P0, PT, PT, PT, PT, 0x80, 0x0 ;  /* 0x000000000000781c */ /* 0x000fe20003f0f070 */
[----:B------:R-:W-:-:S12]  /*157b0*/  BRA `(.L_x_17263) ;  /* 0x0000000400d87947 */ /* 0x000fd80003800000 */
.L_x_17278:
        /* <DEDUP_REMOVED lines=27> */
[----:B------:R-:W-:Y:S05]  /*15970*/  CALL.REL.NOINC `($__internal_32_$__cuda_sm20_dsqrt_rn_f64_mediumpath_v1) ;  /* 0x000007b400207944 */ /* 0x000fea0003c00000 */
[----:B------:R-:W-:-:S07]  /*15980*/  IMAD.MOV.U32 R6, RZ, RZ, R0 ;  /* 0x000000ffff067224 */ /* 0x000fce00078e0000 */
.L_x_17282:
[----:B------:R-:W-:Y:S05]  /*15990*/  BSYNC B3 ;  /* 0x0000000000037941 */ /* 0x000fea0003800000 */
.L_x_17281:
        /* <DEDUP_REMOVED lines=21> */
.L_x_17284:
[----:B------:R-:W-:Y:S05]  /*15af0*/  BSYNC B3 ;  /* 0x0000000000037941 */ /* 0x000fea0003800000 */
.L_x_17283:
[----:B------:R-:W-:Y:S01]  /*15b00*/  DMUL R2, R2, 8.11296384146066816958e+31 ;  /* 0x4690000002027828 */ /* 0x000fe20000000000 */
[----:B------:R-:W-:Y:S01]  /*15b10*/  PLOP3.LUT P0, PT, PT, PT, PT, 0x80, 0x0 ;  /* 0x000000000000781c */ /* 0x000fe20003f0f070 */
[----:B------:R-:W-:Y:S02]  /*15b20*/  IMAD.MOV.U32 R4, RZ, RZ, R16 ;  /* 0x000000ffff047224 */ /* 0x000fe400078e0010 */
[----:B------:R-:W-:Y:S01]  /*15b30*/  IMAD.MOV.U32 R5, RZ, RZ, R17 ;  /* 0x000000ffff057224 */ /* 0x000fe200078e0011 */
[----:B------:R-:W-:Y:S09]  /*15b40*/  BRA `(.L_x_17263) ;  /* 0x0000000000f47947 */ /* 0x000ff20003800000 */
.L_x_17264:
        /* <DEDUP_REMOVED lines=22> */
[----:B------:R-:W-:Y:S02]  /*15cb0*/  IMAD.MOV.U32 R16, RZ, RZ, R0 ;  /* 0x000000ffff107224 */ /* 0x000fe400078e0000 */
[----:B------:R-:W-:-:S07]  /*15cc0*/  IMAD.MOV.U32 R17, RZ, RZ, R7 ;  /* 0x000000ffff117224 */ /* 0x000fce00078e0007 */
.L_x_17286:
[----:B------:R-:W-:Y:S05]  /*15cd0*/  BSYNC B3 ;  /* 0x0000000000037941 */ /* 0x000fea0003800000 */
.L_x_17285:
        /* <DEDUP_REMOVED lines=27> */
[----:B------:R-:W-:Y:S05]  /*15e90*/  CALL.REL.NOINC `($__internal_32_$__cuda_sm20_dsqrt_rn_f64_mediumpath_v1) ;  /* 0x000007ac00d87944 */ /* 0x000fea0003c00000 */
[----:B------:R-:W-:-:S07]  /*15ea0*/  IMAD.MOV.U32 R6, RZ, RZ, R0 ;  /* 0x000000ffff067224 */ /* 0x000fce00078e0000 */
.L_x_17288:
[----:B------:R-:W-:Y:S05]  /*15eb0*/  BSYNC B3 ;  /* 0x0000000000037941 */ /* 0x000fea0003800000 */
.L_x_17287:
[----:B------:R-:W-:Y:S01]  /*15ec0*/  DMUL R4, R6, R16 ;  /* 0x0000001006047228 */ /* 0x000fe20000000000 */
[----:B------:R-:W-:Y:S01]  /*15ed0*/  PLOP3.LUT P0, PT, PT, PT, PT, 0x80, 0x0 ;  /* 0x000000000000781c */ /* 0x000fe20003f0f070 */
[----:B------:R-:W-:-:S12]  /*15ee0*/  BRA `(.L_x_17263) ;  /* 0x00000000000c7947 */ /* 0x000fd80003800000 */
.L_x_17260:
[----:B------:R-:W-:Y:S01]  /*15ef0*/  DMUL R4, R28, 9.00719925474099200000e+15 ;  /* 0x434000001c047828 */ /* 0x000fe20000000000 */
[----:B------:R-:W-:Y:S01]  /*15f00*/  PLOP3.LUT P0, PT, PT, PT, PT, 0x80, 0x0 ;  /* 0x000000000000781c */ /* 0x000fe20003f0f070 */
[----:B------:R-:W-:-:S12]  /*15f10*/  DMUL R2, R2, 9.00719925474099200000e+15 ;  /* 0x4340000002027828 */ /* 0x000fd80000000000 */
.L_x_17263:
[----:B------:R-:W-:Y:S05]  /*15f20*/  BSYNC B2 ;  /* 0x0000000000027941 */ /* 0x000fea0003800000 */
.L_x_17259:
        /* <DEDUP_REMOVED lines=67> */
.L_x_17294:
[----:B------:R-:W-:-:S11]  /*16360*/  DMUL R2, RZ, |R26| ;  /* 0x4000001aff027228 */ /* 0x000fd60000000000 */
.L_x_17295:
[----:B------:R-:W-:Y:S05]  /*16370*/  BSYNC B0 ;  /* 0x0000000000007941 */ /* 0x000fea0003800000 */
.L_x_17293:
        /* <DEDUP_REMOVED lines=11> */
.L_x_17292:
        /* <DEDUP_REMOVED lines=53> */
.L_x_17291:
        /* <DEDUP_REMOVED lines=62> */
.L_x_17299:
[----:B------:R-:W-:-:S11]  /*16b60*/  DMUL R2, RZ, |R26| ;  /* 0x4000001aff027228 */ /* 0x000fd60000000000 */
.L_x_17300:
[----:B------:R-:W-:Y:S05]  /*16b70*/  BSYNC B0 ;  /* 0x0000000000007941 */ /* 0x000fea0003800000 */
.L_x_17298:
        /* <DEDUP_REMOVED lines=11> */
.L_x_17297:
        /* <DEDUP_REMOVED lines=53> */
.L_x_17290:
        /* <DEDUP_REMOVED lines=31> */
[----:B------:R-:W-:Y:S05]  /*17170*/  CALL.REL.NOINC `($__internal_31_$__cuda_sm20_div_rn_f64_full) ;  /* 0x00000794009c7944 */ /* 0x000fea0003c00000 */
.L_x_17303:
[----:B------:R-:W-:Y:S05]  /*17180*/  BSYNC B3 ;  /* 0x0000000000037941 */ /* 0x000fea0003800000 */
.L_x_17302:
        /* <DEDUP_REMOVED lines=82> */
.L_x_17305:
[----:B------:R-:W-:Y:S02]  /*176b0*/  FSEL R6, RZ, 3.37028055040000000000e+12, P1 ;  /* 0x54442d18ff067808 */ /* 0x000fe40000800000 */
[----:B------:R-:W-:-:S07]  /*176c0*/  FSEL R7, RZ, 2.1426990032196044922, P1 ;  /* 0x400921fbff077808 */ /* 0x000fce0000800000 */
.L_x_17306:
[----:B------:R-:W-:Y:S05]  /*176d0*/  BSYNC B0 ;  /* 0x0000000000007941 */ /* 0x000fea0003800000 */
.L_x_17304:
[----:B------:R-:W-:Y:S01]  /*176e0*/  DADD R2, |R4|, |R2| ;  /* 0x0000000004027229 */ /* 0x000fe20000000602 */
[----:B------:R-:W-:-:S07]  /*176f0*/  LOP3.LUT R5, R7, 0x80000000, R5, 0xb8, !PT ;  /* 0x8000000007057812 */ /* 0x000fce00078eb805 */
[----:B------:R-:W-:-:S06]  /*17700*/  DSETP.GTU.AND P0, PT, |R2|, +INF , PT ;  /* 0x7ff000000200742a */ /* 0x000fcc0003f0c200 */
[----:B------:R-:W-:Y:S02]  /*17710*/  FSEL R2, R2, R6, P0 ;  /* 0x0000000602027208 */ /* 0x000fe40000000000 */
[----:B------:R-:W-:Y:S01]  /*17720*/  FSEL R3, R3, R5, P0 ;  /* 0x0000000503037208 */ /* 0x000fe20000000000 */
[----:B------:R-:W-:Y:S06]  /*17730*/  BRA `(.L_x_17296) ;  /* 0x0000000400dc7947 */ /* 0x000fec0003800000 */
.L_x_17301:
        /* <DEDUP_REMOVED lines=28> */
.L_x_17308:
[----:B------:R-:W-:Y:S05]  /*17900*/  BSYNC B3 ;  /* 0x0000000000037941 */ /* 0x000fea0003800000 */
.L_x_17307:
        /* <DEDUP_REMOVED lines=82> */
.L_x_17310:
[----:B------:R-:W-:Y:S02]  /*17e30*/  FSEL R6, RZ, 3.37028055040000000000e+12, P1 ;  /* 0x54442d18ff067808 */ /* 0x000fe40000800000 */
[----:B------:R-:W-:-:S07]  /*17e40*/  FSEL R7, RZ, 2.1426990032196044922, P1 ;  /* 0x400921fbff077808 */ /* 0x000fce0000800000 */
.L_x_17311:
[----:B------:R-:W-:Y:S05]  /*17e50*/  BSYNC B0 ;  /* 0x0000000000007941 */ /* 0x000fea0003800000 */
.L_x_17309:
[----:B------:R-:W-:Y:S01]  /*17e60*/  DADD R2, |R4|, |R2| ;  /* 0x0000000004027229 */ /* 0x000fe20000000602 */
[----:B------:R-:W-:-:S07]  /*17e70*/  LOP3.LUT R5, R7, 0x80000000, R5, 0xb8, !PT ;  /* 0x8000000007057812 */ /* 0x000fce00078eb805 */
[----:B------:R-:W-:-:S06]  /*17e80*/  DSETP.GTU.AND P0, PT, |R2|, +INF , PT ;  /* 0x7ff000000200742a */ /* 0x000fcc0003f0c200 */
[----:B------:R-:W-:Y:S02]  /*17e90*/  FSEL R2, R2, R6, P0 ;  /* 0x0000000602027208 */ /* 0x000fe40000000000 */
[----:B------:R-:W-:-:S07]  /*17ea0*/  FSEL R3, R3, R5, P0 ;  /* 0x0000000503037208 */ /* 0x000fce0000000000 */
.L_x_17296:
[----:B------:R-:W-:Y:S05]  /*17eb0*/  BSYNC B2 ;  /* 0x0000000000027941 */ /* 0x000fea0003800000 */
.L_x_17289:
[----:B------:R-:W-:Y:S01]  /*17ec0*/  DADD R4, -RZ, -R30 ;  /* 0x00000000ff047229 */ /* 0x000fe2000000091e */
[----:B------:R-:W-:-:S09]  /*17ed0*/  ISETP.NE.AND P0, PT, R66, RZ, PT ;  /* 0x000000ff4200720c */ /* 0x000fd20003f05270 */
[----:B------:R-:W-:Y:S02]  /*17ee0*/  FSEL R68, R4, R30, !P0 ;  /* 0x0000001e04447208 */ /* 0x000fe40004000000 */
[----:B------:R-:W-:Y:S01]  /*17ef0*/  FSEL R69, R5, R31, !P0 ;  /* 0x0000001f05457208 */ /* 0x000fe20004000000 */
[----:B------:R-:W-:Y:S06]  /*17f00*/  BRA `(.L_x_17312) ;  /* 0x0000003000287947 */ /* 0x000fec0003800000 */
.L_x_17224:
[----:B------:R-:W2:Y:S01]  /*17f10*/  LDL.64 R2, [R1+0x8] ;  /* 0x0000080001027983 */ /* 0x000ea20000100a00 */
[----:B------:R-:W-:Y:S01]  /*17f20*/  UMOV UR4, 0x54442d18 ;  /* 0x54442d1800047882 */ /* 0x000fe20000000000 */
[----:B------:R-:W-:Y:S01]  /*17f30*/  UMOV UR5, 0x3ff921fb ;  /* 0x3ff921fb00057882 */ /* 0x000fe20000000000 */
[----:B------:R-:W-:Y:S02]  /*17f40*/  DADD R68, -RZ, -R38 ;  /* 0x00000000ff447229 */ /* 0x000fe40000000926 */
[----:B--2---:R-:W-:-:S08]  /*17f50*/  DADD R2, -R36, R2 ;  /* 0x0000000024027229 */ /* 0x004fd00000000102 */
[----:B------:R-:W-:Y:S01]  /*17f60*/  DADD R2, R2, UR4 ;  /* 0x0000000402027e29 */ /* 0x000fe20008000000 */
[----:B------:R-:W-:Y:S10]  /*17f70*/  BRA `(.L_x_17312) ;  /* 0x00000030000c7947 */ /* 0x000ff40003800000 */
.L_x_17223:
[----:B------:R-:W-:Y:S01]  /*17f80*/  DADD R68, -RZ, -R38 ;  /* 0x00000000ff447229 */ /* 0x000fe20000000926 */
[----:B------:R-:W-:Y:S01]  /*17f90*/  CS2R R2, SRZ ;  /* 0x0000000000027805 */ /* 0x000fe2000001ff00 */
[----:B------:R-:W-:Y:S09]  /*17fa0*/  BRA `(.L_x_17312) ;  /* 0x0000003000007947 */ /* 0x000ff20003800000 */
.L_x_17222:
        /* <DEDUP_REMOVED lines=108> */
.L_x_17317:
[----:B------:R-:W-:Y:S05]  /*18670*/  BSYNC B0 ;  /* 0x0000000000007941 */ /* 0x000fea0003800000 */
.L_x_17316:
        /* <DEDUP_REMOVED lines=8> */
.L_x_17319:
[----:B------:R-:W-:Y:S05]  /*18700*/  BSYNC B3 ;  /* 0x0000000000037941 */ /* 0x000fea0003800000 */
.L_x_17318:
        /* <DEDUP_REMOVED lines=82> */
.L_x_17321:
[----:B------:R-:W-:-:S04]  /*18c30*/  ISETP.GE.AND P0, PT, R37, RZ, PT ;  /* 0x000000ff2500720c */ /* 0x000fc80003f06270 */
[----:B------:R-:W-:Y:S02]  /*18c40*/  FSEL R6, RZ, 3.37028055040000000000e+12, P0 ;  /* 0x54442d18ff067808 */ /* 0x000fe40000000000 */
[----:B------:R-:W-:-:S07]  /*18c50*/  FSEL R7, RZ, 2.1426990032196044922, P0 ;  /* 0x400921fbff077808 */ /* 0x000fce0000000000 */
.L_x_17322:
[----:B------:R-:W-:Y:S05]  /*18c60*/  BSYNC B0 ;  /* 0x0000000000007941 */ /* 0x000fea0003800000 */
.L_x_17320:
[----:B------:R-:W-:Y:S01]  /*18c70*/  DADD R2, R2, R4 ;  /* 0x0000000002027229 */ /* 0x000fe20000000004 */
[----:B------:R-:W-:Y:S01]  /*18c80*/  LOP3.LUT R5, R7, 0x80000000, R39, 0xb8, !PT ;  /* 0x8000000007057812 */ /* 0x000fe200078eb827 */
[----:B------:R-:W-:-:S06]  /*18c90*/  DMUL R30, R30, 0.5 ;  /* 0x3fe000001e1e7828 */ /* 0x000fcc0000000000 */
[----:B------:R-:W-:-:S06]  /*18ca0*/  DSETP.GTU.AND P0, PT, |R2|, +INF , PT ;  /* 0x7ff000000200742a */ /* 0x000fcc0003f0c200 */
[----:B------:R-:W-:Y:S02]  /*18cb0*/  FSEL R2, R2, R6, P0 ;  /* 0x0000000602027208 */ /* 0x000fe40000000000 */
[----:B------:R-:W-:Y:S01]  /*18cc0*/  FSEL R3, R3, R5, P0 ;  /* 0x0000000503037208 */ /* 0x000fe20000000000 */
[----:B------:R-:W-:Y:S06]  /*18cd0*/  BRA `(.L_x_17323) ;  /* 0x0000002000387947 */ /* 0x000fec0003800000 */
.L_x_17315:
        /* <DEDUP_REMOVED lines=135> */
.L_x_17325:
[----:B------:R-:W-:Y:S05]  /*19550*/  BSYNC B0 ;  /* 0x0000000000007941 */ /* 0x000fea0003800000 */
.L_x_17324:
        /* <DEDUP_REMOVED lines=8> */
.L_x_17327:
[----:B------:R-:W-:Y:S05]  /*195e0*/  BSYNC B3 ;  /* 0x0000000000037941 */ /* 0x000fea0003800000 */
.L_x_17326:
        /* <DEDUP_REMOVED lines=82> */
.L_x_17329:
[----:B------:R-:W-:-:S04]  /*19b10*/  ISETP.GE.AND P0, PT, R37, RZ, PT ;  /* 0x000000ff2500720c */ /* 0x000fc80003f06270 */
[----:B------:R-:W-:Y:S02]  /*19b20*/  FSEL R6, RZ, 3.37028055040000000000e+12, P0 ;  /* 0x54442d18ff067808 */ /* 0x000fe40000000000 */
[----:B------:R-:W-:-:S07]  /*19b30*/  FSEL R7, RZ, 2.1426990032196044922, P0 ;  /* 0x400921fbff077808 */ /* 0x000fce0000000000 */
.L_x_17330:
[----:B------:R-:W-:Y:S05]  /*19b40*/  BSYNC B0 ;  /* 0x0000000000007941 */ /* 0x000fea0003800000 */
.L_x_17328:
[----:B------:R-:W-:Y:S01]  /*19b50*/  DADD R2, R2, R4 ;  /* 0x0000000002027229 */ /* 0x000fe20000000004 */
[----:B------:R-:W-:-:S07]  /*19b60*/  LOP3.LUT R5, R7, 0x80000000, R39, 0xb8, !PT ;  /* 0x8000000007057812 */ /* 0x000fce00078eb827 */
[----:B------:R-:W-:-:S06]  /*19b70*/  DSETP.GTU.AND P0, PT, |R2|, +INF , PT ;  /* 0x7ff000000200742a */ /* 0x000fcc0003f0c200 */
[----:B------:R-:W-:Y:S02]  /*19b80*/  FSEL R2, R2, R6, P0 ;  /* 0x0000000602027208 */ /* 0x000fe40000000000 */
[----:B------:R-:W-:Y:S01]  /*19b90*/  FSEL R3, R3, R5, P0 ;  /* 0x0000000503037208 */ /* 0x000fe20000000000 */
[----:B------:R-:W-:Y:S06]  /*19ba0*/  BRA `(.L_x_17323) ;  /* 0x0000001000847947 */ /* 0x000fec0003800000 */
.L_x_17314:
        /* <DEDUP_REMOVED lines=22> */
[----:B------:R-:W-:Y:S05]  /*19d10*/  CALL.REL.NOINC `($__internal_31_$__cuda_sm20_div_rn_f64_full) ;  /* 0x0000076800b47944 */ /* 0x000fea0003c00000 */
.L_x_17332:
[----:B------:R-:W-:Y:S05]  /*19d20*/  BSYNC B3 ;  /* 0x0000000000037941 */ /* 0x000fea0003800000 */
.L_x_17331:
        /* <DEDUP_REMOVED lines=24> */
[----:B------:R-:W-:Y:S02]  /*19eb0*/  IMAD.MOV.U32 R6, RZ, RZ, R16 ;  /* 0x000000ffff067224 */ /* 0x000fe400078e0010 */
[----:B------:R-:W-:-:S07]  /*19ec0*/  IMAD.MOV.U32 R7, RZ, RZ, R17 ;  /* 0x000000ffff077224 */ /* 0x000fce00078e0011 */
.L_x_17334:
[----:B------:R-:W-:Y:S05]  /*19ed0*/  BSYNC B3 ;  /* 0x0000000000037941 */ /* 0x000fea0003800000 */
.L_x_17333:
        /* <DEDUP_REMOVED lines=136> */
.L_x_17336:
[----:B------:R-:W-:Y:S05]  /*1a760*/  BSYNC B0 ;  /* 0x0000000000007941 */ /* 0x000fea0003800000 */
.L_x_17335:
        /* <DEDUP_REMOVED lines=8> */
.L_x_17338:
[----:B------:R-:W-:Y:S05]  /*1a7f0*/  BSYNC B3 ;  /* 0x0000000000037941 */ /* 0x000fea0003800000 */
.L_x_17337:
        /* <DEDUP_REMOVED lines=82> */
.L_x_17340:
[----:B------:R-:W-:-:S04]  /*1ad20*/  ISETP.GE.AND P0, PT, R37, RZ, PT ;  /* 0x000000ff2500720c */ /* 0x000fc80003f06270 */
[----:B------:R-:W-:Y:S02]  /*1ad30*/  FSEL R6, RZ, 3.37028055040000000000e+12, P0 ;  /* 0x54442d18ff067808 */ /* 0x000fe40000000000 */
[----:B------:R-:W-:-:S07]  /*1ad40*/  FSEL R7, RZ, 2.1426990032196044922, P0 ;  /* 0x400921fbff077808 */ /* 0x000fce0000000000 */
.L_x_17341:
[----:B------:R-:W-:Y:S05]  /*1ad50*/  BSYNC B0 ;  /* 0x0000000000007941 */ /* 0x000fea0003800000 */
.L_x_17339:
[----:B------:R-:W-:Y:S01]  /*1ad60*/  DADD R2, R2, R4 ;  /* 0x0000000002027229 */ /* 0x000fe20000000004 */
[----:B------:R-:W-:Y:S01]  /*1ad70*/  LOP3.LUT R5, R7, 0x80000000, R39, 0xb8, !PT ;  /* 0x8000000007057812 */ /* 0x000fe200078eb827 */
[----:B------:R-:W-:-:S06]  /*1ad80*/  DADD R30, R30, 1 ;  /* 0x3ff000001e1e7429 */ /* 0x000fcc0000000000 */
[----:B------:R-:W-:-:S06]  /*1ad90*/  DSETP.GTU.AND P0, PT, |R2|, +INF , PT ;  /* 0x7ff000000200742a */ /* 0x000fcc0003f0c200 */
[----:B------:R-:W-:Y:S02]  /*1ada0*/  FSEL R2, R2, R6, P0 ;  /* 0x0000000602027208 */ /* 0x000fe40000000000 */
[----:B------:R-:W-:-:S07]  /*1adb0*/  FSEL R3, R3, R5, P0 ;  /* 0x0000000503037208 */ /* 0x000fce0000000000 */
.L_x_17323:
[----:B------:R-:W-:Y:S05]  /*1adc0*/  BSYNC B2 ;  /* 0x0000000000027941 */ /* 0x000fea0003800000 */
.L_x_17313:
        /* <DEDUP_REMOVED lines=9> */
.L_x_17221:
        /* <DEDUP_REMOVED lines=21> */
.L_x_17312:
[----:B------:R-:W-:Y:S05]  /*1afb0*/  BSYNC B1 ;  /* 0x0000000000017941 */ /* 0x000fea0003800000 */
.L_x_17220:
        /* <DEDUP_REMOVED lines=11> */
.L_x_17343:
[----:B------:R-:W-:Y:S01]  /*1b070*/  DSETP.GTU.AND P0, PT, |R68|, +INF , PT ;  /* 0x7ff000004400742a */ /* 0x000fe20003f0c200 */
[----:B------:R-:W-:Y:S02]  /*1b080*/  IMAD.MOV.U32 R70, RZ, RZ, R2 ;  /* 0x000000ffff467224 */ /* 0x000fe400078e0002 */
[----:B------:R-:W-:-:S11]  /*1b090*/  IMAD.MOV.U32 R71, RZ, RZ, R3 ;  /* 0x000000ffff477224 */ /* 0x000fd600078e0003 */
[----:B------:R-:W-:-:S11]  /*1b0a0*/  @!P0 DADD R68, -RZ, |R68| ;  /* 0x00000000ff448229 */ /* 0x000fd60000000544 */
.L_x_17344:
[----:B------:R-:W-:Y:S05]  /*1b0b0*/  BSYNC B0 ;  /* 0x0000000000007941 */ /* 0x000fea0003800000 */
.L_x_17342:
        /* <DEDUP_REMOVED lines=146> */
.L_x_17353:
[----:B------:R-:W-:Y:S05]  /*1b9e0*/  BSYNC B3 ;  /* 0x0000000000037941 */ /* 0x000fea0003800000 */
.L_x_17352:
        /* <DEDUP_REMOVED lines=81> */
.L_x_17351:
        /* <DEDUP_REMOVED lines=34> */
.L_x_17361:
[----:B------:R-:W-:Y:S05]  /*1c120*/  BSYNC B4 ;  /* 0x0000000000047941 */ /* 0x000fea0003800000 */
.L_x_17360:
[----:B------:R-:W-:Y:S02]  /*1c130*/  IMAD.MOV.U32 R26, RZ, RZ, R16 ;  /* 0x000000ffff1a7224 */ /* 0x000fe400078e0010 */
[----:B------:R-:W-:Y:S01]  /*1c140*/  IMAD.MOV.U32 R27, RZ, RZ, R17 ;  /* 0x000000ffff1b7224 */ /* 0x000fe200078e0011 */
[----:B------:R-:W-:Y:S06]  /*1c150*/  BRA `(.L_x_17359) ;  /* 0x0000000000047947 */ /* 0x000fec0003800000 */
.L_x_17358:
[----:B------:R-:W-:-:S11]  /*1c160*/  DADD R26, -R32, R36 ;  /* 0x00000000201a7229 */ /* 0x000fd60000000124 */
.L_x_17359:
[----:B------:R-:W-:Y:S05]  /*1c170*/  BSYNC B3 ;  /* 0x0000000000037941 */ /* 0x000fea0003800000 */
.L_x_17357:
        /* <DEDUP_REMOVED lines=28> */
[----:B------:R-:W-:Y:S05]  /*1c340*/  CALL.REL.NOINC `($__internal_31_$__cuda_sm20_div_rn_f64_full) ;  /* 0x0000074400287944 */ /* 0x000fea0003c00000 */
.L_x_17366:
[----:B------:R-:W-:Y:S05]  /*1c350*/  BSYNC B4 ;  /* 0x0000000000047941 */ /* 0x000fea0003800000 */
.L_x_17365:
[----:B------:R-:W-:Y:S05]  /*1c360*/  BRA `(.L_x_17364) ;  /* 0x0000000000047947 */ /* 0x000fea0003800000 */
.L_x_17363:
[----:B------:R-:W-:-:S11]  /*1c370*/  DADD R16, R38, -R10 ;  /* 0x0000000026107229 */ /* 0x000fd6000000080a */
.L_x_17364:
[----:B------:R-:W-:Y:S05]  /*1c380*/  BSYNC B3 ;  /* 0x0000000000037941 */ /* 0x000fea0003800000 */
.L_x_17362:
        /* <DEDUP_REMOVED lines=29> */
.L_x_17368:
[----:B------:R-:W-:Y:S05]  /*1c560*/  BSYNC B3 ;  /* 0x0000000000037941 */ /* 0x000fea0003800000 */
.L_x_17367:
        /* <DEDUP_REMOVED lines=85> */
.L_x_17369:
        /* <DEDUP_REMOVED lines=20> */
.L_x_17371:
[----:B------:R-:W-:Y:S05]  /*1cc00*/  BSYNC B3 ;  /* 0x0000000000037941 */ /* 0x000fea0003800000 */
.L_x_17370:
        /* <DEDUP_REMOVED lines=30> */
.L_x_17356:
        /* <DEDUP_REMOVED lines=24> */
.L_x_17374:
[----:B------:R-:W-:Y:S05]  /*1cf70*/  BSYNC B3 ;  /* 0x0000000000037941 */ /* 0x000fea0003800000 */
.L_x_17373:
        /* <DEDUP_REMOVED lines=25> */
.L_x_17377:
[----:B------:R-:W-:Y:S05]  /*1d110*/  BSYNC B3 ;  /* 0x0000000000037941 */ /* 0x000fea0003800000 */
.L_x_17376:
        /* <DEDUP_REMOVED lines=30> */
.L_x_17375:
        /* <DEDUP_REMOVED lines=75> */
.L_x_17378:
[----:B------:R-:W-:Y:S01]  /*1d7b0*/  IMAD.MOV.U32 R6, RZ, RZ, 0x0 ;  /* 0x00000000ff067424 */ /* 0x000fe200078e00ff */
[----:B------:R-:W-:Y:S01]  /*1d7c0*/  FSETP.NEU.FTZ.AND P0, PT, R9, RZ, PT ;  /* 0x000000ff0900720b */ /* 0x000fe20003f1d000 */
[----:B------:R-:W-:-:S06]  /*1d7d0*/  IMAD.MOV.U32 R7, RZ, RZ, 0x7ff00000 ;  /* 0x7ff00000ff077424 */ /* 0x000fcc00078e00ff */
[----:B------:R-:W-:-:S10]  /*1d7e0*/  DFMA R6, R8, R6, +INF ;  /* 0x7ff000000806742b */ /* 0x000fd40000000006 */
[----:B------:R-:W-:Y:S02]  /*1d7f0*/  FSEL R30, R6, RZ, P0 ;  /* 0x000000ff061e7208 */ /* 0x000fe40000000000 */
[----:B------:R-:W-:Y:S01]  /*1d800*/  FSEL R31, R7, -QNAN , P0 ;  /* 0xfff00000071f7808 */ /* 0x000fe20000000000 */
[----:B------:R-:W-:Y:S06]  /*1d810*/  BRA `(.L_x_17354) ;  /* 0x0000000400287947 */ /* 0x000fec0003800000 */
.L_x_17372:
        /* <DEDUP_REMOVED lines=25> */
.L_x_17380:
[----:B------:R-:W-:Y:S05]  /*1d9b0*/  BSYNC B3 ;  /* 0x0000000000037941 */ /* 0x000fea0003800000 */
.L_x_17379:
        /* <DEDUP_REMOVED lines=21> */
.L_x_17382:
[----:B------:R-:W-:Y:S05]  /*1db10*/  BSYNC B3 ;  /* 0x0000000000037941 */ /* 0x000fea0003800000 */
.L_x_17381:
[----:B------:R-:W-:Y:S02]  /*1db20*/  IMAD.MOV.U32 R30, RZ, RZ, R16 ;  /* 0x000000ffff1e7224 */ /* 0x000fe400078e0010 */
[----:B------:R-:W-:Y:S01]  /*1db30*/  IMAD.MOV.U32 R31, RZ, RZ, R17 ;  /* 0x000000ffff1f7224 */ /* 0x000fe200078e0011 */
[----:B------:R-:W-:Y:S06]  /*1db40*/  BRA `(.L_x_17354) ;  /* 0x00000000005c7947 */ /* 0x000fec0003800000 */
.L_x_17355:
        /* <DEDUP_REMOVED lines=22> */
.L_x_17383:
[----:B------:R-:W-:Y:S05]  /*1dcb0*/  BSYNC B3 ;  /* 0x0000000000037941 */ /* 0x000fea0003800000 */
.L_x_17354:
[----:B------:R-:W-:Y:S05]  /*1dcc0*/  BSYNC B2 ;  /* 0x0000000000027941 */ /* 0x000fea0003800000 */
.L_x_17350:
        /* <DEDUP_REMOVED lines=26> */
.L_x_17387:
[----:B------:R-:W-:Y:S05]  /*1de70*/  BSYNC B3 ;  /* 0x0000000000037941 */ /* 0x000fea0003800000 */
.L_x_17386:
        /* <DEDUP_REMOVED lines=39> */
.L_x_17395:
[----:B------:R-:W-:Y:S05]  /*1e0f0*/  BSYNC B4 ;  /* 0x0000000000047941 */ /* 0x000fea0003800000 */
.L_x_17394:
[----:B------:R-:W-:Y:S01]  /*1e100*/  MOV R48, R16 ;  /* 0x0000001000307202 */ /* 0x000fe20000000f00 */
[----:B------:R-:W-:Y:S01]  /*1e110*/  IMAD.MOV.U32 R49, RZ, RZ, R17 ;  /* 0x000000ffff317224 */ /* 0x000fe200078e0011 */
[----:B------:R-:W-:Y:S06]  /*1e120*/  BRA `(.L_x_17393) ;  /* 0x0000000000047947 */ /* 0x000fec0003800000 */
.L_x_17392:
[----:B------:R-:W-:-:S11]  /*1e130*/  DADD R48, -R32, R36 ;  /* 0x0000000020307229 */ /* 0x000fd60000000124 */
.L_x_17393:
[----:B------:R-:W-:Y:S05]  /*1e140*/  BSYNC B3 ;  /* 0x0000000000037941 */ /* 0x000fea0003800000 */
.L_x_17391:
        /* <DEDUP_REMOVED lines=26> */
.L_x_17400:
[----:B------:R-:W-:Y:S05]  /*1e2f0*/  BSYNC B4 ;  /* 0x0000000000047941 */ /* 0x000fea0003800000 */
.L_x_17399:
[----:B------:R-:W-:Y:S02]  /*1e300*/  IMAD.MOV.U32 R4, RZ, RZ, R16 ;  /* 0x000000ffff047224 */ /* 0x000fe400078e0010 */
[----:B------:R-:W-:Y:S01]  /*1e310*/  IMAD.MOV.U32 R5, RZ, RZ, R17 ;  /* 0x000000ffff057224 */ /* 0x000fe200078e0011 */
[----:B------:R-:W-:Y:S06]  /*1e320*/  BRA `(.L_x_17398) ;  /* 0x0000000000047947 */ /* 0x000fec0003800000 */
.L_x_17397:
[----:B------:R-:W-:-:S11]  /*1e330*/  DADD R4, -R34, R38 ;  /* 0x0000000022047229 */ /* 0x000fd60000000126 */
.L_x_17398:
[----:B------:R-:W-:Y:S05]  /*1e340*/  BSYNC B3 ;  /* 0x0000000000037941 */ /* 0x000fea0003800000 */
.L_x_17396:
        /* <DEDUP_REMOVED lines=29> */
.L_x_17402:
[----:B------:R-:W-:Y:S05]  /*1e520*/  BSYNC B3 ;  /* 0x0000000000037941 */ /* 0x000fea0003800000 */
.L_x_17401:
[----:B------:R-:W-:Y:S01]  /*1e530*/  PLOP3.LUT P0, PT, PT, PT, PT, 0x80, 0x0 ;  /* 0x000000000000781c */ /* 0x000fe20003f0f070 */
[----:B------:R-:W-:-:S12]  /*1e540*/  BRA `(.L_x_17388) ;  /* 0x0000000800587947 */ /* 0x000fd80003800000 */
.L_x_17390:
        /* <DEDUP_REMOVED lines=29> */
.L_x_17405:
[----:B------:R-:W-:Y:S05]  /*1e720*/  BSYNC B3 ;  /* 0x0000000000037941 */ /* 0x000fea0003800000 */
.L_x_17404:
[----:B------:R-:W-:Y:S01]  /*1e730*/  PLOP3.LUT P0, PT, PT, PT, PT, 0x80, 0x0 ;  /* 0x000000000000781c */ /* 0x000fe20003f0f070 */
[----:B------:R-:W-:-:S12]  /*1e740*/  BRA `(.L_x_17388) ;  /* 0x0000000400d87947 */ /* 0x000fd80003800000 */
.L_x_17403:
        /* <DEDUP_REMOVED lines=29> */
.L_x_17407:
[----:B------:R-:W-:Y:S05]  /*1e920*/  BSYNC B3 ;  /* 0x0000000000037941 */ /* 0x000fea0003800000 */
.L_x_17406:
        /* <DEDUP_REMOVED lines=21> */
.L_x_17409:
[----:B------:R-:W-:Y:S05]  /*1ea80*/  BSYNC B3 ;  /* 0x0000000000037941 */ /* 0x000fea0003800000 */
.L_x_17408:
[----:B------:R-:W-:Y:S01]  /*1ea90*/  DMUL R2, R2, 8.11296384146066816958e+31 ;  /* 0x4690000002027828 */ /* 0x000fe20000000000 */
[----:B------:R-:W-:Y:S01]  /*1eaa0*/  PLOP3.LUT P0, PT, PT, PT, PT, 0x80, 0x0 ;  /* 0x000000000000781c */ /* 0x000fe20003f0f070 */
[----:B------:R-:W-:Y:S02]  /*1eab0*/  IMAD.MOV.U32 R4, RZ, RZ, R16 ;  /* 0x000000ffff047224 */ /* 0x000fe400078e0010 */
[----:B------:R-:W-:Y:S01]  /*1eac0*/  IMAD.MOV.U32 R5, RZ, RZ, R17 ;  /* 0x000000ffff057224 */ /* 0x000fe200078e0011 */
[----:B------:R-:W-:Y:S09]  /*1ead0*/  BRA `(.L_x_17388) ;  /* 0x0000000000f47947 */ /* 0x000ff20003800000 */
.L_x_17389:
        /* <DEDUP_REMOVED lines=24> */
.L_x_17411:
[----:B------:R-:W-:Y:S05]  /*1ec60*/  BSYNC B3 ;  /* 0x0000000000037941 */ /* 0x000fea0003800000 */
.L_x_17410:
        /* <DEDUP_REMOVED lines=29> */
.L_x_17413:
[----:B------:R-:W-:Y:S05]  /*1ee40*/  BSYNC B3 ;  /* 0x0000000000037941 */ /* 0x000fea0003800000 */
.L_x_17412:
[----:B------:R-:W-:Y:S01]  /*1ee50*/  DMUL R4, R6, R16 ;  /* 0x0000001006047228 */ /* 0x000fe20000000000 */
[----:B------:R-:W-:Y:S01]  /*1ee60*/  PLOP3.LUT P0, PT, PT, PT, PT, 0x80, 0x0 ;  /* 0x000000000000781c */ /* 0x000fe20003f0f070 */
[----:B------:R-:W-:-:S12]  /*1ee70*/  BRA `(.L_x_17388) ;  /* 0x00000000000c7947 */ /* 0x000fd80003800000 */
.L_x_17385:
[----:B------:R-:W-:Y:S01]  /*1ee80*/  DMUL R4, R28, 9.00719925474099200000e+15 ;  /* 0x434000001c047828 */ /* 0x000fe20000000000 */
[----:B------:R-:W-:Y:S01]  /*1ee90*/  PLOP3.LUT P0, PT, PT, PT, PT, 0x80, 0x0 ;  /* 0x000000000000781c */ /* 0x000fe20003f0f070 */
[----:B------:R-:W-:-:S12]  /*1eea0*/  DMUL R2, R2, 9.00719925474099200000e+15 ;  /* 0x4340000002027828 */ /* 0x000fd80000000000 */
.L_x_17388:
[----:B------:R-:W-:Y:S05]  /*1eeb0*/  BSYNC B2 ;  /* 0x0000000000027941 */ /* 0x000fea0003800000 */
.L_x_17384:
        /* <DEDUP_REMOVED lines=67> */
.L_x_17419:
[----:B------:R-:W-:-:S11]  /*1f2f0*/  DMUL R2, RZ, |R26| ;  /* 0x4000001aff027228 */ /* 0x000fd60000000000 */
.L_x_17420:
[----:B------:R-:W-:Y:S05]  /*1f300*/  BSYNC B0 ;  /* 0x0000000000007941 */ /* 0x000fea0003800000 */
.L_x_17418:
        /* <DEDUP_REMOVED lines=11> */
.L_x_17417:
        /* <DEDUP_REMOVED lines=53> */
.L_x_17416:
        /* <DEDUP_REMOVED lines=62> */
.L_x_17424:
[----:B------:R-:W-:-:S11]  /*1faf0*/  DMUL R2, RZ, |R26| ;  /* 0x4000001aff027228 */ /* 0x000fd60000000000 */
.L_x_17425:
[----:B------:R-:W-:Y:S05]  /*1fb00*/  BSYNC B0 ;  /* 0x0000000000007941 */ /* 0x000fea0003800000 */
.L_x_17423:
        /* <DEDUP_REMOVED lines=11> */
.L_x_17422:
        /* <DEDUP_REMOVED lines=53> */
.L_x_17415:
        /* <DEDUP_REMOVED lines=32> */
.L_x_17428:
[----:B------:R-:W-:Y:S05]  /*20110*/  BSYNC B3 ;  /* 0x0000000000037941 */ /* 0x000fea0003800000 */
.L_x_17427:
        /* <DEDUP_REMOVED lines=82> */
.L_x_17430:
[----:B------:R-:W-:Y:S02]  /*20640*/  FSEL R6, RZ, 3.37028055040000000000e+12, P1 ;  /* 0x54442d18ff067808 */ /* 0x000fe40000800000 */
[----:B------:R-:W-:-:S07]  /*20650*/  FSEL R7, RZ, 2.1426990032196044922, P1 ;  /* 0x400921fbff077808 */ /* 0x000fce0000800000 */
.L_x_17431:
[----:B------:R-:W-:Y:S05]  /*20660*/  BSYNC B0 ;  /* 0x0000000000007941 */ /* 0x000fea0003800000 */
.L_x_17429:
[----:B------:R-:W-:Y:S01]  /*20670*/  DADD R2, |R4|, |R2| ;  /* 0x0000000004027229 */ /* 0x000fe20000000602 */
[----:B------:R-:W-:-:S07]  /*20680*/  LOP3.LUT R5, R7, 0x80000000, R5, 0xb8, !PT ;  /* 0x8000000007057812 */ /* 0x000fce00078eb805 */
[----:B------:R-:W-:-:S06]  /*20690*/  DSETP.GTU.AND P0, PT, |R2|, +INF , PT ;  /* 0x7ff000000200742a */ /* 0x000fcc0003f0c200 */
[----:B------:R-:W-:Y:S02]  /*206a0*/  FSEL R2, R2, R6, P0 ;  /* 0x0000000602027208 */ /* 0x000fe40000000000 */
[----:B------:R-:W-:Y:S01]  /*206b0*/  FSEL R3, R3, R5, P0 ;  /* 0x0000000503037208 */ /* 0x000fe20000000000 */
[----:B------:R-:W-:Y:S06]  /*206c0*/  BRA `(.L_x_17421) ;  /* 0x0000000400dc7947 */ /* 0x000fec0003800000 */
.L_x_17426:
        /* <DEDUP_REMOVED lines=28> */
.L_x_17433:
[----:B------:R-:W-:Y:S05]  /*20890*/  BSYNC B3 ;  /* 0x0000000000037941 */ /* 0x000fea0003800000 */
.L_x_17432:
        /* <DEDUP_REMOVED lines=82> */
.L_x_17435:
[----:B------:R-:W-:Y:S02]  /*20dc0*/  FSEL R6, RZ, 3.37028055040000000000e+12, P1 ;  /* 0x54442d18ff067808 */ /* 0x000fe40000800000 */
[----:B------:R-:W-:-:S07]  /*20dd0*/  FSEL R7, RZ, 2.1426990032196044922, P1 ;  /* 0x400921fbff077808 */ /* 0x000fce0000800000 */
.L_x_17436:
[----:B------:R-:W-:Y:S05]  /*20de0*/  BSYNC B0 ;  /* 0x0000000000007941 */ /* 0x000fea0003800000 */
.L_x_17434:
[----:B------:R-:W-:Y:S01]  /*20df0*/  DADD R2, |R4|, |R2| ;  /* 0x0000000004027229 */ /* 0x000fe20000000602 */
[----:B------:R-:W-:-:S07]  /*20e00*/  LOP3.LUT R5, R7, 0x80000000, R5, 0xb8, !PT ;  /* 0x8000000007057812 */ /* 0x000fce00078eb805 */
[----:B------:R-:W-:-:S06]  /*20e10*/  DSETP.GTU.AND P0, PT, |R2|, +INF , PT ;  /* 0x7ff000000200742a */ /* 0x000fcc0003f0c200 */
[----:B------:R-:W-:Y:S02]  /*20e20*/  FSEL R2, R2, R6, P0 ;  /* 0x0000000602027208 */ /* 0x000fe40000000000 */
[----:B------:R-:W-:-:S07]  /*20e30*/  FSEL R3, R3, R5, P0 ;  /* 0x0000000503037208 */ /* 0x000fce0000000000 */
.L_x_17421:
[----:B------:R-:W-:Y:S05]  /*20e40*/  BSYNC B2 ;  /* 0x0000000000027941 */ /* 0x000fea0003800000 */
.L_x_17414:
[----:B------:R-:W-:Y:S01]  /*20e50*/  DADD R4, -RZ, -R30 ;  /* 0x00000000ff047229 */ /* 0x000fe2000000091e */
[----:B------:R-:W-:-:S09]  /*20e60*/  ISETP.NE.AND P0, PT, R50, RZ, PT ;  /* 0x000000ff3200720c */ /* 0x000fd20003f05270 */
[----:B------:R-:W-:Y:S02]  /*20e70*/  FSEL R64, R4, R30, !P0 ;  /* 0x0000001e04407208 */ /* 0x000fe40004000000 */
[----:B------:R-:W-:Y:S01]  /*20e80*/  FSEL R65, R5, R31, !P0 ;  /* 0x0000001f05417208 */ /* 0x000fe20004000000 */
[----:B------:R-:W-:Y:S06]  /*20e90*/  BRA `(.L_x_17437) ;  /* 0x0000003000287947 */ /* 0x000fec0003800000 */
.L_x_17349:
[----:B------:R-:W2:Y:S01]  /*20ea0*/  LDL.64 R2, [R1+0x8] ;  /* 0x0000080001027983 */ /* 0x000ea20000100a00 */
[----:B------:R-:W-:Y:S01]  /*20eb0*/  UMOV UR4, 0x54442d18 ;  /* 0x54442d1800047882 */ /* 0x000fe20000000000 */
[----:B------:R-:W-:Y:S01]  /*20ec0*/  UMOV UR5, 0x3ff921fb ;  /* 0x3ff921fb00057882 */ /* 0x000fe20000000000 */
[----:B------:R-:W-:Y:S02]  /*20ed0*/  DADD R64, -RZ, -R42 ;  /* 0x00000000ff407229 */ /* 0x000fe4000000092a */
[----:B--2---:R-:W-:-:S08]  /*20ee0*/  DADD R2, -R40, R2 ;  /* 0x0000000028027229 */ /* 0x004fd00000000102 */
[----:B------:R-:W-:Y:S01]  /*20ef0*/  DADD R2, R2, UR4 ;  /* 0x0000000402027e29 */ /* 0x000fe20008000000 */
[----:B------:R-:W-:Y:S10]  /*20f00*/  BRA `(.L_x_17437) ;  /* 0x00000030000c7947 */ /* 0x000ff40003800000 */
.L_x_17348:
[----:B------:R-:W-:Y:S01]  /*20f10*/  DADD R64, -RZ, -R42 ;  /* 0x00000000ff407229 */ /* 0x000fe2000000092a */
[----:B------:R-:W-:Y:S01]  /*20f20*/  CS2R R2, SRZ ;  /* 0x0000000000027805 */ /* 0x000fe2000001ff00 */
[----:B------:R-:W-:Y:S09]  /*20f30*/  BRA `(.L_x_17437) ;  /* 0x0000003000007947 */ /* 0x000ff20003800000 */
.L_x_17347:
        /* <DEDUP_REMOVED lines=108> */
.L_x_17442:
[----:B------:R-:W-:Y:S05]  /*21600*/  BSYNC B0 ;  /* 0x0000000000007941 */ /* 0x000fea0003800000 */
.L_x_17441:
        /* <DEDUP_REMOVED lines=8> */
.L_x_17444:
[----:B------:R-:W-:Y:S05]  /*21690*/  BSYNC B3 ;  /* 0x0000000000037941 */ /* 0x000fea0003800000 */
.L_x_17443:
        /* <DEDUP_REMOVED lines=82> */
.L_x_17446:
[----:B------:R-:W-:-:S04]  /*21bc0*/  ISETP.GE.AND P0, PT, R41, RZ, PT ;  /* 0x000000ff2900720c */ /* 0x000fc80003f06270 */
[----:B------:R-:W-:Y:S02]  /*21bd0*/  FSEL R6, RZ, 3.37028055040000000000e+12, P0 ;  /* 0x54442d18ff067808 */ /* 0x000fe40000000000 */
[----:B------:R-:W-:-:S07]  /*21be0*/  FSEL R7, RZ, 2.1426990032196044922, P0 ;  /* 0x400921fbff077808 */ /* 0x000fce0000000000 */
.L_x_17447:
[----:B------:R-:W-:Y:S05]  /*21bf0*/  BSYNC B0 ;  /* 0x0000000000007941 */ /* 0x000fea0003800000 */
.L_x_17445:
[----:B------:R-:W-:Y:S01]  /*21c00*/  DADD R2, R2, R4 ;  /* 0x0000000002027229 */ /* 0x000fe20000000004 */
[----:B------:R-:W-:Y:S01]  /*21c10*/  LOP3.LUT R5, R7, 0x80000000, R43, 0xb8, !PT ;  /* 0x8000000007057812 */ /* 0x000fe200078eb82b */
[----:B------:R-:W-:-:S06]  /*21c20*/  DMUL R30, R30, 0.5 ;  /* 0x3fe000001e1e7828 */ /* 0x000fcc0000000000 */
[----:B------:R-:W-:-:S06]  /*21c30*/  DSETP.GTU.AND P0, PT, |R2|, +INF , PT ;  /* 0x7ff000000200742a */ /* 0x000fcc0003f0c200 */
[----:B------:R-:W-:Y:S02]  /*21c40*/  FSEL R2, R2, R6, P0 ;  /* 0x0000000602027208 */ /* 0x000fe40000000000 */
[----:B------:R-:W-:Y:S01]  /*21c50*/  FSEL R3, R3, R5, P0 ;  /* 0x0000000503037208 */ /* 0x000fe20000000000 */
[----:B------:R-:W-:Y:S06]  /*21c60*/  BRA `(.L_x_17448) ;  /* 0x0000002000387947 */ /* 0x000fec0003800000 */
.L_x_17440:
        /* <DEDUP_REMOVED lines=135> */
.L_x_17450:
[----:B------:R-:W-:Y:S05]  /*224e0*/  BSYNC B0 ;  /* 0x0000000000007941 */ /* 0x000fea0003800000 */
.L_x_17449:
        /* <DEDUP_REMOVED lines=8> */
.L_x_17452:
[----:B------:R-:W-:Y:S05]  /*22570*/  BSYNC B3 ;  /* 0x0000000000037941 */ /* 0x000fea0003800000 */
.L_x_17451:
        /* <DEDUP_REMOVED lines=82> */
.L_x_17454:
[----:B------:R-:W-:-:S04]  /*22aa0*/  ISETP.GE.AND P0, PT, R41, RZ, PT ;  /* 0x000000ff2900720c */ /* 0x000fc80003f06270 */
[----:B------:R-:W-:Y:S02]  /*22ab0*/  FSEL R6, RZ, 3.37028055040000000000e+12, P0 ;  /* 0x54442d18ff067808 */ /* 0x000fe40000000000 */
[----:B------:R-:W-:-:S07]  /*22ac0*/  FSEL R7, RZ, 2.1426990032196044922, P0 ;  /* 0x400921fbff077808 */ /* 0x000fce0000000000 */
.L_x_17455:
[----:B------:R-:W-:Y:S05]  /*22ad0*/  BSYNC B0 ;  /* 0x0000000000007941 */ /* 0x000fea0003800000 */
.L_x_17453:
[----:B------:R-:W-:Y:S01]  /*22ae0*/  DADD R2, R2, R4 ;  /* 0x0000000002027229 */ /* 0x000fe20000000004 */
[----:B------:R-:W-:-:S07]  /*22af0*/  LOP3.LUT R5, R7, 0x80000000, R43, 0xb8, !PT ;  /* 0x8000000007057812 */ /* 0x000fce00078eb82b */
[----:B------:R-:W-:-:S06]  /*22b00*/  DSETP.GTU.AND P0, PT, |R2|, +INF , PT ;  /* 0x7ff000000200742a */ /* 0x000fcc0003f0c200 */
[----:B------:R-:W-:Y:S02]  /*22b10*/  FSEL R2, R2, R6, P0 ;  /* 0x0000000602027208 */ /* 0x000fe40000000000 */
[----:B------:R-:W-:Y:S01]  /*22b20*/  FSEL R3, R3, R5, P0 ;  /* 0x0000000503037208 */ /* 0x000fe20000000000 */
[----:B------:R-:W-:Y:S06]  /*22b30*/  BRA `(.L_x_17448) ;  /* 0x0000001000847947 */ /* 0x000fec0003800000 */
.L_x_17439:
        /* <DEDUP_REMOVED lines=23> */
.L_x_17457:
[----:B------:R-:W-:Y:S05]  /*22cb0*/  BSYNC B3 ;  /* 0x0000000000037941 */ /* 0x000fea0003800000 */
.L_x_17456:
        /* <DEDUP_REMOVED lines=23> */
[----:B------:R-:W-:Y:S05]  /*22e30*/  CALL.REL.NOINC `($__internal_31_$__cuda_sm20_div_rn_f64_full) ;  /* 0x000006d8006c7944 */ /* 0x000fea0003c00000 */
[----:B------:R-:W-:Y:S02]  /*22e40*/  IMAD.MOV.U32 R6, RZ, RZ, R16 ;  /* 0x000000ffff067224 */ /* 0x000fe400078e0010 */
[----:B------:R-:W-:-:S07]  /*22e50*/  IMAD.MOV.U32 R7, RZ, RZ, R17 ;  /* 0x000000ffff077224 */ /* 0x000fce00078e0011 */
.L_x_17459:
[----:B------:R-:W-:Y:S05]  /*22e60*/  BSYNC B3 ;  /* 0x0000000000037941 */ /* 0x000fea0003800000 */
.L_x_17458:
        /* <DEDUP_REMOVED lines=136> */
.L_x_17461:
[----:B------:R-:W-:Y:S05]  /*236f0*/  BSYNC B0 ;  /* 0x0000000000007941 */ /* 0x000fea0003800000 */
.L_x_17460:
        /* <DEDUP_REMOVED lines=8> */
.L_x_17463:
[----:B------:R-:W-:Y:S05]  /*23780*/  BSYNC B3 ;  /* 0x0000000000037941 */ /* 0x000fea0003800000 */
.L_x_17462:
        /* <DEDUP_REMOVED lines=82> */
.L_x_17465:
[----:B------:R-:W-:-:S04]  /*23cb0*/  ISETP.GE.AND P0, PT, R41, RZ, PT ;  /* 0x000000ff2900720c */ /* 0x000fc80003f06270 */
[----:B------:R-:W-:Y:S02]  /*23cc0*/  FSEL R6, RZ, 3.37028055040000000000e+12, P0 ;  /* 0x54442d18ff067808 */ /* 0x000fe40000000000 */
[----:B------:R-:W-:-:S07]  /*23cd0*/  FSEL R7, RZ, 2.1426990032196044922, P0 ;  /* 0x400921fbff077808 */ /* 0x000fce0000000000 */
.L_x_17466:
[----:B------:R-:W-:Y:S05]  /*23ce0*/  BSYNC B0 ;  /* 0x0000000000007941 */ /* 0x000fea0003800000 */
.L_x_17464:
[----:B------:R-:W-:Y:S01]  /*23cf0*/  DADD R2, R2, R4 ;  /* 0x0000000002027229 */ /* 0x000fe20000000004 */
[----:B------:R-:W-:Y:S01]  /*23d00*/  LOP3.LUT R5, R7, 0x80000000, R43, 0xb8, !PT ;  /* 0x8000000007057812 */ /* 0x000fe200078eb82b */
[----:B------:R-:W-:-:S06]  /*23d10*/  DADD R30, R30, 1 ;  /* 0x3ff000001e1e7429 */ /* 0x000fcc0000000000 */
[----:B------:R-:W-:-:S06]  /*23d20*/  DSETP.GTU.AND P0, PT, |R2|, +INF , PT ;  /* 0x7ff000000200742a */ /* 0x000fcc0003f0c200 */
[----:B------:R-:W-:Y:S02]  /*23d30*/  FSEL R2, R2, R6, P0 ;  /* 0x0000000602027208 */ /* 0x000fe40000000000 */
[----:B------:R-:W-:-:S07]  /*23d40*/  FSEL R3, R3, R5, P0 ;  /* 0x0000000503037208 */ /* 0x000fce0000000000 */
.L_x_17448:
[----:B------:R-:W-:Y:S05]  /*23d50*/  BSYNC B2 ;  /* 0x0000000000027941 */ /* 0x000fea0003800000 */
.L_x_17438:
        /* <DEDUP_REMOVED lines=9> */
.L_x_17346:
        /* <DEDUP_REMOVED lines=21> */
.L_x_17437:
[----:B------:R-:W-:Y:S05]  /*23f40*/  BSYNC B1 ;  /* 0x0000000000017941 */ /* 0x000fea0003800000 */
.L_x_17345:
        /* <DEDUP_REMOVED lines=11> */
.L_x_17468:
[----:B------:R-:W-:Y:S01]  /*24000*/  DSETP.GTU.AND P0, PT, |R64|, +INF , PT ;  /* 0x7ff000004000742a */ /* 0x000fe20003f0c200 */
[----:B------:R-:W-:Y:S02]  /*24010*/  IMAD.MOV.U32 R66, RZ, RZ, R2 ;  /* 0x000000ffff427224 */ /* 0x000fe400078e0002 */
[----:B------:R-:W-:-:S11]  /*24020*/  IMAD.MOV.U32 R67, RZ, RZ, R3 ;  /* 0x000000ffff437224 */ /* 0x000fd600078e0003 */
[----:B------:R-:W-:-:S11]  /*24030*/  @!P0 DADD R64, -RZ, |R64| ;  /* 0x00000000ff408229 */ /* 0x000fd60000000540 */
.L_x_17469:
[----:B------:R-:W-:Y:S05]  /*24040*/  BSYNC B0 ;  /* 0x0000000000007941 */ /* 0x000fea0003800000 */
.L_x_17467:
        /* <DEDUP_REMOVED lines=146> */
.L_x_17478:
[----:B------:R-:W-:Y:S05]  /*24970*/  BSYNC B3 ;  /* 0x0000000000037941 */ /* 0x000fea0003800000 */
.L_x_17477:
        /* <DEDUP_REMOVED lines=81> */
.L_x_17476:
        /* <DEDUP_REMOVED lines=34> */
.L_x_17486:
[----:B------:R-:W-:Y:S05]  /*250b0*/  BSYNC B4 ;  /* 0x0000000000047941 */ /* 0x000fea0003800000 */
.L_x_17485:
[----:B------:R-:W-:Y:S01]  /*250c0*/  IMAD.MOV.U32 R26, RZ, RZ, R16 ;  /* 0x000000ffff1a7224 */ /* 0x000fe200078e0010 */
[----:B------:R-:W-:Y:S01]  /*250d0*/  MOV R27, R17 ;  /* 0x00000011001b7202 */ /* 0x000fe20000000f00 */
[----:B------:R-:W-:Y:S06]  /*250e0*/  BRA `(.L_x_17484) ;  /* 0x0000000000047947 */ /* 0x000fec0003800000 */
.L_x_17483:
[----:B------:R-:W-:-:S11]  /*250f0*/  DADD R26, -R32, R36 ;  /* 0x00000000201a7229 */ /* 0x000fd60000000124 */
.L_x_17484:
[----:B------:R-:W-:Y:S05]  /*25100*/  BSYNC B3 ;  /* 0x0000000000037941 */ /* 0x000fea0003800000 */
.L_x_17482:
        /* <DEDUP_REMOVED lines=29> */
.L_x_17491:
[----:B------:R-:W-:Y:S05]  /*252e0*/  BSYNC B4 ;  /* 0x0000000000047941 */ /* 0x000fea0003800000 */
.L_x_17490:
[----:B------:R-:W-:Y:S05]  /*252f0*/  BRA `(.L_x_17489) ;  /* 0x0000000000047947 */ /* 0x000fea0003800000 */
.L_x_17488:
[----:B------:R-:W-:-:S11]  /*25300*/  DADD R16, R38, -R10 ;  /* 0x0000000026107229 */ /* 0x000fd6000000080a */
.L_x_17489:
[----:B------:R-:W-:Y:S05]  /*25310*/  BSYNC B3 ;  /* 0x0000000000037941 */ /* 0x000fea0003800000 */
.L_x_17487:
        /* <DEDUP_REMOVED lines=29> */
.L_x_17493:
[----:B------:R-:W-:Y:S05]  /*254f0*/  BSYNC B3 ;  /* 0x0000000000037941 */ /* 0x000fea0003800000 */
.L_x_17492:
        /* <DEDUP_REMOVED lines=85> */
.L_x_17494:
        /* <DEDUP_REMOVED lines=20> */
.L_x_17496:
[----:B------:R-:W-:Y:S05]  /*25b90*/  BSYNC B3 ;  /* 0x0000000000037941 */ /* 0x000fea0003800000 */
.L_x_17495:
        /* <DEDUP_REMOVED lines=30> */
.L_x_17481:
        /* <DEDUP_REMOVED lines=22> */
[----:B------:R-:W-:Y:S01]  /*25ee0*/  IMAD.MOV.U32 R26, RZ, RZ, R0 ;  /* 0x000000ffff1a7224 */ /* 0x000fe200078e0000 */
[----:B------:R-:W-:-:S07]  /*25ef0*/  MOV R27, R7 ;  /* 0x00000007001b7202 */ /* 0x000fce0000000f00 */
.L_x_17499:
[----:B------:R-:W-:Y:S05]  /*25f00*/  BSYNC B3 ;  /* 0x0000000000037941 */ /* 0x000fea0003800000 */
.L_x_17498:
        /* <DEDUP_REMOVED lines=25> */
.L_x_17502:
[----:B------:R-:W-:Y:S05]  /*260a0*/  BSYNC B3 ;  /* 0x0000000000037941 */ /* 0x000fea0003800000 */
.L_x_17501:
        /* <DEDUP_REMOVED lines=30> */
.L_x_17500:
        /* <DEDUP_REMOVED lines=75> */
.L_x_17503:
[----:B------:R-:W-:Y:S01]  /*26740*/  IMAD.MOV.U32 R6, RZ, RZ, 0x0 ;  /* 0x00000000ff067424 */ /* 0x000fe200078e00ff */
[----:B------:R-:W-:Y:S01]  /*26750*/  FSETP.NEU.FTZ.AND P0, PT, R9, RZ, PT ;  /* 0x000000ff0900720b */ /* 0x000fe20003f1d000 */
[----:B------:R-:W-:-:S06]  /*26760*/  IMAD.MOV.U32 R7, RZ, RZ, 0x7ff00000 ;  /* 0x7ff00000ff077424 */ /* 0x000fcc00078e00ff */
[----:B------:R-:W-:-:S10]  /*26770*/  DFMA R6, R8, R6, +INF ;  /* 0x7ff000000806742b */ /* 0x000fd40000000006 */
[----:B------:R-:W-:Y:S02]  /*26780*/  FSEL R30, R6, RZ, P0 ;  /* 0x000000ff061e7208 */ /* 0x000fe40000000000 */
[----:B------:R-:W-:Y:S01]  /*26790*/  FSEL R31, R7, -QNAN , P0 ;  /* 0xfff00000071f7808 */ /* 0x000fe20000000000 */
[----:B------:R-:W-:Y:S06]  /*267a0*/  BRA `(.L_x_17479) ;  /* 0x0000000400287947 */ /* 0x000fec0003800000 */
.L_x_17497:
        /* <DEDUP_REMOVED lines=25> */
.L_x_17505:
[----:B------:R-:W-:Y:S05]  /*26940*/  BSYNC B3 ;  /* 0x0000000000037941 */ /* 0x000fea0003800000 */
.L_x_17504:
        /* <DEDUP_REMOVED lines=21> */
.L_x_17507:
[----:B------:R-:W-:Y:S05]  /*26aa0*/  BSYNC B3 ;  /* 0x0000000000037941 */ /* 0x000fea0003800000 */
.L_x_17506:
[----:B------:R-:W-:Y:S02]  /*26ab0*/  IMAD.MOV.U32 R30, RZ, RZ, R16 ;  /* 0x000000ffff1e7224 */ /* 0x000fe400078e0010 */
[----:B------:R-:W-:Y:S01]  /*26ac0*/  IMAD.MOV.U32 R31, RZ, RZ, R17 ;  /* 0x000000ffff1f7224 */ /* 0x000fe200078e0011 */
[----:B------:R-:W-:Y:S06]  /*26ad0*/  BRA `(.L_x_17479) ;  /* 0x00000000005c7947 */ /* 0x000fec0003800000 */
.L_x_17480:
        /* <DEDUP_REMOVED lines=20> */
[----:B------:R-:W-:Y:S01]  /*26c20*/  MOV R30, R0 ;  /* 0x00000000001e7202 */ /* 0x000fe20000000f00 */
[----:B------:R-:W-:-:S07]  /*26c30*/  IMAD.MOV.U32 R31, RZ, RZ, R7 ;  /* 0x000000ffff1f7224 */ /* 0x000fce00078e0007 */
.L_x_17508:
[----:B------:R-:W-:Y:S05]  /*26c40*/  BSYNC B3 ;  /* 0x0000000000037941 */ /* 0x000fea0003800000 */
.L_x_17479:
[----:B------:R-:W-:Y:S05]  /*26c50*/  BSYNC B2 ;  /* 0x0000000000027941 */ /* 0x000fea0003800000 */
.L_x_17475:
        /* <DEDUP_REMOVED lines=26> */
.L_x_17512:
[----:B------:R-:W-:Y:S05]  /*26e00*/  BSYNC B3 ;  /* 0x0000000000037941 */ /* 0x000fea0003800000 */
.L_x_17511:
        /* <DEDUP_REMOVED lines=39> */
.L_x_17520:
[----:B------:R-:W-:Y:S05]  /*27080*/  BSYNC B4 ;  /* 0x0000000000047941 */ /* 0x000fea0003800000 */
.L_x_17519:
[----:B------:R-:W-:Y:S02]  /*27090*/  IMAD.MOV.U32 R40, RZ, RZ, R16 ;  /* 0x000000ffff287224 */ /* 0x000fe400078e0010 */
[----:B------:R-:W-:Y:S01]  /*270a0*/  IMAD.MOV.U32 R41, RZ, RZ, R17 ;  /* 0x000000ffff297224 */ /* 0x000fe200078e0011 */
[----:B------:R-:W-:Y:S06]  /*270b0*/  BRA `(.L_x_17518) ;  /* 0x0000000000047947 */ /* 0x000fec0003800000 */
.L_x_17517:
[----:B------:R-:W-:-:S11]  /*270c0*/  DADD R40, -R32, R36 ;  /* 0x0000000020287229 */ /* 0x000fd60000000124 */
.L_x_17518:
[----:B------:R-:W-:Y:S05]  /*270d0*/  BSYNC B3 ;  /* 0x0000000000037941 */ /* 0x000fea0003800000 */
.L_x_17516:
        /* <DEDUP_REMOVED lines=26> */
.L_x_17525:
[----:B------:R-:W-:Y:S05]  /*27280*/  BSYNC B4 ;  /* 0x0000000000047941 */ /* 0x000fea0003800000 */
.L_x_17524:
[----:B------:R-:W-:Y:S02]  /*27290*/  IMAD.MOV.U32 R4, RZ, RZ, R16 ;  /* 0x000000ffff047224 */ /* 0x000fe400078e0010 */
[----:B------:R-:W-:Y:S01]  /*272a0*/  IMAD.MOV.U32 R5, RZ, RZ, R17 ;  /* 0x000000ffff057224 */ /* 0x000fe200078e0011 */
[----:B------:R-:W-:Y:S06]  /*272b0*/  BRA `(.L_x_17523) ;  /* 0x0000000000047947 */ /* 0x000fec0003800000 */
.L_x_17522:
[----:B------:R-:W-:-:S11]  /*272c0*/  DADD R4, -R34, R38 ;  /* 0x0000000022047229 */ /* 0x000fd60000000126 */
.L_x_17523:
[----:B------:R-:W-:Y:S05]  /*272d0*/  BSYNC B3 ;  /* 0x0000000000037941 */ /* 0x000fea0003800000 */
.L_x_17521:
        /* <DEDUP_REMOVED lines=29> */
.L_x_17527:
[----:B------:R-:W-:Y:S05]  /*274b0*/  BSYNC B3 ;  /* 0x0000000000037941 */ /* 0x000fea0003800000 */
.L_x_17526:
[----:B------:R-:W-:Y:S01]  /*274c0*/  PLOP3.LUT P0, PT, PT, PT, PT, 0x80, 0x0 ;  /* 0x000000000000781c */ /* 0x000fe20003f0f070 */
[----:B------:R-:W-:-:S12]  /*274d0*/  BRA `(.L_x_17513) ;  /* 0x0000000800587947 */ /* 0x000fd80003800000 */
.L_x_17515:
        /* <DEDUP_REMOVED lines=29> */
.L_x_17530:
[----:B------:R-:W-:Y:S05]  /*276b0*/  BSYNC B3 ;  /* 0x0000000000037941 */ /* 0x000fea0003800000 */
.L_x_17529:
[----:B------:R-:W-:Y:S01]  /*276c0*/  PLOP3.LUT P0, PT, PT, PT, PT, 0x80, 0x0 ;  /* 0x000000000000781c */ /* 0x000fe20003f0f070 */
[----:B------:R-:W-:-:S12]  /*276d0*/  BRA `(.L_x_17513) ;  /* 0x0000000400d87947 */ /* 0x000fd80003800000 */
.L_x_17528:
        /* <DEDUP_REMOVED lines=28> */
[----:B------:R-:W-:-:S07]  /*278a0*/  MOV R6, R0 ;  /* 0x0000000000067202 */ /* 0x000fce0000000f00 */
.L_x_17532:
[----:B------:R-:W-:Y:S05]  /*278b0*/  BSYNC B3 ;  /* 0x0000000000037941 */ /* 0x000fea0003800000 */
.L_x_17531:
        /* <DEDUP_REMOVED lines=21> */
.L_x_17534:
[----:B------:R-:W-:Y:S05]  /*27a10*/  BSYNC B3 ;  /* 0x0000000000037941 */ /* 0x000fea0003800000 */
.L_x_17533:
[----:B------:R-:W-:Y:S01]  /*27a20*/  DMUL R2, R2, 8.11296384146066816958e+31 ;  /* 0x4690000002027828 */ /* 0x000fe20000000000 */
[----:B------:R-:W-:Y:S01]  /*27a30*/  PLOP3.LUT P0, PT, PT, PT, PT, 0x80, 0x0 ;  /* 0x000000000000781c */ /* 0x000fe20003f0f070 */
[----:B------:R-:W-:Y:S02]  /*27a40*/  IMAD.MOV.U32 R4, RZ, RZ, R16 ;  /* 0x000000ffff047224 */ /* 0x000fe400078e0010 */
[----:B------:R-:W-:Y:S01]  /*27a50*/  IMAD.MOV.U32 R5, RZ, RZ, R17 ;  /* 0x000000ffff057224 */ /* 0x000fe200078e0011 */
[----:B------:R-:W-:Y:S09]  /*27a60*/  BRA `(.L_x_17513) ;  /* 0x0000000000f47947 */ /* 0x000ff20003800000 */
.L_x_17514:
        /* <DEDUP_REMOVED lines=24> */
.L_x_17536:
[----:B------:R-:W-:Y:S05]  /*27bf0*/  BSYNC B3 ;  /* 0x0000000000037941 */ /* 0x000fea0003800000 */
.L_x_17535:
        /* <DEDUP_REMOVED lines=29> */
.L_x_17538:
[----:B------:R-:W-:Y:S05]  /*27dd0*/  BSYNC B3 ;  /* 0x0000000000037941 */ /* 0x000fea0003800000 */
.L_x_17537:
[----:B------:R-:W-:Y:S01]  /*27de0*/  DMUL R4, R6, R16 ;  /* 0x0000001006047228 */ /* 0x000fe20000000000 */
[----:B------:R-:W-:Y:S01]  /*27df0*/  PLOP3.LUT P0, PT, PT, PT, PT, 0x80, 0x0 ;  /* 0x000000000000781c */ /* 0x000fe20003f0f070 */
[----:B------:R-:W-:-:S12]  /*27e00*/  BRA `(.L_x_17513) ;  /* 0x00000000000c7947 */ /* 0x000fd80003800000 */
.L_x_17510:
[----:B------:R-:W-:Y:S01]  /*27e10*/  DMUL R4, R28, 9.00719925474099200000e+15 ;  /* 0x434000001c047828 */ /* 0x000fe20000000000 */
[----:B------:R-:W-:Y:S01]  /*27e20*/  PLOP3.LUT P0, PT, PT, PT, PT, 0x80, 0x0 ;  /* 0x000000000000781c */ /* 0x000fe20003f0f070 */
[----:B------:R-:W-:-:S12]  /*27e30*/  DMUL R2, R2, 9.00719925474099200000e+15 ;  /* 0x4340000002027828 */ /* 0x000fd80000000000 */
.L_x_17513:
[----:B------:R-:W-:Y:S05]  /*27e40*/  BSYNC B2 ;  /* 0x0000000000027941 */ /* 0x000fea0003800000 */
.L_x_17509:
        /* <DEDUP_REMOVED lines=67> */
.L_x_17544:
[----:B------:R-:W-:-:S11]  /*28280*/  DMUL R2, RZ, |R26| ;  /* 0x4000001aff027228 */ /* 0x000fd60000000000 */
.L_x_17545:
[----:B------:R-:W-:Y:S05]  /*28290*/  BSYNC B0 ;  /* 0x0000000000007941 */ /* 0x000fea0003800000 */
.L_x_17543:
        /* <DEDUP_REMOVED lines=11> */
.L_x_17542:
        /* <DEDUP_REMOVED lines=53> */
.L_x_17541:
        /* <DEDUP_REMOVED lines=62> */
.L_x_17549:
[----:B------:R-:W-:-:S11]  /*28a80*/  DMUL R2, RZ, |R26| ;  /* 0x4000001aff027228 */ /* 0x000fd60000000000 */
.L_x_17550:
[----:B------:R-:W-:Y:S05]  /*28a90*/  BSYNC B0 ;  /* 0x0000000000007941 */ /* 0x000fea0003800000 */
.L_x_17548:
        /* <DEDUP_REMOVED lines=11> */
.L_x_17547:
        /* <DEDUP_REMOVED lines=53> */
.L_x_17540:
        /* <DEDUP_REMOVED lines=32> */
.L_x_17553:
[----:B------:R-:W-:Y:S05]  /*290a0*/  BSYNC B3 ;  /* 0x0000000000037941 */ /* 0x000fea0003800000 */
.L_x_17552:
        /* <DEDUP_REMOVED lines=82> */
.L_x_17555:
[----:B------:R-:W-:Y:S02]  /*295d0*/  FSEL R6, RZ, 3.37028055040000000000e+12, P1 ;  /* 0x54442d18ff067808 */ /* 0x000fe40000800000 */
[----:B------:R-:W-:-:S07]  /*295e0*/  FSEL R7, RZ, 2.1426990032196044922, P1 ;  /* 0x400921fbff077808 */ /* 0x000fce0000800000 */
.L_x_17556:
[----:B------:R-:W-:Y:S05]  /*295f0*/  BSYNC B0 ;  /* 0x0000000000007941 */ /* 0x000fea0003800000 */
.L_x_17554:
[----:B------:R-:W-:Y:S01]  /*29600*/  DADD R2, |R4|, |R2| ;  /* 0x0000000004027229 */ /* 0x000fe20000000602 */
[----:B------:R-:W-:-:S07]  /*29610*/  LOP3.LUT R5, R7, 0x80000000, R5, 0xb8, !PT ;  /* 0x8000000007057812 */ /* 0x000fce00078eb805 */
[----:B------:R-:W-:-:S06]  /*29620*/  DSETP.GTU.AND P0, PT, |R2|, +INF , PT ;  /* 0x7ff000000200742a */ /* 0x000fcc0003f0c200 */
[----:B------:R-:W-:Y:S02]  /*29630*/  FSEL R2, R2, R6, P0 ;  /* 0x0000000602027208 */ /* 0x000fe40000000000 */
[----:B------:R-:W-:Y:S01]  /*29640*/  FSEL R3, R3, R5, P0 ;  /* 0x0000000503037208 */ /* 0x000fe20000000000 */
[----:B------:R-:W-:Y:S06]  /*29650*/  BRA `(.L_x_17546) ;  /* 0x0000000400dc7947 */ /* 0x000fec0003800000 */
.L_x_17551:
        /* <DEDUP_REMOVED lines=28> */
.L_x_17558:
[----:B------:R-:W-:Y:S05]  /*29820*/  BSYNC B3 ;  /* 0x0000000000037941 */ /* 0x000fea0003800000 */
.L_x_17557:
        /* <DEDUP_REMOVED lines=82> */
.L_x_17560:
[----:B------:R-:W-:Y:S02]  /*29d50*/  FSEL R6, RZ, 3.37028055040000000000e+12, P1 ;  /* 0x54442d18ff067808 */ /* 0x000fe40000800000 */
[----:B------:R-:W-:-:S07]  /*29d60*/  FSEL R7, RZ, 2.1426990032196044922, P1 ;  /* 0x400921fbff077808 */ /* 0x000fce0000800000 */
.L_x_17561:
[----:B------:R-:W-:Y:S05]  /*29d70*/  BSYNC B0 ;  /* 0x0000000000007941 */ /* 0x000fea0003800000 */
.L_x_17559:
[----:B------:R-:W-:Y:S01]  /*29d80*/  DADD R2, |R4|, |R2| ;  /* 0x0000000004027229 */ /* 0x000fe20000000602 */
[----:B------:R-:W-:-:S07]  /*29d90*/  LOP3.LUT R5, R7, 0x80000000, R5, 0xb8, !PT ;  /* 0x8000000007057812 */ /* 0x000fce00078eb805 */
[----:B------:R-:W-:-:S06]  /*29da0*/  DSETP.GTU.AND P0, PT, |R2|, +INF , PT ;  /* 0x7ff000000200742a */ /* 0x000fcc0003f0c200 */
[----:B------:R-:W-:Y:S02]  /*29db0*/  FSEL R2, R2, R6, P0 ;  /* 0x0000000602027208 */ /* 0x000fe40000000000 */
[----:B------:R-:W-:-:S07]  /*29dc0*/  FSEL R3, R3, R5, P0 ;  /* 0x0000000503037208 */ /* 0x000fce0000000000 */
.L_x_17546:
[----:B------:R-:W-:Y:S05]  /*29dd0*/  BSYNC B2 ;  /* 0x0000000000027941 */ /* 0x000fea0003800000 */
.L_x_17539:
[----:B------:R-:W-:Y:S01]  /*29de0*/  DADD R4, -RZ, -R30 ;  /* 0x00000000ff047229 */ /* 0x000fe2000000091e */
[----:B------:R-:W-:-:S09]  /*29df0*/  ISETP.NE.AND P0, PT, R42, RZ, PT ;  /* 0x000000ff2a00720c */ /* 0x000fd20003f05270 */
[----:B------:R-:W-:Y:S02]  /*29e00*/  FSEL R48, R4, R30, !P0 ;  /* 0x0000001e04307208 */ /* 0x000fe40004000000 */
[----:B------:R-:W-:Y:S01]  /*29e10*/  FSEL R49, R5, R31, !P0 ;  /* 0x0000001f05317208 */ /* 0x000fe20004000000 */
[----:B------:R-:W-:Y:S06]  /*29e20*/  BRA `(.L_x_17562) ;  /* 0x0000003000287947 */ /* 0x000fec0003800000 */
.L_x_17474:
[----:B------:R-:W2:Y:S01]  /*29e30*/  LDL.64 R2, [R1+0x8] ;  /* 0x0000080001027983 */ /* 0x000ea20000100a00 */
[----:B------:R-:W-:Y:S01]  /*29e40*/  UMOV UR4, 0x54442d18 ;  /* 0x54442d1800047882 */ /* 0x000fe20000000000 */
[----:B------:R-:W-:Y:S01]  /*29e50*/  UMOV UR5, 0x3ff921fb ;  /* 0x3ff921fb00057882 */ /* 0x000fe20000000000 */
[----:B------:R-:W-:Y:S02]  /*29e60*/  DADD R48, -RZ, -R46 ;  /* 0x00000000ff307229 */ /* 0x000fe4000000092e */
[----:B--2---:R-:W-:-:S08]  /*29e70*/  DADD R2, -R44, R2 ;  /* 0x000000002c027229 */ /* 0x004fd00000000102 */
[----:B------:R-:W-:Y:S01]  /*29e80*/  DADD R2, R2, UR4 ;  /* 0x0000000402027e29 */ /* 0x000fe20008000000 */
[----:B------:R-:W-:Y:S10]  /*29e90*/  BRA `(.L_x_17562) ;  /* 0x00000030000c7947 */ /* 0x000ff40003800000 */
.L_x_17473:
[----:B------:R-:W-:Y:S01]  /*29ea0*/  DADD R48, -RZ, -R46 ;  /* 0x00000000ff307229 */ /* 0x000fe2000000092e */
[----:B------:R-:W-:Y:S01]  /*29eb0*/  CS2R R2, SRZ ;  /* 0x0000000000027805 */ /* 0x000fe2000001ff00 */
[----:B------:R-:W-:Y:S09]  /*29ec0*/  BRA `(.L_x_17562) ;  /* 0x0000003000007947 */ /* 0x000ff20003800000 */
.L_x_17472:
        /* <DEDUP_REMOVED lines=108> */
.L_x_17567:
[----:B------:R-:W-:Y:S05]  /*2a590*/  BSYNC B0 ;  /* 0x0000000000007941 */ /* 0x000fea0003800000 */
.L_x_17566:
        /* <DEDUP_REMOVED lines=8> */
.L_x_17569:
[----:B------:R-:W-:Y:S05]  /*2a620*/  BSYNC B3 ;  /* 0x0000000000037941 */ /* 0x000fea0003800000 */
.L_x_17568:
        /* <DEDUP_REMOVED lines=82> */
.L_x_17571:
[----:B------:R-:W-:-:S04]  /*2ab50*/  ISETP.GE.AND P0, PT, R45, RZ, PT ;  /* 0x000000ff2d00720c */ /* 0x000fc80003f06270 */
[----:B------:R-:W-:Y:S02]  /*2ab60*/  FSEL R6, RZ, 3.37028055040000000000e+12, P0 ;  /* 0x54442d18ff067808 */ /* 0x000fe40000000000 */
[----:B------:R-:W-:-:S07]  /*2ab70*/  FSEL R7, RZ, 2.1426990032196044922, P0 ;  /* 0x400921fbff077808 */ /* 0x000fce0000000000 */
.L_x_17572:
[----:B------:R-:W-:Y:S05]  /*2ab80*/  BSYNC B0 ;  /* 0x0000000000007941 */ /* 0x000fea0003800000 */
.L_x_17570:
[----:B------:R-:W-:Y:S01]  /*2ab90*/  DADD R2, R2, R4 ;  /* 0x0000000002027229 */ /* 0x000fe20000000004 */
[----:B------:R-:W-:Y:S01]  /*2aba0*/  LOP3.LUT R5, R7, 0x80000000, R47, 0xb8, !PT ;  /* 0x8000000007057812 */ /* 0x000fe200078eb82f */
[----:B------:R-:W-:-:S06]  /*2abb0*/  DMUL R30, R30, 0.5 ;  /* 0x3fe000001e1e7828 */ /* 0x000fcc0000000000 */
[----:B------:R-:W-:-:S06]  /*2abc0*/  DSETP.GTU.AND P0, PT, |R2|, +INF , PT ;  /* 0x7ff000000200742a */ /* 0x000fcc0003f0c200 */
[----:B------:R-:W-:Y:S02]  /*2abd0*/  FSEL R2, R2, R6, P0 ;  /* 0x0000000602027208 */ /* 0x000fe40000000000 */
[----:B------:R-:W-:Y:S01]  /*2abe0*/  FSEL R3, R3, R5, P0 ;  /* 0x0000000503037208 */ /* 0x000fe20000000000 */
[----:B------:R-:W-:Y:S06]  /*2abf0*/  BRA `(.L_x_17573) ;  /* 0x0000002000387947 */ /* 0x000fec0003800000 */
.L_x_17565:
        /* <DEDUP_REMOVED lines=135> */
.L_x_17575:
[----:B------:R-:W-:Y:S05]  /*2b470*/  BSYNC B0 ;  /* 0x0000000000007941 */ /* 0x000fea0003800000 */
.L_x_17574:
        /* <DEDUP_REMOVED lines=8> */
.L_x_17577:
[----:B------:R-:W-:Y:S05]  /*2b500*/  BSYNC B3 ;  /* 0x0000000000037941 */ /* 0x000fea0003800000 */
.L_x_17576:
        /* <DEDUP_REMOVED lines=82> */
.L_x_17579:
[----:B------:R-:W-:-:S04]  /*2ba30*/  ISETP.GE.AND P0, PT, R45, RZ, PT ;  /* 0x000000ff2d00720c */ /* 0x000fc80003f06270 */
[----:B------:R-:W-:Y:S02]  /*2ba40*/  FSEL R6, RZ, 3.37028055040000000000e+12, P0 ;  /* 0x54442d18ff067808 */ /* 0x000fe40000000000 */
[----:B------:R-:W-:-:S07]  /*2ba50*/  FSEL R7, RZ, 2.1426990032196044922, P0 ;  /* 0x400921fbff077808 */ /* 0x000fce0000000000 */
.L_x_17580:
[----:B------:R-:W-:Y:S05]  /*2ba60*/  BSYNC B0 ;  /* 0x0000000000007941 */ /* 0x000fea0003800000 */
.L_x_17578:
[----:B------:R-:W-:Y:S01]  /*2ba70*/  DADD R2, R2, R4 ;  /* 0x0000000002027229 */ /* 0x000fe20000000004 */
[----:B------:R-:W-:-:S07]  /*2ba80*/  LOP3.LUT R5, R7, 0x80000000, R47, 0xb8, !PT ;  /* 0x8000000007057812 */ /* 0x000fce00078eb82f */
[----:B------:R-:W-:-:S06]  /*2ba90*/  DSETP.GTU.AND P0, PT, |R2|, +INF , PT ;  /* 0x7ff000000200742a */ /* 0x000fcc0003f0c200 */
[----:B------:R-:W-:Y:S02]  /*2baa0*/  FSEL R2, R2, R6, P0 ;  /* 0x0000000602027208 */ /* 0x000fe40000000000 */
[----:B------:R-:W-:Y:S01]  /*2bab0*/  FSEL R3, R3, R5, P0 ;  /* 0x0000000503037208 */ /* 0x000fe20000000000 */
[----:B------:R-:W-:Y:S06]  /*2bac0*/  BRA `(.L_x_17573) ;  /* 0x0000001000847947 */ /* 0x000fec0003800000 */
.L_x_17564:
        /* <DEDUP_REMOVED lines=22> */
[----:B------:R-:W-:Y:S05]  /*2bc30*/  CALL.REL.NOINC `($__internal_31_$__cuda_sm20_div_rn_f64_full) ;  /* 0x0000064800ec7944 */ /* 0x000fea0003c00000 */
.L_x_17582:
[----:B------:R-:W-:Y:S05]  /*2bc40*/  BSYNC B3 ;  /* 0x0000000000037941 */ /* 0x000fea0003800000 */
.L_x_17581:
        /* <DEDUP_REMOVED lines=24> */
[----:B------:R-:W-:Y:S01]  /*2bdd0*/  IMAD.MOV.U32 R6, RZ, RZ, R16 ;  /* 0x000000ffff067224 */ /* 0x000fe200078e0010 */
[----:B------:R-:W-:-:S07]  /*2bde0*/  MOV R7, R17 ;  /* 0x0000001100077202 */ /* 0x000fce0000000f00 */
.L_x_17584:
[----:B------:R-:W-:Y:S05]  /*2bdf0*/  BSYNC B3 ;  /* 0x0000000000037941 */ /* 0x000fea0003800000 */
.L_x_17583:
        /* <DEDUP_REMOVED lines=136> */
.L_x_17586:
[----:B------:R-:W-:Y:S05]  /*2c680*/  BSYNC B0 ;  /* 0x0000000000007941 */ /* 0x000fea0003800000 */
.L_x_17585:
        /* <DEDUP_REMOVED lines=8> */
.L_x_17588:
[----:B------:R-:W-:Y:S05]  /*2c710*/  BSYNC B3 ;  /* 0x0000000000037941 */ /* 0x000fea0003800000 */
.L_x_17587:
        /* <DEDUP_REMOVED lines=82> */
.L_x_17590:
[----:B------:R-:W-:-:S04]  /*2cc40*/  ISETP.GE.AND P0, PT, R45, RZ, PT ;  /* 0x000000ff2d00720c */ /* 0x000fc80003f06270 */
[----:B------:R-:W-:Y:S02]  /*2cc50*/  FSEL R6, RZ, 3.37028055040000000000e+12, P0 ;  /* 0x54442d18ff067808 */ /* 0x000fe40000000000 */
[----:B------:R-:W-:-:S07]  /*2cc60*/  FSEL R7, RZ, 2.1426990032196044922, P0 ;  /* 0x400921fbff077808 */ /* 0x000fce0000000000 */
.L_x_17591:
[----:B------:R-:W-:Y:S05]  /*2cc70*/  BSYNC B0 ;  /* 0x0000000000007941 */ /* 0x000fea0003800000 */
.L_x_17589:
[----:B------:R-:W-:Y:S01]  /*2cc80*/  DADD R2, R2, R4 ;  /* 0x0000000002027229 */ /* 0x000fe20000000004 */
[----:B------:R-:W-:Y:S01]  /*2cc90*/  LOP3.LUT R5, R7, 0x80000000, R47, 0xb8, !PT ;  /* 0x8000000007057812 */ /* 0x000fe200078eb82f */
[----:B------:R-:W-:-:S06]  /*2cca0*/  DADD R30, R30, 1 ;  /* 0x3ff000001e1e7429 */ /* 0x000fcc0000000000 */
[----:B------:R-:W-:-:S06]  /*2ccb0*/  DSETP.GTU.AND P0, PT, |R2|, +INF , PT ;  /* 0x7ff000000200742a */ /* 0x000fcc0003f0c200 */
[----:B------:R-:W-:Y:S02]  /*2ccc0*/  FSEL R2, R2, R6, P0 ;  /* 0x0000000602027208 */ /* 0x000fe40000000000 */
[----:B------:R-:W-:-:S07]  /*2ccd0*/  FSEL R3, R3, R5, P0 ;  /* 0x0000000503037208 */ /* 0x000fce0000000000 */
.L_x_17573:
[----:B------:R-:W-:Y:S05]  /*2cce0*/  BSYNC B2 ;  /* 0x0000000000027941 */ /* 0x000fea0003800000 */
.L_x_17563:
        /* <DEDUP_REMOVED lines=9> */
.L_x_17471:
        /* <DEDUP_REMOVED lines=21> */
.L_x_17562:
[----:B------:R-:W-:Y:S05]  /*2ced0*/  BSYNC B1 ;  /* 0x0000000000017941 */ /* 0x000fea0003800000 */
.L_x_17470:
        /* <DEDUP_REMOVED lines=11> */
.L_x_17593:
[----:B------:R-:W-:Y:S01]  /*2cf90*/  DSETP.GTU.AND P0, PT, |R48|, +INF , PT ;  /* 0x7ff000003000742a */ /* 0x000fe20003f0c200 */
[----:B------:R-:W-:Y:S02]  /*2cfa0*/  IMAD.MOV.U32 R50, RZ, RZ, R2 ;  /* 0x000000ffff327224 */ /* 0x000fe400078e0002 */
[----:B------:R-:W-:-:S11]  /*2cfb0*/  IMAD.MOV.U32 R51, RZ, RZ, R3 ;  /* 0x000000ffff337224 */ /* 0x000fd600078e0003 */
[----:B------:R-:W-:-:S11]  /*2cfc0*/  @!P0 DADD R48, -RZ, |R48| ;  /* 0x00000000ff308229 */ /* 0x000fd60000000530 */
.L_x_17594:
[----:B------:R-:W-:Y:S05]  /*2cfd0*/  BSYNC B0 ;  /* 0x0000000000007941 */ /* 0x000fea0003800000 */
.L_x_17592:
        /* <DEDUP_REMOVED lines=146> */
.L_x_17603:
[----:B------:R-:W-:Y:S05]  /*2d900*/  BSYNC B3 ;  /* 0x0000000000037941 */ /* 0x000fea0003800000 */
.L_x_17602:
        /* <DEDUP_REMOVED lines=81> */
.L_x_17601:
        /* <DEDUP_REMOVED lines=34> */
.L_x_17611:
[----:B------:R-:W-:Y:S05]  /*2e040*/  BSYNC B4 ;  /* 0x0000000000047941 */ /* 0x000fea0003800000 */
.L_x_17610:
[----:B------:R-:W-:Y:S02]  /*2e050*/  IMAD.MOV.U32 R26, RZ, RZ, R16 ;  /* 0x000000ffff1a7224 */ /* 0x000fe400078e0010 */
[----:B------:R-:W-:Y:S01]  /*2e060*/  IMAD.MOV.U32 R27, RZ, RZ, R17 ;  /* 0x000000ffff1b7224 */ /* 0x000fe200078e0011 */
[----:B------:R-:W-:Y:S06]  /*2e070*/  BRA `(.L_x_17609) ;  /* 0x0000000000047947 */ /* 0x000fec0003800000 */
.L_x_17608:
[----:B------:R-:W-:-:S11]  /*2e080*/  DADD R26, -R32, R36 ;  /* 0x00000000201a7229 */ /* 0x000fd60000000124 */
.L_x_17609:
[----:B------:R-:W-:Y:S05]  /*2e090*/  BSYNC B3 ;  /* 0x0000000000037941 */ /* 0x000fea0003800000 */
.L_x_17607:
        /* <DEDUP_REMOVED lines=29> */
.L_x_17616:
[----:B------:R-:W-:Y:S05]  /*2e270*/  BSYNC B4 ;  /* 0x0000000000047941 */ /* 0x000fea0003800000 */
.L_x_17615:
[----:B------:R-:W-:Y:S05]  /*2e280*/  BRA `(.L_x_17614) ;  /* 0x0000000000047947 */ /* 0x000fea0003800000 */
.L_x_17613:
[----:B------:R-:W-:-:S11]  /*2e290*/  DADD R16, R38, -R10 ;  /* 0x0000000026107229 */ /* 0x000fd6000000080a */
.L_x_17614:
[----:B------:R-:W-:Y:S05]  /*2e2a0*/  BSYNC B3 ;  /* 0x0000000000037941 */ /* 0x000fea0003800000 */
.L_x_17612:
        /* <DEDUP_REMOVED lines=29> */
.L_x_17618:
[----:B------:R-:W-:Y:S05]  /*2e480*/  BSYNC B3 ;  /* 0x0000000000037941 */ /* 0x000fea0003800000 */
.L_x_17617:
        /* <DEDUP_REMOVED lines=85> */
.L_x_17619:
        /* <DEDUP_REMOVED lines=20> */
.L_x_17621:
[----:B------:R-:W-:Y:S05]  /*2eb20*/  BSYNC B3 ;  /* 0x0000000000037941 */ /* 0x000fea0003800000 */
.L_x_17620:
        /* <DEDUP_REMOVED lines=30> */
.L_x_17606:
        /* <DEDUP_REMOVED lines=24> */
.L_x_17624:
[----:B------:R-:W-:Y:S05]  /*2ee90*/  BSYNC B3 ;  /* 0x0000000000037941 */ /* 0x000fea0003800000 */
.L_x_17623:
        /* <DEDUP_REMOVED lines=25> */
.L_x_17627:
[----:B------:R-:W-:Y:S05]  /*2f030*/  BSYNC B3 ;  /* 0x0000000000037941 */ /* 0x000fea0003800000 */
.L_x_17626:
        /* <DEDUP_REMOVED lines=30> */
.L_x_17625:
        /* <DEDUP_REMOVED lines=75> */
.L_x_17628:
[----:B------:R-:W-:Y:S01]  /*2f6d0*/  IMAD.MOV.U32 R6, RZ, RZ, 0x0 ;  /* 0x00000000ff067424 */ /* 0x000fe200078e00ff */
[----:B------:R-:W-:Y:S02]  /*2f6e0*/  MOV R7, 0x7ff00000 ;  /* 0x7ff0000000077802 */ /* 0x000fe40000000f00 */
[----:B------:R-:W-:-:S04]  /*2f6f0*/  FSETP.NEU.FTZ.AND P0, PT, R9, RZ, PT ;  /* 0x000000ff0900720b */ /* 0x000fc80003f1d000 */
[----:B------:R-:W-:-:S10]  /*2f700*/  DFMA R6, R8, R6, +INF ;  /* 0x7ff000000806742b */ /* 0x000fd40000000006 */
[----:B------:R-:W-:Y:S02]  /*2f710*/  FSEL R30, R6, RZ, P0 ;  /* 0x000000ff061e7208 */ /* 0x000fe40000000000 */
[----:B------:R-:W-:Y:S01]  /*2f720*/  FSEL R31, R7, -QNAN , P0 ;  /* 0xfff00000071f7808 */ /* 0x000fe20000000000 */
[----:B------:R-:W-:Y:S06]  /*2f730*/  BRA `(.L_x_17604) ;  /* 0x0000000400287947 */ /* 0x000fec0003800000 */
.L_x_17622:
        /* <DEDUP_REMOVED lines=25> */
.L_x_17630:
[----:B------:R-:W-:Y:S05]  /*2f8d0*/  BSYNC B3 ;  /* 0x0000000000037941 */ /* 0x000fea0003800000 */
.L_x_17629:
        /* <DEDUP_REMOVED lines=21> */
.L_x_17632:
[----:B------:R-:W-:Y:S05]  /*2fa30*/  BSYNC B3 ;  /* 0x0000000000037941 */ /* 0x000fea0003800000 */
.L_x_17631:
[----:B------:R-:W-:Y:S02]  /*2fa40*/  IMAD.MOV.U32 R30, RZ, RZ, R16 ;  /* 0x000000ffff1e7224 */ /* 0x000fe400078e0010 */
[----:B------:R-:W-:Y:S01]  /*2fa50*/  IMAD.MOV.U32 R31, RZ, RZ, R17 ;  /* 0x000000ffff1f7224 */ /* 0x000fe200078e0011 */
[----:B------:R-:W-:Y:S06]  /*2fa60*/  BRA `(.L_x_17604) ;  /* 0x00000000005c7947 */ /* 0x000fec0003800000 */
.L_x_17605:
        /* <DEDUP_REMOVED lines=22> */
.L_x_17633:
[----:B------:R-:W-:Y:S05]  /*2fbd0*/  BSYNC B3 ;  /* 0x0000000000037941 */ /* 0x000fea0003800000 */
.L_x_17604:
[----:B------:R-:W-:Y:S05]  /*2fbe0*/  BSYNC B2 ;  /* 0x0000000000027941 */ /* 0x000fea0003800000 */
.L_x_17600:
        /* <DEDUP_REMOVED lines=26> */
.L_x_17637:
[----:B------:R-:W-:Y:S05]  /*2fd90*/  BSYNC B3 ;  /* 0x0000000000037941 */ /* 0x000fea0003800000 */
.L_x_17636:
        /* <DEDUP_REMOVED lines=39> */
.L_x_17645:
[----:B------:R-:W-:Y:S05]  /*30010*/  BSYNC B4 ;  /* 0x0000000000047941 */ /* 0x000fea0003800000 */
.L_x_17644:
[----:B------:R-:W-:Y:S02]  /*30020*/  IMAD.MOV.U32 R40, RZ, RZ, R16 ;  /* 0x000000ffff287224 */ /* 0x000fe400078e0010 */
[----:B------:R-:W-:Y:S01]  /*30030*/  IMAD.MOV.U32 R41, RZ, RZ, R17 ;  /* 0x000000ffff297224 */ /* 0x000fe200078e0011 */
[----:B------:R-:W-:Y:S06]  /*30040*/  BRA `(.L_x_17643) ;  /* 0x0000000000047947 */ /* 0x000fec0003800000 */
.L_x_17642:
[----:B------:R-:W-:-:S11]  /*30050*/  DADD R40, -R32, R36 ;  /* 0x0000000020287229 */ /* 0x000fd60000000124 */
.L_x_17643:
[----:B------:R-:W-:Y:S05]  /*30060*/  BSYNC B3 ;  /* 0x0000000000037941 */ /* 0x000fea0003800000 */
.L_x_17641:
        /* <DEDUP_REMOVED lines=26> */
.L_x_17650:
[----:B------:R-:W-:Y:S05]  /*30210*/  BSYNC B4 ;  /* 0x0000000000047941 */ /* 0x000fea0003800000 */
.L_x_17649:
[----:B------:R-:W-:Y:S02]  /*30220*/  IMAD.MOV.U32 R4, RZ, RZ, R16 ;  /* 0x000000ffff047224 */ /* 0x000fe400078e0010 */
[----:B------:R-:W-:Y:S01]  /*30230*/  IMAD.MOV.U32 R5, RZ, RZ, R17 ;  /* 0x000000ffff057224 */ /* 0x000fe200078e0011 */
[----:B------:R-:W-:Y:S06]  /*30240*/  BRA `(.L_x_17648) ;  /* 0x0000000000047947 */ /* 0x000fec0003800000 */
.L_x_17647:
[----:B------:R-:W-:-:S11]  /*30250*/  DADD R4, -R34, R38 ;  /* 0x0000000022047229 */ /* 0x000fd60000000126 */
.L_x_17648:
[----:B------:R-:W-:Y:S05]  /*30260*/  BSYNC B3 ;  /* 0x0000000000037941 */ /* 0x000fea0003800000 */
.L_x_17646:
        /* <DEDUP_REMOVED lines=29> */
.L_x_17652:
[----:B------:R-:W-:Y:S05]  /*30440*/  BSYNC B3 ;  /* 0x0000000000037941 */ /* 0x000fea0003800000 */
.L_x_17651:
[----:B------:R-:W-:Y:S01]  /*30450*/  PLOP3.LUT P0, PT, PT, PT, PT, 0x80, 0x0 ;  /* 0x000000000000781c */ /* 0x000fe20003f0f070 */
[----:B------:R-:W-:-:S12]  /*30460*/  BRA `(.L_x_17638) ;  /* 0x0000000800587947 */ /* 0x000fd80003800000 */
.L_x_17640:
        /* <DEDUP_REMOVED lines=29> */
.L_x_17655:
[----:B------:R-:W-:Y:S05]  /*30640*/  BSYNC B3 ;  /* 0x0000000000037941 */ /* 0x000fea0003800000 */
.L_x_17654:
[----:B------:R-:W-:Y:S01]  /*30650*/  PLOP3.LUT P0, PT, PT, PT, PT, 0x80, 0x0 ;  /* 0x000000000000781c */ /* 0x000fe20003f0f070 */
[----:B------:R-:W-:-:S12]  /*30660*/  BRA `(.L_x_17638) ;  /* 0x0000000400d87947 */ /* 0x000fd80003800000 */
.L_x_17653:
        /* <DEDUP_REMOVED lines=29> */
.L_x_17657:
[----:B------:R-:W-:Y:S05]  /*30840*/  BSYNC B3 ;  /* 0x0000000000037941 */ /* 0x000fea0003800000 */
.L_x_17656:
        /* <DEDUP_REMOVED lines=21> */
.L_x_17659:
[----:B------:R-:W-:Y:S05]  /*309a0*/  BSYNC B3 ;  /* 0x0000000000037941 */ /* 0x000fea0003800000 */
.L_x_17658:
[----:B------:R-:W-:Y:S01]  /*309b0*/  DMUL R2, R2, 8.11296384146066816958e+31 ;  /* 0x4690000002027828 */ /* 0x000fe20000000000 */
[----:B------:R-:W-:Y:S01]  /*309c0*/  PLOP3.LUT P0, PT, PT, PT, PT, 0x80, 0x0 ;  /* 0x000000000000781c */ /* 0x000fe20003f0f070 */
[----:B------:R-:W-:Y:S02]  /*309d0*/  IMAD.MOV.U32 R4, RZ, RZ, R16 ;  /* 0x000000ffff047224 */ /* 0x000fe400078e0010 */
[----:B------:R-:W-:Y:S01]  /*309e0*/  IMAD.MOV.U32 R5, RZ, RZ, R17 ;  /* 0x000000ffff057224 */ /* 0x000fe200078e0011 */
[----:B------:R-:W-:Y:S09]  /*309f0*/  BRA `(.L_x_17638) ;  /* 0x0000000000f47947 */ /* 0x000ff20003800000 */
.L_x_17639:
        /* <DEDUP_REMOVED lines=24> */
.L_x_17661:
[----:B------:R-:W-:Y:S05]  /*30b80*/  BSYNC B3 ;  /* 0x0000000000037941 */ /* 0x000fea0003800000 */
.L_x_17660:
        /* <DEDUP_REMOVED lines=29> */
.L_x_17663:
[----:B------:R-:W-:Y:S05]  /*30d60*/  BSYNC B3 ;  /* 0x0000000000037941 */ /* 0x000fea0003800000 */
.L_x_17662:
[----:B------:R-:W-:Y:S01]  /*30d70*/  DMUL R4, R6, R16 ;  /* 0x0000001006047228 */ /* 0x000fe20000000000 */
[----:B------:R-:W-:Y:S01]  /*30d80*/  PLOP3.LUT P0, PT, PT, PT, PT, 0x80, 0x0 ;  /* 0x000000000000781c */ /* 0x000fe20003f0f070 */
[----:B------:R-:W-:-:S12]  /*30d90*/  BRA `(.L_x_17638) ;  /* 0x00000000000c7947 */ /* 0x000fd80003800000 */
.L_x_17635:
[----:B------:R-:W-:Y:S01]  /*30da0*/  DMUL R4, R28, 9.00719925474099200000e+15 ;  /* 0x434000001c047828 */ /* 0x000fe20000000000 */
[----:B------:R-:W-:Y:S01]  /*30db0*/  PLOP3.LUT P0, PT, PT, PT, PT, 0x80, 0x0 ;  /* 0x000000000000781c */ /* 0x000fe20003f0f070 */
[----:B------:R-:W-:-:S12]  /*30dc0*/  DMUL R2, R2, 9.00719925474099200000e+15 ;  /* 0x4340000002027828 */ /* 0x000fd80000000000 */
.L_x_17638:
[----:B------:R-:W-:Y:S05]  /*30dd0*/  BSYNC B2 ;  /* 0x0000000000027941 */ /* 0x000fea0003800000 */
.L_x_17634:
        /* <DEDUP_REMOVED lines=67> */
.L_x_17669:
[----:B------:R-:W-:-:S11]  /*31210*/  DMUL R2, RZ, |R26| ;  /* 0x4000001aff027228 */ /* 0x000fd60000000000 */
.L_x_17670:
[----:B------:R-:W-:Y:S05]  /*31220*/  BSYNC B0 ;  /* 0x0000000000007941 */ /* 0x000fea0003800000 */
.L_x_17668:
        /* <DEDUP_REMOVED lines=11> */
.L_x_17667:
        /* <DEDUP_REMOVED lines=53> */
.L_x_17666:
        /* <DEDUP_REMOVED lines=62> */
.L_x_17674:
[----:B------:R-:W-:-:S11]  /*31a10*/  DMUL R2, RZ, |R26| ;  /* 0x4000001aff027228 */ /* 0x000fd60000000000 */
.L_x_17675:
[----:B------:R-:W-:Y:S05]  /*31a20*/  BSYNC B0 ;  /* 0x0000000000007941 */ /* 0x000fea0003800000 */
.L_x_17673:
        /* <DEDUP_REMOVED lines=11> */
.L_x_17672:
        /* <DEDUP_REMOVED lines=53> */
.L_x_17665:
        /* <DEDUP_REMOVED lines=32> */
.L_x_17678:
[----:B------:R-:W-:Y:S05]  /*32030*/  BSYNC B3 ;  /* 0x0000000000037941 */ /* 0x000fea0003800000 */
.L_x_17677:
        /* <DEDUP_REMOVED lines=82> */
.L_x_17680:
[----:B------:R-:W-:Y:S02]  /*32560*/  FSEL R6, RZ, 3.37028055040000000000e+12, P1 ;  /* 0x54442d18ff067808 */ /* 0x000fe40000800000 */
[----:B------:R-:W-:-:S07]  /*32570*/  FSEL R7, RZ, 2.1426990032196044922, P1 ;  /* 0x400921fbff077808 */ /* 0x000fce0000800000 */
.L_x_17681:
[----:B------:R-:W-:Y:S05]  /*32580*/  BSYNC B0 ;  /* 0x0000000000007941 */ /* 0x000fea0003800000 */
.L_x_17679:
[----:B------:R-:W-:Y:S01]  /*32590*/  DADD R2, |R4|, |R2| ;  /* 0x0000000004027229 */ /* 0x000fe20000000602 */
[----:B------:R-:W-:-:S07]  /*325a0*/  LOP3.LUT R5, R7, 0x80000000, R5, 0xb8, !PT ;  /* 0x8000000007057812 */ /* 0x000fce00078eb805 */
[----:B------:R-:W-:-:S06]  /*325b0*/  DSETP.GTU.AND P0, PT, |R2|, +INF , PT ;  /* 0x7ff000000200742a */ /* 0x000fcc0003f0c200 */
[----:B------:R-:W-:Y:S02]  /*325c0*/  FSEL R2, R2, R6, P0 ;  /* 0x0000000602027208 */ /* 0x000fe40000000000 */
[----:B------:R-:W-:Y:S01]  /*325d0*/  FSEL R3, R3, R5, P0 ;  /* 0x0000000503037208 */ /* 0x000fe20000000000 */
[----:B------:R-:W-:Y:S06]  /*325e0*/  BRA `(.L_x_17671) ;  /* 0x0000000400dc7947 */ /* 0x000fec0003800000 */
.L_x_17676:
        /* <DEDUP_REMOVED lines=28> */
.L_x_17683:
[----:B------:R-:W-:Y:S05]  /*327b0*/  BSYNC B3 ;  /* 0x0000000000037941 */ /* 0x000fea0003800000 */
.L_x_17682:
        /* <DEDUP_REMOVED lines=82> */
.L_x_17685:
[----:B------:R-:W-:Y:S02]  /*32ce0*/  FSEL R6, RZ, 3.37028055040000000000e+12, P1 ;  /* 0x54442d18ff067808 */ /* 0x000fe40000800000 */
[----:B------:R-:W-:-:S07]  /*32cf0*/  FSEL R7, RZ, 2.1426990032196044922, P1 ;  /* 0x400921fbff077808 */ /* 0x000fce0000800000 */
.L_x_17686:
[----:B------:R-:W-:Y:S05]  /*32d00*/  BSYNC B0 ;  /* 0x0000000000007941 */ /* 0x000fea0003800000 */
.L_x_17684:
[----:B------:R-:W-:Y:S01]  /*32d10*/  DADD R2, |R4|, |R2| ;  /* 0x0000000004027229 */ /* 0x000fe20000000602 */
[----:B------:R-:W-:-:S07]  /*32d20*/  LOP3.LUT R5, R7, 0x80000000, R5, 0xb8, !PT ;  /* 0x8000000007057812 */ /* 0x000fce00078eb805 */
[----:B------:R-:W-:-:S06]  /*32d30*/  DSETP.GTU.AND P0, PT, |R2|, +INF , PT ;  /* 0x7ff000000200742a */ /* 0x000fcc0003f0c200 */
[----:B------:R-:W-:Y:S02]  /*32d40*/  FSEL R2, R2, R6, P0 ;  /* 0x0000000602027208 */ /* 0x000fe40000000000 */
[----:B------:R-:W-:-:S07]  /*32d50*/  FSEL R3, R3, R5, P0 ;  /* 0x0000000503037208 */ /* 0x000fce0000000000 */
.L_x_17671:
[----:B------:R-:W-:Y:S05]  /*32d60*/  BSYNC B2 ;  /* 0x0000000000027941 */ /* 0x000fea0003800000 */
.L_x_17664:
[----:B------:R-:W-:Y:S01]  /*32d70*/  DADD R4, -RZ, -R30 ;  /* 0x00000000ff047229 */ /* 0x000fe2000000091e */
[----:B------:R-:W-:-:S09]  /*32d80*/  ISETP.NE.AND P0, PT, R42, RZ, PT ;  /* 0x000000ff2a00720c */ /* 0x000fd20003f05270 */
[----:B------:R-:W-:Y:S02]  /*32d90*/  FSEL R40, R4, R30, !P0 ;  /* 0x0000001e04287208 */ /* 0x000fe40004000000 */
[----:B------:R-:W-:Y:S01]  /*32da0*/  FSEL R41, R5, R31, !P0 ;  /* 0x0000001f05297208 */ /* 0x000fe20004000000 */
[----:B------:R-:W-:Y:S06]  /*32db0*/  BRA `(.L_x_17687) ;  /* 0x0000003000287947 */ /* 0x000fec0003800000 */
.L_x_17599:
[----:B------:R-:W2:Y:S01]  /*32dc0*/  LDL.64 R2, [R1+0x8] ;  /* 0x0000080001027983 */ /* 0x000ea20000100a00 */
[----:B------:R-:W-:Y:S01]  /*32dd0*/  UMOV UR4, 0x54442d18 ;  /* 0x54442d1800047882 */ /* 0x000fe20000000000 */
[----:B------:R-:W-:Y:S01]  /*32de0*/  UMOV UR5, 0x3ff921fb ;  /* 0x3ff921fb00057882 */ /* 0x000fe20000000000 */
[----:B------:R-:W-:Y:S02]  /*32df0*/  DADD R40, -RZ, -R54 ;  /* 0x00000000ff287229 */ /* 0x000fe40000000936 */
[----:B--2---:R-:W-:-:S08]  /*32e00*/  DADD R2, -R52, R2 ;  /* 0x0000000034027229 */ /* 0x004fd00000000102 */
[----:B------:R-:W-:Y:S01]  /*32e10*/  DADD R2, R2, UR4 ;  /* 0x0000000402027e29 */ /* 0x000fe20008000000 */
[----:B------:R-:W-:Y:S10]  /*32e20*/  BRA `(.L_x_17687) ;  /* 0x00000030000c7947 */ /* 0x000ff40003800000 */
.L_x_17598:
[----:B------:R-:W-:Y:S01]  /*32e30*/  DADD R40, -RZ, -R54 ;  /* 0x00000000ff287229 */ /* 0x000fe20000000936 */
[----:B------:R-:W-:Y:S01]  /*32e40*/  CS2R R2, SRZ ;  /* 0x0000000000027805 */ /* 0x000fe2000001ff00 */
[----:B------:R-:W-:Y:S09]  /*32e50*/  BRA `(.L_x_17687) ;  /* 0x0000003000007947 */ /* 0x000ff20003800000 */
.L_x_17597:
        /* <DEDUP_REMOVED lines=108> */
.L_x_17692:
[----:B------:R-:W-:Y:S05]  /*33520*/  BSYNC B0 ;  /* 0x0000000000007941 */ /* 0x000fea0003800000 */
.L_x_17691:
        /* <DEDUP_REMOVED lines=8> */
.L_x_17694:
[----:B------:R-:W-:Y:S05]  /*335b0*/  BSYNC B3 ;  /* 0x0000000000037941 */ /* 0x000fea0003800000 */
.L_x_17693:
        /* <DEDUP_REMOVED lines=82> */
.L_x_17696:
[----:B------:R-:W-:-:S04]  /*33ae0*/  ISETP.GE.AND P0, PT, R53, RZ, PT ;  /* 0x000000ff3500720c */ /* 0x000fc80003f06270 */
[----:B------:R-:W-:Y:S02]  /*33af0*/  FSEL R6, RZ, 3.37028055040000000000e+12, P0 ;  /* 0x54442d18ff067808 */ /* 0x000fe40000000000 */
[----:B------:R-:W-:-:S07]  /*33b00*/  FSEL R7, RZ, 2.1426990032196044922, P0 ;  /* 0x400921fbff077808 */ /* 0x000fce0000000000 */
.L_x_17697:
[----:B------:R-:W-:Y:S05]  /*33b10*/  BSYNC B0 ;  /* 0x0000000000007941 */ /* 0x000fea0003800000 */
.L_x_17695:
[----:B------:R-:W-:Y:S01]  /*33b20*/  DADD R2, R2, R4 ;  /* 0x0000000002027229 */ /* 0x000fe20000000004 */
[----:B------:R-:W-:Y:S01]  /*33b30*/  LOP3.LUT R5, R7, 0x80000000, R55, 0xb8, !PT ;  /* 0x8000000007057812 */ /* 0x000fe200078eb837 */
[----:B------:R-:W-:-:S06]  /*33b40*/  DMUL R30, R30, 0.5 ;  /* 0x3fe000001e1e7828 */ /* 0x000fcc0000000000 */
[----:B------:R-:W-:-:S06]  /*33b50*/  DSETP.GTU.AND P0, PT, |R2|, +INF , PT ;  /* 0x7ff000000200742a */ /* 0x000fcc0003f0c200 */
[----:B------:R-:W-:Y:S02]  /*33b60*/  FSEL R2, R2, R6, P0 ;  /* 0x0000000602027208 */ /* 0x000fe40000000000 */
[----:B------:R-:W-:Y:S01]  /*33b70*/  FSEL R3, R3, R5, P0 ;  /* 0x0000000503037208 */ /* 0x000fe20000000000 */
[----:B------:R-:W-:Y:S06]  /*33b80*/  BRA `(.L_x_17698) ;  /* 0x0000002000387947 */ /* 0x000fec0003800000 */
.L_x_17690:
        /* <DEDUP_REMOVED lines=135> */
.L_x_17700:
[----:B------:R-:W-:Y:S05]  /*34400*/  BSYNC B0 ;  /* 0x0000000000007941 */ /* 0x000fea0003800000 */
.L_x_17699:
        /* <DEDUP_REMOVED lines=8> */
.L_x_17702:
[----:B------:R-:W-:Y:S05]  /*34490*/  BSYNC B3 ;  /* 0x0000000000037941 */ /* 0x000fea0003800000 */
.L_x_17701:
        /* <DEDUP_REMOVED lines=82> */
.L_x_17704:
[----:B------:R-:W-:-:S04]  /*349c0*/  ISETP.GE.AND P0, PT, R53, RZ, PT ;  /* 0x000000ff3500720c */ /* 0x000fc80003f06270 */
[----:B------:R-:W-:Y:S02]  /*349d0*/  FSEL R6, RZ, 3.37028055040000000000e+12, P0 ;  /* 0x54442d18ff067808 */ /* 0x000fe40000000000 */
[----:B------:R-:W-:-:S07]  /*349e0*/  FSEL R7, RZ, 2.1426990032196044922, P0 ;  /* 0x400921fbff077808 */ /* 0x000fce0000000000 */
.L_x_17705:
[----:B------:R-:W-:Y:S05]  /*349f0*/  BSYNC B0 ;  /* 0x0000000000007941 */ /* 0x000fea0003800000 */
.L_x_17703:
[----:B------:R-:W-:Y:S01]  /*34a00*/  DADD R2, R2, R4 ;  /* 0x0000000002027229 */ /* 0x000fe20000000004 */
[----:B------:R-:W-:-:S07]  /*34a10*/  LOP3.LUT R5, R7, 0x80000000, R55, 0xb8, !PT ;  /* 0x8000000007057812 */ /* 0x000fce00078eb837 */
[----:B------:R-:W-:-:S06]  /*34a20*/  DSETP.GTU.AND P0, PT, |R2|, +INF , PT ;  /* 0x7ff000000200742a */ /* 0x000fcc0003f0c200 */
[----:B------:R-:W-:Y:S02]  /*34a30*/  FSEL R2, R2, R6, P0 ;  /* 0x0000000602027208 */ /* 0x000fe40000000000 */
[----:B------:R-:W-:Y:S01]  /*34a40*/  FSEL R3, R3, R5, P0 ;  /* 0x0000000503037208 */ /* 0x000fe20000000000 */
[----:B------:R-:W-:Y:S06]  /*34a50*/  BRA `(.L_x_17698) ;  /* 0x0000001000847947 */ /* 0x000fec0003800000 */
.L_x_17689:
        /* <DEDUP_REMOVED lines=23> */
.L_x_17707:
[----:B------:R-:W-:Y:S05]  /*34bd0*/  BSYNC B3 ;  /* 0x0000000000037941 */ /* 0x000fea0003800000 */
.L_x_17706:
        /* <DEDUP_REMOVED lines=24> */
[----:B------:R-:W-:Y:S02]  /*34d60*/  IMAD.MOV.U32 R6, RZ, RZ, R16 ;  /* 0x000000ffff067224 */ /* 0x000fe400078e0010 */
[----:B------:R-:W-:-:S07]  /*34d70*/  IMAD.MOV.U32 R7, RZ, RZ, R17 ;  /* 0x000000ffff077224 */ /* 0x000fce00078e0011 */
.L_x_17709:
[----:B------:R-:W-:Y:S05]  /*34d80*/  BSYNC B3 ;  /* 0x0000000000037941 */ /* 0x000fea0003800000 */
.L_x_17708:
        /* <DEDUP_REMOVED lines=136> */
.L_x_17711:
[----:B------:R-:W-:Y:S05]  /*35610*/  BSYNC B0 ;  /* 0x0000000000007941 */ /* 0x000fea0003800000 */
.L_x_17710:
        /* <DEDUP_REMOVED lines=8> */
.L_x_17713:
[----:B------:R-:W-:Y:S05]  /*356a0*/  BSYNC B3 ;  /* 0x0000000000037941 */ /* 0x000fea0003800000 */
.L_x_17712:
        /* <DEDUP_REMOVED lines=82> */
.L_x_17715:
[----:B------:R-:W-:-:S04]  /*35bd0*/  ISETP.GE.AND P0, PT, R53, RZ, PT ;  /* 0x000000ff3500720c */ /* 0x000fc80003f06270 */
[----:B------:R-:W-:Y:S02]  /*35be0*/  FSEL R6, RZ, 3.37028055040000000000e+12, P0 ;  /* 0x54442d18ff067808 */ /* 0x000fe40000000000 */
[----:B------:R-:W-:-:S07]  /*35bf0*/  FSEL R7, RZ, 2.1426990032196044922, P0 ;  /* 0x400921fbff077808 */ /* 0x000fce0000000000 */
.L_x_17716:
[----:B------:R-:W-:Y:S05]  /*35c00*/  BSYNC B0 ;  /* 0x0000000000007941 */ /* 0x000fea0003800000 */
.L_x_17714:
[----:B------:R-:W-:Y:S01]  /*35c10*/  DADD R2, R2, R4 ;  /* 0x0000000002027229 */ /* 0x000fe20000000004 */
[----:B------:R-:W-:Y:S01]  /*35c20*/  LOP3.LUT R5, R7, 0x80000000, R55, 0xb8, !PT ;  /* 0x8000000007057812 */ /* 0x000fe200078eb837 */
[----:B------:R-:W-:-:S06]  /*35c30*/  DADD R30, R30, 1 ;  /* 0x3ff000001e1e7429 */ /* 0x000fcc0000000000 */
[----:B------:R-:W-:-:S06]  /*35c40*/  DSETP.GTU.AND P0, PT, |R2|, +INF , PT ;  /* 0x7ff000000200742a */ /* 0x000fcc0003f0c200 */
[----:B------:R-:W-:Y:S02]  /*35c50*/  FSEL R2, R2, R6, P0 ;  /* 0x0000000602027208 */ /* 0x000fe40000000000 */
[----:B------:R-:W-:-:S07]  /*35c60*/  FSEL R3, R3, R5, P0 ;  /* 0x0000000503037208 */ /* 0x000fce0000000000 */
.L_x_17698:
[----:B------:R-:W-:Y:S05]  /*35c70*/  BSYNC B2 ;  /* 0x0000000000027941 */ /* 0x000fea0003800000 */
.L_x_17688:
        /* <DEDUP_REMOVED lines=9> */
.L_x_17596:
        /* <DEDUP_REMOVED lines=21> */
.L_x_17687:
[----:B------:R-:W-:Y:S05]  /*35e60*/  BSYNC B1 ;  /* 0x0000000000017941 */ /* 0x000fea0003800000 */
.L_x_17595:
        /* <DEDUP_REMOVED lines=11> */
.L_x_17718:
[----:B------:R-:W-:Y:S01]  /*35f20*/  DSETP.GTU.AND P0, PT, |R40|, +INF , PT ;  /* 0x7ff000002800742a */ /* 0x000fe20003f0c200 */
[----:B------:R-:W-:Y:S02]  /*35f30*/  IMAD.MOV.U32 R42, RZ, RZ, R2 ;  /* 0x000000ffff2a7224 */ /* 0x000fe400078e0002 */
[----:B------:R-:W-:-:S11]  /*35f40*/  IMAD.MOV.U32 R43, RZ, RZ, R3 ;  /* 0x000000ffff2b7224 */ /* 0x000fd600078e0003 */
[----:B------:R-:W-:-:S11]  /*35f50*/  @!P0 DADD R40, -RZ, |R40| ;  /* 0x00000000ff288229 */ /* 0x000fd60000000528 */
.L_x_17719:
[----:B------:R-:W-:Y:S05]  /*35f60*/  BSYNC B0 ;  /* 0x0000000000007941 */ /* 0x000fea0003800000 */
.L_x_17717:
        /* <DEDUP_REMOVED lines=146> */
.L_x_17728:
[----:B------:R-:W-:Y:S05]  /*36890*/  BSYNC B3 ;  /* 0x0000000000037941 */ /* 0x000fea0003800000 */
.L_x_17727:
        /* <DEDUP_REMOVED lines=81> */
.L_x_17726:
        /* <DEDUP_REMOVED lines=34> */
.L_x_17736:
[----:B------:R-:W-:Y:S05]  /*36fd0*/  BSYNC B4 ;  /* 0x0000000000047941 */ /* 0x000fea0003800000 */
.L_x_17735:
[----:B------:R-:W-:Y:S01]  /*36fe0*/  MOV R26, R16 ;  /* 0x00000010001a7202 */ /* 0x000fe20000000f00 */
[----:B------:R-:W-:Y:S01]  /*36ff0*/  IMAD.MOV.U32 R27, RZ, RZ, R17 ;  /* 0x000000ffff1b7224 */ /* 0x000fe200078e0011 */
[----:B------:R-:W-:Y:S06]  /*37000*/  BRA `(.L_x_17734) ;  /* 0x0000000000047947 */ /* 0x000fec0003800000 */
.L_x_17733:
[----:B------:R-:W-:-:S11]  /*37010*/  DADD R26, -R32, R36 ;  /* 0x00000000201a7229 */ /* 0x000fd60000000124 */
.L_x_17734:
[----:B------:R-:W-:Y:S05]  /*37020*/  BSYNC B3 ;  /* 0x0000000000037941 */ /* 0x000fea0003800000 */
.L_x_17732:
        /* <DEDUP_REMOVED lines=29> */
.L_x_17741:
[----:B------:R-:W-:Y:S05]  /*37200*/  BSYNC B4 ;  /* 0x0000000000047941 */ /* 0x000fea0003800000 */
.L_x_17740:
[----:B------:R-:W-:Y:S05]  /*37210*/  BRA `(.L_x_17739) ;  /* 0x0000000000047947 */ /* 0x000fea0003800000 */
.L_x_17738:
[----:B------:R-:W-:-:S11]  /*37220*/  DADD R16, R38, -R10 ;  /* 0x0000000026107229 */ /* 0x000fd6000000080a */
.L_x_17739:
[----:B------:R-:W-:Y:S05]  /*37230*/  BSYNC B3 ;  /* 0x0000000000037941 */ /* 0x000fea0003800000 */
.L_x_17737:
        /* <DEDUP_REMOVED lines=29> */
.L_x_17743:
[----:B------:R-:W-:Y:S05]  /*37410*/  BSYNC B3 ;  /* 0x0000000000037941 */ /* 0x000fea0003800000 */
.L_x_17742:
        /* <DEDUP_REMOVED lines=85> */
.L_x_17744:
        /* <DEDUP_REMOVED lines=20> */
.L_x_17746:
[----:B------:R-:W-:Y:S05]  /*37ab0*/  BSYNC B3 ;  /* 0x0000000000037941 */ /* 0x000fea0003800000 */
.L_x_17745:
        /* <DEDUP_REMOVED lines=30> */
.L_x_17731:
        /* <DEDUP_REMOVED lines=22> */
[----:B------:R-:W-:Y:S01]  /*37e00*/  MOV R26, R0 ;  /* 0x00000000001a7202 */ /* 0x000fe20000000f00 */
[----:B------:R-:W-:-:S07]  /*37e10*/  IMAD.MOV.U32 R27, RZ, RZ, R7 ;  /* 0x000000ffff1b7224 */ /* 0x000fce00078e0007 */
.L_x_17749:
[----:B------:R-:W-:Y:S05]  /*37e20*/  BSYNC B3 ;  /* 0x0000000000037941 */ /* 0x000fea0003800000 */
.L_x_17748:
        /* <DEDUP_REMOVED lines=25> */
.L_x_17752:
[----:B------:R-:W-:Y:S05]  /*37fc0*/  BSYNC B3 ;  /* 0x0000000000037941 */ /* 0x000fea0003800000 */
.L_x_17751:
        /* <DEDUP_REMOVED lines=30> */
.L_x_17750:
        /* <DEDUP_REMOVED lines=75> */
.L_x_17753:
[----:B------:R-:W-:Y:S01]  /*38660*/  IMAD.MOV.U32 R6, RZ, RZ, 0x0 ;  /* 0x00000000ff067424 */ /* 0x000fe200078e00ff */
[----:B------:R-:W-:Y:S01]  /*38670*/  FSETP.NEU.FTZ.AND P0, PT, R9, RZ, PT ;  /* 0x000000ff0900720b */ /* 0x000fe20003f1d000 */
[----:B------:R-:W-:-:S06]  /*38680*/  IMAD.MOV.U32 R7, RZ, RZ, 0x7ff00000 ;  /* 0x7ff00000ff077424 */ /* 0x000fcc00078e00ff */
[----:B------:R-:W-:-:S10]  /*38690*/  DFMA R6, R8, R6, +INF ;  /* 0x7ff000000806742b */ /* 0x000fd40000000006 */
[----:B------:R-:W-:Y:S02]  /*386a0*/  FSEL R30, R6, RZ, P0 ;  /* 0x000000ff061e7208 */ /* 0x000fe40000000000 */
[----:B------:R-:W-:Y:S01]  /*386b0*/  FSEL R31, R7, -QNAN , P0 ;  /* 0xfff00000071f7808 */ /* 0x000fe20000000000 */
[----:B------:R-:W-:Y:S06]  /*386c0*/  BRA `(.L_x_17729) ;  /* 0x0000000400287947 */ /* 0x000fec0003800000 */
.L_x_17747:
        /* <DEDUP_REMOVED lines=25> */
.L_x_17755:
[----:B------:R-:W-:Y:S05]  /*38860*/  BSYNC B3 ;  /* 0x0000000000037941 */ /* 0x000fea0003800000 */
.L_x_17754:
        /* <DEDUP_REMOVED lines=21> */
.L_x_17757:
[----:B------:R-:W-:Y:S05]  /*389c0*/  BSYNC B3 ;  /* 0x0000000000037941 */ /* 0x000fea0003800000 */
.L_x_17756:
[----:B------:R-:W-:Y:S02]  /*389d0*/  IMAD.MOV.U32 R30, RZ, RZ, R16 ;  /* 0x000000ffff1e7224 */ /* 0x000fe400078e0010 */
[----:B------:R-:W-:Y:S01]  /*389e0*/  IMAD.MOV.U32 R31, RZ, RZ, R17 ;  /* 0x000000ffff1f7224 */ /* 0x000fe200078e0011 */
[----:B------:R-:W-:Y:S06]  /*389f0*/  BRA `(.L_x_17729) ;  /* 0x00000000005c7947 */ /* 0x000fec0003800000 */
.L_x_17730:
        /* <DEDUP_REMOVED lines=22> */
.L_x_17758:
[----:B------:R-:W-:Y:S05]  /*38b60*/  BSYNC B3 ;  /* 0x0000000000037941 */ /* 0x000fea0003800000 */
.L_x_17729:
[----:B------:R-:W-:Y:S05]  /*38b70*/  BSYNC B2 ;  /* 0x0000000000027941 */ /* 0x000fea0003800000 */
.L_x_17725:
        /* <DEDUP_REMOVED lines=24> */
[----:B------:R-:W-:Y:S01]  /*38d00*/  IMAD.MOV.U32 R26, RZ, RZ, R16 ;  /* 0x000000ffff1a7224 */ /* 0x000fe200078e0010 */
[----:B------:R-:W-:-:S07]  /*38d10*/  MOV R27, R17 ;  /* 0x00000011001b7202 */ /* 0x000fce0000000f00 */
.L_x_17762:
[----:B------:R-:W-:Y:S05]  /*38d20*/  BSYNC B3 ;  /* 0x0000000000037941 */ /* 0x000fea0003800000 */
.L_x_17761:
        /* <DEDUP_REMOVED lines=39> */
.L_x_17770:
[----:B------:R-:W-:Y:S05]  /*38fa0*/  BSYNC B4 ;  /* 0x0000000000047941 */ /* 0x000fea0003800000 */
.L_x_17769:
[----:B------:R-:W-:Y:S02]  /*38fb0*/  IMAD.MOV.U32 R44, RZ, RZ, R16 ;  /* 0x000000ffff2c7224 */ /* 0x000fe400078e0010 */
[----:B------:R-:W-:Y:S01]  /*38fc0*/  IMAD.MOV.U32 R45, RZ, RZ, R17 ;  /* 0x000000ffff2d7224 */ /* 0x000fe200078e0011 */
[----:B------:R-:W-:Y:S06]  /*38fd0*/  BRA `(.L_x_17768) ;  /* 0x0000000000047947 */ /* 0x000fec0003800000 */
.L_x_17767:
[----:B------:R-:W-:-:S11]  /*38fe0*/  DADD R44, -R32, R36 ;  /* 0x00000000202c7229 */ /* 0x000fd60000000124 */
.L_x_17768:
[----:B------:R-:W-:Y:S05]  /*38ff0*/  BSYNC B3 ;  /* 0x0000000000037941 */ /* 0x000fea0003800000 */
.L_x_17766:
        /* <DEDUP_REMOVED lines=26> */
.L_x_17775:
[----:B------:R-:W-:Y:S05]  /*391a0*/  BSYNC B4 ;  /* 0x0000000000047941 */ /* 0x000fea0003800000 */
.L_x_17774:
[----:B------:R-:W-:Y:S02]  /*391b0*/  IMAD.MOV.U32 R4, RZ, RZ, R16 ;  /* 0x000000ffff047224 */ /* 0x000fe400078e0010 */
[----:B------:R-:W-:Y:S01]  /*391c0*/  IMAD.MOV.U32 R5, RZ, RZ, R17 ;  /* 0x000000ffff057224 */ /* 0x000fe200078e0011 */
[----:B------:R-:W-:Y:S06]  /*391d0*/  BRA `(.L_x_17773) ;  /* 0x0000000000047947 */ /* 0x000fec0003800000 */
.L_x_17772:
[----:B------:R-:W-:-:S11]  /*391e0*/  DADD R4, -R34, R38 ;  /* 0x0000000022047229 */ /* 0x000fd60000000126 */
.L_x_17773:
[----:B------:R-:W-:Y:S05]  /*391f0*/  BSYNC B3 ;  /* 0x0000000000037941 */ /* 0x000fea0003800000 */
.L_x_17771:
        /* <DEDUP_REMOVED lines=29> */
.L_x_17777:
[----:B------:R-:W-:Y:S05]  /*393d0*/  BSYNC B3 ;  /* 0x0000000000037941 */ /* 0x000fea0003800000 */
.L_x_17776:
[----:B------:R-:W-:Y:S01]  /*393e0*/  PLOP3.LUT P0, PT, PT, PT, PT, 0x80, 0x0 ;  /* 0x000000000000781c */ /* 0x000fe20003f0f070 */
[----:B------:R-:W-:-:S12]  /*393f0*/  BRA `(.L_x_17763) ;  /* 0x0000000800587947 */ /* 0x000fd80003800000 */
.L_x_17765:
        /* <DEDUP_REMOVED lines=29> */
.L_x_17780:
[----:B------:R-:W-:Y:S05]  /*395d0*/  BSYNC B3 ;  /* 0x0000000000037941 */ /* 0x000fea0003800000 */
.L_x_17779:
[----:B------:R-:W-:Y:S01]  /*395e0*/  PLOP3.LUT P0, PT, PT, PT, PT, 0x80, 0x0 ;  /* 0x000000000000781c */ /* 0x000fe20003f0f070 */
[----:B------:R-:W-:-:S12]  /*395f0*/  BRA `(.L_x_17763) ;  /* 0x0000000400d87947 */ /* 0x000fd80003800000 */
.L_x_17778:
        /* <DEDUP_REMOVED lines=29> */
.L_x_17782:
[----:B------:R-:W-:Y:S05]  /*397d0*/  BSYNC B3 ;  /* 0x0000000000037941 */ /* 0x000fea0003800000 */
.L_x_17781:
        /* <DEDUP_REMOVED lines=21> */
.L_x_17784:
[----:B------:R-:W-:Y:S05]  /*39930*/  BSYNC B3 ;  /* 0x0000000000037941 */ /* 0x000fea0003800000 */
.L_x_17783:
[----:B------:R-:W-:Y:S01]  /*39940*/  DMUL R2, R2, 8.11296384146066816958e+31 ;  /* 0x4690000002027828 */ /* 0x000fe20000000000 */
[----:B------:R-:W-:Y:S01]  /*39950*/  PLOP3.LUT P0, PT, PT, PT, PT, 0x80, 0x0 ;  /* 0x000000000000781c */ /* 0x000fe20003f0f070 */
[----:B------:R-:W-:Y:S02]  /*39960*/  IMAD.MOV.U32 R4, RZ, RZ, R16 ;  /* 0x000000ffff047224 */ /* 0x000fe400078e0010 */
[----:B------:R-:W-:Y:S01]  /*39970*/  IMAD.MOV.U32 R5, RZ, RZ, R17 ;  /* 0x000000ffff057224 */ /* 0x000fe200078e0011 */
[----:B------:R-:W-:Y:S09]  /*39980*/  BRA `(.L_x_17763) ;  /* 0x0000000000f47947 */ /* 0x000ff20003800000 */
.L_x_17764:
        /* <DEDUP_REMOVED lines=24> */
.L_x_17786:
[----:B------:R-:W-:Y:S05]  /*39b10*/  BSYNC B3 ;  /* 0x0000000000037941 */ /* 0x000fea0003800000 */
.L_x_17785:
        /* <DEDUP_REMOVED lines=29> */
.L_x_17788:
[----:B------:R-:W-:Y:S05]  /*39cf0*/  BSYNC B3 ;  /* 0x0000000000037941 */ /* 0x000fea0003800000 */
.L_x_17787:
[----:B------:R-:W-:Y:S01]  /*39d00*/  DMUL R4, R6, R16 ;  /* 0x0000001006047228 */ /* 0x000fe20000000000 */
[----:B------:R-:W-:Y:S01]  /*39d10*/  PLOP3.LUT P0, PT, PT, PT, PT, 0x80, 0x0 ;  /* 0x000000000000781c */ /* 0x000fe20003f0f070 */
[----:B------:R-:W-:-:S12]  /*39d20*/  BRA `(.L_x_17763) ;  /* 0x00000000000c7947 */ /* 0x000fd80003800000 */
.L_x_17760:
[----:B------:R-:W-:Y:S01]  /*39d30*/  DMUL R4, R28, 9.00719925474099200000e+15 ;  /* 0x434000001c047828 */ /* 0x000fe20000000000 */
[----:B------:R-:W-:Y:S01]  /*39d40*/  PLOP3.LUT P0, PT, PT, PT, PT, 0x80, 0x0 ;  /* 0x000000000000781c */ /* 0x000fe20003f0f070 */
[----:B------:R-:W-:-:S12]  /*39d50*/  DMUL R2, R2, 9.00719925474099200000e+15 ;  /* 0x4340000002027828 */ /* 0x000fd80000000000 */
.L_x_17763:
[----:B------:R-:W-:Y:S05]  /*39d60*/  BSYNC B2 ;  /* 0x0000000000027941 */ /* 0x000fea0003800000 */
.L_x_17759:
        /* <DEDUP_REMOVED lines=67> */
.L_x_17794:
[----:B------:R-:W-:-:S11]  /*3a1a0*/  DMUL R2, RZ, |R26| ;  /* 0x4000001aff027228 */ /* 0x000fd60000000000 */
.L_x_17795:
[----:B------:R-:W-:Y:S05]  /*3a1b0*/  BSYNC B0 ;  /* 0x0000000000007941 */ /* 0x000fea0003800000 */
.L_x_17793:
        /* <DEDUP_REMOVED lines=11> */
.L_x_17792:
        /* <DEDUP_REMOVED lines=53> */
.L_x_17791:
        /* <DEDUP_REMOVED lines=62> */
.L_x_17799:
[----:B------:R-:W-:-:S11]  /*3a9a0*/  DMUL R2, RZ, |R26| ;  /* 0x4000001aff027228 */ /* 0x000fd60000000000 */
.L_x_17800:
[----:B------:R-:W-:Y:S05]  /*3a9b0*/  BSYNC B0 ;  /* 0x0000000000007941 */ /* 0x000fea0003800000 */
.L_x_17798:
        /* <DEDUP_REMOVED lines=11> */
.L_x_17797:
        /* <DEDUP_REMOVED lines=53> */
.L_x_17790:
        /* <DEDUP_REMOVED lines=32> */
.L_x_17803:
[----:B------:R-:W-:Y:S05]  /*3afc0*/  BSYNC B3 ;  /* 0x0000000000037941 */ /* 0x000fea0003800000 */
.L_x_17802:
        /* <DEDUP_REMOVED lines=82> */
.L_x_17805:
[----:B------:R-:W-:Y:S02]  /*3b4f0*/  FSEL R6, RZ, 3.37028055040000000000e+12, P1 ;  /* 0x54442d18ff067808 */ /* 0x000fe40000800000 */
[----:B------:R-:W-:-:S07]  /*3b500*/  FSEL R7, RZ, 2.1426990032196044922, P1 ;  /* 0x400921fbff077808 */ /* 0x000fce0000800000 */
.L_x_17806:
[----:B------:R-:W-:Y:S05]  /*3b510*/  BSYNC B0 ;  /* 0x0000000000007941 */ /* 0x000fea0003800000 */
.L_x_17804:
[----:B------:R-:W-:Y:S01]  /*3b520*/  DADD R2, |R4|, |R2| ;  /* 0x0000000004027229 */ /* 0x000fe20000000602 */
[----:B------:R-:W-:-:S07]  /*3b530*/  LOP3.LUT R5, R7, 0x80000000, R5, 0xb8, !PT ;  /* 0x8000000007057812 */ /* 0x000fce00078eb805 */
[----:B------:R-:W-:-:S06]  /*3b540*/  DSETP.GTU.AND P0, PT, |R2|, +INF , PT ;  /* 0x7ff000000200742a */ /* 0x000fcc0003f0c200 */
[----:B------:R-:W-:Y:S02]  /*3b550*/  FSEL R2, R2, R6, P0 ;  /* 0x0000000602027208 */ /* 0x000fe40000000000 */
[----:B------:R-:W-:Y:S01]  /*3b560*/  FSEL R3, R3, R5, P0 ;  /* 0x0000000503037208 */ /* 0x000fe20000000000 */
[----:B------:R-:W-:Y:S06]  /*3b570*/  BRA `(.L_x_17796) ;  /* 0x0000000400dc7947 */ /* 0x000fec0003800000 */
.L_x_17801:
        /* <DEDUP_REMOVED lines=28> */
.L_x_17808:
[----:B------:R-:W-:Y:S05]  /*3b740*/  BSYNC B3 ;  /* 0x0000000000037941 */ /* 0x000fea0003800000 */
.L_x_17807:
        /* <DEDUP_REMOVED lines=82> */
.L_x_17810:
[----:B------:R-:W-:Y:S02]  /*3bc70*/  FSEL R6, RZ, 3.37028055040000000000e+12, P1 ;  /* 0x54442d18ff067808 */ /* 0x000fe40000800000 */
[----:B------:R-:W-:-:S07]  /*3bc80*/  FSEL R7, RZ, 2.1426990032196044922, P1 ;  /* 0x400921fbff077808 */ /* 0x000fce0000800000 */
.L_x_17811:
[----:B------:R-:W-:Y:S05]  /*3bc90*/  BSYNC B0 ;  /* 0x0000000000007941 */ /* 0x000fea0003800000 */
.L_x_17809:
[----:B------:R-:W-:Y:S01]  /*3bca0*/  DADD R2, |R4|, |R2| ;  /* 0x0000000004027229 */ /* 0x000fe20000000602 */
[----:B------:R-:W-:-:S07]  /*3bcb0*/  LOP3.LUT R5, R7, 0x80000000, R5, 0xb8, !PT ;  /* 0x8000000007057812 */ /* 0x000fce00078eb805 */
[----:B------:R-:W-:-:S06]  /*3bcc0*/  DSETP.GTU.AND P0, PT, |R2|, +INF , PT ;  /* 0x7ff000000200742a */ /* 0x000fcc0003f0c200 */
[----:B------:R-:W-:Y:S02]  /*3bcd0*/  FSEL R2, R2, R6, P0 ;  /* 0x0000000602027208 */ /* 0x000fe40000000000 */
[----:B------:R-:W-:-:S07]  /*3bce0*/  FSEL R3, R3, R5, P0 ;  /* 0x0000000503037208 */ /* 0x000fce0000000000 */
.L_x_17796:
[----:B------:R-:W-:Y:S05]  /*3bcf0*/  BSYNC B2 ;  /* 0x0000000000027941 */ /* 0x000fea0003800000 */
.L_x_17789:
[----:B------:R-:W-:Y:S01]  /*3bd00*/  DADD R4, -RZ, -R30 ;  /* 0x00000000ff047229 */ /* 0x000fe2000000091e */
[----:B------:R-:W-:-:S09]  /*3bd10*/  ISETP.NE.AND P0, PT, R46, RZ, PT ;  /* 0x000000ff2e00720c */ /* 0x000fd20003f05270 */
[----:B------:R-:W-:Y:S02]  /*3bd20*/  FSEL R36, R4, R30, !P0 ;  /* 0x0000001e04247208 */ /* 0x000fe40004000000 */
[----:B------:R-:W-:Y:S01]  /*3bd30*/  FSEL R37, R5, R31, !P0 ;  /* 0x0000001f05257208 */ /* 0x000fe20004000000 */
[----:B------:R-:W-:Y:S06]  /*3bd40*/  BRA `(.L_x_17812) ;  /* 0x0000003000287947 */ /* 0x000fec0003800000 */
.L_x_17724:
[----:B------:R-:W2:Y:S01]  /*3bd50*/  LDL.64 R2, [R1+0x8] ;  /* 0x0000080001027983 */ /* 0x000ea20000100a00 */
[----:B------:R-:W-:Y:S01]  /*3bd60*/  UMOV UR4, 0x54442d18 ;  /* 0x54442d1800047882 */ /* 0x000fe20000000000 */
[----:B------:R-:W-:Y:S01]  /*3bd70*/  UMOV UR5, 0x3ff921fb ;  /* 0x3ff921fb00057882 */ /* 0x000fe20000000000 */
[----:B------:R-:W-:Y:S02]  /*3bd80*/  DADD R36, -RZ, -R58 ;  /* 0x00000000ff247229 */ /* 0x000fe4000000093a */
[----:B--2---:R-:W-:-:S08]  /*3bd90*/  DADD R2, -R56, R2 ;  /* 0x0000000038027229 */ /* 0x004fd00000000102 */
[----:B------:R-:W-:Y:S01]  /*3bda0*/  DADD R2, R2, UR4 ;  /* 0x0000000402027e29 */ /* 0x000fe20008000000 */
[----:B------:R-:W-:Y:S10]  /*3bdb0*/  BRA `(.L_x_17812) ;  /* 0x00000030000c7947 */ /* 0x000ff40003800000 */
.L_x_17723:
[----:B------:R-:W-:Y:S01]  /*3bdc0*/  DADD R36, -RZ, -R58 ;  /* 0x00000000ff247229 */ /* 0x000fe2000000093a */
[----:B------:R-:W-:Y:S01]  /*3bdd0*/  CS2R R2, SRZ ;  /* 0x0000000000027805 */ /* 0x000fe2000001ff00 */
[----:B------:R-:W-:Y:S09]  /*3bde0*/  BRA `(.L_x_17812) ;  /* 0x0000003000007947 */ /* 0x000ff20003800000 */
.L_x_17722:
        /* <DEDUP_REMOVED lines=108> */
.L_x_17817:
[----:B------:R-:W-:Y:S05]  /*3c4b0*/  BSYNC B0 ;  /* 0x0000000000007941 */ /* 0x000fea0003800000 */
.L_x_17816:
        /* <DEDUP_REMOVED lines=8> */
.L_x_17819:
[----:B------:R-:W-:Y:S05]  /*3c540*/  BSYNC B3 ;  /* 0x0000000000037941 */ /* 0x000fea0003800000 */
.L_x_17818:
        /* <DEDUP_REMOVED lines=82> */
.L_x_17821:
[----:B------:R-:W-:-:S04]  /*3ca70*/  ISETP.GE.AND P0, PT, R57, RZ, PT ;  /* 0x000000ff3900720c */ /* 0x000fc80003f06270 */
[----:B------:R-:W-:Y:S02]  /*3ca80*/  FSEL R6, RZ, 3.37028055040000000000e+12, P0 ;  /* 0x54442d18ff067808 */ /* 0x000fe40000000000 */
[----:B------:R-:W-:-:S07]  /*3ca90*/  FSEL R7, RZ, 2.1426990032196044922, P0 ;  /* 0x400921fbff077808 */ /* 0x000fce0000000000 */
.L_x_17822:
[----:B------:R-:W-:Y:S05]  /*3caa0*/  BSYNC B0 ;  /* 0x0000000000007941 */ /* 0x000fea0003800000 */
.L_x_17820:
[----:B------:R-:W-:Y:S01]  /*3cab0*/  DADD R2, R2, R4 ;  /* 0x0000000002027229 */ /* 0x000fe20000000004 */
[----:B------:R-:W-:Y:S01]  /*3cac0*/  LOP3.LUT R5, R7, 0x80000000, R59, 0xb8, !PT ;  /* 0x8000000007057812 */ /* 0x000fe200078eb83b */
[----:B------:R-:W-:-:S06]  /*3cad0*/  DMUL R30, R30, 0.5 ;  /* 0x3fe000001e1e7828 */ /* 0x000fcc0000000000 */
[----:B------:R-:W-:-:S06]  /*3cae0*/  DSETP.GTU.AND P0, PT, |R2|, +INF , PT ;  /* 0x7ff000000200742a */ /* 0x000fcc0003f0c200 */
[----:B------:R-:W-:Y:S02]  /*3caf0*/  FSEL R2, R2, R6, P0 ;  /* 0x0000000602027208 */ /* 0x000fe40000000000 */
[----:B------:R-:W-:Y:S01]  /*3cb00*/  FSEL R3, R3, R5, P0 ;  /* 0x0000000503037208 */ /* 0x000fe20000000000 */
[----:B------:R-:W-:Y:S06]  /*3cb10*/  BRA `(.L_x_17823) ;  /* 0x0000002000387947 */ /* 0x000fec0003800000 */
.L_x_17815:
        /* <DEDUP_REMOVED lines=135> */
.L_x_17825:
[----:B------:R-:W-:Y:S05]  /*3d390*/  BSYNC B0 ;  /* 0x0000000000007941 */ /* 0x000fea0003800000 */
.L_x_17824:
        /* <DEDUP_REMOVED lines=8> */
.L_x_17827:
[----:B------:R-:W-:Y:S05]  /*3d420*/  BSYNC B3 ;  /* 0x0000000000037941 */ /* 0x000fea0003800000 */
.L_x_17826:
        /* <DEDUP_REMOVED lines=82> */
.L_x_17829:
[----:B------:R-:W-:-:S04]  /*3d950*/  ISETP.GE.AND P0, PT, R57, RZ, PT ;  /* 0x000000ff3900720c */ /* 0x000fc80003f06270 */
[----:B------:R-:W-:Y:S02]  /*3d960*/  FSEL R6, RZ, 3.37028055040000000000e+12, P0 ;  /* 0x54442d18ff067808 */ /* 0x000fe40000000000 */
[----:B------:R-:W-:-:S07]  /*3d970*/  FSEL R7, RZ, 2.1426990032196044922, P0 ;  /* 0x400921fbff077808 */ /* 0x000fce0000000000 */
.L_x_17830:
[----:B------:R-:W-:Y:S05]  /*3d980*/  BSYNC B0 ;  /* 0x0000000000007941 */ /* 0x000fea0003800000 */
.L_x_17828:
[----:B------:R-:W-:Y:S01]  /*3d990*/  DADD R2, R2, R4 ;  /* 0x0000000002027229 */ /* 0x000fe20000000004 */
[----:B------:R-:W-:-:S07]  /*3d9a0*/  LOP3.LUT R5, R7, 0x80000000, R59, 0xb8, !PT ;  /* 0x8000000007057812 */ /* 0x000fce00078eb83b */
[----:B------:R-:W-:-:S06]  /*3d9b0*/  DSETP.GTU.AND P0, PT, |R2|, +INF , PT ;  /* 0x7ff000000200742a */ /* 0x000fcc0003f0c200 */
[----:B------:R-:W-:Y:S02]  /*3d9c0*/  FSEL R2, R2, R6, P0 ;  /* 0x0000000602027208 */ /* 0x000fe40000000000 */
[----:B------:R-:W-:Y:S01]  /*3d9d0*/  FSEL R3, R3, R5, P0 ;  /* 0x0000000503037208 */ /* 0x000fe20000000000 */
[----:B------:R-:W-:Y:S06]  /*3d9e0*/  BRA `(.L_x_17823) ;  /* 0x0000001000847947 */ /* 0x000fec0003800000 */
.L_x_17814:
        /* <DEDUP_REMOVED lines=23> */
.L_x_17832:
[----:B------:R-:W-:Y:S05]  /*3db60*/  BSYNC B3 ;  /* 0x0000000000037941 */ /* 0x000fea0003800000 */
.L_x_17831:
        /* <DEDUP_REMOVED lines=24> */
[----:B------:R-:W-:Y:S01]  /*3dcf0*/  MOV R6, R16 ;  /* 0x0000001000067202 */ /* 0x000fe20000000f00 */
[----:B------:R-:W-:-:S07]  /*3dd00*/  IMAD.MOV.U32 R7, RZ, RZ, R17 ;  /* 0x000000ffff077224 */ /* 0x000fce00078e0011 */
.L_x_17834:
[----:B------:R-:W-:Y:S05]  /*3dd10*/  BSYNC B3 ;  /* 0x0000000000037941 */ /* 0x000fea0003800000 */
.L_x_17833:
        /* <DEDUP_REMOVED lines=136> */
.L_x_17836:
[----:B------:R-:W-:Y:S05]  /*3e5a0*/  BSYNC B0 ;  /* 0x0000000000007941 */ /* 0x000fea0003800000 */
.L_x_17835:
        /* <DEDUP_REMOVED lines=8> */
.L_x_17838:
[----:B------:R-:W-:Y:S05]  /*3e630*/  BSYNC B3 ;  /* 0x0000000000037941 */ /* 0x000fea0003800000 */
.L_x_17837:
        /* <DEDUP_REMOVED lines=82> */
.L_x_17840:
[----:B------:R-:W-:-:S04]  /*3eb60*/  ISETP.GE.AND P0, PT, R57, RZ, PT ;  /* 0x000000ff3900720c */ /* 0x000fc80003f06270 */
[----:B------:R-:W-:Y:S02]  /*3eb70*/  FSEL R6, RZ, 3.37028055040000000000e+12, P0 ;  /* 0x54442d18ff067808 */ /* 0x000fe40000000000 */
[----:B------:R-:W-:-:S07]  /*3eb80*/  FSEL R7, RZ, 2.1426990032196044922, P0 ;  /* 0x400921fbff077808 */ /* 0x000fce0000000000 */
.L_x_17841:
[----:B------:R-:W-:Y:S05]  /*3eb90*/  BSYNC B0 ;  /* 0x0000000000007941 */ /* 0x000fea0003800000 */
.L_x_17839:
[----:B------:R-:W-:Y:S01]  /*3eba0*/  DADD R2, R2, R4 ;  /* 0x0000000002027229 */ /* 0x000fe20000000004 */
[----:B------:R-:W-:Y:S01]  /*3ebb0*/  LOP3.LUT R5, R7, 0x80000000, R59, 0xb8, !PT ;  /* 0x8000000007057812 */ /* 0x000fe200078eb83b */
[----:B------:R-:W-:-:S06]  /*3ebc0*/  DADD R30, R30, 1 ;  /* 0x3ff000001e1e7429 */ /* 0x000fcc0000000000 */
[----:B------:R-:W-:-:S06]  /*3ebd0*/  DSETP.GTU.AND P0, PT, |R2|, +INF , PT ;  /* 0x7ff000000200742a */ /* 0x000fcc0003f0c200 */
[----:B------:R-:W-:Y:S02]  /*3ebe0*/  FSEL R2, R2, R6, P0 ;  /* 0x0000000602027208 */ /* 0x000fe40000000000 */
[----:B------:R-:W-:-:S07]  /*3ebf0*/  FSEL R3, R3, R5, P0 ;  /* 0x0000000503037208 */ /* 0x000fce0000000000 */
.L_x_17823:
[----:B------:R-:W-:Y:S05]  /*3ec00*/  BSYNC B2 ;  /* 0x0000000000027941 */ /* 0x000fea0003800000 */
.L_x_17813:
        /* <DEDUP_REMOVED lines=9> */
.L_x_17721:
        /* <DEDUP_REMOVED lines=21> */
.L_x_17812:
[----:B------:R-:W-:Y:S05]  /*3edf0*/  BSYNC B1 ;  /* 0x0000000000017941 */ /* 0x000fea0003800000 */
.L_x_17720:
        /* <DEDUP_REMOVED lines=11> */
.L_x_17843:
[----:B------:R-:W-:Y:S01]  /*3eeb0*/  DSETP.GTU.AND P0, PT, |R36|, +INF , PT ;  /* 0x7ff000002400742a */ /* 0x000fe20003f0c200 */
[----:B------:R-:W-:Y:S02]  /*3eec0*/  IMAD.MOV.U32 R38, RZ, RZ, R2 ;  /* 0x000000ffff267224 */ /* 0x000fe400078e0002 */
[----:B------:R-:W-:-:S11]  /*3eed0*/  IMAD.MOV.U32 R39, RZ, RZ, R3 ;  /* 0x000000ffff277224 */ /* 0x000fd600078e0003 */
[----:B------:R-:W-:-:S11]  /*3eee0*/  @!P0 DADD R36, -RZ, |R36| ;  /* 0x00000000ff248229 */ /* 0x000fd60000000524 */
.L_x_17844:
[----:B------:R-:W-:Y:S05]  /*3eef0*/  BSYNC B0 ;  /* 0x0000000000007941 */ /* 0x000fea0003800000 */
.L_x_17842:
        /* <DEDUP_REMOVED lines=146> */
.L_x_17853:
[----:B------:R-:W-:Y:S05]  /*3f820*/  BSYNC B3 ;  /* 0x0000000000037941 */ /* 0x000fea0003800000 */
.L_x_17852:
        /* <DEDUP_REMOVED lines=81> */
.L_x_17851:
        /* <DEDUP_REMOVED lines=34> */
.L_x_17861:
[----:B------:R-:W-:Y:S05]  /*3ff60*/  BSYNC B4 ;  /* 0x0000000000047941 */ /* 0x000fea0003800000 */
.L_x_17860:
[----:B------:R-:W-:Y:S02]  /*3ff70*/  IMAD.MOV.U32 R26, RZ, RZ, R16 ;  /* 0x000000ffff1a7224 */ /* 0x000fe400078e0010 */
[----:B------:R-:W-:Y:S01]  /*3ff80*/  IMAD.MOV.U32 R27, RZ, RZ, R17 ;  /* 0x000000ffff1b7224 */ /* 0x000fe200078e0011 */
[----:B------:R-:W-:Y:S06]  /*3ff90*/  BRA `(.L_x_17859) ;  /* 0x0000000000047947 */ /* 0x000fec0003800000 */
.L_x_17858:
[----:B------:R-:W-:-:S11]  /*3ffa0*/  DADD R26, -R32, R44 ;  /* 0x00000000201a7229 */ /* 0x000fd6000000012c */
.L_x_17859:
[----:B------:R-:W-:Y:S05]  /*3ffb0*/  BSYNC B3 ;  /* 0x0000000000037941 */ /* 0x000fea0003800000 */
.L_x_17857:
        /* <DEDUP_REMOVED lines=29> */
.L_x_17866:
[----:B------:R-:W-:Y:S05]  /*40190*/  BSYNC B4 ;  /* 0x0000000000047941 */ /* 0x000fea0003800000 */
.L_x_17865:
[----:B------:R-:W-:Y:S05]  /*401a0*/  BRA `(.L_x_17864) ;  /* 0x0000000000047947 */ /* 0x000fea0003800000 */
.L_x_17863:
[----:B------:R-:W-:-:S11]  /*401b0*/  DADD R16, R46, -R10 ;  /* 0x000000002e107229 */ /* 0x000fd6000000080a */
.L_x_17864:
[----:B------:R-:W-:Y:S05]  /*401c0*/  BSYNC B3 ;  /* 0x0000000000037941 */ /* 0x000fea0003800000 */
.L_x_17862:
        /* <DEDUP_REMOVED lines=29> */
.L_x_17868:
[----:B------:R-:W-:Y:S05]  /*403a0*/  BSYNC B3 ;  /* 0x0000000000037941 */ /* 0x000fea0003800000 */
.L_x_17867:
        /* <DEDUP_REMOVED lines=85> */
.L_x_17869:
        /* <DEDUP_REMOVED lines=20> */
.L_x_17871:
[----:B------:R-:W-:Y:S05]  /*40a40*/  BSYNC B3 ;  /* 0x0000000000037941 */ /* 0x000fea0003800000 */
.L_x_17870:
        /* <DEDUP_REMOVED lines=30> */
.L_x_17856:
        /* <DEDUP_REMOVED lines=24> */
.L_x_17874:
[----:B------:R-:W-:Y:S05]  /*40db0*/  BSYNC B3 ;  /* 0x0000000000037941 */ /* 0x000fea0003800000 */
.L_x_17873:
        /* <DEDUP_REMOVED lines=25> */
.L_x_17877:
[----:B------:R-:W-:Y:S05]  /*40f50*/  BSYNC B3 ;  /* 0x0000000000037941 */ /* 0x000fea0003800000 */
.L_x_17876:
        /* <DEDUP_REMOVED lines=30> */
.L_x_17875:
        /* <DEDUP_REMOVED lines=75> */
.L_x_17878:
[----:B------:R-:W-:Y:S01]  /*415f0*/  MOV R6, 0x0 ;  /* 0x0000000000067802 */ /* 0x000fe20000000f00 */
[----:B------:R-:W-:Y:S01]  /*41600*/  IMAD.MOV.U32 R7, RZ, RZ, 0x7ff00000 ;  /* 0x7ff00000ff077424 */ /* 0x000fe200078e00ff */
[----:B------:R-:W-:-:S05]  /*41610*/  FSETP.NEU.FTZ.AND P0, PT, R9, RZ, PT ;  /* 0x000000ff0900720b */ /* 0x000fca0003f1d000 */
[----:B------:R-:W-:-:S10]  /*41620*/  DFMA R6, R8, R6, +INF ;  /* 0x7ff000000806742b */ /* 0x000fd40000000006 */
[----:B------:R-:W-:Y:S02]  /*41630*/  FSEL R30, R6, RZ, P0 ;  /* 0x000000ff061e7208 */ /* 0x000fe40000000000 */
[----:B------:R-:W-:Y:S01]  /*41640*/  FSEL R31, R7, -QNAN , P0 ;  /* 0xfff00000071f7808 */ /* 0x000fe20000000000 */
[----:B------:R-:W-:Y:S06]  /*41650*/  BRA `(.L_x_17854) ;  /* 0x0000000400287947 */ /* 0x000fec0003800000 */
.L_x_17872:
        /* <DEDUP_REMOVED lines=25> */
.L_x_17880:
[----:B------:R-:W-:Y:S05]  /*417f0*/  BSYNC B3 ;  /* 0x0000000000037941 */ /* 0x000fea0003800000 */
.L_x_17879:
        /* <DEDUP_REMOVED lines=21> */
.L_x_17882:
[----:B------:R-:W-:Y:S05]  /*41950*/  BSYNC B3 ;  /* 0x0000000000037941 */ /* 0x000fea0003800000 */
.L_x_17881:
[----:B------:R-:W-:Y:S02]  /*41960*/  IMAD.MOV.U32 R30, RZ, RZ, R16 ;  /* 0x000000ffff1e7224 */ /* 0x000fe400078e0010 */
[----:B------:R-:W-:Y:S01]  /*41970*/  IMAD.MOV.U32 R31, RZ, RZ, R17 ;  /* 0x000000ffff1f7224 */ /* 0x000fe200078e0011 */
[----:B------:R-:W-:Y:S06]  /*41980*/  BRA `(.L_x_17854) ;  /* 0x00000000005c7947 */ /* 0x000fec0003800000 */
.L_x_17855:
        /* <DEDUP_REMOVED lines=22> */
.L_x_17883:
[----:B------:R-:W-:Y:S05]  /*41af0*/  BSYNC B3 ;  /* 0x0000000000037941 */ /* 0x000fea0003800000 */
.L_x_17854:
[----:B------:R-:W-:Y:S05]  /*41b00*/  BSYNC B2 ;  /* 0x0000000000027941 */ /* 0x000fea0003800000 */
.L_x_17850:
        /* <DEDUP_REMOVED lines=24> */
[----:B------:R-:W-:Y:S02]  /*41c90*/  IMAD.MOV.U32 R26, RZ, RZ, R16 ;  /* 0x000000ffff1a7224 */ /* 0x000fe400078e0010 */
[----:B------:R-:W-:-:S07]  /*41ca0*/  IMAD.MOV.U32 R27, RZ, RZ, R17 ;  /* 0x000000ffff1b7224 */ /* 0x000fce00078e0011 */
.L_x_17887:
[----:B------:R-:W-:Y:S05]  /*41cb0*/  BSYNC B3 ;  /* 0x0000000000037941 */ /* 0x000fea0003800000 */
.L_x_17886:
        /* <DEDUP_REMOVED lines=39> */
.L_x_17895:
[----:B------:R-:W-:Y:S05]  /*41f30*/  BSYNC B4 ;  /* 0x0000000000047941 */ /* 0x000fea0003800000 */
.L_x_17894:
[----:B------:R-:W-:Y:S02]  /*41f40*/  IMAD.MOV.U32 R52, RZ, RZ, R16 ;  /* 0x000000ffff347224 */ /* 0x000fe400078e0010 */
[----:B------:R-:W-:Y:S01]  /*41f50*/  IMAD.MOV.U32 R53, RZ, RZ, R17 ;  /* 0x000000ffff357224 */ /* 0x000fe200078e0011 */
[----:B------:R-:W-:Y:S06]  /*41f60*/  BRA `(.L_x_17893) ;  /* 0x0000000000047947 */ /* 0x000fec0003800000 */
.L_x_17892:
[----:B------:R-:W-:-:S11]  /*41f70*/  DADD R52, -R32, R44 ;  /* 0x0000000020347229 */ /* 0x000fd6000000012c */
.L_x_17893:
[----:B------:R-:W-:Y:S05]  /*41f80*/  BSYNC B3 ;  /* 0x0000000000037941 */ /* 0x000fea0003800000 */
.L_x_17891:
        /* <DEDUP_REMOVED lines=26> */
.L_x_17900:
[----:B------:R-:W-:Y:S05]  /*42130*/  BSYNC B4 ;  /* 0x0000000000047941 */ /* 0x000fea0003800000 */
.L_x_17899:
[----:B------:R-:W-:Y:S02]  /*42140*/  IMAD.MOV.U32 R4, RZ, RZ, R16 ;  /* 0x000000ffff047224 */ /* 0x000fe400078e0010 */
[----:B------:R-:W-:Y:S01]  /*42150*/  IMAD.MOV.U32 R5, RZ, RZ, R17 ;  /* 0x000000ffff057224 */ /* 0x000fe200078e0011 */
[----:B------:R-:W-:Y:S06]  /*42160*/  BRA `(.L_x_17898) ;  /* 0x0000000000047947 */ /* 0x000fec0003800000 */
.L_x_17897:
[----:B------:R-:W-:-:S11]  /*42170*/  DADD R4, -R34, R46 ;  /* 0x0000000022047229 */ /* 0x000fd6000000012e */
.L_x_17898:
[----:B------:R-:W-:Y:S05]  /*42180*/  BSYNC B3 ;  /* 0x0000000000037941 */ /* 0x000fea0003800000 */
.L_x_17896:
        /* <DEDUP_REMOVED lines=29> */
.L_x_17902:
[----:B------:R-:W-:Y:S05]  /*42360*/  BSYNC B3 ;  /* 0x0000000000037941 */ /* 0x000fea0003800000 */
.L_x_17901:
[----:B------:R-:W-:Y:S01]  /*42370*/  PLOP3.LUT P0, PT, PT, PT, PT, 0x80, 0x0 ;  /* 0x000000000000781c */ /* 0x000fe20003f0f070 */
[----:B------:R-:W-:-:S12]  /*42380*/  BRA `(.L_x_17888) ;  /* 0x0000000800587947 */ /* 0x000fd80003800000 */
.L_x_17890:
        /* <DEDUP_REMOVED lines=29> */
.L_x_17905:
[----:B------:R-:W-:Y:S05]  /*42560*/  BSYNC B3 ;  /* 0x0000000000037941 */ /* 0x000fea0003800000 */
.L_x_17904:
[----:B------:R-:W-:Y:S01]  /*42570*/  PLOP3.LUT P0, PT, PT, PT, PT, 0x80, 0x0 ;  /* 0x000000000000781c */ /* 0x000fe20003f0f070 */
[----:B------:R-:W-:-:S12]  /*42580*/  BRA `(.L_x_17888) ;  /* 0x0000000400d87947 */ /* 0x000fd80003800000 */
.L_x_17903:
        /* <DEDUP_REMOVED lines=29> */
.L_x_17907:
[----:B------:R-:W-:Y:S05]  /*42760*/  BSYNC B3 ;  /* 0x0000000000037941 */ /* 0x000fea0003800000 */
.L_x_17906:
        /* <DEDUP_REMOVED lines=21> */
.L_x_17909:
[----:B------:R-:W-:Y:S05]  /*428c0*/  BSYNC B3 ;  /* 0x0000000000037941 */ /* 0x000fea0003800000 */
.L_x_17908:
[----:B------:R-:W-:Y:S01]  /*428d0*/  DMUL R2, R2, 8.11296384146066816958e+31 ;  /* 0x4690000002027828 */ /* 0x000fe20000000000 */
[----:B------:R-:W-:Y:S01]  /*428e0*/  PLOP3.LUT P0, PT, PT, PT, PT, 0x80, 0x0 ;  /* 0x000000000000781c */ /* 0x000fe20003f0f070 */
[----:B------:R-:W-:Y:S02]  /*428f0*/  IMAD.MOV.U32 R4, RZ, RZ, R16 ;  /* 0x000000ffff047224 */ /* 0x000fe400078e0010 */
[----:B------:R-:W-:Y:S01]  /*42900*/  IMAD.MOV.U32 R5, RZ, RZ, R17 ;  /* 0x000000ffff057224 */ /* 0x000fe200078e0011 */
[----:B------:R-:W-:Y:S09]  /*42910*/  BRA `(.L_x_17888) ;  /* 0x0000000000f47947 */ /* 0x000ff20003800000 */
.L_x_17889:
        /* <DEDUP_REMOVED lines=24> */
.L_x_17911:
[----:B------:R-:W-:Y:S05]  /*42aa0*/  BSYNC B3 ;  /* 0x0000000000037941 */ /* 0x000fea0003800000 */
.L_x_17910:
        /* <DEDUP_REMOVED lines=28> */
[----:B------:R-:W-:-:S07]  /*42c70*/  MOV R6, R0 ;  /* 0x0000000000067202 */ /* 0x000fce0000000f00 */
.L_x_17913:
[----:B------:R-:W-:Y:S05]  /*42c80*/  BSYNC B3 ;  /* 0x0000000000037941 */ /* 0x000fea0003800000 */
.L_x_17912:
[----:B------:R-:W-:Y:S01]  /*42c90*/  DMUL R4, R6, R16 ;  /* 0x0000001006047228 */ /* 0x000fe20000000000 */
[----:B------:R-:W-:Y:S01]  /*42ca0*/  PLOP3.LUT P0, PT, PT, PT, PT, 0x80, 0x0 ;  /* 0x000000000000781c */ /* 0x000fe20003f0f070 */
[----:B------:R-:W-:-:S12]  /*42cb0*/  BRA `(.L_x_17888) ;  /* 0x00000000000c7947 */ /* 0x000fd80003800000 */
.L_x_17885:
[----:B------:R-:W-:Y:S01]  /*42cc0*/  DMUL R4, R28, 9.00719925474099200000e+15 ;  /* 0x434000001c047828 */ /* 0x000fe20000000000 */
[----:B------:R-:W-:Y:S01]  /*42cd0*/  PLOP3.LUT P0, PT, PT, PT, PT, 0x80, 0x0 ;  /* 0x000000000000781c */ /* 0x000fe20003f0f070 */
[----:B------:R-:W-:-:S12]  /*42ce0*/  DMUL R2, R2, 9.00719925474099200000e+15 ;  /* 0x4340000002027828 */ /* 0x000fd80000000000 */
.L_x_17888:
[----:B------:R-:W-:Y:S05]  /*42cf0*/  BSYNC B2 ;  /* 0x0000000000027941 */ /* 0x000fea0003800000 */
.L_x_17884:
        /* <DEDUP_REMOVED lines=67> */
.L_x_17919:
[----:B------:R-:W-:-:S11]  /*43130*/  DMUL R2, RZ, |R26| ;  /* 0x4000001aff027228 */ /* 0x000fd60000000000 */
.L_x_17920:
[----:B------:R-:W-:Y:S05]  /*43140*/  BSYNC B0 ;  /* 0x0000000000007941 */ /* 0x000fea0003800000 */
.L_x_17918:
        /* <DEDUP_REMOVED lines=11> */
.L_x_17917:
        /* <DEDUP_REMOVED lines=53> */
.L_x_17916:
        /* <DEDUP_REMOVED lines=62> */
.L_x_17924:
[----:B------:R-:W-:-:S11]  /*43930*/  DMUL R2, RZ, |R26| ;  /* 0x4000001aff027228 */ /* 0x000fd60000000000 */
.L_x_17925:
[----:B------:R-:W-:Y:S05]  /*43940*/  BSYNC B0 ;  /* 0x0000000000007941 */ /* 0x000fea0003800000 */
.L_x_17923:
        /* <DEDUP_REMOVED lines=11> */
.L_x_17922:
        /* <DEDUP_REMOVED lines=53> */
.L_x_17915:
        /* <DEDUP_REMOVED lines=32> */
.L_x_17928:
[----:B------:R-:W-:Y:S05]  /*43f50*/  BSYNC B3 ;  /* 0x0000000000037941 */ /* 0x000fea0003800000 */
.L_x_17927:
        /* <DEDUP_REMOVED lines=82> */
.L_x_17930:
[----:B------:R-:W-:Y:S02]  /*44480*/  FSEL R6, RZ, 3.37028055040000000000e+12, P1 ;  /* 0x54442d18ff067808 */ /* 0x000fe40000800000 */
[----:B------:R-:W-:-:S07]  /*44490*/  FSEL R7, RZ, 2.1426990032196044922, P1 ;  /* 0x400921fbff077808 */ /* 0x000fce0000800000 */
.L_x_17931:
[----:B------:R-:W-:Y:S05]  /*444a0*/  BSYNC B0 ;  /* 0x0000000000007941 */ /* 0x000fea0003800000 */
.L_x_17929:
[----:B------:R-:W-:Y:S01]  /*444b0*/  DADD R2, |R4|, |R2| ;  /* 0x0000000004027229 */ /* 0x000fe20000000602 */
[----:B------:R-:W-:-:S07]  /*444c0*/  LOP3.LUT R5, R7, 0x80000000, R5, 0xb8, !PT ;  /* 0x8000000007057812 */ /* 0x000fce00078eb805 */
[----:B------:R-:W-:-:S06]  /*444d0*/  DSETP.GTU.AND P0, PT, |R2|, +INF , PT ;  /* 0x7ff000000200742a */ /* 0x000fcc0003f0c200 */
[----:B------:R-:W-:Y:S02]  /*444e0*/  FSEL R2, R2, R6, P0 ;  /* 0x0000000602027208 */ /* 0x000fe40000000000 */
[----:B------:R-:W-:Y:S01]  /*444f0*/  FSEL R3, R3, R5, P0 ;  /* 0x0000000503037208 */ /* 0x000fe20000000000 */
[----:B------:R-:W-:Y:S06]  /*44500*/  BRA `(.L_x_17921) ;  /* 0x0000000400dc7947 */ /* 0x000fec0003800000 */
.L_x_17926:
        /* <DEDUP_REMOVED lines=28> */
.L_x_17933:
[----:B------:R-:W-:Y:S05]  /*446d0*/  BSYNC B3 ;  /* 0x0000000000037941 */ /* 0x000fea0003800000 */
.L_x_17932:
        /* <DEDUP_REMOVED lines=82> */
.L_x_17935:
[----:B------:R-:W-:Y:S02]  /*44c00*/  FSEL R6, RZ, 3.37028055040000000000e+12, P1 ;  /* 0x54442d18ff067808 */ /* 0x000fe40000800000 */
[----:B------:R-:W-:-:S07]  /*44c10*/  FSEL R7, RZ, 2.1426990032196044922, P1 ;  /* 0x400921fbff077808 */ /* 0x000fce0000800000 */
.L_x_17936:
[----:B------:R-:W-:Y:S05]  /*44c20*/  BSYNC B0 ;  /* 0x0000000000007941 */ /* 0x000fea0003800000 */
.L_x_17934:
[----:B------:R-:W-:Y:S01]  /*44c30*/  DADD R2, |R4|, |R2| ;  /* 0x0000000004027229 */ /* 0x000fe20000000602 */
[----:B------:R-:W-:-:S07]  /*44c40*/  LOP3.LUT R5, R7, 0x80000000, R5, 0xb8, !PT ;  /* 0x8000000007057812 */ /* 0x000fce00078eb805 */
[----:B------:R-:W-:-:S06]  /*44c50*/  DSETP.GTU.AND P0, PT, |R2|, +INF , PT ;  /* 0x7ff000000200742a */ /* 0x000fcc0003f0c200 */
[----:B------:R-:W-:Y:S02]  /*44c60*/  FSEL R2, R2, R6, P0 ;  /* 0x0000000602027208 */ /* 0x000fe40000000000 */
[----:B------:R-:W-:-:S07]  /*44c70*/  FSEL R3, R3, R5, P0 ;  /* 0x0000000503037208 */ /* 0x000fce0000000000 */
.L_x_17921:
[----:B------:R-:W-:Y:S05]  /*44c80*/  BSYNC B2 ;  /* 0x0000000000027941 */ /* 0x000fea0003800000 */
.L_x_17914:
[----:B------:R-:W-:Y:S01]  /*44c90*/  DADD R4, -RZ, -R30 ;  /* 0x00000000ff047229 */ /* 0x000fe2000000091e */
[----:B------:R-:W-:-:S09]  /*44ca0*/  ISETP.NE.AND P0, PT, R54, RZ, PT ;  /* 0x000000ff3600720c */ /* 0x000fd20003f05270 */
[----:B------:R-:W-:Y:S02]  /*44cb0*/  FSEL R8, R4, R30, !P0 ;  /* 0x0000001e04087208 */ /* 0x000fe40004000000 */
[----:B------:R-:W-:Y:S01]  /*44cc0*/  FSEL R9, R5, R31, !P0 ;  /* 0x0000001f05097208 */ /* 0x000fe20004000000 */
[----:B------:R-:W-:Y:S06]  /*44cd0*/  BRA `(.L_x_17937) ;  /* 0x0000003000287947 */ /* 0x000fec0003800000 */
.L_x_17849:
[----:B------:R-:W2:Y:S01]  /*44ce0*/  LDL.64 R2, [R1+0x8] ;  /* 0x0000080001027983 */ /* 0x000ea20000100a00 */
[----:B------:R-:W-:Y:S01]  /*44cf0*/  UMOV UR4, 0x54442d18 ;  /* 0x54442d1800047882 */ /* 0x000fe20000000000 */
[----:B------:R-:W-:Y:S01]  /*44d00*/  UMOV UR5, 0x3ff921fb ;  /* 0x3ff921fb00057882 */ /* 0x000fe20000000000 */
[----:B------:R-:W-:Y:S02]  /*44d10*/  DADD R8, -RZ, -R62 ;  /* 0x00000000ff087229 */ /* 0x000fe4000000093e */
[----:B--2---:R-:W-:-:S08]  /*44d20*/  DADD R2, -R60, R2 ;  /* 0x000000003c027229 */ /* 0x004fd00000000102 */
[----:B------:R-:W-:Y:S01]  /*44d30*/  DADD R2, R2, UR4 ;  /* 0x0000000402027e29 */ /* 0x000fe20008000000 */
[----:B------:R-:W-:Y:S10]  /*44d40*/  BRA `(.L_x_17937) ;  /* 0x00000030000c7947 */ /* 0x000ff40003800000 */
.L_x_17848:
[----:B------:R-:W-:Y:S01]  /*44d50*/  DADD R8, -RZ, -R62 ;  /* 0x00000000ff087229 */ /* 0x000fe2000000093e */
[----:B------:R-:W-:Y:S01]  /*44d60*/  CS2R R2, SRZ ;  /* 0x0000000000027805 */ /* 0x000fe2000001ff00 */
[----:B------:R-:W-:Y:S09]  /*44d70*/  BRA `(.L_x_17937) ;  /* 0x0000003000007947 */ /* 0x000ff20003800000 */
.L_x_17847:
        /* <DEDUP_REMOVED lines=108> */
.L_x_17942:
[----:B------:R-:W-:Y:S05]  /*45440*/  BSYNC B0 ;  /* 0x0000000000007941 */ /* 0x000fea0003800000 */
.L_x_17941:
        /* <DEDUP_REMOVED lines=8> */
.L_x_17944:
[----:B------:R-:W-:Y:S05]  /*454d0*/  BSYNC B3 ;  /* 0x0000000000037941 */ /* 0x000fea0003800000 */
.L_x_17943:
        /* <DEDUP_REMOVED lines=82> */
.L_x_17946:
[----:B------:R-:W-:-:S04]  /*45a00*/  ISETP.GE.AND P0, PT, R61, RZ, PT ;  /* 0x000000ff3d00720c */ /* 0x000fc80003f06270 */
[----:B------:R-:W-:Y:S02]  /*45a10*/  FSEL R6, RZ, 3.37028055040000000000e+12, P0 ;  /* 0x54442d18ff067808 */ /* 0x000fe40000000000 */
[----:B------:R-:W-:-:S07]  /*45a20*/  FSEL R7, RZ, 2.1426990032196044922, P0 ;  /* 0x400921fbff077808 */ /* 0x000fce0000000000 */
.L_x_17947:
[----:B------:R-:W-:Y:S05]  /*45a30*/  BSYNC B0 ;  /* 0x0000000000007941 */ /* 0x000fea0003800000 */
.L_x_17945:
[----:B------:R-:W-:Y:S01]  /*45a40*/  DADD R2, R2, R4 ;  /* 0x0000000002027229 */ /* 0x000fe20000000004 */
[----:B------:R-:W-:Y:S01]  /*45a50*/  LOP3.LUT R5, R7, 0x80000000, R63, 0xb8, !PT ;  /* 0x8000000007057812 */ /* 0x000fe200078eb83f */
[----:B------:R-:W-:-:S06]  /*45a60*/  DMUL R30, R30, 0.5 ;  /* 0x3fe000001e1e7828 */ /* 0x000fcc0000000000 */
[----:B------:R-:W-:-:S06]  /*45a70*/  DSETP.GTU.AND P0, PT, |R2|, +INF , PT ;  /* 0x7ff000000200742a */ /* 0x000fcc0003f0c200 */
[----:B------:R-:W-:Y:S02]  /*45a80*/  FSEL R2, R2, R6, P0 ;  /* 0x0000000602027208 */ /* 0x000fe40000000000 */
[----:B------:R-:W-:Y:S01]  /*45a90*/  FSEL R3, R3, R5, P0 ;  /* 0x0000000503037208 */ /* 0x000fe20000000000 */
[----:B------:R-:W-:Y:S06]  /*45aa0*/  BRA `(.L_x_17948) ;  /* 0x0000002000387947 */ /* 0x000fec0003800000 */
.L_x_17940:
        /* <DEDUP_REMOVED lines=135> */
.L_x_17950:
[----:B------:R-:W-:Y:S05]  /*46320*/  BSYNC B0 ;  /* 0x0000000000007941 */ /* 0x000fea0003800000 */
.L_x_17949:
        /* <DEDUP_REMOVED lines=8> */
.L_x_17952:
[----:B------:R-:W-:Y:S05]  /*463b0*/  BSYNC B3 ;  /* 0x0000000000037941 */ /* 0x000fea0003800000 */
.L_x_17951:
        /* <DEDUP_REMOVED lines=82> */
.L_x_17954:
[----:B------:R-:W-:-:S04]  /*468e0*/  ISETP.GE.AND P0, PT, R61, RZ, PT ;  /* 0x000000ff3d00720c */ /* 0x000fc80003f06270 */
[----:B------:R-:W-:Y:S02]  /*468f0*/  FSEL R6, RZ, 3.37028055040000000000e+12, P0 ;  /* 0x54442d18ff067808 */ /* 0x000fe40000000000 */
[----:B------:R-:W-:-:S07]  /*46900*/  FSEL R7, RZ, 2.1426990032196044922, P0 ;  /* 0x400921fbff077808 */ /* 0x000fce0000000000 */
.L_x_17955:
[----:B------:R-:W-:Y:S05]  /*46910*/  BSYNC B0 ;  /* 0x0000000000007941 */ /* 0x000fea0003800000 */
.L_x_17953:
[----:B------:R-:W-:Y:S01]  /*46920*/  DADD R2, R2, R4 ;  /* 0x0000000002027229 */ /* 0x000fe20000000004 */
[----:B------:R-:W-:-:S07]  /*46930*/  LOP3.LUT R5, R7, 0x80000000, R63, 0xb8, !PT ;  /* 0x8000000007057812 */ /* 0x000fce00078eb83f */
[----:B------:R-:W-:-:S06]  /*46940*/  DSETP.GTU.AND P0, PT, |R2|, +INF , PT ;  /* 0x7ff000000200742a */ /* 0x000fcc0003f0c200 */
[----:B------:R-:W-:Y:S02]  /*46950*/  FSEL R2, R2, R6, P0 ;  /* 0x0000000602027208 */ /* 0x000fe40000000000 */
[----:B------:R-:W-:Y:S01]  /*46960*/  FSEL R3, R3, R5, P0 ;  /* 0x0000000503037208 */ /* 0x000fe20000000000 */
[----:B------:R-:W-:Y:S06]  /*46970*/  BRA `(.L_x_17948) ;  /* 0x0000001000847947 */ /* 0x000fec0003800000 */
.L_x_17939:
        /* <DEDUP_REMOVED lines=23> */
.L_x_17957:
[----:B------:R-:W-:Y:S05]  /*46af0*/  BSYNC B3 ;  /* 0x0000000000037941 */ /* 0x000fea0003800000 */
.L_x_17956:
        /* <DEDUP_REMOVED lines=26> */
.L_x_17959:
[----:B------:R-:W-:Y:S05]  /*46ca0*/  BSYNC B3 ;  /* 0x0000000000037941 */ /* 0x000fea0003800000 */
.L_x_17958:
        /* <DEDUP_REMOVED lines=136> */
.L_x_17961:
[----:B------:R-:W-:Y:S05]  /*47530*/  BSYNC B0 ;  /* 0x0000000000007941 */ /* 0x000fea0003800000 */
.L_x_17960:
        /* <DEDUP_REMOVED lines=8> */
.L_x_17963:
[----:B------:R-:W-:Y:S05]  /*475c0*/  BSYNC B3 ;  /* 0x0000000000037941 */ /* 0x000fea0003800000 */
.L_x_17962:
        /* <DEDUP_REMOVED lines=82> */
.L_x_17965:
[----:B------:R-:W-:-:S04]  /*47af0*/  ISETP.GE.AND P0, PT, R61, RZ, PT ;  /* 0x000000ff3d00720c */ /* 0x000fc80003f06270 */
[----:B------:R-:W-:Y:S02]  /*47b00*/  FSEL R6, RZ, 3.37028055040000000000e+12, P0 ;  /* 0x54442d18ff067808 */ /* 0x000fe40000000000 */
[----:B------:R-:W-:-:S07]  /*47b10*/  FSEL R7, RZ, 2.1426990032196044922, P0 ;  /* 0x400921fbff077808 */ /* 0x000fce0000000000 */
.L_x_17966:
[----:B------:R-:W-:Y:S05]  /*47b20*/  BSYNC B0 ;  /* 0x0000000000007941 */ /* 0x000fea0003800000 */
.L_x_17964:
[----:B------:R-:W-:Y:S01]  /*47b30*/  DADD R2, R2, R4 ;  /* 0x0000000002027229 */ /* 0x000fe20000000004 */
[----:B------:R-:W-:Y:S01]  /*47b40*/  LOP3.LUT R5, R7, 0x80000000, R63, 0xb8, !PT ;  /* 0x8000000007057812 */ /* 0x000fe200078eb83f */
[----:B------:R-:W-:-:S06]  /*47b50*/  DADD R30, R30, 1 ;  /* 0x3ff000001e1e7429 */ /* 0x000fcc0000000000 */
[----:B------:R-:W-:-:S06]  /*47b60*/  DSETP.GTU.AND P0, PT, |R2|, +INF , PT ;  /* 0x7ff000000200742a */ /* 0x000fcc0003f0c200 */
[----:B------:R-:W-:Y:S02]  /*47b70*/  FSEL R2, R2, R6, P0 ;  /* 0x0000000602027208 */ /* 0x000fe40000000000 */
[----:B------:R-:W-:-:S07]  /*47b80*/  FSEL R3, R3, R5, P0 ;  /* 0x0000000503037208 */ /* 0x000fce0000000000 */
.L_x_17948:
[----:B------:R-:W-:Y:S05]  /*47b90*/  BSYNC B2 ;  /* 0x0000000000027941 */ /* 0x000fea0003800000 */
.L_x_17938:
        /* <DEDUP_REMOVED lines=9> */
.L_x_17846:
        /* <DEDUP_REMOVED lines=21> */
.L_x_17937:
[----:B------:R-:W-:Y:S05]  /*47d80*/  BSYNC B1 ;  /* 0x0000000000017941 */ /* 0x000fea0003800000 */
.L_x_17845:
        /* <DEDUP_REMOVED lines=11> */
.L_x_17968:
[----:B------:R-:W-:Y:S01]  /*47e40*/  DSETP.GTU.AND P0, PT, |R8|, +INF , PT ;  /* 0x7ff000000800742a */ /* 0x000fe20003f0c200 */
[----:B------:R-:W-:Y:S02]  /*47e50*/  IMAD.MOV.U32 R10, RZ, RZ, R2 ;  /* 0x000000ffff0a7224 */ /* 0x000fe400078e0002 */
[----:B------:R-:W-:-:S11]  /*47e60*/  IMAD.MOV.U32 R11, RZ, RZ, R3 ;  /* 0x000000ffff0b7224 */ /* 0x000fd600078e0003 */
[----:B------:R-:W-:-:S11]  /*47e70*/  @!P0 DADD R8, -RZ, |R8| ;  /* 0x00000000ff088229 */ /* 0x000fd60000000508 */
.L_x_17969:
[----:B------:R-:W-:Y:S05]  /*47e80*/  BSYNC B0 ;  /* 0x0000000000007941 */ /* 0x000fea0003800000 */
.L_x_17967:
        /* <DEDUP_REMOVED lines=14> */
.L_x_16969:
        /* <DEDUP_REMOVED lines=216> */
.L_x_17980:
[----:B------:R-:W-:Y:S05]  /*48cf0*/  BSYNC B4 ;  /* 0x0000000000047941 */ /* 0x000fea0003800000 */
.L_x_17979:
        /* <DEDUP_REMOVED lines=81> */
.L_x_17978:
        /* <DEDUP_REMOVED lines=34> */
.L_x_17988:
[----:B------:R-:W-:Y:S05]  /*49430*/  BSYNC B5 ;  /* 0x0000000000057941 */ /* 0x000fea0003800000 */
.L_x_17987:
[----:B------:R-:W-:Y:S02]  /*49440*/  IMAD.MOV.U32 R26, RZ, RZ, R16 ;  /* 0x000000ffff1a7224 */ /* 0x000fe400078e0010 */
[----:B------:R-:W-:Y:S01]  /*49450*/  IMAD.MOV.U32 R27, RZ, RZ, R17 ;  /* 0x000000ffff1b7224 */ /* 0x000fe200078e0011 */
[----:B------:R-:W-:Y:S06]  /*49460*/  BRA `(.L_x_17986) ;  /* 0x0000000000047947 */ /* 0x000fec0003800000 */
.L_x_17985:
[----:B------:R-:W-:-:S11]  /*49470*/  DADD R26, -R64, R68 ;  /* 0x00000000401a7229 */ /* 0x000fd60000000144 */
.L_x_17986:
[----:B------:R-:W-:Y:S05]  /*49480*/  BSYNC B4 ;  /* 0x0000000000047941 */ /* 0x000fea0003800000 */
.L_x_17984:
        /* <DEDUP_REMOVED lines=29> */
.L_x_17993:
[----:B------:R-:W-:Y:S05]  /*49660*/  BSYNC B5 ;  /* 0x0000000000057941 */ /* 0x000fea0003800000 */
.L_x_17992:
[----:B------:R-:W-:Y:S05]  /*49670*/  BRA `(.L_x_17991) ;  /* 0x0000000000047947 */ /* 0x000fea0003800000 */
.L_x_17990:
[----:B------:R-:W-:-:S11]  /*49680*/  DADD R16, R70, -R10 ;  /* 0x0000000046107229 */ /* 0x000fd6000000080a */
.L_x_17991:
[----:B------:R-:W-:Y:S05]  /*49690*/  BSYNC B4 ;  /* 0x0000000000047941 */ /* 0x000fea0003800000 */
.L_x_17989:
        /* <DEDUP_REMOVED lines=29> */
.L_x_17995:
[----:B------:R-:W-:Y:S05]  /*49870*/  BSYNC B4 ;  /* 0x0000000000047941 */ /* 0x000fea0003800000 */
.L_x_17994:
        /* <DEDUP_REMOVED lines=85> */
.L_x_17996:
        /* <DEDUP_REMOVED lines=20> */
.L_x_17998:
[----:B------:R-:W-:Y:S05]  /*49f10*/  BSYNC B4 ;  /* 0x0000000000047941 */ /* 0x000fea0003800000 */
.L_x_17997:
        /* <DEDUP_REMOVED lines=30> */
.L_x_17983:
        /* <DEDUP_REMOVED lines=24> */
.L_x_18001:
[----:B------:R-:W-:Y:S05]  /*4a280*/  BSYNC B4 ;  /* 0x0000000000047941 */ /* 0x000fea0003800000 */
.L_x_18000:
        /* <DEDUP_REMOVED lines=25> */
.L_x_18004:
[----:B------:R-:W-:Y:S05]  /*4a420*/  BSYNC B4 ;  /* 0x0000000000047941 */ /* 0x000fea0003800000 */
.L_x_18003:
        /* <DEDUP_REMOVED lines=30> */
.L_x_18002:
        /* <DEDUP_REMOVED lines=75> */
.L_x_18005:
[----:B------:R-:W-:Y:S01]  /*4aac0*/  IMAD.MOV.U32 R6, RZ, RZ, 0x0 ;  /* 0x00000000ff067424 */ /* 0x000fe200078e00ff */
[----:B------:R-:W-:Y:S01]  /*4aad0*/  FSETP.NEU.FTZ.AND P0, PT, R9, RZ, PT ;  /* 0x000000ff0900720b */ /* 0x000fe20003f1d000 */
[----:B------:R-:W-:-:S06]  /*4aae0*/  IMAD.MOV.U32 R7, RZ, RZ, 0x7ff00000 ;  /* 0x7ff00000ff077424 */ /* 0x000fcc00078e00ff */
[----:B------:R-:W-:-:S10]  /*4aaf0*/  DFMA R6, R8, R6, +INF ;  /* 0x7ff000000806742b */ /* 0x000fd40000000006 */
[----:B------:R-:W-:Y:S02]  /*4ab00*/  FSEL R50, R6, RZ, P0 ;  /* 0x000000ff06327208 */ /* 0x000fe40000000000 */
[----:B------:R-:W-:Y:S01]  /*4ab10*/  FSEL R51, R7, -QNAN , P0 ;  /* 0xfff0000007337808 */ /* 0x000fe20000000000 */
[----:B------:R-:W-:Y:S06]  /*4ab20*/  BRA `(.L_x_17981) ;  /* 0x00000004002c7947 */ /* 0x000fec0003800000 */
.L_x_17999:
        /* <DEDUP_REMOVED lines=26> */
.L_x_18007:
[----:B------:R-:W-:Y:S05]  /*4acd0*/  BSYNC B4 ;  /* 0x0000000000047941 */ /* 0x000fea0003800000 */
.L_x_18006:
        /* <DEDUP_REMOVED lines=21> */
.L_x_18009:
[----:B------:R-:W-:Y:S05]  /*4ae30*/  BSYNC B4 ;  /* 0x0000000000047941 */ /* 0x000fea0003800000 */
.L_x_18008:
[----:B------:R-:W-:Y:S02]  /*4ae40*/  IMAD.MOV.U32 R50, RZ, RZ, R16 ;  /* 0x000000ffff327224 */ /* 0x000fe400078e0010 */
[----:B------:R-:W-:Y:S01]  /*4ae50*/  IMAD.MOV.U32 R51, RZ, RZ, R17 ;  /* 0x000000ffff337224 */ /* 0x000fe200078e0011 */
[----:B------:R-:W-:Y:S06]  /*4ae60*/  BRA `(.L_x_17981) ;  /* 0x00000000005c7947 */ /* 0x000fec0003800000 */
.L_x_17982:
        /* <DEDUP_REMOVED lines=22> */
.L_x_18010:
[----:B------:R-:W-:Y:S05]  /*4afd0*/  BSYNC B4 ;  /* 0x0000000000047941 */ /* 0x000fea0003800000 */
.L_x_17981:
[----:B------:R-:W-:Y:S05]  /*4afe0*/  BSYNC B3 ;  /* 0x0000000000037941 */ /* 0x000fea0003800000 */
.L_x_17977:
        /* <DEDUP_REMOVED lines=26> */
.L_x_18014:
[----:B------:R-:W-:Y:S05]  /*4b190*/  BSYNC B4 ;  /* 0x0000000000047941 */ /* 0x000fea0003800000 */
.L_x_18013:
        /* <DEDUP_REMOVED lines=40> */
.L_x_18022:
[----:B------:R-:W-:Y:S05]  /*4b420*/  BSYNC B5 ;  /* 0x0000000000057941 */ /* 0x000fea0003800000 */
.L_x_18021:
[----:B------:R-:W-:Y:S02]  /*4b430*/  IMAD.MOV.U32 R72, RZ, RZ, R16 ;  /* 0x000000ffff487224 */ /* 0x000fe400078e0010 */
[----:B------:R-:W-:Y:S01]  /*4b440*/  IMAD.MOV.U32 R73, RZ, RZ, R17 ;  /* 0x000000ffff497224 */ /* 0x000fe200078e0011 */
[----:B------:R-:W-:Y:S06]  /*4b450*/  BRA `(.L_x_18020) ;  /* 0x0000000000047947 */ /* 0x000fec0003800000 */
.L_x_18019:
[----:B------:R-:W-:-:S11]  /*4b460*/  DADD R72, -R64, R68 ;  /* 0x0000000040487229 */ /* 0x000fd60000000144 */
.L_x_18020:
[----:B------:R-:W-:Y:S05]  /*4b470*/  BSYNC B4 ;  /* 0x0000000000047941 */ /* 0x000fea0003800000 */
.L_x_18018:
        /* <DEDUP_REMOVED lines=26> */
.L_x_18027:
[----:B------:R-:W-:Y:S05]  /*4b620*/  BSYNC B5 ;  /* 0x0000000000057941 */ /* 0x000fea0003800000 */
.L_x_18026:
[----:B------:R-:W-:Y:S02]  /*4b630*/  IMAD.MOV.U32 R4, RZ, RZ, R16 ;  /* 0x000000ffff047224 */ /* 0x000fe400078e0010 */
[----:B------:R-:W-:Y:S01]  /*4b640*/  IMAD.MOV.U32 R5, RZ, RZ, R17 ;  /* 0x000000ffff057224 */ /* 0x000fe200078e0011 */
[----:B------:R-:W-:Y:S06]  /*4b650*/  BRA `(.L_x_18025) ;  /* 0x0000000000047947 */ /* 0x000fec0003800000 */
.L_x_18024:
[----:B------:R-:W-:-:S11]  /*4b660*/  DADD R4, -R66, R70 ;  /* 0x0000000042047229 */ /* 0x000fd60000000146 */
.L_x_18025:
[----:B------:R-:W-:Y:S05]  /*4b670*/  BSYNC B4 ;  /* 0x0000000000047941 */ /* 0x000fea0003800000 */
.L_x_18023:
        /* <DEDUP_REMOVED lines=29> */
.L_x_18029:
[----:B------:R-:W-:Y:S05]  /*4b850*/  BSYNC B4 ;  /* 0x0000000000047941 */ /* 0x000fea0003800000 */
.L_x_18028:
[----:B------:R-:W-:Y:S01]  /*4b860*/  PLOP3.LUT P0, PT, PT, PT, PT, 0x80, 0x0 ;  /* 0x000000000000781c */ /* 0x000fe20003f0f070 */
[----:B------:R-:W-:-:S12]  /*4b870*/  BRA `(.L_x_18015) ;  /* 0x0000000800587947 */ /* 0x000fd80003800000 */
.L_x_18017:
        /* <DEDUP_REMOVED lines=29> */
.L_x_18032:
[----:B------:R-:W-:Y:S05]  /*4ba50*/  BSYNC B4 ;  /* 0x0000000000047941 */ /* 0x000fea0003800000 */
.L_x_18031:
[----:B------:R-:W-:Y:S01]  /*4ba60*/  PLOP3.LUT P0, PT, PT, PT, PT, 0x80, 0x0 ;  /* 0x000000000000781c */ /* 0x000fe20003f0f070 */
[----:B------:R-:W-:-:S12]  /*4ba70*/  BRA `(.L_x_18015) ;  /* 0x0000000400d87947 */ /* 0x000fd80003800000 */
.L_x_18030:
        /* <DEDUP_REMOVED lines=29> */
.L_x_18034:
[----:B------:R-:W-:Y:S05]  /*4bc50*/  BSYNC B4 ;  /* 0x0000000000047941 */ /* 0x000fea0003800000 */
.L_x_18033:
        /* <DEDUP_REMOVED lines=21> */
.L_x_18036:
[----:B------:R-:W-:Y:S05]  /*4bdb0*/  BSYNC B4 ;  /* 0x0000000000047941 */ /* 0x000fea0003800000 */
.L_x_18035:
[----:B------:R-:W-:Y:S01]  /*4bdc0*/  DMUL R2, R2, 8.11296384146066816958e+31 ;  /* 0x4690000002027828 */ /* 0x000fe20000000000 */
[----:B------:R-:W-:Y:S01]  /*4bdd0*/  PLOP3.LUT P0, PT, PT, PT, PT, 0x80, 0x0 ;  /* 0x000000000000781c */ /* 0x000fe20003f0f070 */
[----:B------:R-:W-:Y:S02]  /*4bde0*/  IMAD.MOV.U32 R4, RZ, RZ, R16 ;  /* 0x000000ffff047224 */ /* 0x000fe400078e0010 */
[----:B------:R-:W-:Y:S01]  /*4bdf0*/  IMAD.MOV.U32 R5, RZ, RZ, R17 ;  /* 0x000000ffff057224 */ /* 0x000fe200078e0011 */
[----:B------:R-:W-:Y:S09]  /*4be00*/  BRA `(.L_x_18015) ;  /* 0x0000000000f47947 */ /* 0x000ff20003800000 */
.L_x_18016:
        /* <DEDUP_REMOVED lines=24> */
.L_x_18038:
[----:B------:R-:W-:Y:S05]  /*4bf90*/  BSYNC B4 ;  /* 0x0000000000047941 */ /* 0x000fea0003800000 */
.L_x_18037:
        /* <DEDUP_REMOVED lines=29> */
.L_x_18040:
[----:B------:R-:W-:Y:S05]  /*4c170*/  BSYNC B4 ;  /* 0x0000000000047941 */ /* 0x000fea0003800000 */
.L_x_18039:
[----:B------:R-:W-:Y:S01]  /*4c180*/  DMUL R4, R6, R16 ;  /* 0x0000001006047228 */ /* 0x000fe20000000000 */
[----:B------:R-:W-:Y:S01]  /*4c190*/  PLOP3.LUT P0, PT, PT, PT, PT, 0x80, 0x0 ;  /* 0x000000000000781c */ /* 0x000fe20003f0f070 */
[----:B------:R-:W-:-:S12]  /*4c1a0*/  BRA `(.L_x_18015) ;  /* 0x00000000000c7947 */ /* 0x000fd80003800000 */
.L_x_18012:
[----:B------:R-:W-:Y:S01]  /*4c1b0*/  DMUL R4, R48, 9.00719925474099200000e+15 ;  /* 0x4340000030047828 */ /* 0x000fe20000000000 */
[----:B------:R-:W-:Y:S01]  /*4c1c0*/  PLOP3.LUT P0, PT, PT, PT, PT, 0x80, 0x0 ;  /* 0x000000000000781c */ /* 0x000fe20003f0f070 */
[----:B------:R-:W-:-:S12]  /*4c1d0*/  DMUL R2, R2, 9.00719925474099200000e+15 ;  /* 0x4340000002027828 */ /* 0x000fd80000000000 */
.L_x_18015:
[----:B------:R-:W-:Y:S05]  /*4c1e0*/  BSYNC B3 ;  /* 0x0000000000037941 */ /* 0x000fea0003800000 */
.L_x_18011:
        /* <DEDUP_REMOVED lines=67> */
.L_x_18046:
[----:B------:R-:W-:-:S11]  /*4c620*/  DMUL R2, RZ, |R26| ;  /* 0x4000001aff027228 */ /* 0x000fd60000000000 */
.L_x_18047:
[----:B------:R-:W-:Y:S05]  /*4c630*/  BSYNC B0 ;  /* 0x0000000000007941 */ /* 0x000fea0003800000 */
.L_x_18045:
        /* <DEDUP_REMOVED lines=11> */
.L_x_18044:
        /* <DEDUP_REMOVED lines=53> */
.L_x_18043:
        /* <DEDUP_REMOVED lines=62> */
.L_x_18051:
[----:B------:R-:W-:-:S11]  /*4ce20*/  DMUL R2, RZ, |R26| ;  /* 0x4000001aff027228 */ /* 0x000fd60000000000 */
.L_x_18052:
[----:B------:R-:W-:Y:S05]  /*4ce30*/  BSYNC B0 ;  /* 0x0000000000007941 */ /* 0x000fea0003800000 */
.L_x_18050:
        /* <DEDUP_REMOVED lines=11> */
.L_x_18049:
        /* <DEDUP_REMOVED lines=53> */
.L_x_18042:
        /* <DEDUP_REMOVED lines=32> */
.L_x_18055:
[----:B------:R-:W-:Y:S05]  /*4d440*/  BSYNC B4 ;  /* 0x0000000000047941 */ /* 0x000fea0003800000 */
.L_x_18054:
        /* <DEDUP_REMOVED lines=82> */
.L_x_18057:
[----:B------:R-:W-:Y:S02]  /*4d970*/  FSEL R6, RZ, 3.37028055040000000000e+12, P1 ;  /* 0x54442d18ff067808 */ /* 0x000fe40000800000 */
[----:B------:R-:W-:-:S07]  /*4d980*/  FSEL R7, RZ, 2.1426990032196044922, P1 ;  /* 0x400921fbff077808 */ /* 0x000fce0000800000 */
.L_x_18058:
[----:B------:R-:W-:Y:S05]  /*4d990*/  BSYNC B0 ;  /* 0x0000000000007941 */ /* 0x000fea0003800000 */
.L_x_18056:
[----:B------:R-:W-:Y:S01]  /*4d9a0*/  DADD R2, |R4|, |R2| ;  /* 0x0000000004027229 */ /* 0x000fe20000000602 */
[----:B------:R-:W-:-:S07]  /*4d9b0*/  LOP3.LUT R5, R7, 0x80000000, R5, 0xb8, !PT ;  /* 0x8000000007057812 */ /* 0x000fce00078eb805 */
[----:B------:R-:W-:-:S06]  /*4d9c0*/  DSETP.GTU.AND P0, PT, |R2|, +INF , PT ;  /* 0x7ff000000200742a */ /* 0x000fcc0003f0c200 */
[----:B------:R-:W-:Y:S02]  /*4d9d0*/  FSEL R2, R2, R6, P0 ;  /* 0x0000000602027208 */ /* 0x000fe40000000000 */
[----:B------:R-:W-:Y:S01]  /*4d9e0*/  FSEL R3, R3, R5, P0 ;  /* 0x0000000503037208 */ /* 0x000fe20000000000 */
[----:B------:R-:W-:Y:S06]  /*4d9f0*/  BRA `(.L_x_18048) ;  /* 0x0000000400dc7947 */ /* 0x000fec0003800000 */
.L_x_18053:
        /* <DEDUP_REMOVED lines=28> */
.L_x_18060:
[----:B------:R-:W-:Y:S05]  /*4dbc0*/  BSYNC B4 ;  /* 0x0000000000047941 */ /* 0x000fea0003800000 */
.L_x_18059:
        /* <DEDUP_REMOVED lines=82> */
.L_x_18062:
[----:B------:R-:W-:Y:S02]  /*4e0f0*/  FSEL R6, RZ, 3.37028055040000000000e+12, P0 ;  /* 0x54442d18ff067808 */ /* 0x000fe40000000000 */
[----:B------:R-:W-:-:S07]  /*4e100*/  FSEL R7, RZ, 2.1426990032196044922, P0 ;  /* 0x400921fbff077808 */ /* 0x000fce0000000000 */
.L_x_18063:
[----:B------:R-:W-:Y:S05]  /*4e110*/  BSYNC B0 ;  /* 0x0000000000007941 */ /* 0x000fea0003800000 */
.L_x_18061:
[----:B------:R-:W-:Y:S01]  /*4e120*/  DADD R2, |R4|, |R2| ;  /* 0x0000000004027229 */ /* 0x000fe20000000602 */
[----:B------:R-:W-:-:S07]  /*4e130*/  LOP3.LUT R5, R7, 0x80000000, R5, 0xb8, !PT ;  /* 0x8000000007057812 */ /* 0x000fce00078eb805 */
[----:B------:R-:W-:-:S06]  /*4e140*/  DSETP.GTU.AND P0, PT, |R2|, +INF , PT ;  /* 0x7ff000000200742a */ /* 0x000fcc0003f0c200 */
[----:B------:R-:W-:Y:S02]  /*4e150*/  FSEL R2, R2, R6, P0 ;  /* 0x0000000602027208 */ /* 0x000fe40000000000 */
[----:B------:R-:W-:-:S07]  /*4e160*/  FSEL R3, R3, R5, P0 ;  /* 0x0000000503037208 */ /* 0x000fce0000000000 */
.L_x_18048:
[----:B------:R-:W-:Y:S05]  /*4e170*/  BSYNC B3 ;  /* 0x0000000000037941 */ /* 0x000fea0003800000 */
.L_x_18041:
        /* <DEDUP_REMOVED lines=8> */
.L_x_17976:
        /* <DEDUP_REMOVED lines=8> */
.L_x_17975:
[----:B------:R-:W-:Y:S01]  /*4e280*/  DADD R4, -RZ, -R30 ;  /* 0x00000000ff047229 */ /* 0x000fe2000000091e */
[----:B------:R-:W-:-:S06]  /*4e290*/  CS2R R2, SRZ ;  /* 0x0000000000027805 */ /* 0x000fcc000001ff00 */
[----:B------:R0:W-:Y:S01]  /*4e2a0*/  STL.64 [R1+0x10], R4 ;  /* 0x0000100401007387 */ /* 0x0001e20000100a00 */
[----:B------:R-:W-:Y:S05]  /*4e2b0*/  BRA `(.L_x_18064) ;  /* 0x0000003000187947 */ /* 0x000fea0003800000 */
.L_x_17974:
        /* <DEDUP_REMOVED lines=108> */
.L_x_18069:
[----:B------:R-:W-:Y:S05]  /*4e980*/  BSYNC B0 ;  /* 0x0000000000007941 */ /* 0x000fea0003800000 */
.L_x_18068:
        /* <DEDUP_REMOVED lines=8> */
.L_x_18071:
[----:B------:R-:W-:Y:S05]  /*4ea10*/  BSYNC B4 ;  /* 0x0000000000047941 */ /* 0x000fea0003800000 */
.L_x_18070:
        /* <DEDUP_REMOVED lines=82> */
.L_x_18073:
[----:B------:R-:W-:-:S04]  /*4ef40*/  ISETP.GE.AND P0, PT, R29, RZ, PT ;  /* 0x000000ff1d00720c */ /* 0x000fc80003f06270 */
[----:B------:R-:W-:Y:S02]  /*4ef50*/  FSEL R6, RZ, 3.37028055040000000000e+12, P0 ;  /* 0x54442d18ff067808 */ /* 0x000fe40000000000 */
[----:B------:R-:W-:-:S07]  /*4ef60*/  FSEL R7, RZ, 2.1426990032196044922, P0 ;  /* 0x400921fbff077808 */ /* 0x000fce0000000000 */
.L_x_18074:
[----:B------:R-:W-:Y:S05]  /*4ef70*/  BSYNC B0 ;  /* 0x0000000000007941 */ /* 0x000fea0003800000 */
.L_x_18072:
[----:B------:R-:W-:Y:S01]  /*4ef80*/  DADD R2, R2, R4 ;  /* 0x0000000002027229 */ /* 0x000fe20000000004 */
[----:B------:R-:W-:Y:S01]  /*4ef90*/  LOP3.LUT R5, R7, 0x80000000, R31, 0xb8, !PT ;  /* 0x8000000007057812 */ /* 0x000fe200078eb81f */
[----:B------:R-:W-:-:S06]  /*4efa0*/  DMUL R50, R50, 0.5 ;  /* 0x3fe0000032327828 */ /* 0x000fcc0000000000 */
[----:B------:R-:W-:-:S06]  /*4efb0*/  DSETP.GTU.AND P0, PT, |R2|, +INF , PT ;  /* 0x7ff000000200742a */ /* 0x000fcc0003f0c200 */
[----:B------:R-:W-:Y:S02]  /*4efc0*/  FSEL R2, R2, R6, P0 ;  /* 0x0000000602027208 */ /* 0x000fe40000000000 */
[----:B------:R-:W-:Y:S01]  /*4efd0*/  FSEL R3, R3, R5, P0 ;  /* 0x0000000503037208 */ /* 0x000fe20000000000 */
[----:B------:R-:W-:Y:S06]  /*4efe0*/  BRA `(.L_x_18075) ;  /* 0x0000002000387947 */ /* 0x000fec0003800000 */
.L_x_18067:
        /* <DEDUP_REMOVED lines=135> */
.L_x_18077:
[----:B------:R-:W-:Y:S05]  /*4f860*/  BSYNC B0 ;  /* 0x0000000000007941 */ /* 0x000fea0003800000 */
.L_x_18076:
        /* <DEDUP_REMOVED lines=8> */
.L_x_18079:
[----:B------:R-:W-:Y:S05]  /*4f8f0*/  BSYNC B4 ;  /* 0x0000000000047941 */ /* 0x000fea0003800000 */
.L_x_18078:
        /* <DEDUP_REMOVED lines=82> */
.L_x_18081:
[----:B------:R-:W-:-:S04]  /*4fe20*/  ISETP.GE.AND P0, PT, R29, RZ, PT ;  /* 0x000000ff1d00720c */ /* 0x000fc80003f06270 */
[----:B------:R-:W-:Y:S02]  /*4fe30*/  FSEL R6, RZ, 3.37028055040000000000e+12, P0 ;  /* 0x54442d18ff067808 */ /* 0x000fe40000000000 */
[----:B------:R-:W-:-:S07]  /*4fe40*/  FSEL R7, RZ, 2.1426990032196044922, P0 ;  /* 0x400921fbff077808 */ /* 0x000fce0000000000 */
.L_x_18082:
[----:B------:R-:W-:Y:S05]  /*4fe50*/  BSYNC B0 ;  /* 0x0000000000007941 */ /* 0x000fea0003800000 */
.L_x_18080:
[----:B------:R-:W-:Y:S01]  /*4fe60*/  DADD R2, R2, R4 ;  /* 0x0000000002027229 */ /* 0x000fe20000000004 */
[----:B------:R-:W-:-:S07]  /*4fe70*/  LOP3.LUT R5, R7, 0x80000000, R31, 0xb8, !PT ;  /* 0x8000000007057812 */ /* 0x000fce00078eb81f */
[----:B------:R-:W-:-:S06]  /*4fe80*/  DSETP.GTU.AND P0, PT, |R2|, +INF , PT ;  /* 0x7ff000000200742a */ /* 0x000fcc0003f0c200 */
[----:B------:R-:W-:Y:S02]  /*4fe90*/  FSEL R2, R2, R6, P0 ;  /* 0x0000000602027208 */ /* 0x000fe40000000000 */
[----:B------:R-:W-:Y:S01]  /*4fea0*/  FSEL R3, R3, R5, P0 ;  /* 0x0000000503037208 */ /* 0x000fe20000000000 */
[----:B------:R-:W-:Y:S06]  /*4feb0*/  BRA `(.L_x_18075) ;  /* 0x0000001000847947 */ /* 0x000fec0003800000 */
.L_x_18066:
        /* <DEDUP_REMOVED lines=23> */
.L_x_18084:
[----:B------:R-:W-:Y:S05]  /*50030*/  BSYNC B4 ;  /* 0x0000000000047941 */ /* 0x000fea0003800000 */
.L_x_18083:
        /* <DEDUP_REMOVED lines=26> */
.L_x_18086:
[----:B------:R-:W-:Y:S05]  /*501e0*/  BSYNC B4 ;  /* 0x0000000000047941 */ /* 0x000fea0003800000 */
.L_x_18085:
        /* <DEDUP_REMOVED lines=136> */
.L_x_18088:
[----:B------:R-:W-:Y:S05]  /*50a70*/  BSYNC B0 ;  /* 0x0000000000007941 */ /* 0x000fea0003800000 */
.L_x_18087:
        /* <DEDUP_REMOVED lines=8> */
.L_x_18090:
[----:B------:R-:W-:Y:S05]  /*50b00*/  BSYNC B4 ;  /* 0x0000000000047941 */ /* 0x000fea0003800000 */
.L_x_18089:
        /* <DEDUP_REMOVED lines=82> */
.L_x_18092:
[----:B------:R-:W-:-:S04]  /*51030*/  ISETP.GE.AND P0, PT, R29, RZ, PT ;  /* 0x000000ff1d00720c */ /* 0x000fc80003f06270 */
[----:B------:R-:W-:Y:S02]  /*51040*/  FSEL R6, RZ, 3.37028055040000000000e+12, P0 ;  /* 0x54442d18ff067808 */ /* 0x000fe40000000000 */
[----:B------:R-:W-:-:S07]  /*51050*/  FSEL R7, RZ, 2.1426990032196044922, P0 ;  /* 0x400921fbff077808 */ /* 0x000fce0000000000 */
.L_x_18093:
[----:B------:R-:W-:Y:S05]  /*51060*/  BSYNC B0 ;  /* 0x0000000000007941 */ /* 0x000fea0003800000 */
.L_x_18091:
[----:B------:R-:W-:Y:S01]  /*51070*/  DADD R2, R2, R4 ;  /* 0x0000000002027229 */ /* 0x000fe20000000004 */
[----:B------:R-:W-:Y:S01]  /*51080*/  LOP3.LUT R5, R7, 0x80000000, R31, 0xb8, !PT ;  /* 0x8000000007057812 */ /* 0x000fe200078eb81f */
[----:B------:R-:W-:-:S06]  /*51090*/  DADD R50, R50, 1 ;  /* 0x3ff0000032327429 */ /* 0x000fcc0000000000 */
[----:B------:R-:W-:-:S06]  /*510a0*/  DSETP.GTU.AND P0, PT, |R2|, +INF , PT ;  /* 0x7ff000000200742a */ /* 0x000fcc0003f0c200 */
[----:B------:R-:W-:Y:S02]  /*510b0*/  FSEL R2, R2, R6, P0 ;  /* 0x0000000602027208 */ /* 0x000fe40000000000 */
[----:B------:R-:W-:-:S07]  /*510c0*/  FSEL R3, R3, R5, P0 ;  /* 0x0000000503037208 */ /* 0x000fce0000000000 */
.L_x_18075:
[----:B------:R-:W-:Y:S05]  /*510d0*/  BSYNC B3 ;  /* 0x0000000000037941 */ /* 0x000fea0003800000 */
.L_x_18065:
        /* <DEDUP_REMOVED lines=11> */
.L_x_17973:
        /* <DEDUP_REMOVED lines=25> */
.L_x_18064:
[----:B------:R-:W-:Y:S05]  /*51320*/  BSYNC B1 ;  /* 0x0000000000017941 */ /* 0x000fea0003800000 */
.L_x_17972:
        /* <DEDUP_REMOVED lines=12> */
.L_x_18094:
[----:B-----5:R-:W-:Y:S01]  /*513f0*/  DSETP.GTU.AND P0, PT, |R4|, +INF , PT ;  /* 0x7ff000000400742a */ /* 0x020fe20003f0c200 */
[----:B------:R2:W-:-:S13]  /*51400*/  STL.64 [R1+0x18], R2 ;  /* 0x0000180201007387 */ /* 0x0005da0000100a00 */
[----:B------:R-:W-:-:S07]  /*51410*/  @!P0 DADD R4, -RZ, |R4| ;  /* 0x00000000ff048229 */ /* 0x000fce0000000504 */
[----:B------:R2:W-:Y:S04]  /*51420*/  @!P0 STL.64 [R1+0x10], R4 ;  /* 0x0000100401008387 */ /* 0x0005e80000100a00 */
.L_x_17971:
[----:B------:R-:W-:Y:S05]  /*51430*/  BSYNC B2 ;  /* 0x0000000000027941 */ /* 0x000fea0003800000 */
.L_x_17970:
        /* <DEDUP_REMOVED lines=153> */
.L_x_18105:
[----:B------:R-:W-:Y:S05]  /*51dd0*/  BSYNC B4 ;  /* 0x0000000000047941 */ /* 0x000fea0003800000 */
.L_x_18104:
        /* <DEDUP_REMOVED lines=81> */
.L_x_18103:
        /* <DEDUP_REMOVED lines=34> */
.L_x_18113:
[----:B------:R-:W-:Y:S05]  /*52510*/  BSYNC B5 ;  /* 0x0000000000057941 */ /* 0x000fea0003800000 */
.L_x_18112:
[----:B------:R-:W-:Y:S02]  /*52520*/  IMAD.MOV.U32 R26, RZ, RZ, R16 ;  /* 0x000000ffff1a7224 */ /* 0x000fe400078e0010 */
[----:B------:R-:W-:Y:S01]  /*52530*/  IMAD.MOV.U32 R27, RZ, RZ, R17 ;  /* 0x000000ffff1b7224 */ /* 0x000fe200078e0011 */
[----:B------:R-:W-:Y:S06]  /*52540*/  BRA `(.L_x_18111) ;  /* 0x0000000000047947 */ /* 0x000fec0003800000 */
.L_x_18110:
[----:B------:R-:W-:-:S11]  /*52550*/  DADD R26, -R48, R64 ;  /* 0x00000000301a7229 */ /* 0x000fd60000000140 */
.L_x_18111:
[----:B------:R-:W-:Y:S05]  /*52560*/  BSYNC B4 ;  /* 0x0000000000047941 */ /* 0x000fea0003800000 */
.L_x_18109:
        /* <DEDUP_REMOVED lines=29> */
.L_x_18118:
[----:B------:R-:W-:Y:S05]  /*52740*/  BSYNC B5 ;  /* 0x0000000000057941 */ /* 0x000fea0003800000 */
.L_x_18117:
[----:B------:R-:W-:Y:S05]  /*52750*/  BRA `(.L_x_18116) ;  /* 0x0000000000047947 */ /* 0x000fea0003800000 */
.L_x_18115:
[----:B------:R-:W-:-:S11]  /*52760*/  DADD R16, R66, -R10 ;  /* 0x0000000042107229 */ /* 0x000fd6000000080a */
.L_x_18116:
[----:B------:R-:W-:Y:S05]  /*52770*/  BSYNC B4 ;  /* 0x0000000000047941 */ /* 0x000fea0003800000 */
.L_x_18114:
        /* <DEDUP_REMOVED lines=29> */
.L_x_18120:
[----:B------:R-:W-:Y:S05]  /*52950*/  BSYNC B4 ;  /* 0x0000000000047941 */ /* 0x000fea0003800000 */
.L_x_18119:
        /* <DEDUP_REMOVED lines=85> */
.L_x_18121:
        /* <DEDUP_REMOVED lines=20> */
.L_x_18123:
[----:B------:R-:W-:Y:S05]  /*52ff0*/  BSYNC B4 ;  /* 0x0000000000047941 */ /* 0x000fea0003800000 */
.L_x_18122:
        /* <DEDUP_REMOVED lines=30> */
.L_x_18108:
        /* <DEDUP_REMOVED lines=24> */
.L_x_18126:
[----:B------:R-:W-:Y:S05]  /*53360*/  BSYNC B4 ;  /* 0x0000000000047941 */ /* 0x000fea0003800000 */
.L_x_18125:
        /* <DEDUP_REMOVED lines=25> */
.L_x_18129:
[----:B------:R-:W-:Y:S05]  /*53500*/  BSYNC B4 ;  /* 0x0000000000047941 */ /* 0x000fea0003800000 */
.L_x_18128:
        /* <DEDUP_REMOVED lines=30> */
.L_x_18127:
        /* <DEDUP_REMOVED lines=75> */
.L_x_18130:
[----:B------:R-:W-:Y:S01]  /*53ba0*/  IMAD.MOV.U32 R6, RZ, RZ, 0x0 ;  /* 0x00000000ff067424 */ /* 0x000fe200078e00ff */
[----:B------:R-:W-:Y:S01]  /*53bb0*/  FSETP.NEU.FTZ.AND P0, PT, R9, RZ, PT ;  /* 0x000000ff0900720b */ /* 0x000fe20003f1d000 */
[----:B------:R-:W-:-:S06]  /*53bc0*/  IMAD.MOV.U32 R7, RZ, RZ, 0x7ff00000 ;  /* 0x7ff00000ff077424 */ /* 0x000fcc00078e00ff */
[----:B------:R-:W-:-:S10]  /*53bd0*/  DFMA R6, R8, R6, +INF ;  /* 0x7ff000000806742b */ /* 0x000fd40000000006 */
[----:B------:R-:W-:Y:S02]  /*53be0*/  FSEL R30, R6, RZ, P0 ;  /* 0x000000ff061e7208 */ /* 0x000fe40000000000 */
[----:B------:R-:W-:Y:S01]  /*53bf0*/  FSEL R31, R7, -QNAN , P0 ;  /* 0xfff00000071f7808 */ /* 0x000fe20000000000 */
[----:B------:R-:W-:Y:S06]  /*53c00*/  BRA `(.L_x_18106) ;  /* 0x00000004002c7947 */ /* 0x000fec0003800000 */
.L_x_18124:
        /* <DEDUP_REMOVED lines=26> */
.L_x_18132:
[----:B------:R-:W-:Y:S05]  /*53db0*/  BSYNC B4 ;  /* 0x0000000000047941 */ /* 0x000fea0003800000 */
.L_x_18131:
        /* <DEDUP_REMOVED lines=21> */
.L_x_18134:
[----:B------:R-:W-:Y:S05]  /*53f10*/  BSYNC B4 ;  /* 0x0000000000047941 */ /* 0x000fea0003800000 */
.L_x_18133:
[----:B------:R-:W-:Y:S02]  /*53f20*/  IMAD.MOV.U32 R30, RZ, RZ, R16 ;  /* 0x000000ffff1e7224 */ /* 0x000fe400078e0010 */
[----:B------:R-:W-:Y:S01]  /*53f30*/  IMAD.MOV.U32 R31, RZ, RZ, R17 ;  /* 0x000000ffff1f7224 */ /* 0x000fe200078e0011 */
[----:B------:R-:W-:Y:S06]  /*53f40*/  BRA `(.L_x_18106) ;  /* 0x00000000005c7947 */ /* 0x000fec0003800000 */
.L_x_18107:
        /* <DEDUP_REMOVED lines=22> */
.L_x_18135:
[----:B------:R-:W-:Y:S05]  /*540b0*/  BSYNC B4 ;  /* 0x0000000000047941 */ /* 0x000fea0003800000 */
.L_x_18106:
[----:B------:R-:W-:Y:S05]  /*540c0*/  BSYNC B3 ;  /* 0x0000000000037941 */ /* 0x000fea0003800000 */
.L_x_18102:
        /* <DEDUP_REMOVED lines=26> */
.L_x_18139:
[----:B------:R-:W-:Y:S05]  /*54270*/  BSYNC B4 ;  /* 0x0000000000047941 */ /* 0x000fea0003800000 */
.L_x_18138:
        /* <DEDUP_REMOVED lines=40> */
.L_x_18147:
[----:B------:R-:W-:Y:S05]  /*54500*/  BSYNC B5 ;  /* 0x0000000000057941 */ /* 0x000fea0003800000 */
.L_x_18146:
[----:B------:R-:W-:Y:S02]  /*54510*/  IMAD.MOV.U32 R68, RZ, RZ, R16 ;  /* 0x000000ffff447224 */ /* 0x000fe400078e0010 */
[----:B------:R-:W-:Y:S01]  /*54520*/  IMAD.MOV.U32 R69, RZ, RZ, R17 ;  /* 0x000000ffff457224 */ /* 0x000fe200078e0011 */
[----:B------:R-:W-:Y:S06]  /*54530*/  BRA `(.L_x_18145) ;  /* 0x0000000000047947 */ /* 0x000fec0003800000 */
.L_x_18144:
[----:B------:R-:W-:-:S11]  /*54540*/  DADD R68, -R48, R64 ;  /* 0x0000000030447229 */ /* 0x000fd60000000140 */
.L_x_18145:
[----:B------:R-:W-:Y:S05]  /*54550*/  BSYNC B4 ;  /* 0x0000000000047941 */ /* 0x000fea0003800000 */
.L_x_18143:
        /* <DEDUP_REMOVED lines=26> */
.L_x_18152:
[----:B------:R-:W-:Y:S05]  /*54700*/  BSYNC B5 ;  /* 0x0000000000057941 */ /* 0x000fea0003800000 */
.L_x_18151:
[----:B------:R-:W-:Y:S02]  /*54710*/  IMAD.MOV.U32 R4, RZ, RZ, R16 ;  /* 0x000000ffff047224 */ /* 0x000fe400078e0010 */
[----:B------:R-:W-:Y:S01]  /*54720*/  IMAD.MOV.U32 R5, RZ, RZ, R17 ;  /* 0x000000ffff057224 */ /* 0x000fe200078e0011 */
[----:B------:R-:W-:Y:S06]  /*54730*/  BRA `(.L_x_18150) ;  /* 0x0000000000047947 */ /* 0x000fec0003800000 */
.L_x_18149:
[----:B------:R-:W-:-:S11]  /*54740*/  DADD R4, -R50, R66 ;  /* 0x0000000032047229 */ /* 0x000fd60000000142 */
.L_x_18150:
[----:B------:R-:W-:Y:S05]  /*54750*/  BSYNC B4 ;  /* 0x0000000000047941 */ /* 0x000fea0003800000 */
.L_x_18148:
        /* <DEDUP_REMOVED lines=29> */
.L_x_18154:
[----:B------:R-:W-:Y:S05]  /*54930*/  BSYNC B4 ;  /* 0x0000000000047941 */ /* 0x000fea0003800000 */
.L_x_18153:
[----:B------:R-:W-:Y:S01]  /*54940*/  PLOP3.LUT P0, PT, PT, PT, PT, 0x80, 0x0 ;  /* 0x000000000000781c */ /* 0x000fe20003f0f070 */
[----:B------:R-:W-:-:S12]  /*54950*/  BRA `(.L_x_18140) ;  /* 0x0000000800587947 */ /* 0x000fd80003800000 */
.L_x_18142:
        /* <DEDUP_REMOVED lines=29> */
.L_x_18157:
[----:B------:R-:W-:Y:S05]  /*54b30*/  BSYNC B4 ;  /* 0x0000000000047941 */ /* 0x000fea0003800000 */
.L_x_18156:
[----:B------:R-:W-:Y:S01]  /*54b40*/  PLOP3.LUT P0, PT, PT, PT, PT, 0x80, 0x0 ;  /* 0x000000000000781c */ /* 0x000fe20003f0f070 */
[----:B------:R-:W-:-:S12]  /*54b50*/  BRA `(.L_x_18140) ;  /* 0x0000000400d87947 */ /* 0x000fd80003800000 */
.L_x_18155:
        /* <DEDUP_REMOVED lines=29> */
.L_x_18159:
[----:B------:R-:W-:Y:S05]  /*54d30*/  BSYNC B4 ;  /* 0x0000000000047941 */ /* 0x000fea0003800000 */
.L_x_18158:
        /* <DEDUP_REMOVED lines=21> */
.L_x_18161:
[----:B------:R-:W-:Y:S05]  /*54e90*/  BSYNC B4 ;  /* 0x0000000000047941 */ /* 0x000fea0003800000 */
.L_x_18160:
[----:B------:R-:W-:Y:S01]  /*54ea0*/  DMUL R2, R2, 8.11296384146066816958e+31 ;  /* 0x4690000002027828 */ /* 0x000fe20000000000 */
[----:B------:R-:W-:Y:S01]  /*54eb0*/  PLOP3.LUT P0, PT, PT, PT, PT, 0x80, 0x0 ;  /* 0x000000000000781c */ /* 0x000fe20003f0f070 */
[----:B------:R-:W-:Y:S02]  /*54ec0*/  IMAD.MOV.U32 R4, RZ, RZ, R16 ;  /* 0x000000ffff047224 */ /* 0x000fe400078e0010 */
[----:B------:R-:W-:Y:S01]  /*54ed0*/  IMAD.MOV.U32 R5, RZ, RZ, R17 ;  /* 0x000000ffff057224 */ /* 0x000fe200078e0011 */
[----:B------:R-:W-:Y:S09]  /*54ee0*/  BRA `(.L_x_18140) ;  /* 0x0000000000f47947 */ /* 0x000ff20003800000 */
.L_x_18141:
        /* <DEDUP_REMOVED lines=24> */
.L_x_18163:
[----:B------:R-:W-:Y:S05]  /*55070*/  BSYNC B4 ;  /* 0x0000000000047941 */ /* 0x000fea0003800000 */
.L_x_18162:
        /* <DEDUP_REMOVED lines=29> */
.L_x_18165:
[----:B------:R-:W-:Y:S05]  /*55250*/  BSYNC B4 ;  /* 0x0000000000047941 */ /* 0x000fea0003800000 */
.L_x_18164:
[----:B------:R-:W-:Y:S01]  /*55260*/  DMUL R4, R6, R16 ;  /* 0x0000001006047228 */ /* 0x000fe20000000000 */
[----:B------:R-:W-:Y:S01]  /*55270*/  PLOP3.LUT P0, PT, PT, PT, PT, 0x80, 0x0 ;  /* 0x000000000000781c */ /* 0x000fe20003f0f070 */
[----:B------:R-:W-:-:S12]  /*55280*/  BRA `(.L_x_18140) ;  /* 0x00000000000c7947 */ /* 0x000fd80003800000 */
.L_x_18137:
[----:B------:R-:W-:Y:S01]  /*55290*/  DMUL R4, R28, 9.00719925474099200000e+15 ;  /* 0x434000001c047828 */ /* 0x000fe20000000000 */
[----:B------:R-:W-:Y:S01]  /*552a0*/  PLOP3.LUT P0, PT, PT, PT, PT, 0x80, 0x0 ;  /* 0x000000000000781c */ /* 0x000fe20003f0f070 */
[----:B------:R-:W-:-:S12]  /*552b0*/  DMUL R2, R2, 9.00719925474099200000e+15 ;  /* 0x4340000002027828 */ /* 0x000fd80000000000 */
.L_x_18140:
[----:B------:R-:W-:Y:S05]  /*552c0*/  BSYNC B3 ;  /* 0x0000000000037941 */ /* 0x000fea0003800000 */
.L_x_18136:
        /* <DEDUP_REMOVED lines=67> */
.L_x_18171:
[----:B------:R-:W-:-:S11]  /*55700*/  DMUL R2, RZ, |R26| ;  /* 0x4000001aff027228 */ /* 0x000fd60000000000 */
.L_x_18172:
[----:B------:R-:W-:Y:S05]  /*55710*/  BSYNC B0 ;  /* 0x0000000000007941 */ /* 0x000fea0003800000 */
.L_x_18170:
        /* <DEDUP_REMOVED lines=11> */
.L_x_18169:
        /* <DEDUP_REMOVED lines=53> */
.L_x_18168:
        /* <DEDUP_REMOVED lines=62> */
.L_x_18176:
[----:B------:R-:W-:-:S11]  /*55f00*/  DMUL R2, RZ, |R26| ;  /* 0x4000001aff027228 */ /* 0x000fd60000000000 */
.L_x_18177:
[----:B------:R-:W-:Y:S05]  /*55f10*/  BSYNC B0 ;  /* 0x0000000000007941 */ /* 0x000fea0003800000 */
.L_x_18175:
        /* <DEDUP_REMOVED lines=11> */
.L_x_18174:
        /* <DEDUP_REMOVED lines=53> */
.L_x_18167:
        /* <DEDUP_REMOVED lines=32> */
.L_x_18180:
[----:B------:R-:W-:Y:S05]  /*56520*/  BSYNC B4 ;  /* 0x0000000000047941 */ /* 0x000fea0003800000 */
.L_x_18179:
        /* <DEDUP_REMOVED lines=82> */
.L_x_18182:
[----:B------:R-:W-:Y:S02]  /*56a50*/  FSEL R6, RZ, 3.37028055040000000000e+12, P1 ;  /* 0x54442d18ff067808 */ /* 0x000fe40000800000 */
[----:B------:R-:W-:-:S07]  /*56a60*/  FSEL R7, RZ, 2.1426990032196044922, P1 ;  /* 0x400921fbff077808 */ /* 0x000fce0000800000 */
.L_x_18183:
[----:B------:R-:W-:Y:S05]  /*56a70*/  BSYNC B0 ;  /* 0x0000000000007941 */ /* 0x000fea0003800000 */
.L_x_18181:
[----:B------:R-:W-:Y:S01]  /*56a80*/  DADD R2, |R4|, |R2| ;  /* 0x0000000004027229 */ /* 0x000fe20000000602 */
[----:B------:R-:W-:-:S07]  /*56a90*/  LOP3.LUT R5, R7, 0x80000000, R5, 0xb8, !PT ;  /* 0x8000000007057812 */ /* 0x000fce00078eb805 */
[----:B------:R-:W-:-:S06]  /*56aa0*/  DSETP.GTU.AND P0, PT, |R2|, +INF , PT ;  /* 0x7ff000000200742a */ /* 0x000fcc0003f0c200 */
[----:B------:R-:W-:Y:S02]  /*56ab0*/  FSEL R2, R2, R6, P0 ;  /* 0x0000000602027208 */ /* 0x000fe40000000000 */
[----:B------:R-:W-:Y:S01]  /*56ac0*/  FSEL R3, R3, R5, P0 ;  /* 0x0000000503037208 */ /* 0x000fe20000000000 */
[----:B------:R-:W-:Y:S06]  /*56ad0*/  BRA `(.L_x_18173) ;  /* 0x0000000400dc7947 */ /* 0x000fec0003800000 */
.L_x_18178:
        /* <DEDUP_REMOVED lines=28> */
.L_x_18185:
[----:B------:R-:W-:Y:S05]  /*56ca0*/  BSYNC B4 ;  /* 0x0000000000047941 */ /* 0x000fea0003800000 */
.L_x_18184:
        /* <DEDUP_REMOVED lines=82> */
.L_x_18187:
[----:B------:R-:W-:Y:S02]  /*571d0*/  FSEL R6, RZ, 3.37028055040000000000e+12, P1 ;  /* 0x54442d18ff067808 */ /* 0x000fe40000800000 */
[----:B------:R-:W-:-:S07]  /*571e0*/  FSEL R7, RZ, 2.1426990032196044922, P1 ;  /* 0x400921fbff077808 */ /* 0x000fce0000800000 */
.L_x_18188:
[----:B------:R-:W-:Y:S05]  /*571f0*/  BSYNC B0 ;  /* 0x0000000000007941 */ /* 0x000fea0003800000 */
.L_x_18186:
[----:B------:R-:W-:Y:S01]  /*57200*/  DADD R2, |R4|, |R2| ;  /* 0x0000000004027229 */ /* 0x000fe20000000602 */
[----:B------:R-:W-:-:S07]  /*57210*/  LOP3.LUT R5, R7, 0x80000000, R5, 0xb8, !PT ;  /* 0x8000000007057812 */ /* 0x000fce00078eb805 */
[----:B------:R-:W-:-:S06]  /*57220*/  DSETP.GTU.AND P0, PT, |R2|, +INF , PT ;  /* 0x7ff000000200742a */ /* 0x000fcc0003f0c200 */
[----:B------:R-:W-:Y:S02]  /*57230*/  FSEL R2, R2, R6, P0 ;  /* 0x0000000602027208 */ /* 0x000fe40000000000 */
[----:B------:R-:W-:-:S07]  /*57240*/  FSEL R3, R3, R5, P0 ;  /* 0x0000000503037208 */ /* 0x000fce0000000000 */
.L_x_18173:
[----:B------:R-:W-:Y:S05]  /*57250*/  BSYNC B3 ;  /* 0x0000000000037941 */ /* 0x000fea0003800000 */
.L_x_18166:
[----:B------:R-:W-:Y:S01]  /*57260*/  DADD R4, -RZ, -R30 ;  /* 0x00000000ff047229 */ /* 0x000fe2000000091e */
[----:B------:R-:W-:-:S04]  /*57270*/  SHF.R.U32.HI R0, RZ, 0x1f, R35 ;  /* 0x0000001fff007819 */ /* 0x000fc80000011623 */
[----:B------:R-:W-:-:S05]  /*57280*/  ISETP.NE.AND P0, PT, R0, RZ, PT ;  /* 0x000000ff0000720c */ /* 0x000fca0003f05270 */
[----:B------:R-:W-:Y:S02]  /*57290*/  FSEL R72, R4, R30, !P0 ;  /* 0x0000001e04487208 */ /* 0x000fe40004000000 */
[----:B------:R-:W-:Y:S01]  /*572a0*/  FSEL R73, R5, R31, !P0 ;  /* 0x0000001f05497208 */ /* 0x000fe20004000000 */
[----:B------:R-:W-:Y:S06]  /*572b0*/  BRA `(.L_x_18189) ;  /* 0x0000003000287947 */ /* 0x000fec0003800000 */
.L_x_18101:
[----:B------:R-:W2:Y:S01]  /*572c0*/  LDL.64 R2, [R1+0x8] ;  /* 0x0000080001027983 */ /* 0x000ea20000100a00 */
[----:B------:R-:W-:Y:S01]  /*572d0*/  UMOV UR4, 0x54442d18 ;  /* 0x54442d1800047882 */ /* 0x000fe20000000000 */
[----:B------:R-:W-:Y:S01]  /*572e0*/  UMOV UR5, 0x3ff921fb ;  /* 0x3ff921fb00057882 */ /* 0x000fe20000000000 */
[----:B------:R-:W-:Y:S02]  /*572f0*/  DADD R72, -RZ, -R34 ;  /* 0x00000000ff487229 */ /* 0x000fe40000000922 */
[----:B--2---:R-:W-:-:S08]  /*57300*/  DADD R2, R2, -R32 ;  /* 0x0000000002027229 */ /* 0x004fd00000000820 */
[----:B------:R-:W-:Y:S01]  /*57310*/  DADD R2, R2, UR4 ;  /* 0x0000000402027e29 */ /* 0x000fe20008000000 */
[----:B------:R-:W-:Y:S10]  /*57320*/  BRA `(.L_x_18189) ;  /* 0x00000030000c7947 */ /* 0x000ff40003800000 */
.L_x_18100:
[----:B------:R-:W-:Y:S01]  /*57330*/  DADD R72, -RZ, -R34 ;  /* 0x00000000ff487229 */ /* 0x000fe20000000922 */
[----:B------:R-:W-:Y:S01]  /*57340*/  CS2R R2, SRZ ;  /* 0x0000000000027805 */ /* 0x000fe2000001ff00 */
[----:B------:R-:W-:Y:S09]  /*57350*/  BRA `(.L_x_18189) ;  /* 0x0000003000007947 */ /* 0x000ff20003800000 */
.L_x_18099:
        /* <DEDUP_REMOVED lines=108> */
.L_x_18194:
[----:B------:R-:W-:Y:S05]  /*57a20*/  BSYNC B0 ;  /* 0x0000000000007941 */ /* 0x000fea0003800000 */
.L_x_18193:
        /* <DEDUP_REMOVED lines=8> */
.L_x_18196:
[----:B------:R-:W-:Y:S05]  /*57ab0*/  BSYNC B4 ;  /* 0x0000000000047941 */ /* 0x000fea0003800000 */
.L_x_18195:
        /* <DEDUP_REMOVED lines=82> */
.L_x_18198:
[----:B------:R-:W-:-:S04]  /*57fe0*/  ISETP.GE.AND P0, PT, R33, RZ, PT ;  /* 0x000000ff2100720c */ /* 0x000fc80003f06270 */
[----:B------:R-:W-:Y:S02]  /*57ff0*/  FSEL R6, RZ, 3.37028055040000000000e+12, P0 ;  /* 0x54442d18ff067808 */ /* 0x000fe40000000000 */
[----:B------:R-:W-:-:S07]  /*58000*/  FSEL R7, RZ, 2.1426990032196044922, P0 ;  /* 0x400921fbff077808 */ /* 0x000fce0000000000 */
.L_x_18199:
[----:B------:R-:W-:Y:S05]  /*58010*/  BSYNC B0 ;  /* 0x0000000000007941 */ /* 0x000fea0003800000 */
.L_x_18197:
[----:B------:R-:W-:Y:S01]  /*58020*/  DADD R2, R2, R4 ;  /* 0x0000000002027229 */ /* 0x000fe20000000004 */
[----:B------:R-:W-:Y:S01]  /*58030*/  LOP3.LUT R5, R7, 0x80000000, R35, 0xb8, !PT ;  /* 0x8000000007057812 */ /* 0x000fe200078eb823 */
[----:B------:R-:W-:-:S06]  /*58040*/  DMUL R30, R30, 0.5 ;  /* 0x3fe000001e1e7828 */ /* 0x000fcc0000000000 */
[----:B------:R-:W-:-:S06]  /*58050*/  DSETP.GTU.AND P0, PT, |R2|, +INF , PT ;  /* 0x7ff000000200742a */ /* 0x000fcc0003f0c200 */
[----:B------:R-:W-:Y:S02]  /*58060*/  FSEL R2, R2, R6, P0 ;  /* 0x0000000602027208 */ /* 0x000fe40000000000 */
[----:B------:R-:W-:Y:S01]  /*58070*/  FSEL R3, R3, R5, P0 ;  /* 0x0000000503037208 */ /* 0x000fe20000000000 */
[----:B------:R-:W-:Y:S06]  /*58080*/  BRA `(.L_x_18200) ;  /* 0x0000002000387947 */ /* 0x000fec0003800000 */
.L_x_18192:
        /* <DEDUP_REMOVED lines=135> */
.L_x_18202:
[----:B------:R-:W-:Y:S05]  /*58900*/  BSYNC B0 ;  /* 0x0000000000007941 */ /* 0x000fea0003800000 */
.L_x_18201:
        /* <DEDUP_REMOVED lines=8> */
.L_x_18204:
[----:B------:R-:W-:Y:S05]  /*58990*/  BSYNC B4 ;  /* 0x0000000000047941 */ /* 0x000fea0003800000 */
.L_x_18203:
        /* <DEDUP_REMOVED lines=82> */
.L_x_18206:
[----:B------:R-:W-:-:S04]  /*58ec0*/  ISETP.GE.AND P0, PT, R33, RZ, PT ;  /* 0x000000ff2100720c */ /* 0x000fc80003f06270 */
[----:B------:R-:W-:Y:S02]  /*58ed0*/  FSEL R6, RZ, 3.37028055040000000000e+12, P0 ;  /* 0x54442d18ff067808 */ /* 0x000fe40000000000 */
[----:B------:R-:W-:-:S07]  /*58ee0*/  FSEL R7, RZ, 2.1426990032196044922, P0 ;  /* 0x400921fbff077808 */ /* 0x000fce0000000000 */
.L_x_18207:
[----:B------:R-:W-:Y:S05]  /*58ef0*/  BSYNC B0 ;  /* 0x0000000000007941 */ /* 0x000fea0003800000 */
.L_x_18205:
[----:B------:R-:W-:Y:S01]  /*58f00*/  DADD R2, R2, R4 ;  /* 0x0000000002027229 */ /* 0x000fe20000000004 */
[----:B------:R-:W-:-:S07]  /*58f10*/  LOP3.LUT R5, R7, 0x80000000, R35, 0xb8, !PT ;  /* 0x8000000007057812 */ /* 0x000fce00078eb823 */
[----:B------:R-:W-:-:S06]  /*58f20*/  DSETP.GTU.AND P0, PT, |R2|, +INF , PT ;  /* 0x7ff000000200742a */ /* 0x000fcc0003f0c200 */
[----:B------:R-:W-:Y:S02]  /*58f30*/  FSEL R2, R2, R6, P0 ;  /* 0x0000000602027208 */ /* 0x000fe40000000000 */
[----:B------:R-:W-:Y:S01]  /*58f40*/  FSEL R3, R3, R5, P0 ;  /* 0x0000000503037208 */ /* 0x000fe20000000000 */
[----:B------:R-:W-:Y:S06]  /*58f50*/  BRA `(.L_x_18200) ;  /* 0x0000001000847947 */ /* 0x000fec0003800000 */
.L_x_18191:
        /* <DEDUP_REMOVED lines=23> */
.L_x_18209:
[----:B------:R-:W-:Y:S05]  /*590d0*/  BSYNC B4 ;  /* 0x0000000000047941 */ /* 0x000fea0003800000 */
.L_x_18208:
        /* <DEDUP_REMOVED lines=26> */
.L_x_18211:
[----:B------:R-:W-:Y:S05]  /*59280*/  BSYNC B4 ;  /* 0x0000000000047941 */ /* 0x000fea0003800000 */
.L_x_18210:
        /* <DEDUP_REMOVED lines=136> */
.L_x_18213:
[----:B------:R-:W-:Y:S05]  /*59b10*/  BSYNC B0 ;  /* 0x0000000000007941 */ /* 0x000fea0003800000 */
.L_x_18212:
        /* <DEDUP_REMOVED lines=8> */
.L_x_18215:
[----:B------:R-:W-:Y:S05]  /*59ba0*/  BSYNC B4 ;  /* 0x0000000000047941 */ /* 0x000fea0003800000 */
.L_x_18214:
        /* <DEDUP_REMOVED lines=82> */
.L_x_18217:
[----:B------:R-:W-:-:S04]  /*5a0d0*/  ISETP.GE.AND P0, PT, R33, RZ, PT ;  /* 0x000000ff2100720c */ /* 0x000fc80003f06270 */
[----:B------:R-:W-:Y:S02]  /*5a0e0*/  FSEL R6, RZ, 3.37028055040000000000e+12, P0 ;  /* 0x54442d18ff067808 */ /* 0x000fe40000000000 */
[----:B------:R-:W-:-:S07]  /*5a0f0*/  FSEL R7, RZ, 2.1426990032196044922, P0 ;  /* 0x400921fbff077808 */ /* 0x000fce0000000000 */
.L_x_18218:
[----:B------:R-:W-:Y:S05]  /*5a100*/  BSYNC B0 ;  /* 0x0000000000007941 */ /* 0x000fea0003800000 */
.L_x_18216:
[----:B------:R-:W-:Y:S01]  /*5a110*/  DADD R2, R2, R4 ;  /* 0x0000000002027229 */ /* 0x000fe20000000004 */
[----:B------:R-:W-:Y:S01]  /*5a120*/  LOP3.LUT R5, R7, 0x80000000, R35, 0xb8, !PT ;  /* 0x8000000007057812 */ /* 0x000fe200078eb823 */
[----:B------:R-:W-:-:S06]  /*5a130*/  DADD R30, R30, 1 ;  /* 0x3ff000001e1e7429 */ /* 0x000fcc0000000000 */
[----:B------:R-:W-:-:S06]  /*5a140*/  DSETP.GTU.AND P0, PT, |R2|, +INF , PT ;  /* 0x7ff000000200742a */ /* 0x000fcc0003f0c200 */
[----:B------:R-:W-:Y:S02]  /*5a150*/  FSEL R2, R2, R6, P0 ;  /* 0x0000000602027208 */ /* 0x000fe40000000000 */
[----:B------:R-:W-:-:S07]  /*5a160*/  FSEL R3, R3, R5, P0 ;  /* 0x0000000503037208 */ /* 0x000fce0000000000 */
.L_x_18200:
[----:B------:R-:W-:Y:S05]  /*5a170*/  BSYNC B3 ;  /* 0x0000000000037941 */ /* 0x000fea0003800000 */
.L_x_18190:
        /* <DEDUP_REMOVED lines=9> */
.L_x_18098:
        /* <DEDUP_REMOVED lines=21> */
.L_x_18189:
[----:B------:R-:W-:Y:S05]  /*5a360*/  BSYNC B1 ;  /* 0x0000000000017941 */ /* 0x000fea0003800000 */
.L_x_18097:
        /* <DEDUP_REMOVED lines=10> */
.L_x_18219:
[----:B------:R-:W-:Y:S01]  /*5a410*/  DSETP.GTU.AND P0, PT, |R72|, +INF , PT ;  /* 0x7ff000004800742a */ /* 0x000fe20003f0c200 */
[----:B------:R-:W-:Y:S02]  /*5a420*/  IMAD.MOV.U32 R74, RZ, RZ, R2 ;  /* 0x000000ffff4a7224 */ /* 0x000fe400078e0002 */
[----:B------:R-:W-:-:S11]  /*5a430*/  IMAD.MOV.U32 R75, RZ, RZ, R3 ;  /* 0x000000ffff4b7224 */ /* 0x000fd600078e0003 */
[----:B------:R-:W-:-:S11]  /*5a440*/  @!P0 DADD R72, -RZ, |R72| ;  /* 0x00000000ff488229 */ /* 0x000fd60000000548 */
.L_x_18096:
[----:B------:R-:W-:Y:S05]  /*5a450*/  BSYNC B2 ;  /* 0x0000000000027941 */ /* 0x000fea0003800000 */
.L_x_18095:
        /* <DEDUP_REMOVED lines=155> */
.L_x_18230:
[----:B------:R-:W-:Y:S05]  /*5ae10*/  BSYNC B4 ;  /* 0x0000000000047941 */ /* 0x000fea0003800000 */
.L_x_18229:
        /* <DEDUP_REMOVED lines=81> */
.L_x_18228:
        /* <DEDUP_REMOVED lines=34> */
.L_x_18238:
[----:B------:R-:W-:Y:S05]  /*5b550*/  BSYNC B5 ;  /* 0x0000000000057941 */ /* 0x000fea0003800000 */
.L_x_18237:
[----:B------:R-:W-:Y:S02]  /*5b560*/  IMAD.MOV.U32 R26, RZ, RZ, R16 ;  /* 0x000000ffff1a7224 */ /* 0x000fe400078e0010 */
[----:B------:R-:W-:Y:S01]  /*5b570*/  IMAD.MOV.U32 R27, RZ, RZ, R17 ;  /* 0x000000ffff1b7224 */ /* 0x000fe200078e0011 */
[----:B------:R-:W-:Y:S06]  /*5b580*/  BRA `(.L_x_18236) ;  /* 0x0000000000047947 */ /* 0x000fec0003800000 */
.L_x_18235:
[----:B------:R-:W-:-:S11]  /*5b590*/  DADD R26, -R32, R48 ;  /* 0x00000000201a7229 */ /* 0x000fd60000000130 */
.L_x_18236:
[----:B------:R-:W-:Y:S05]  /*5b5a0*/  BSYNC B4 ;  /* 0x0000000000047941 */ /* 0x000fea0003800000 */
.L_x_18234:
        /* <DEDUP_REMOVED lines=29> */
.L_x_18243:
[----:B------:R-:W-:Y:S05]  /*5b780*/  BSYNC B5 ;  /* 0x0000000000057941 */ /* 0x000fea0003800000 */
.L_x_18242:
[----:B------:R-:W-:Y:S05]  /*5b790*/  BRA `(.L_x_18241) ;  /* 0x0000000000047947 */ /* 0x000fea0003800000 */
.L_x_18240:
[----:B------:R-:W-:-:S11]  /*5b7a0*/  DADD R16, R50, -R10 ;  /* 0x0000000032107229 */ /* 0x000fd6000000080a */
.L_x_18241:
[----:B------:R-:W-:Y:S05]  /*5b7b0*/  BSYNC B4 ;  /* 0x0000000000047941 */ /* 0x000fea0003800000 */
.L_x_18239:
        /* <DEDUP_REMOVED lines=27> */
.L_x_18245:
[----:B------:R-:W-:Y:S05]  /*5b970*/  BSYNC B4 ;  /* 0x0000000000047941 */ /* 0x000fea0003800000 */
.L_x_18244:
        /* <DEDUP_REMOVED lines=85> */
.L_x_18246:
        /* <DEDUP_REMOVED lines=20> */
.L_x_18248:
[----:B------:R-:W-:Y:S05]  /*5c010*/  BSYNC B4 ;  /* 0x0000000000047941 */ /* 0x000fea0003800000 */
.L_x_18247:
        /* <DEDUP_REMOVED lines=30> */
.L_x_18233:
        /* <DEDUP_REMOVED lines=24> */
.L_x_18251:
[----:B------:R-:W-:Y:S05]  /*5c380*/  BSYNC B4 ;  /* 0x0000000000047941 */ /* 0x000fea0003800000 */
.L_x_18250:
        /* <DEDUP_REMOVED lines=25> */
.L_x_18254:
[----:B------:R-:W-:Y:S05]  /*5c520*/  BSYNC B4 ;  /* 0x0000000000047941 */ /* 0x000fea0003800000 */
.L_x_18253:
        /* <DEDUP_REMOVED lines=30> */
.L_x_18252:
        /* <DEDUP_REMOVED lines=75> */
.L_x_18255:
[----:B------:R-:W-:Y:S01]  /*5cbc0*/  IMAD.MOV.U32 R6, RZ, RZ, 0x0 ;  /* 0x00000000ff067424 */ /* 0x000fe200078e00ff */
[----:B------:R-:W-:Y:S01]  /*5cbd0*/  FSETP.NEU.FTZ.AND P0, PT, R9, RZ, PT ;  /* 0x000000ff0900720b */ /* 0x000fe20003f1d000 */
[----:B------:R-:W-:-:S06]  /*5cbe0*/  IMAD.MOV.U32 R7, RZ, RZ, 0x7ff00000 ;  /* 0x7ff00000ff077424 */ /* 0x000fcc00078e00ff */
[----:B------:R-:W-:-:S10]  /*5cbf0*/  DFMA R6, R8, R6, +INF ;  /* 0x7ff000000806742b */ /* 0x000fd40000000006 */
[----:B------:R-:W-:Y:S02]  /*5cc00*/  FSEL R30, R6, RZ, P0 ;  /* 0x000000ff061e7208 */ /* 0x000fe40000000000 */
[----:B------:R-:W-:Y:S01]  /*5cc10*/  FSEL R31, R7, -QNAN , P0 ;  /* 0xfff00000071f7808 */ /* 0x000fe20000000000 */
[----:B------:R-:W-:Y:S06]  /*5cc20*/  BRA `(.L_x_18231) ;  /* 0x0000000400287947 */ /* 0x000fec0003800000 */
.L_x_18249:
        /* <DEDUP_REMOVED lines=25> */
.L_x_18257:
[----:B------:R-:W-:Y:S05]  /*5cdc0*/  BSYNC B4 ;  /* 0x0000000000047941 */ /* 0x000fea0003800000 */
.L_x_18256:
        /* <DEDUP_REMOVED lines=21> */
.L_x_18259:
[----:B------:R-:W-:Y:S05]  /*5cf20*/  BSYNC B4 ;  /* 0x0000000000047941 */ /* 0x000fea0003800000 */
.L_x_18258:
[----:B------:R-:W-:Y:S02]  /*5cf30*/  IMAD.MOV.U32 R30, RZ, RZ, R16 ;  /* 0x000000ffff1e7224 */ /* 0x000fe400078e0010 */
[----:B------:R-:W-:Y:S01]  /*5cf40*/  IMAD.MOV.U32 R31, RZ, RZ, R17 ;  /* 0x000000ffff1f7224 */ /* 0x000fe200078e0011 */
[----:B------:R-:W-:Y:S06]  /*5cf50*/  BRA `(.L_x_18231) ;  /* 0x00000000005c7947 */ /* 0x000fec0003800000 */
.L_x_18232:
        /* <DEDUP_REMOVED lines=22> */
.L_x_18260:
[----:B------:R-:W-:Y:S05]  /*5d0c0*/  BSYNC B4 ;  /* 0x0000000000047941 */ /* 0x000fea0003800000 */
.L_x_18231:
[----:B------:R-:W-:Y:S05]  /*5d0d0*/  BSYNC B3 ;  /* 0x0000000000037941 */ /* 0x000fea0003800000 */
.L_x_18227:
        /* <DEDUP_REMOVED lines=26> */
.L_x_18264:
[----:B------:R-:W-:Y:S05]  /*5d280*/  BSYNC B4 ;  /* 0x0000000000047941 */ /* 0x000fea0003800000 */
.L_x_18263:
        /* <DEDUP_REMOVED lines=39> */
.L_x_18272:
[----:B------:R-:W-:Y:S05]  /*5d500*/  BSYNC B5 ;  /* 0x0000000000057941 */ /* 0x000fea0003800000 */
.L_x_18271:
[----:B------:R-:W-:Y:S02]  /*5d510*/  IMAD.MOV.U32 R64, RZ, RZ, R16 ;  /* 0x000000ffff407224 */ /* 0x000fe400078e0010 */
[----:B------:R-:W-:Y:S01]  /*5d520*/  IMAD.MOV.U32 R65, RZ, RZ, R17 ;  /* 0x000000ffff417224 */ /* 0x000fe200078e0011 */
[----:B------:R-:W-:Y:S06]  /*5d530*/  BRA `(.L_x_18270) ;  /* 0x0000000000047947 */ /* 0x000fec0003800000 */
.L_x_18269:
[----:B------:R-:W-:-:S11]  /*5d540*/  DADD R64, -R32, R48 ;  /* 0x0000000020407229 */ /* 0x000fd60000000130 */
.L_x_18270:
[----:B------:R-:W-:Y:S05]  /*5d550*/  BSYNC B4 ;  /* 0x0000000000047941 */ /* 0x000fea0003800000 */
.L_x_18268:
        /* <DEDUP_REMOVED lines=26> */
.L_x_18277:
[----:B------:R-:W-:Y:S05]  /*5d700*/  BSYNC B5 ;  /* 0x0000000000057941 */ /* 0x000fea0003800000 */
.L_x_18276:
[----:B------:R-:W-:Y:S02]  /*5d710*/  IMAD.MOV.U32 R4, RZ, RZ, R16 ;  /* 0x000000ffff047224 */ /* 0x000fe400078e0010 */
[----:B------:R-:W-:Y:S01]  /*5d720*/  IMAD.MOV.U32 R5, RZ, RZ, R17 ;  /* 0x000000ffff057224 */ /* 0x000fe200078e0011 */
[----:B------:R-:W-:Y:S06]  /*5d730*/  BRA `(.L_x_18275) ;  /* 0x0000000000047947 */ /* 0x000fec0003800000 */
.L_x_18274:
[----:B------:R-:W-:-:S11]  /*5d740*/  DADD R4, -R34, R50 ;  /* 0x0000000022047229 */ /* 0x000fd60000000132 */
.L_x_18275:
[----:B------:R-:W-:Y:S05]  /*5d750*/  BSYNC B4 ;  /* 0x0000000000047941 */ /* 0x000fea0003800000 */
.L_x_18273:
        /* <DEDUP_REMOVED lines=29> */
.L_x_18279:
[----:B------:R-:W-:Y:S05]  /*5d930*/  BSYNC B4 ;  /* 0x0000000000047941 */ /* 0x000fea0003800000 */
.L_x_18278:
[----:B------:R-:W-:Y:S01]  /*5d940*/  PLOP3.LUT P0, PT, PT, PT, PT, 0x80, 0x0 ;  /* 0x000000000000781c */ /* 0x000fe20003f0f070 */
[----:B------:R-:W-:-:S12]  /*5d950*/  BRA `(.L_x_18265) ;  /* 0x0000000800587947 */ /* 0x000fd80003800000 */
.L_x_18267:
        /* <DEDUP_REMOVED lines=29> */
.L_x_18282:
[----:B------:R-:W-:Y:S05]  /*5db30*/  BSYNC B4 ;  /* 0x0000000000047941 */ /* 0x000fea0003800000 */
.L_x_18281:
[----:B------:R-:W-:Y:S01]  /*5db40*/  PLOP3.LUT P0, PT, PT, PT, PT, 0x80, 0x0 ;  /* 0x000000000000781c */ /* 0x000fe20003f0f070 */
[----:B------:R-:W-:-:S12]  /*5db50*/  BRA `(.L_x_18265) ;  /* 0x0000000400d87947 */ /* 0x000fd80003800000 */
.L_x_18280:
        /* <DEDUP_REMOVED lines=29> */
.L_x_18284:
[----:B------:R-:W-:Y:S05]  /*5dd30*/  BSYNC B4 ;  /* 0x0000000000047941 */ /* 0x000fea0003800000 */
.L_x_18283:
        /* <DEDUP_REMOVED lines=21> */
.L_x_18286:
[----:B------:R-:W-:Y:S05]  /*5de90*/  BSYNC B4 ;  /* 0x0000000000047941 */ /* 0x000fea0003800000 */
.L_x_18285:
[----:B------:R-:W-:Y:S01]  /*5dea0*/  DMUL R2, R2, 8.11296384146066816958e+31 ;  /* 0x4690000002027828 */ /* 0x000fe20000000000 */
[----:B------:R-:W-:Y:S01]  /*5deb0*/  PLOP3.LUT P0, PT, PT, PT, PT, 0x80, 0x0 ;  /* 0x000000000000781c */ /* 0x000fe20003f0f070 */
[----:B------:R-:W-:Y:S02]  /*5dec0*/  IMAD.MOV.U32 R4, RZ, RZ, R16 ;  /* 0x000000ffff047224 */ /* 0x000fe400078e0010 */
[----:B------:R-:W-:Y:S01]  /*5ded0*/  IMAD.MOV.U32 R5, RZ, RZ, R17 ;  /* 0x000000ffff057224 */ /* 0x000fe200078e0011 */
[----:B------:R-:W-:Y:S09]  /*5dee0*/  BRA `(.L_x_18265) ;  /* 0x0000000000f47947 */ /* 0x000ff20003800000 */
.L_x_18266:
        /* <DEDUP_REMOVED lines=24> */
.L_x_18288:
[----:B------:R-:W-:Y:S05]  /*5e070*/  BSYNC B4 ;  /* 0x0000000000047941 */ /* 0x000fea0003800000 */
.L_x_18287:
        /* <DEDUP_REMOVED lines=29> */
.L_x_18290:
[----:B------:R-:W-:Y:S05]  /*5e250*/  BSYNC B4 ;  /* 0x0000000000047941 */ /* 0x000fea0003800000 */
.L_x_18289:
[----:B------:R-:W-:Y:S01]  /*5e260*/  DMUL R4, R4, R16 ;  /* 0x0000001004047228 */ /* 0x000fe20000000000 */
[----:B------:R-:W-:Y:S01]  /*5e270*/  PLOP3.LUT P0, PT, PT, PT, PT, 0x80, 0x0 ;  /* 0x000000000000781c */ /* 0x000fe20003f0f070 */
[----:B------:R-:W-:-:S12]  /*5e280*/  BRA `(.L_x_18265) ;  /* 0x00000000000c7947 */ /* 0x000fd80003800000 */
.L_x_18262:
[----:B------:R-:W-:Y:S01]  /*5e290*/  DMUL R4, R28, 9.00719925474099200000e+15 ;  /* 0x434000001c047828 */ /* 0x000fe20000000000 */
[----:B------:R-:W-:Y:S01]  /*5e2a0*/  PLOP3.LUT P0, PT, PT, PT, PT, 0x80, 0x0 ;  /* 0x000000000000781c */ /* 0x000fe20003f0f070 */
[----:B------:R-:W-:-:S12]  /*5e2b0*/  DMUL R2, R2, 9.00719925474099200000e+15 ;  /* 0x4340000002027828 */ /* 0x000fd80000000000 */
.L_x_18265:
[----:B------:R-:W-:Y:S05]  /*5e2c0*/  BSYNC B3 ;  /* 0x0000000000037941 */ /* 0x000fea0003800000 */
.L_x_18261:
        /* <DEDUP_REMOVED lines=67> */
.L_x_18296:
[----:B------:R-:W-:-:S11]  /*5e700*/  DMUL R2, RZ, |R26| ;  /* 0x4000001aff027228 */ /* 0x000fd60000000000 */
.L_x_18297:
[----:B------:R-:W-:Y:S05]  /*5e710*/  BSYNC B0 ;  /* 0x0000000000007941 */ /* 0x000fea0003800000 */
.L_x_18295:
        /* <DEDUP_REMOVED lines=11> */
.L_x_18294:
        /* <DEDUP_REMOVED lines=53> */
.L_x_18293:
        /* <DEDUP_REMOVED lines=62> */
.L_x_18301:
[----:B------:R-:W-:-:S11]  /*5ef00*/  DMUL R2, RZ, |R26| ;  /* 0x4000001aff027228 */ /* 0x000fd60000000000 */
.L_x_18302:
[----:B------:R-:W-:Y:S05]  /*5ef10*/  BSYNC B0 ;  /* 0x0000000000007941 */ /* 0x000fea0003800000 */
.L_x_18300:
        /* <DEDUP_REMOVED lines=11> */
.L_x_18299:
        /* <DEDUP_REMOVED lines=53> */
.L_x_18292:
        /* <DEDUP_REMOVED lines=32> */
.L_x_18305:
[----:B------:R-:W-:Y:S05]  /*5f520*/  BSYNC B4 ;  /* 0x0000000000047941 */ /* 0x000fea0003800000 */
.L_x_18304:
        /* <DEDUP_REMOVED lines=82> */
.L_x_18307:
[----:B------:R-:W-:Y:S02]  /*5fa50*/  FSEL R6, RZ, 3.37028055040000000000e+12, P1 ;  /* 0x54442d18ff067808 */ /* 0x000fe40000800000 */
[----:B------:R-:W-:-:S07]  /*5fa60*/  FSEL R7, RZ, 2.1426990032196044922, P1 ;  /* 0x400921fbff077808 */ /* 0x000fce0000800000 */
.L_x_18308:
[----:B------:R-:W-:Y:S05]  /*5fa70*/  BSYNC B0 ;  /* 0x0000000000007941 */ /* 0x000fea0003800000 */
.L_x_18306:
[----:B------:R-:W-:Y:S01]  /*5fa80*/  DADD R2, |R4|, |R2| ;  /* 0x0000000004027229 */ /* 0x000fe20000000602 */
[----:B------:R-:W-:-:S07]  /*5fa90*/  LOP3.LUT R5, R7, 0x80000000, R5, 0xb8, !PT ;  /* 0x8000000007057812 */ /* 0x000fce00078eb805 */
[----:B------:R-:W-:-:S06]  /*5faa0*/  DSETP.GTU.AND P0, PT, |R2|, +INF , PT ;  /* 0x7ff000000200742a */ /* 0x000fcc0003f0c200 */
[----:B------:R-:W-:Y:S02]  /*5fab0*/  FSEL R2, R2, R6, P0 ;  /* 0x0000000602027208 */ /* 0x000fe40000000000 */
[----:B------:R-:W-:Y:S01]  /*5fac0*/  FSEL R3, R3, R5, P0 ;  /* 0x0000000503037208 */ /* 0x000fe20000000000 */
[----:B------:R-:W-:Y:S06]  /*5fad0*/  BRA `(.L_x_18298) ;  /* 0x0000000400dc7947 */ /* 0x000fec0003800000 */
.L_x_18303:
        /* <DEDUP_REMOVED lines=28> */
.L_x_18310:
[----:B------:R-:W-:Y:S05]  /*5fca0*/  BSYNC B4 ;  /* 0x0000000000047941 */ /* 0x000fea0003800000 */
.L_x_18309:
        /* <DEDUP_REMOVED lines=82> */
.L_x_18312:
[----:B------:R-:W-:Y:S02]  /*601d0*/  FSEL R6, RZ, 3.37028055040000000000e+12, P1 ;  /* 0x54442d18ff067808 */ /* 0x000fe40000800000 */
[----:B------:R-:W-:-:S07]  /*601e0*/  FSEL R7, RZ, 2.1426990032196044922, P1 ;  /* 0x400921fbff077808 */ /* 0x000fce0000800000 */
.L_x_18313:
[----:B------:R-:W-:Y:S05]  /*601f0*/  BSYNC B0 ;  /* 0x0000000000007941 */ /* 0x000fea0003800000 */
.L_x_18311:
[----:B------:R-:W-:Y:S01]  /*60200*/  DADD R2, |R4|, |R2| ;  /* 0x0000000004027229 */ /* 0x000fe20000000602 */
[----:B------:R-:W-:-:S07]  /*60210*/  LOP3.LUT R5, R7, 0x80000000, R5, 0xb8, !PT ;  /* 0x8000000007057812 */ /* 0x000fce00078eb805 */
[----:B------:R-:W-:-:S06]  /*60220*/  DSETP.GTU.AND P0, PT, |R2|, +INF , PT ;  /* 0x7ff000000200742a */ /* 0x000fcc0003f0c200 */
[----:B------:R-:W-:Y:S02]  /*60230*/  FSEL R2, R2, R6, P0 ;  /* 0x0000000602027208 */ /* 0x000fe40000000000 */
[----:B------:R-:W-:-:S07]  /*60240*/  FSEL R3, R3, R5, P0 ;  /* 0x0000000503037208 */ /* 0x000fce0000000000 */
.L_x_18298:
[----:B------:R-:W-:Y:S05]  /*60250*/  BSYNC B3 ;  /* 0x0000000000037941 */ /* 0x000fea0003800000 */
.L_x_18291:
[----:B------:R-:W-:Y:S01]  /*60260*/  DADD R4, -RZ, -R30 ;  /* 0x00000000ff047229 */ /* 0x000fe2000000091e */
[----:B------:R-:W-:-:S09]  /*60270*/  ISETP.NE.AND P0, PT, R68, RZ, PT ;  /* 0x000000ff4400720c */ /* 0x000fd20003f05270 */
[----:B------:R-:W-:Y:S02]  /*60280*/  FSEL R68, R4, R30, !P0 ;  /* 0x0000001e04447208 */ /* 0x000fe40004000000 */
[----:B------:R-:W-:Y:S01]  /*60290*/  FSEL R69, R5, R31, !P0 ;  /* 0x0000001f05457208 */ /* 0x000fe20004000000 */
[----:B------:R-:W-:Y:S06]  /*602a0*/  BRA `(.L_x_18314) ;  /* 0x0000003000287947 */ /* 0x000fec0003800000 */
.L_x_18226:
[----:B------:R-:W2:Y:S01]  /*602b0*/  LDL.64 R2, [R1+0x8] ;  /* 0x0000080001027983 */ /* 0x000ea20000100a00 */
[----:B------:R-:W-:Y:S01]  /*602c0*/  UMOV UR4, 0x54442d18 ;  /* 0x54442d1800047882 */ /* 0x000fe20000000000 */
[----:B------:R-:W-:Y:S01]  /*602d0*/  UMOV UR5, 0x3ff921fb ;  /* 0x3ff921fb00057882 */ /* 0x000fe20000000000 */
[----:B------:R-:W-:Y:S02]  /*602e0*/  DADD R68, -RZ, -R38 ;  /* 0x00000000ff447229 */ /* 0x000fe40000000926 */
[----:B--2---:R-:W-:-:S08]  /*602f0*/  DADD R2, R2, -R36 ;  /* 0x0000000002027229 */ /* 0x004fd00000000824 */
[----:B------:R-:W-:Y:S01]  /*60300*/  DADD R2, R2, UR4 ;  /* 0x0000000402027e29 */ /* 0x000fe20008000000 */
[----:B------:R-:W-:Y:S10]  /*60310*/  BRA `(.L_x_18314) ;  /* 0x00000030000c7947 */ /* 0x000ff40003800000 */
.L_x_18225:
[----:B------:R-:W-:Y:S01]  /*60320*/  DADD R68, -RZ, -R38 ;  /* 0x00000000ff447229 */ /* 0x000fe20000000926 */
[----:B------:R-:W-:Y:S01]  /*60330*/  CS2R R2, SRZ ;  /* 0x0000000000027805 */ /* 0x000fe2000001ff00 */
[----:B------:R-:W-:Y:S09]  /*60340*/  BRA `(.L_x_18314) ;  /* 0x0000003000007947 */ /* 0x000ff20003800000 */
.L_x_18224:
        /* <DEDUP_REMOVED lines=108> */
.L_x_18319:
[----:B------:R-:W-:Y:S05]  /*60a10*/  BSYNC B0 ;  /* 0x0000000000007941 */ /* 0x000fea0003800000 */
.L_x_18318:
        /* <DEDUP_REMOVED lines=8> */
.L_x_18321:
[----:B------:R-:W-:Y:S05]  /*60aa0*/  BSYNC B4 ;  /* 0x0000000000047941 */ /* 0x000fea0003800000 */
.L_x_18320:
        /* <DEDUP_REMOVED lines=82> */
.L_x_18323:
[----:B------:R-:W-:-:S04]  /*60fd0*/  ISETP.GE.AND P0, PT, R37, RZ, PT ;  /* 0x000000ff2500720c */ /* 0x000fc80003f06270 */
[----:B------:R-:W-:Y:S02]  /*60fe0*/  FSEL R6, RZ, 3.37028055040000000000e+12, P0 ;  /* 0x54442d18ff067808 */ /* 0x000fe40000000000 */
[----:B------:R-:W-:-:S07]  /*60ff0*/  FSEL R7, RZ, 2.1426990032196044922, P0 ;  /* 0x400921fbff077808 */ /* 0x000fce0000000000 */
.L_x_18324:
[----:B------:R-:W-:Y:S05]  /*61000*/  BSYNC B0 ;  /* 0x0000000000007941 */ /* 0x000fea0003800000 */
.L_x_18322:
[----:B------:R-:W-:Y:S01]  /*61010*/  DADD R2, R2, R4 ;  /* 0x0000000002027229 */ /* 0x000fe20000000004 */
[----:B------:R-:W-:Y:S01]  /*61020*/  LOP3.LUT R5, R7, 0x80000000, R39, 0xb8, !PT ;  /* 0x8000000007057812 */ /* 0x000fe200078eb827 */
[----:B------:R-:W-:-:S06]  /*61030*/  DMUL R30, R30, 0.5 ;  /* 0x3fe000001e1e7828 */ /* 0x000fcc0000000000 */
[----:B------:R-:W-:-:S06]  /*61040*/  DSETP.GTU.AND P0, PT, |R2|, +INF , PT ;  /* 0x7ff000000200742a */ /* 0x000fcc0003f0c200 */
[----:B------:R-:W-:Y:S02]  /*61050*/  FSEL R2, R2, R6, P0 ;  /* 0x0000000602027208 */ /* 0x000fe40000000000 */
[----:B------:R-:W-:Y:S01]  /*61060*/  FSEL R3, R3, R5, P0 ;  /* 0x0000000503037208 */ /* 0x000fe20000000000 */
[----:B------:R-:W-:Y:S06]  /*61070*/  BRA `(.L_x_18325) ;  /* 0x0000002000387947 */ /* 0x000fec0003800000 */
.L_x_18317:
        /* <DEDUP_REMOVED lines=135> */
.L_x_18327:
[----:B------:R-:W-:Y:S05]  /*618f0*/  BSYNC B0 ;  /* 0x0000000000007941 */ /* 0x000fea0003800000 */
.L_x_18326:
        /* <DEDUP_REMOVED lines=8> */
.L_x_18329:
[----:B------:R-:W-:Y:S05]  /*61980*/  BSYNC B4 ;  /* 0x0000000000047941 */ /* 0x000fea0003800000 */
.L_x_18328:
        /* <DEDUP_REMOVED lines=82> */
.L_x_18331:
[----:B------:R-:W-:-:S04]  /*61eb0*/  ISETP.GE.AND P0, PT, R37, RZ, PT ;  /* 0x000000ff2500720c */ /* 0x000fc80003f06270 */
[----:B------:R-:W-:Y:S02]  /*61ec0*/  FSEL R6, RZ, 3.37028055040000000000e+12, P0 ;  /* 0x54442d18ff067808 */ /* 0x000fe40000000000 */
[----:B------:R-:W-:-:S07]  /*61ed0*/  FSEL R7, RZ, 2.1426990032196044922, P0 ;  /* 0x400921fbff077808 */ /* 0x000fce0000000000 */
.L_x_18332:
[----:B------:R-:W-:Y:S05]  /*61ee0*/  BSYNC B0 ;  /* 0x0000000000007941 */ /* 0x000fea0003800000 */
.L_x_18330:
[----:B------:R-:W-:Y:S01]  /*61ef0*/  DADD R2, R2, R4 ;  /* 0x0000000002027229 */ /* 0x000fe20000000004 */
[----:B------:R-:W-:-:S07]  /*61f00*/  LOP3.LUT R5, R7, 0x80000000, R39, 0xb8, !PT ;  /* 0x8000000007057812 */ /* 0x000fce00078eb827 */
[----:B------:R-:W-:-:S06]  /*61f10*/  DSETP.GTU.AND P0, PT, |R2|, +INF , PT ;  /* 0x7ff000000200742a */ /* 0x000fcc0003f0c200 */
[----:B------:R-:W-:Y:S02]  /*61f20*/  FSEL R2, R2, R6, P0 ;  /* 0x0000000602027208 */ /* 0x000fe40000000000 */
[----:B------:R-:W-:Y:S01]  /*61f30*/  FSEL R3, R3, R5, P0 ;  /* 0x0000000503037208 */ /* 0x000fe20000000000 */
[----:B------:R-:W-:Y:S06]  /*61f40*/  BRA `(.L_x_18325) ;  /* 0x0000001000847947 */ /* 0x000fec0003800000 */
.L_x_18316:
        /* <DEDUP_REMOVED lines=23> */
.L_x_18334:
[----:B------:R-:W-:Y:S05]  /*620c0*/  BSYNC B4 ;  /* 0x0000000000047941 */ /* 0x000fea0003800000 */
.L_x_18333:
        /* <DEDUP_REMOVED lines=26> */
.L_x_18336:
[----:B------:R-:W-:Y:S05]  /*62270*/  BSYNC B4 ;  /* 0x0000000000047941 */ /* 0x000fea0003800000 */
.L_x_18335:
        /* <DEDUP_REMOVED lines=136> */
.L_x_18338:
[----:B------:R-:W-:Y:S05]  /*62b00*/  BSYNC B0 ;  /* 0x0000000000007941 */ /* 0x000fea0003800000 */
.L_x_18337:
        /* <DEDUP_REMOVED lines=8> */
.L_x_18340:
[----:B------:R-:W-:Y:S05]  /*62b90*/  BSYNC B4 ;  /* 0x0000000000047941 */ /* 0x000fea0003800000 */
.L_x_18339:
        /* <DEDUP_REMOVED lines=82> */
.L_x_18342:
[----:B------:R-:W-:-:S04]  /*630c0*/  ISETP.GE.AND P0, PT, R37, RZ, PT ;  /* 0x000000ff2500720c */ /* 0x000fc80003f06270 */
[----:B------:R-:W-:Y:S02]  /*630d0*/  FSEL R6, RZ, 3.37028055040000000000e+12, P0 ;  /* 0x54442d18ff067808 */ /* 0x000fe40000000000 */
[----:B------:R-:W-:-:S07]  /*630e0*/  FSEL R7, RZ, 2.1426990032196044922, P0 ;  /* 0x400921fbff077808 */ /* 0x000fce0000000000 */
.L_x_18343:
[----:B------:R-:W-:Y:S05]  /*630f0*/  BSYNC B0 ;  /* 0x0000000000007941 */ /* 0x000fea0003800000 */
.L_x_18341:
[----:B------:R-:W-:Y:S01]  /*63100*/  DADD R2, R2, R4 ;  /* 0x0000000002027229 */ /* 0x000fe20000000004 */
[----:B------:R-:W-:Y:S01]  /*63110*/  LOP3.LUT R5, R7, 0x80000000, R39, 0xb8, !PT ;  /* 0x8000000007057812 */ /* 0x000fe200078eb827 */
[----:B------:R-:W-:-:S06]  /*63120*/  DADD R30, R30, 1 ;  /* 0x3ff000001e1e7429 */ /* 0x000fcc0000000000 */
[----:B------:R-:W-:-:S06]  /*63130*/  DSETP.GTU.AND P0, PT, |R2|, +INF , PT ;  /* 0x7ff000000200742a */ /* 0x000fcc0003f0c200 */
[----:B------:R-:W-:Y:S02]  /*63140*/  FSEL R2, R2, R6, P0 ;  /* 0x0000000602027208 */ /* 0x000fe40000000000 */
[----:B------:R-:W-:-:S07]  /*63150*/  FSEL R3, R3, R5, P0 ;  /* 0x0000000503037208 */ /* 0x000fce0000000000 */
.L_x_18325:
[----:B------:R-:W-:Y:S05]  /*63160*/  BSYNC B3 ;  /* 0x0000000000037941 */ /* 0x000fea0003800000 */
.L_x_18315:
        /* <DEDUP_REMOVED lines=9> */
.L_x_18223:
        /* <DEDUP_REMOVED lines=21> */
.L_x_18314:
[----:B------:R-:W-:Y:S05]  /*63350*/  BSYNC B1 ;  /* 0x0000000000017941 */ /* 0x000fea0003800000 */
.L_x_18222:
        /* <DEDUP_REMOVED lines=10> */
.L_x_18344:
[----:B------:R-:W-:Y:S01]  /*63400*/  DSETP.GTU.AND P0, PT, |R68|, +INF , PT ;  /* 0x7ff000004400742a */ /* 0x000fe20003f0c200 */
[----:B------:R-:W-:Y:S02]  /*63410*/  IMAD.MOV.U32 R70, RZ, RZ, R2 ;  /* 0x000000ffff467224 */ /* 0x000fe400078e0002 */
[----:B------:R-:W-:-:S11]  /*63420*/  IMAD.MOV.U32 R71, RZ, RZ, R3 ;  /* 0x000000ffff477224 */ /* 0x000fd600078e0003 */
[----:B------:R-:W-:-:S11]  /*63430*/  @!P0 DADD R68, -RZ, |R68| ;  /* 0x00000000ff448229 */ /* 0x000fd60000000544 */
.L_x_18221:
[----:B------:R-:W-:Y:S05]  /*63440*/  BSYNC B2 ;  /* 0x0000000000027941 */ /* 0x000fea0003800000 */
.L_x_18220:
        /* <DEDUP_REMOVED lines=153> */
.L_x_18355:
[----:B------:R-:W-:Y:S05]  /*63de0*/  BSYNC B4 ;  /* 0x0000000000047941 */ /* 0x000fea0003800000 */
.L_x_18354:
        /* <DEDUP_REMOVED lines=81> */
.L_x_18353:
        /* <DEDUP_REMOVED lines=34> */
.L_x_18363:
[----:B------:R-:W-:Y:S05]  /*64520*/  BSYNC B5 ;  /* 0x0000000000057941 */ /* 0x000fea0003800000 */
.L_x_18362:
[----:B------:R-:W-:Y:S02]  /*64530*/  IMAD.MOV.U32 R26, RZ, RZ, R16 ;  /* 0x000000ffff1a7224 */ /* 0x000fe400078e0010 */
[----:B------:R-:W-:Y:S01]  /*64540*/  IMAD.MOV.U32 R27, RZ, RZ, R17 ;  /* 0x000000ffff1b7224 */ /* 0x000fe200078e0011 */
[----:B------:R-:W-:Y:S06]  /*64550*/  BRA `(.L_x_18361) ;  /* 0x0000000000047947 */ /* 0x000fec0003800000 */
.L_x_18360:
[----:B------:R-:W-:-:S11]  /*64560*/  DADD R26, -R32, R36 ;  /* 0x00000000201a7229 */ /* 0x000fd60000000124 */
.L_x_18361:
[----:B------:R-:W-:Y:S05]  /*64570*/  BSYNC B4 ;  /* 0x0000000000047941 */ /* 0x000fea0003800000 */
.L_x_18359:
        /* <DEDUP_REMOVED lines=29> */
.L_x_18368:
[----:B------:R-:W-:Y:S05]  /*64750*/  BSYNC B5 ;  /* 0x0000000000057941 */ /* 0x000fea0003800000 */
.L_x_18367:
[----:B------:R-:W-:Y:S05]  /*64760*/  BRA `(.L_x_18366) ;  /* 0x0000000000047947 */ /* 0x000fea0003800000 */
.L_x_18365:
[----:B------:R-:W-:-:S11]  /*64770*/  DADD R16, R38, -R10 ;  /* 0x0000000026107229 */ /* 0x000fd6000000080a */
.L_x_18366:
[----:B------:R-:W-:Y:S05]  /*64780*/  BSYNC B4 ;  /* 0x0000000000047941 */ /* 0x000fea0003800000 */
.L_x_18364:
        /* <DEDUP_REMOVED lines=29> */
.L_x_18370:
[----:B------:R-:W-:Y:S05]  /*64960*/  BSYNC B4 ;  /* 0x0000000000047941 */ /* 0x000fea0003800000 */
.L_x_18369:
        /* <DEDUP_REMOVED lines=85> */
.L_x_18371:
        /* <DEDUP_REMOVED lines=20> */
.L_x_18373:
[----:B------:R-:W-:Y:S05]  /*65000*/  BSYNC B4 ;  /* 0x0000000000047941 */ /* 0x000fea0003800000 */
.L_x_18372:
        /* <DEDUP_REMOVED lines=30> */
.L_x_18358:
        /* <DEDUP_REMOVED lines=24> */
.L_x_18376:
[----:B------:R-:W-:Y:S05]  /*65370*/  BSYNC B4 ;  /* 0x0000000000047941 */ /* 0x000fea0003800000 */
.L_x_18375:
        /* <DEDUP_REMOVED lines=25> */
.L_x_18379:
[----:B------:R-:W-:Y:S05]  /*65510*/  BSYNC B4 ;  /* 0x0000000000047941 */ /* 0x000fea0003800000 */
.L_x_18378:
        /* <DEDUP_REMOVED lines=30> */
.L_x_18377:
        /* <DEDUP_REMOVED lines=75> */
.L_x_18380:
[----:B------:R-:W-:Y:S01]  /*65bb0*/  IMAD.MOV.U32 R6, RZ, RZ, 0x0 ;  /* 0x00000000ff067424 */ /* 0x000fe200078e00ff */
[----:B------:R-:W-:Y:S01]  /*65bc0*/  FSETP.NEU.FTZ.AND P0, PT, R9, RZ, PT ;  /* 0x000000ff0900720b */ /* 0x000fe20003f1d000 */
[----:B------:R-:W-:-:S06]  /*65bd0*/  IMAD.MOV.U32 R7, RZ, RZ, 0x7ff00000 ;  /* 0x7ff00000ff077424 */ /* 0x000fcc00078e00ff */
[----:B------:R-:W-:-:S10]  /*65be0*/  DFMA R6, R8, R6, +INF ;  /* 0x7ff000000806742b */ /* 0x000fd40000000006 */
[----:B------:R-:W-:Y:S02]  /*65bf0*/  FSEL R30, R6, RZ, P0 ;  /* 0x000000ff061e7208 */ /* 0x000fe40000000000 */
[----:B------:R-:W-:Y:S01]  /*65c00*/  FSEL R31, R7, -QNAN , P0 ;  /* 0xfff00000071f7808 */ /* 0x000fe20000000000 */
[----:B------:R-:W-:Y:S06]  /*65c10*/  BRA `(.L_x_18356) ;  /* 0x0000000400287947 */ /* 0x000fec0003800000 */
.L_x_18374:
        /* <DEDUP_REMOVED lines=25> */
.L_x_18382:
[----:B------:R-:W-:Y:S05]  /*65db0*/  BSYNC B4 ;  /* 0x0000000000047941 */ /* 0x000fea0003800000 */
.L_x_18381:
        /* <DEDUP_REMOVED lines=21> */
.L_x_18384:
[----:B------:R-:W-:Y:S05]  /*65f10*/  BSYNC B4 ;  /* 0x0000000000047941 */ /* 0x000fea0003800000 */
.L_x_18383:
[----:B------:R-:W-:Y:S01]  /*65f20*/  MOV R30, R16 ;  /* 0x00000010001e7202 */ /* 0x000fe20000000f00 */
[----:B------:R-:W-:Y:S01]  /*65f30*/  IMAD.MOV.U32 R31, RZ, RZ, R17 ;  /* 0x000000ffff1f7224 */ /* 0x000fe200078e0011 */
[----:B------:R-:W-:Y:S06]  /*65f40*/  BRA `(.L_x_18356) ;  /* 0x00000000005c7947 */ /* 0x000fec0003800000 */
.L_x_18357:
        /* <DEDUP_REMOVED lines=22> */
.L_x_18385:
[----:B------:R-:W-:Y:S05]  /*660b0*/  BSYNC B4 ;  /* 0x0000000000047941 */ /* 0x000fea0003800000 */
.L_x_18356:
[----:B------:R-:W-:Y:S05]  /*660c0*/  BSYNC B3 ;  /* 0x0000000000037941 */ /* 0x000fea0003800000 */
.L_x_18352:
        /* <DEDUP_REMOVED lines=26> */
.L_x_18389:
[----:B------:R-:W-:Y:S05]  /*66270*/  BSYNC B4 ;  /* 0x0000000000047941 */ /* 0x000fea0003800000 */
.L_x_18388:
        /* <DEDUP_REMOVED lines=39> */
.L_x_18397:
[----:B------:R-:W-:Y:S05]  /*664f0*/  BSYNC B5 ;  /* 0x0000000000057941 */ /* 0x000fea0003800000 */
.L_x_18396:
[----:B------:R-:W-:Y:S02]  /*66500*/  IMAD.MOV.U32 R48, RZ, RZ, R16 ;  /* 0x000000ffff307224 */ /* 0x000fe400078e0010 */
[----:B------:R-:W-:Y:S01]  /*66510*/  IMAD.MOV.U32 R49, RZ, RZ, R17 ;  /* 0x000000ffff317224 */ /* 0x000fe200078e0011 */
[----:B------:R-:W-:Y:S06]  /*66520*/  BRA `(.L_x_18395) ;  /* 0x0000000000047947 */ /* 0x000fec0003800000 */
.L_x_18394:
[----:B------:R-:W-:-:S11]  /*66530*/  DADD R48, -R32, R36 ;  /* 0x0000000020307229 */ /* 0x000fd60000000124 */
.L_x_18395:
[----:B------:R-:W-:Y:S05]  /*66540*/  BSYNC B4 ;  /* 0x0000000000047941 */ /* 0x000fea0003800000 */
.L_x_18393:
        /* <DEDUP_REMOVED lines=26> */
.L_x_18402:
[----:B------:R-:W-:Y:S05]  /*666f0*/  BSYNC B5 ;  /* 0x0000000000057941 */ /* 0x000fea0003800000 */
.L_x_18401:
[----:B------:R-:W-:Y:S01]  /*66700*/  MOV R4, R16 ;  /* 0x0000001000047202 */ /* 0x000fe20000000f00 */
[----:B------:R-:W-:Y:S01]  /*66710*/  IMAD.MOV.U32 R5, RZ, RZ, R17 ;  /* 0x000000ffff057224 */ /* 0x000fe200078e0011 */
[----:B------:R-:W-:Y:S06]  /*66720*/  BRA `(.L_x_18400) ;  /* 0x0000000000047947 */ /* 0x000fec0003800000 */
.L_x_18399:
[----:B------:R-:W-:-:S11]  /*66730*/  DADD R4, -R34, R38 ;  /* 0x0000000022047229 */ /* 0x000fd60000000126 */
.L_x_18400:
[----:B------:R-:W-:Y:S05]  /*66740*/  BSYNC B4 ;  /* 0x0000000000047941 */ /* 0x000fea0003800000 */
.L_x_18398:
        /* <DEDUP_REMOVED lines=29> */
.L_x_18404:
[----:B------:R-:W-:Y:S05]  /*66920*/  BSYNC B4 ;  /* 0x0000000000047941 */ /* 0x000fea0003800000 */
.L_x_18403:
[----:B------:R-:W-:Y:S01]  /*66930*/  PLOP3.LUT P0, PT, PT, PT, PT, 0x80, 0x0 ;  /* 0x000000000000781c */ /* 0x000fe20003f0f070 */
[----:B------:R-:W-:-:S12]  /*66940*/  BRA `(.L_x_18390) ;  /* 0x0000000800587947 */ /* 0x000fd80003800000 */
.L_x_18392:
        /* <DEDUP_REMOVED lines=29> */
.L_x_18407:
[----:B------:R-:W-:Y:S05]  /*66b20*/  BSYNC B4 ;  /* 0x0000000000047941 */ /* 0x000fea0003800000 */
.L_x_18406:
[----:B------:R-:W-:Y:S01]  /*66b30*/  PLOP3.LUT P0, PT, PT, PT, PT, 0x80, 0x0 ;  /* 0x000000000000781c */ /* 0x000fe20003f0f070 */
[----:B------:R-:W-:-:S12]  /*66b40*/  BRA `(.L_x_18390) ;  /* 0x0000000400d87947 */ /* 0x000fd80003800000 */
.L_x_18405:
        /* <DEDUP_REMOVED lines=29> */
.L_x_18409:
[----:B------:R-:W-:Y:S05]  /*66d20*/  BSYNC B4 ;  /* 0x0000000000047941 */ /* 0x000fea0003800000 */
.L_x_18408:
        /* <DEDUP_REMOVED lines=21> */
.L_x_18411:
[----:B------:R-:W-:Y:S05]  /*66e80*/  BSYNC B4 ;  /* 0x0000000000047941 */ /* 0x000fea0003800000 */
.L_x_18410:
[----:B------:R-:W-:Y:S01]  /*66e90*/  DMUL R2, R2, 8.11296384146066816958e+31 ;  /* 0x4690000002027828 */ /* 0x000fe20000000000 */
[----:B------:R-:W-:Y:S01]  /*66ea0*/  PLOP3.LUT P0, PT, PT, PT, PT, 0x80, 0x0 ;  /* 0x000000000000781c */ /* 0x000fe20003f0f070 */
[----:B------:R-:W-:Y:S02]  /*66eb0*/  IMAD.MOV.U32 R4, RZ, RZ, R16 ;  /* 0x000000ffff047224 */ /* 0x000fe400078e0010 */
[----:B------:R-:W-:Y:S01]  /*66ec0*/  IMAD.MOV.U32 R5, RZ, RZ, R17 ;  /* 0x000000ffff057224 */ /* 0x000fe200078e0011 */
[----:B------:R-:W-:Y:S09]  /*66ed0*/  BRA `(.L_x_18390) ;  /* 0x0000000000f47947 */ /* 0x000ff20003800000 */
.L_x_18391:
        /* <DEDUP_REMOVED lines=24> */
.L_x_18413:
[----:B------:R-:W-:Y:S05]  /*67060*/  BSYNC B4 ;  /* 0x0000000000047941 */ /* 0x000fea0003800000 */
.L_x_18412:
        /* <DEDUP_REMOVED lines=29> */
.L_x_18415:
[----:B------:R-:W-:Y:S05]  /*67240*/  BSYNC B4 ;  /* 0x0000000000047941 */ /* 0x000fea0003800000 */
.L_x_18414:
[----:B------:R-:W-:Y:S01]  /*67250*/  DMUL R4, R6, R16 ;  /* 0x0000001006047228 */ /* 0x000fe20000000000 */
[----:B------:R-:W-:Y:S01]  /*67260*/  PLOP3.LUT P0, PT, PT, PT, PT, 0x80, 0x0 ;  /* 0x000000000000781c */ /* 0x000fe20003f0f070 */
[----:B------:R-:W-:-:S12]  /*67270*/  BRA `(.L_x_18390) ;  /* 0x00000000000c7947 */ /* 0x000fd80003800000 */
.L_x_18387:
[----:B------:R-:W-:Y:S01]  /*67280*/  DMUL R4, R28, 9.00719925474099200000e+15 ;  /* 0x434000001c047828 */ /* 0x000fe20000000000 */
[----:B------:R-:W-:Y:S01]  /*67290*/  PLOP3.LUT P0, PT, PT, PT, PT, 0x80, 0x0 ;  /* 0x000000000000781c */ /* 0x000fe20003f0f070 */
[----:B------:R-:W-:-:S12]  /*672a0*/  DMUL R2, R2, 9.00719925474099200000e+15 ;  /* 0x4340000002027828 */ /* 0x000fd80000000000 */
.L_x_18390:
[----:B------:R-:W-:Y:S05]  /*672b0*/  BSYNC B3 ;  /* 0x0000000000037941 */ /* 0x000fea0003800000 */
.L_x_18386:
        /* <DEDUP_REMOVED lines=67> */
.L_x_18421:
[----:B------:R-:W-:-:S11]  /*676f0*/  DMUL R2, RZ, |R26| ;  /* 0x4000001aff027228 */ /* 0x000fd60000000000 */
.L_x_18422:
[----:B------:R-:W-:Y:S05]  /*67700*/  BSYNC B0 ;  /* 0x0000000000007941 */ /* 0x000fea0003800000 */
.L_x_18420:
        /* <DEDUP_REMOVED lines=11> */
.L_x_18419:
        /* <DEDUP_REMOVED lines=53> */
.L_x_18418:
        /* <DEDUP_REMOVED lines=62> */
.L_x_18426:
[----:B------:R-:W-:-:S11]  /*67ef0*/  DMUL R2, RZ, |R26| ;  /* 0x4000001aff027228 */ /* 0x000fd60000000000 */
.L_x_18427:
[----:B------:R-:W-:Y:S05]  /*67f00*/  BSYNC B0 ;  /* 0x0000000000007941 */ /* 0x000fea0003800000 */
.L_x_18425:
        /* <DEDUP_REMOVED lines=11> */
.L_x_18424:
        /* <DEDUP_REMOVED lines=53> */
.L_x_18417:
        /* <DEDUP_REMOVED lines=32> */
.L_x_18430:
[----:B------:R-:W-:Y:S05]  /*68510*/  BSYNC B4 ;  /* 0x0000000000047941 */ /* 0x000fea0003800000 */
.L_x_18429:
        /* <DEDUP_REMOVED lines=82> */
.L_x_18432:
[----:B------:R-:W-:Y:S02]  /*68a40*/  FSEL R6, RZ, 3.37028055040000000000e+12, P1 ;  /* 0x54442d18ff067808 */ /* 0x000fe40000800000 */
[----:B------:R-:W-:-:S07]  /*68a50*/  FSEL R7, RZ, 2.1426990032196044922, P1 ;  /* 0x400921fbff077808 */ /* 0x000fce0000800000 */
.L_x_18433:
[----:B------:R-:W-:Y:S05]  /*68a60*/  BSYNC B0 ;  /* 0x0000000000007941 */ /* 0x000fea0003800000 */
.L_x_18431:
[----:B------:R-:W-:Y:S01]  /*68a70*/  DADD R2, |R4|, |R2| ;  /* 0x0000000004027229 */ /* 0x000fe20000000602 */
[----:B------:R-:W-:-:S07]  /*68a80*/  LOP3.LUT R5, R7, 0x80000000, R5, 0xb8, !PT ;  /* 0x8000000007057812 */ /* 0x000fce00078eb805 */
[----:B------:R-:W-:-:S06]  /*68a90*/  DSETP.GTU.AND P0, PT, |R2|, +INF , PT ;  /* 0x7ff000000200742a */ /* 0x000fcc0003f0c200 */
[----:B------:R-:W-:Y:S02]  /*68aa0*/  FSEL R2, R2, R6, P0 ;  /* 0x0000000602027208 */ /* 0x000fe40000000000 */
[----:B------:R-:W-:Y:S01]  /*68ab0*/  FSEL R3, R3, R5, P0 ;  /* 0x0000000503037208 */ /* 0x000fe20000000000 */
[----:B------:R-:W-:Y:S06]  /*68ac0*/  BRA `(.L_x_18423) ;  /* 0x0000000400dc7947 */ /* 0x000fec0003800000 */
.L_x_18428:
        /* <DEDUP_REMOVED lines=28> */
.L_x_18435:
[----:B------:R-:W-:Y:S05]  /*68c90*/  BSYNC B4 ;  /* 0x0000000000047941 */ /* 0x000fea0003800000 */
.L_x_18434:
        /* <DEDUP_REMOVED lines=82> */
.L_x_18437:
[----:B------:R-:W-:Y:S02]  /*691c0*/  FSEL R6, RZ, 3.37028055040000000000e+12, P1 ;  /* 0x54442d18ff067808 */ /* 0x000fe40000800000 */
[----:B------:R-:W-:-:S07]  /*691d0*/  FSEL R7, RZ, 2.1426990032196044922, P1 ;  /* 0x400921fbff077808 */ /* 0x000fce0000800000 */
.L_x_18438:
[----:B------:R-:W-:Y:S05]  /*691e0*/  BSYNC B0 ;  /* 0x0000000000007941 */ /* 0x000fea0003800000 */
.L_x_18436:
[----:B------:R-:W-:Y:S01]  /*691f0*/  DADD R2, |R4|, |R2| ;  /* 0x0000000004027229 */ /* 0x000fe20000000602 */
[----:B------:R-:W-:-:S07]  /*69200*/  LOP3.LUT R5, R7, 0x80000000, R5, 0xb8, !PT ;  /* 0x8000000007057812 */ /* 0x000fce00078eb805 */
[----:B------:R-:W-:-:S06]  /*69210*/  DSETP.GTU.AND P0, PT, |R2|, +INF , PT ;  /* 0x7ff000000200742a */ /* 0x000fcc0003f0c200 */
[----:B------:R-:W-:Y:S02]  /*69220*/  FSEL R2, R2, R6, P0 ;  /* 0x0000000602027208 */ /* 0x000fe40000000000 */
[----:B------:R-:W-:-:S07]  /*69230*/  FSEL R3, R3, R5, P0 ;  /* 0x0000000503037208 */ /* 0x000fce0000000000 */
.L_x_18423:
[----:B------:R-:W-:Y:S05]  /*69240*/  BSYNC B3 ;  /* 0x0000000000037941 */ /* 0x000fea0003800000 */
.L_x_18416:
[----:B------:R-:W-:Y:S01]  /*69250*/  DADD R4, -RZ, -R30 ;  /* 0x00000000ff047229 */ /* 0x000fe2000000091e */
[----:B------:R-:W-:-:S09]  /*69260*/  ISETP.NE.AND P0, PT, R50, RZ, PT ;  /* 0x000000ff3200720c */ /* 0x000fd20003f05270 */
[----:B------:R-:W-:Y:S02]  /*69270*/  FSEL R64, R4, R30, !P0 ;  /* 0x0000001e04407208 */ /* 0x000fe40004000000 */
[----:B------:R-:W-:Y:S01]  /*69280*/  FSEL R65, R5, R31, !P0 ;  /* 0x0000001f05417208 */ /* 0x000fe20004000000 */
[----:B------:R-:W-:Y:S06]  /*69290*/  BRA `(.L_x_18439) ;  /* 0x0000003000287947 */ /* 0x000fec0003800000 */
.L_x_18351:
[----:B------:R-:W2:Y:S01]  /*692a0*/  LDL.64 R2, [R1+0x8] ;  /* 0x0000080001027983 */ /* 0x000ea20000100a00 */
[----:B------:R-:W-:Y:S01]  /*692b0*/  UMOV UR4, 0x54442d18 ;  /* 0x54442d1800047882 */ /* 0x000fe20000000000 */
[----:B------:R-:W-:Y:S01]  /*692c0*/  UMOV UR5, 0x3ff921fb ;  /* 0x3ff921fb00057882 */ /* 0x000fe20000000000 */
[----:B------:R-:W-:Y:S02]  /*692d0*/  DADD R64, -RZ, -R42 ;  /* 0x00000000ff407229 */ /* 0x000fe4000000092a */
[----:B--2---:R-:W-:-:S08]  /*692e0*/  DADD R2, R2, -R40 ;  /* 0x0000000002027229 */ /* 0x004fd00000000828 */
[----:B------:R-:W-:Y:S01]  /*692f0*/  DADD R2, R2, UR4 ;  /* 0x0000000402027e29 */ /* 0x000fe20008000000 */
[----:B------:R-:W-:Y:S10]  /*69300*/  BRA `(.L_x_18439) ;  /* 0x00000030000c7947 */ /* 0x000ff40003800000 */
.L_x_18350:
[----:B------:R-:W-:Y:S01]  /*69310*/  DADD R64, -RZ, -R42 ;  /* 0x00000000ff407229 */ /* 0x000fe2000000092a */
[----:B------:R-:W-:Y:S01]  /*69320*/  CS2R R2, SRZ ;  /* 0x0000000000027805 */ /* 0x000fe2000001ff00 */
[----:B------:R-:W-:Y:S09]  /*69330*/  BRA `(.L_x_18439) ;  /* 0x0000003000007947 */ /* 0x000ff20003800000 */
.L_x_18349:
        /* <DEDUP_REMOVED lines=108> */
.L_x_18444:
[----:B------:R-:W-:Y:S05]  /*69a00*/  BSYNC B0 ;  /* 0x0000000000007941 */ /* 0x000fea0003800000 */
.L_x_18443:
        /* <DEDUP_REMOVED lines=8> */
.L_x_18446:
[----:B------:R-:W-:Y:S05]  /*69a90*/  BSYNC B4 ;  /* 0x0000000000047941 */ /* 0x000fea0003800000 */
.L_x_18445:
        /* <DEDUP_REMOVED lines=82> */
.L_x_18448:
[----:B------:R-:W-:-:S04]  /*69fc0*/  ISETP.GE.AND P0, PT, R41, RZ, PT ;  /* 0x000000ff2900720c */ /* 0x000fc80003f06270 */
[----:B------:R-:W-:Y:S02]  /*69fd0*/  FSEL R6, RZ, 3.37028055040000000000e+12, P0 ;  /* 0x54442d18ff067808 */ /* 0x000fe40000000000 */
[----:B------:R-:W-:-:S07]  /*69fe0*/  FSEL R7, RZ, 2.1426990032196044922, P0 ;  /* 0x400921fbff077808 */ /* 0x000fce0000000000 */
.L_x_18449:
[----:B------:R-:W-:Y:S05]  /*69ff0*/  BSYNC B0 ;  /* 0x0000000000007941 */ /* 0x000fea0003800000 */
.L_x_18447:
[----:B------:R-:W-:Y:S01]  /*6a000*/  DADD R2, R2, R4 ;  /* 0x0000000002027229 */ /* 0x000fe20000000004 */
[----:B------:R-:W-:Y:S01]  /*6a010*/  LOP3.LUT R5, R7, 0x80000000, R43, 0xb8, !PT ;  /* 0x8000000007057812 */ /* 0x000fe200078eb82b */
[----:B------:R-:W-:-:S06]  /*6a020*/  DMUL R30, R30, 0.5 ;  /* 0x3fe000001e1e7828 */ /* 0x000fcc0000000000 */
[----:B------:R-:W-:-:S06]  /*6a030*/  DSETP.GTU.AND P0, PT, |R2|, +INF , PT ;  /* 0x7ff000000200742a */ /* 0x000fcc0003f0c200 */
[----:B------:R-:W-:Y:S02]  /*6a040*/  FSEL R2, R2, R6, P0 ;  /* 0x0000000602027208 */ /* 0x000fe40000000000 */
[----:B------:R-:W-:Y:S01]  /*6a050*/  FSEL R3, R3, R5, P0 ;  /* 0x0000000503037208 */ /* 0x000fe20000000000 */
[----:B------:R-:W-:Y:S06]  /*6a060*/  BRA `(.L_x_18450) ;  /* 0x0000002000387947 */ /* 0x000fec0003800000 */
.L_x_18442:
        /* <DEDUP_REMOVED lines=135> */
.L_x_18452:
[----:B------:R-:W-:Y:S05]  /*6a8e0*/  BSYNC B0 ;  /* 0x0000000000007941 */ /* 0x000fea0003800000 */
.L_x_18451:
        /* <DEDUP_REMOVED lines=8> */
.L_x_18454:
[----:B------:R-:W-:Y:S05]  /*6a970*/  BSYNC B4 ;  /* 0x0000000000047941 */ /* 0x000fea0003800000 */
.L_x_18453:
        /* <DEDUP_REMOVED lines=82> */
.L_x_18456:
[----:B------:R-:W-:-:S04]  /*6aea0*/  ISETP.GE.AND P0, PT, R41, RZ, PT ;  /* 0x000000ff2900720c */ /* 0x000fc80003f06270 */
[----:B------:R-:W-:Y:S02]  /*6aeb0*/  FSEL R6, RZ, 3.37028055040000000000e+12, P0 ;  /* 0x54442d18ff067808 */ /* 0x000fe40000000000 */
[----:B------:R-:W-:-:S07]  /*6aec0*/  FSEL R7, RZ, 2.1426990032196044922, P0 ;  /* 0x400921fbff077808 */ /* 0x000fce0000000000 */
.L_x_18457:
[----:B------:R-:W-:Y:S05]  /*6aed0*/  BSYNC B0 ;  /* 0x0000000000007941 */ /* 0x000fea0003800000 */
.L_x_18455:
[----:B------:R-:W-:Y:S01]  /*6aee0*/  DADD R2, R2, R4 ;  /* 0x0000000002027229 */ /* 0x000fe20000000004 */
[----:B------:R-:W-:-:S07]  /*6aef0*/  LOP3.LUT R5, R7, 0x80000000, R43, 0xb8, !PT ;  /* 0x8000000007057812 */ /* 0x000fce00078eb82b */
[----:B------:R-:W-:-:S06]  /*6af00*/  DSETP.GTU.AND P0, PT, |R2|, +INF , PT ;  /* 0x7ff000000200742a */ /* 0x000fcc0003f0c200 */
[----:B------:R-:W-:Y:S02]  /*6af10*/  FSEL R2, R2, R6, P0 ;  /* 0x0000000602027208 */ /* 0x000fe40000000000 */
[----:B------:R-:W-:Y:S01]  /*6af20*/  FSEL R3, R3, R5, P0 ;  /* 0x0000000503037208 */ /* 0x000fe20000000000 */
[----:B------:R-:W-:Y:S06]  /*6af30*/  BRA `(.L_x_18450) ;  /* 0x0000001000847947 */ /* 0x000fec0003800000 */
.L_x_18441:
        /* <DEDUP_REMOVED lines=23> */
.L_x_18459:
[----:B------:R-:W-:Y:S05]  /*6b0b0*/  BSYNC B4 ;  /* 0x0000000000047941 */ /* 0x000fea0003800000 */
.L_x_18458:
        /* <DEDUP_REMOVED lines=26> */
.L_x_18461:
[----:B------:R-:W-:Y:S05]  /*6b260*/  BSYNC B4 ;  /* 0x0000000000047941 */ /* 0x000fea0003800000 */
.L_x_18460:
        /* <DEDUP_REMOVED lines=136> */
.L_x_18463:
[----:B------:R-:W-:Y:S05]  /*6baf0*/  BSYNC B0 ;  /* 0x0000000000007941 */ /* 0x000fea0003800000 */
.L_x_18462:
        /* <DEDUP_REMOVED lines=8> */
.L_x_18465:
[----:B------:R-:W-:Y:S05]  /*6bb80*/  BSYNC B4 ;  /* 0x0000000000047941 */ /* 0x000fea0003800000 */
.L_x_18464:
        /* <DEDUP_REMOVED lines=82> */
.L_x_18467:
[----:B------:R-:W-:-:S04]  /*6c0b0*/  ISETP.GE.AND P0, PT, R41, RZ, PT ;  /* 0x000000ff2900720c */ /* 0x000fc80003f06270 */
[----:B------:R-:W-:Y:S02]  /*6c0c0*/  FSEL R6, RZ, 3.37028055040000000000e+12, P0 ;  /* 0x54442d18ff067808 */ /* 0x000fe40000000000 */
[----:B------:R-:W-:-:S07]  /*6c0d0*/  FSEL R7, RZ, 2.1426990032196044922, P0 ;  /* 0x400921fbff077808 */ /* 0x000fce0000000000 */
.L_x_18468:
[----:B------:R-:W-:Y:S05]  /*6c0e0*/  BSYNC B0 ;  /* 0x0000000000007941 */ /* 0x000fea0003800000 */
.L_x_18466:
[----:B------:R-:W-:Y:S01]  /*6c0f0*/  DADD R2, R2, R4 ;  /* 0x0000000002027229 */ /* 0x000fe20000000004 */
[----:B------:R-:W-:Y:S01]  /*6c100*/  LOP3.LUT R5, R7, 0x80000000, R43, 0xb8, !PT ;  /* 0x8000000007057812 */ /* 0x000fe200078eb82b */
[----:B------:R-:W-:-:S06]  /*6c110*/  DADD R30, R30, 1 ;  /* 0x3ff000001e1e7429 */ /* 0x000fcc0000000000 */
[----:B------:R-:W-:-:S06]  /*6c120*/  DSETP.GTU.AND P0, PT, |R2|, +INF , PT ;  /* 0x7ff000000200742a */ /* 0x000fcc0003f0c200 */
[----:B------:R-:W-:Y:S02]  /*6c130*/  FSEL R2, R2, R6, P0 ;  /* 0x0000000602027208 */ /* 0x000fe40000000000 */
[----:B------:R-:W-:-:S07]  /*6c140*/  FSEL R3, R3, R5, P0 ;  /* 0x0000000503037208 */ /* 0x000fce0000000000 */
.L_x_18450:
[----:B------:R-:W-:Y:S05]  /*6c150*/  BSYNC B3 ;  /* 0x0000000000037941 */ /* 0x000fea0003800000 */
.L_x_18440:
        /* <DEDUP_REMOVED lines=9> */
.L_x_18348:
        /* <DEDUP_REMOVED lines=21> */
.L_x_18439:
[----:B------:R-:W-:Y:S05]  /*6c340*/  BSYNC B1 ;  /* 0x0000000000017941 */ /* 0x000fea0003800000 */
.L_x_18347:
        /* <DEDUP_REMOVED lines=10> */
.L_x_18469:
[----:B------:R-:W-:Y:S01]  /*6c3f0*/  DSETP.GTU.AND P0, PT, |R64|, +INF , PT ;  /* 0x7ff000004000742a */ /* 0x000fe20003f0c200 */
[----:B------:R-:W-:Y:S02]  /*6c400*/  IMAD.MOV.U32 R66, RZ, RZ, R2 ;  /* 0x000000ffff427224 */ /* 0x000fe400078e0002 */
[----:B------:R-:W-:-:S11]  /*6c410*/  IMAD.MOV.U32 R67, RZ, RZ, R3 ;  /* 0x000000ffff437224 */ /* 0x000fd600078e0003 */
[----:B------:R-:W-:-:S11]  /*6c420*/  @!P0 DADD R64, -RZ, |R64| ;  /* 0x00000000ff408229 */ /* 0x000fd60000000540 */
.L_x_18346:
[----:B------:R-:W-:Y:S05]  /*6c430*/  BSYNC B2 ;  /* 0x0000000000027941 */ /* 0x000fea0003800000 */
.L_x_18345:
        /* <DEDUP_REMOVED lines=155> */
.L_x_18480:
[----:B------:R-:W-:Y:S05]  /*6cdf0*/  BSYNC B4 ;  /* 0x0000000000047941 */ /* 0x000fea0003800000 */
.L_x_18479:
        /* <DEDUP_REMOVED lines=81> */
.L_x_18478:
        /* <DEDUP_REMOVED lines=34> */
.L_x_18488:
[----:B------:R-:W-:Y:S05]  /*6d530*/  BSYNC B5 ;  /* 0x0000000000057941 */ /* 0x000fea0003800000 */
.L_x_18487:
[----:B------:R-:W-:Y:S02]  /*6d540*/  IMAD.MOV.U32 R26, RZ, RZ, R16 ;  /* 0x000000ffff1a7224 */ /* 0x000fe400078e0010 */
[----:B------:R-:W-:Y:S01]  /*6d550*/  IMAD.MOV.U32 R27, RZ, RZ, R17 ;  /* 0x000000ffff1b7224 */ /* 0x000fe200078e0011 */
[----:B------:R-:W-:Y:S06]  /*6d560*/  BRA `(.L_x_18486) ;  /* 0x0000000000047947 */ /* 0x000fec0003800000 */
.L_x_18485:
[----:B------:R-:W-:-:S11]  /*6d570*/  DADD R26, -R32, R36 ;  /* 0x00000000201a7229 */ /* 0x000fd60000000124 */
.L_x_18486:
[----:B------:R-:W-:Y:S05]  /*6d580*/  BSYNC B4 ;  /* 0x0000000000047941 */ /* 0x000fea0003800000 */
.L_x_18484:
        /* <DEDUP_REMOVED lines=29> */
.L_x_18493:
[----:B------:R-:W-:Y:S05]  /*6d760*/  BSYNC B5 ;  /* 0x0000000000057941 */ /* 0x000fea0003800000 */
.L_x_18492:
[----:B------:R-:W-:Y:S05]  /*6d770*/  BRA `(.L_x_18491) ;  /* 0x0000000000047947 */ /* 0x000fea0003800000 */
.L_x_18490:
[----:B------:R-:W-:-:S11]  /*6d780*/  DADD R16, R38, -R10 ;  /* 0x0000000026107229 */ /* 0x000fd6000000080a */
.L_x_18491:
[----:B------:R-:W-:Y:S05]  /*6d790*/  BSYNC B4 ;  /* 0x0000000000047941 */ /* 0x000fea0003800000 */
.L_x_18489:
        /* <DEDUP_REMOVED lines=24> */
[----:B------:R-:W-:Y:S05]  /*6d920*/  CALL.REL.NOINC `($__internal_32_$__cuda_sm20_dsqrt_rn_f64_mediumpath_v1) ;  /* 0x0000023400347944 */ /* 0x000fea0003c00000 */
[----:B------:R-:W-:Y:S02]  /*6d930*/  IMAD.MOV.U32 R16, RZ, RZ, R0 ;  /* 0x000000ffff107224 */ /* 0x000fe400078e0000 */
[----:B------:R-:W-:-:S07]  /*6d940*/  IMAD.MOV.U32 R17, RZ, RZ, R7 ;  /* 0x000000ffff117224 */ /* 0x000fce00078e0007 */
.L_x_18495:
[----:B------:R-:W-:Y:S05]  /*6d950*/  BSYNC B4 ;  /* 0x0000000000047941 */ /* 0x000fea0003800000 */
.L_x_18494:
        /* <DEDUP_REMOVED lines=85> */
.L_x_18496:
        /* <DEDUP_REMOVED lines=20> */
.L_x_18498:
[----:B------:R-:W-:Y:S05]  /*6dff0*/  BSYNC B4 ;  /* 0x0000000000047941 */ /* 0x000fea0003800000 */
.L_x_18497:
        /* <DEDUP_REMOVED lines=30> */
.L_x_18483:
        /* <DEDUP_REMOVED lines=24> */
.L_x_18501:
[----:B------:R-:W-:Y:S05]  /*6e360*/  BSYNC B4 ;  /* 0x0000000000047941 */ /* 0x000fea0003800000 */
.L_x_18500:
        /* <DEDUP_REMOVED lines=25> */
.L_x_18504:
[----:B------:R-:W-:Y:S05]  /*6e500*/  BSYNC B4 ;  /* 0x0000000000047941 */ /* 0x000fea0003800000 */
.L_x_18503:
        /* <DEDUP_REMOVED lines=30> */
.L_x_18502:
        /* <DEDUP_REMOVED lines=75> */
.L_x_18505:
[----:B------:R-:W-:Y:S01]  /*6eba0*/  IMAD.MOV.U32 R6, RZ, RZ, 0x0 ;  /* 0x00000000ff067424 */ /* 0x000fe200078e00ff */
[----:B------:R-:W-:Y:S01]  /*6ebb0*/  FSETP.NEU.FTZ.AND P0, PT, R9, RZ, PT ;  /* 0x000000ff0900720b */ /* 0x000fe20003f1d000 */
[----:B------:R-:W-:-:S06]  /*6ebc0*/  IMAD.MOV.U32 R7, RZ, RZ, 0x7ff00000 ;  /* 0x7ff00000ff077424 */ /* 0x000fcc00078e00ff */
[----:B------:R-:W-:-:S10]  /*6ebd0*/  DFMA R6, R8, R6, +INF ;  /* 0x7ff000000806742b */ /* 0x000fd40000000006 */
[----:B------:R-:W-:Y:S02]  /*6ebe0*/  FSEL R30, R6, RZ, P0 ;  /* 0x000000ff061e7208 */ /* 0x000fe40000000000 */
[----:B------:R-:W-:Y:S01]  /*6ebf0*/  FSEL R31, R7, -QNAN , P0 ;  /* 0xfff00000071f7808 */ /* 0x000fe20000000000 */
[----:B------:R-:W-:Y:S06]  /*6ec00*/  BRA `(.L_x_18481) ;  /* 0x0000000400287947 */ /* 0x000fec0003800000 */
.L_x_18499:
        /* <DEDUP_REMOVED lines=25> */
.L_x_18507:
[----:B------:R-:W-:Y:S05]  /*6eda0*/  BSYNC B4 ;  /* 0x0000000000047941 */ /* 0x000fea0003800000 */
.L_x_18506:
        /* <DEDUP_REMOVED lines=21> */
.L_x_18509:
[----:B------:R-:W-:Y:S05]  /*6ef00*/  BSYNC B4 ;  /* 0x0000000000047941 */ /* 0x000fea0003800000 */
.L_x_18508:
[----:B------:R-:W-:Y:S02]  /*6ef10*/  IMAD.MOV.U32 R30, RZ, RZ, R16 ;  /* 0x000000ffff1e7224 */ /* 0x000fe400078e0010 */
[----:B------:R-:W-:Y:S01]  /*6ef20*/  IMAD.MOV.U32 R31, RZ, RZ, R17 ;  /* 0x000000ffff1f7224 */ /* 0x000fe200078e0011 */
[----:B------:R-:W-:Y:S06]  /*6ef30*/  BRA `(.L_x_18481) ;  /* 0x00000000005c7947 */ /* 0x000fec0003800000 */
.L_x_18482:
        /* <DEDUP_REMOVED lines=22> */
.L_x_18510:
[----:B------:R-:W-:Y:S05]  /*6f0a0*/  BSYNC B4 ;  /* 0x0000000000047941 */ /* 0x000fea0003800000 */
.L_x_18481:
[----:B------:R-:W-:Y:S05]  /*6f0b0*/  BSYNC B3 ;  /* 0x0000000000037941 */ /* 0x000fea0003800000 */
.L_x_18477:
        /* <DEDUP_REMOVED lines=26> */
.L_x_18514:
[----:B------:R-:W-:Y:S05]  /*6f260*/  BSYNC B4 ;  /* 0x0000000000047941 */ /* 0x000fea0003800000 */
.L_x_18513:
        /* <DEDUP_REMOVED lines=39> */
.L_x_18522:
[----:B------:R-:W-:Y:S05]  /*6f4e0*/  BSYNC B5 ;  /* 0x0000000000057941 */ /* 0x000fea0003800000 */
.L_x_18521:
[----:B------:R-:W-:Y:S01]  /*6f4f0*/  MOV R40, R16 ;  /* 0x0000001000287202 */ /* 0x000fe20000000f00 */
[----:B------:R-:W-:Y:S01]  /*6f500*/  IMAD.MOV.U32 R41, RZ, RZ, R17 ;  /* 0x000000ffff297224 */ /* 0x000fe200078e0011 */
[----:B------:R-:W-:Y:S06]  /*6f510*/  BRA `(.L_x_18520) ;  /* 0x0000000000047947 */ /* 0x000fec0003800000 */
.L_x_18519:
[----:B------:R-:W-:-:S11]  /*6f520*/  DADD R40, -R32, R36 ;  /* 0x0000000020287229 */ /* 0x000fd60000000124 */
.L_x_18520:
[----:B------:R-:W-:Y:S05]  /*6f530*/  BSYNC B4 ;  /* 0x0000000000047941 */ /* 0x000fea0003800000 */
.L_x_18518:
        /* <DEDUP_REMOVED lines=26> */
.L_x_18527:
[----:B------:R-:W-:Y:S05]  /*6f6e0*/  BSYNC B5 ;  /* 0x0000000000057941 */ /* 0x000fea0003800000 */
.L_x_18526:
[----:B------:R-:W-:Y:S02]  /*6f6f0*/  IMAD.MOV.U32 R4, RZ, RZ, R16 ;  /* 0x000000ffff047224 */ /* 0x000fe400078e0010 */
[----:B------:R-:W-:Y:S01]  /*6f700*/  IMAD.MOV.U32 R5, RZ, RZ, R17 ;  /* 0x000000ffff057224 */ /* 0x000fe200078e0011 */
[----:B------:R-:W-:Y:S06]  /*6f710*/  BRA `(.L_x_18525) ;  /* 0x0000000000047947 */ /* 0x000fec0003800000 */
.L_x_18524:
[----:B------:R-:W-:-:S11]  /*6f720*/  DADD R4, -R34, R38 ;  /* 0x0000000022047229 */ /* 0x000fd60000000126 */
.L_x_18525:
[----:B------:R-:W-:Y:S05]  /*6f730*/  BSYNC B4 ;  /* 0x0000000000047941 */ /* 0x000fea0003800000 */
.L_x_18523:
        /* <DEDUP_REMOVED lines=29> */
.L_x_18529:
[----:B------:R-:W-:Y:S05]  /*6f910*/  BSYNC B4 ;  /* 0x0000000000047941 */ /* 0x000fea0003800000 */
.L_x_18528:
[----:B------:R-:W-:Y:S01]  /*6f920*/  PLOP3.LUT P0, PT, PT, PT, PT, 0x80, 0x0 ;  /* 0x000000000000781c */ /* 0x000fe20003f0f070 */
[----:B------:R-:W-:-:S12]  /*6f930*/  BRA `(.L_x_18515) ;  /* 0x0000000800587947 */ /* 0x000fd80003800000 */
.L_x_18517:
        /* <DEDUP_REMOVED lines=29> */
.L_x_18532:
[----:B------:R-:W-:Y:S05]  /*6fb10*/  BSYNC B4 ;  /* 0x0000000000047941 */ /* 0x000fea0003800000 */
.L_x_18531:
[----:B------:R-:W-:Y:S01]  /*6fb20*/  PLOP3.LUT P0, PT, PT, PT, PT, 0x80, 0x0 ;  /* 0x000000000000781c */ /* 0x000fe20003f0f070 */
[----:B------:R-:W-:-:S12]  /*6fb30*/  BRA `(.L_x_18515) ;  /* 0x0000000400d87947 */ /* 0x000fd80003800000 */
.L_x_18530:
        /* <DEDUP_REMOVED lines=29> */
.L_x_18534:
[----:B------:R-:W-:Y:S05]  /*6fd10*/  BSYNC B4 ;  /* 0x0000000000047941 */ /* 0x000fea0003800000 */
.L_x_18533:
        /* <DEDUP_REMOVED lines=21> */
.L_x_18536:
[----:B------:R-:W-:Y:S05]  /*6fe70*/  BSYNC B4 ;  /* 0x0000000000047941 */ /* 0x000fea0003800000 */
.L_x_18535:
[----:B------:R-:W-:Y:S01]  /*6fe80*/  DMUL R2, R2, 8.11296384146066816958e+31 ;  /* 0x4690000002027828 */ /* 0x000fe20000000000 */
[----:B------:R-:W-:Y:S01]  /*6fe90*/  PLOP3.LUT P0, PT, PT, PT, PT, 0x80, 0x0 ;  /* 0x000000000000781c */ /* 0x000fe20003f0f070 */
[----:B------:R-:W-:Y:S02]  /*6fea0*/  IMAD.MOV.U32 R4, RZ, RZ, R16 ;  /* 0x000000ffff047224 */ /* 0x000fe400078e0010 */
[----:B------:R-:W-:Y:S01]  /*6feb0*/  IMAD.MOV.U32 R5, RZ, RZ, R17 ;  /* 0x000000ffff057224 */ /* 0x000fe200078e0011 */
[----:B------:R-:W-:Y:S09]  /*6fec0*/  BRA `(.L_x_18515) ;  /* 0x0000000000f47947 */ /* 0x000ff20003800000 */
.L_x_18516:
        /* <DEDUP_REMOVED lines=24> */
.L_x_18538:
[----:B------:R-:W-:Y:S05]  /*70050*/  BSYNC B4 ;  /* 0x0000000000047941 */ /* 0x000fea0003800000 */
.L_x_18537:
        /* <DEDUP_REMOVED lines=29> */
.L_x_18540:
[----:B------:R-:W-:Y:S05]  /*70230*/  BSYNC B4 ;  /* 0x0000000000047941 */ /* 0x000fea0003800000 */
.L_x_18539:
[----:B------:R-:W-:Y:S01]  /*70240*/  DMUL R4, R4, R16 ;  /* 0x0000001004047228 */ /* 0x000fe20000000000 */
[----:B------:R-:W-:Y:S01]  /*70250*/  PLOP3.LUT P0, PT, PT, PT, PT, 0x80, 0x0 ;  /* 0x000000000000781c */ /* 0x000fe20003f0f070 */
[----:B------:R-:W-:-:S12]  /*70260*/  BRA `(.L_x_18515) ;  /* 0x00000000000c7947 */ /* 0x000fd80003800000 */
.L_x_18512:
[----:B------:R-:W-:Y:S01]  /*70270*/  DMUL R4, R28, 9.00719925474099200000e+15 ;  /* 0x434000001c047828 */ /* 0x000fe20000000000 */
[----:B------:R-:W-:Y:S01]  /*70280*/  PLOP3.LUT P0, PT, PT, PT, PT, 0x80, 0x0 ;  /* 0x000000000000781c */ /* 0x000fe20003f0f070 */
[----:B------:R-:W-:-:S12]  /*70290*/  DMUL R2, R2, 9.00719925474099200000e+15 ;  /* 0x4340000002027828 */ /* 0x000fd80000000000 */
.L_x_18515:
[----:B------:R-:W-:Y:S05]  /*702a0*/  BSYNC B3 ;  /* 0x0000000000037941 */ /* 0x000fea0003800000 */
.L_x_18511:
        /* <DEDUP_REMOVED lines=67> */
.L_x_18546:
[----:B------:R-:W-:-:S11]  /*706e0*/  DMUL R2, RZ, |R26| ;  /* 0x4000001aff027228 */ /* 0x000fd60000000000 */
.L_x_18547:
[----:B------:R-:W-:Y:S05]  /*706f0*/  BSYNC B0 ;  /* 0x0000000000007941 */ /* 0x000fea0003800000 */
.L_x_18545:
        /* <DEDUP_REMOVED lines=11> */
.L_x_18544:
        /* <DEDUP_REMOVED lines=53> */
.L_x_18543:
        /* <DEDUP_REMOVED lines=62> */
.L_x_18551:
[----:B------:R-:W-:-:S11]  /*70ee0*/  DMUL R2, RZ, |R26| ;  /* 0x4000001aff027228 */ /* 0x000fd60000000000 */
.L_x_18552:
[----:B------:R-:W-:Y:S05]  /*70ef0*/  BSYNC B0 ;  /* 0x0000000000007941 */ /* 0x000fea0003800000 */
.L_x_18550:
        /* <DEDUP_REMOVED lines=11> */
.L_x_18549:
        /* <DEDUP_REMOVED lines=53> */
.L_x_18542:
        /* <DEDUP_REMOVED lines=32> */
.L_x_18555:
[----:B------:R-:W-:Y:S05]  /*71500*/  BSYNC B4 ;  /* 0x0000000000047941 */ /* 0x000fea0003800000 */
.L_x_18554:
        /* <DEDUP_REMOVED lines=82> */
.L_x_18557:
[----:B------:R-:W-:Y:S02]  /*71a30*/  FSEL R6, RZ, 3.37028055040000000000e+12, P1 ;  /* 0x54442d18ff067808 */ /* 0x000fe40000800000 */
[----:B------:R-:W-:-:S07]  /*71a40*/  FSEL R7, RZ, 2.1426990032196044922, P1 ;  /* 0x400921fbff077808 */ /* 0x000fce0000800000 */
.L_x_18558:
[----:B------:R-:W-:Y:S05]  /*71a50*/  BSYNC B0 ;  /* 0x0000000000007941 */ /* 0x000fea0003800000 */
.L_x_18556:
[----:B------:R-:W-:Y:S01]  /*71a60*/  DADD R2, |R4|, |R2| ;  /* 0x0000000004027229 */ /* 0x000fe20000000602 */
[----:B------:R-:W-:-:S07]  /*71a70*/  LOP3.LUT R5, R7, 0x80000000, R5, 0xb8, !PT ;  /* 0x8000000007057812 */ /* 0x000fce00078eb805 */
[----:B------:R-:W-:-:S06]  /*71a80*/  DSETP.GTU.AND P0, PT, |R2|, +INF , PT ;  /* 0x7ff000000200742a */ /* 0x000fcc0003f0c200 */
[----:B------:R-:W-:Y:S02]  /*71a90*/  FSEL R2, R2, R6, P0 ;  /* 0x0000000602027208 */ /* 0x000fe40000000000 */
[----:B------:R-:W-:Y:S01]  /*71aa0*/  FSEL R3, R3, R5, P0 ;  /* 0x0000000503037208 */ /* 0x000fe20000000000 */
[----:B------:R-:W-:Y:S06]  /*71ab0*/  BRA `(.L_x_18548) ;  /* 0x0000000400dc7947 */ /* 0x000fec0003800000 */
.L_x_18553:
        /* <DEDUP_REMOVED lines=28> */
.L_x_18560:
[----:B------:R-:W-:Y:S05]  /*71c80*/  BSYNC B4 ;  /* 0x0000000000047941 */ /* 0x000fea0003800000 */
.L_x_18559:
        /* <DEDUP_REMOVED lines=82> */
.L_x_18562:
[----:B------:R-:W-:Y:S02]  /*721b0*/  FSEL R6, RZ, 3.37028055040000000000e+12, P1 ;  /* 0x54442d18ff067808 */ /* 0x000fe40000800000 */
[----:B------:R-:W-:-:S07]  /*721c0*/  FSEL R7, RZ, 2.1426990032196044922, P1 ;  /* 0x400921fbff077808 */ /* 0x000fce0000800000 */
.L_x_18563:
[----:B------:R-:W-:Y:S05]  /*721d0*/  BSYNC B0 ;  /* 0x0000000000007941 */ /* 0x000fea0003800000 */
.L_x_18561:
[----:B------:R-:W-:Y:S01]  /*721e0*/  DADD R2, |R4|, |R2| ;  /* 0x0000000004027229 */ /* 0x000fe20000000602 */
[----:B------:R-:W-:-:S07]  /*721f0*/  LOP3.LUT R5, R7, 0x80000000, R5, 0xb8, !PT ;  /* 0x8000000007057812 */ /* 0x000fce00078eb805 */
[----:B------:R-:W-:-:S06]  /*72200*/  DSETP.GTU.AND P0, PT, |R2|, +INF , PT ;  /* 0x7ff000000200742a */ /* 0x000fcc0003f0c200 */
[----:B------:R-:W-:Y:S02]  /*72210*/  FSEL R2, R2, R6, P0 ;  /* 0x0000000602027208 */ /* 0x000fe40000000000 */
[----:B------:R-:W-:-:S07]  /*72220*/  FSEL R3, R3, R5, P0 ;  /* 0x0000000503037208 */ /* 0x000fce0000000000 */
.L_x_18548:
[----:B------:R-:W-:Y:S05]  /*72230*/  BSYNC B3 ;  /* 0x0000000000037941 */ /* 0x000fea0003800000 */
.L_x_18541:
[----:B------:R-:W-:Y:S01]  /*72240*/  DADD R4, -RZ, -R30 ;  /* 0x00000000ff047229 */ /* 0x000fe2000000091e */
[----:B------:R-:W-:-:S09]  /*72250*/  ISETP.NE.AND P0, PT, R48, RZ, PT ;  /* 0x000000ff3000720c */ /* 0x000fd20003f05270 */
[----:B------:R-:W-:Y:S02]  /*72260*/  FSEL R48, R4, R30, !P0 ;  /* 0x0000001e04307208 */ /* 0x000fe40004000000 */
[----:B------:R-:W-:Y:S01]  /*72270*/  FSEL R49, R5, R31, !P0 ;  /* 0x0000001f05317208 */ /* 0x000fe20004000000 */
[----:B------:R-:W-:Y:S06]  /*72280*/  BRA `(.L_x_18564) ;  /* 0x0000003000287947 */ /* 0x000fec0003800000 */
.L_x_18476:
[----:B------:R-:W2:Y:S01]  /*72290*/  LDL.64 R2, [R1+0x8] ;  /* 0x0000080001027983 */ /* 0x000ea20000100a00 */
[----:B------:R-:W-:Y:S01]  /*722a0*/  UMOV UR4, 0x54442d18 ;  /* 0x54442d1800047882 */ /* 0x000fe20000000000 */
[----:B------:R-:W-:Y:S01]  /*722b0*/  UMOV UR5, 0x3ff921fb ;  /* 0x3ff921fb00057882 */ /* 0x000fe20000000000 */
[----:B------:R-:W-:Y:S02]  /*722c0*/  DADD R48, -RZ, -R46 ;  /* 0x00000000ff307229 */ /* 0x000fe4000000092e */
[----:B--2---:R-:W-:-:S08]  /*722d0*/  DADD R2, R2, -R44 ;  /* 0x0000000002027229 */ /* 0x004fd0000000082c */
[----:B------:R-:W-:Y:S01]  /*722e0*/  DADD R2, R2, UR4 ;  /* 0x0000000402027e29 */ /* 0x000fe20008000000 */
[----:B------:R-:W-:Y:S10]  /*722f0*/  BRA `(.L_x_18564) ;  /* 0x00000030000c7947 */ /* 0x000ff40003800000 */
.L_x_18475:
[----:B------:R-:W-:Y:S01]  /*72300*/  DADD R48, -RZ, -R46 ;  /* 0x00000000ff307229 */ /* 0x000fe2000000092e */
[----:B------:R-:W-:Y:S01]  /*72310*/  CS2R R2, SRZ ;  /* 0x0000000000027805 */ /* 0x000fe2000001ff00 */
[----:B------:R-:W-:Y:S09]  /*72320*/  BRA `(.L_x_18564) ;  /* 0x0000003000007947 */ /* 0x000ff20003800000 */
.L_x_18474:
        /* <DEDUP_REMOVED lines=108> */
.L_x_18569:
[----:B------:R-:W-:Y:S05]  /*729f0*/  BSYNC B0 ;  /* 0x0000000000007941 */ /* 0x000fea0003800000 */
.L_x_18568:
        /* <DEDUP_REMOVED lines=8> */
.L_x_18571:
[----:B------:R-:W-:Y:S05]  /*72a80*/  BSYNC B4 ;  /* 0x0000000000047941 */ /* 0x000fea0003800000 */
.L_x_18570:
        /* <DEDUP_REMOVED lines=82> */
.L_x_18573:
[----:B------:R-:W-:-:S04]  /*72fb0*/  ISETP.GE.AND P0, PT, R45, RZ, PT ;  /* 0x000000ff2d00720c */ /* 0x000fc80003f06270 */
[----:B------:R-:W-:Y:S02]  /*72fc0*/  FSEL R6, RZ, 3.37028055040000000000e+12, P0 ;  /* 0x54442d18ff067808 */ /* 0x000fe40000000000 */
[----:B------:R-:W-:-:S07]  /*72fd0*/  FSEL R7, RZ, 2.1426990032196044922, P0 ;  /* 0x400921fbff077808 */ /* 0x000fce0000000000 */
.L_x_18574:
[----:B------:R-:W-:Y:S05]  /*72fe0*/  BSYNC B0 ;  /* 0x0000000000007941 */ /* 0x000fea0003800000 */
.L_x_18572:
[----:B------:R-:W-:Y:S01]  /*72ff0*/  DADD R2, R2, R4 ;  /* 0x0000000002027229 */ /* 0x000fe20000000004 */
[----:B------:R-:W-:Y:S01]  /*73000*/  LOP3.LUT R5, R7, 0x80000000, R47, 0xb8, !PT ;  /* 0x8000000007057812 */ /* 0x000fe200078eb82f */
[----:B------:R-:W-:-:S06]  /*73010*/  DMUL R30, R30, 0.5 ;  /* 0x3fe000001e1e7828 */ /* 0x000fcc0000000000 */
[----:B------:R-:W-:-:S06]  /*73020*/  DSETP.GTU.AND P0, PT, |R2|, +INF , PT ;  /* 0x7ff000000200742a */ /* 0x000fcc0003f0c200 */
[----:B------:R-:W-:Y:S02]  /*73030*/  FSEL R2, R2, R6, P0 ;  /* 0x0000000602027208 */ /* 0x000fe40000000000 */
[----:B------:R-:W-:Y:S01]  /*73040*/  FSEL R3, R3, R5, P0 ;  /* 0x0000000503037208 */ /* 0x000fe20000000000 */
[----:B------:R-:W-:Y:S06]  /*73050*/  BRA `(.L_x_18575) ;  /* 0x0000002000387947 */ /* 0x000fec0003800000 */
.L_x_18567:
        /* <DEDUP_REMOVED lines=135> */
.L_x_18577:
[----:B------:R-:W-:Y:S05]  /*738d0*/  BSYNC B0 ;  /* 0x0000000000007941 */ /* 0x000fea0003800000 */
.L_x_18576:
        /* <DEDUP_REMOVED lines=8> */
.L_x_18579:
[----:B------:R-:W-:Y:S05]  /*73960*/  BSYNC B4 ;  /* 0x0000000000047941 */ /* 0x000fea0003800000 */
.L_x_18578:
        /* <DEDUP_REMOVED lines=82> */
.L_x_18581:
[----:B------:R-:W-:-:S04]  /*73e90*/  ISETP.GE.AND P0, PT, R45, RZ, PT ;  /* 0x000000ff2d00720c */ /* 0x000fc80003f06270 */
[----:B------:R-:W-:Y:S02]  /*73ea0*/  FSEL R6, RZ, 3.37028055040000000000e+12, P0 ;  /* 0x54442d18ff067808 */ /* 0x000fe40000000000 */
[----:B------:R-:W-:-:S07]  /*73eb0*/  FSEL R7, RZ, 2.1426990032196044922, P0 ;  /* 0x400921fbff077808 */ /* 0x000fce0000000000 */
.L_x_18582:
[----:B------:R-:W-:Y:S05]  /*73ec0*/  BSYNC B0 ;  /* 0x0000000000007941 */ /* 0x000fea0003800000 */
.L_x_18580:
[----:B------:R-:W-:Y:S01]  /*73ed0*/  DADD R2, R2, R4 ;  /* 0x0000000002027229 */ /* 0x000fe20000000004 */
[----:B------:R-:W-:-:S07]  /*73ee0*/  LOP3.LUT R5, R7, 0x80000000, R47, 0xb8, !PT ;  /* 0x8000000007057812 */ /* 0x000fce00078eb82f */
[----:B------:R-:W-:-:S06]  /*73ef0*/  DSETP.GTU.AND P0, PT, |R2|, +INF , PT ;  /* 0x7ff000000200742a */ /* 0x000fcc0003f0c200 */
[----:B------:R-:W-:Y:S02]  /*73f00*/  FSEL R2, R2, R6, P0 ;  /* 0x0000000602027208 */ /* 0x000fe40000000000 */
[----:B------:R-:W-:Y:S01]  /*73f10*/  FSEL R3, R3, R5, P0 ;  /* 0x0000000503037208 */ /* 0x000fe20000000000 */
[----:B------:R-:W-:Y:S06]  /*73f20*/  BRA `(.L_x_18575) ;  /* 0x0000001000847947 */ /* 0x000fec0003800000 */
.L_x_18566:
        /* <DEDUP_REMOVED lines=23> */
.L_x_18584:
[----:B------:R-:W-:Y:S05]  /*740a0*/  BSYNC B4 ;  /* 0x0000000000047941 */ /* 0x000fea0003800000 */
.L_x_18583:
        /* <DEDUP_REMOVED lines=26> */
.L_x_18586:
[----:B------:R-:W-:Y:S05]  /*74250*/  BSYNC B4 ;  /* 0x0000000000047941 */ /* 0x000fea0003800000 */
.L_x_18585:
        /* <DEDUP_REMOVED lines=136> */
.L_x_18588:
[----:B------:R-:W-:Y:S05]  /*74ae0*/  BSYNC B0 ;  /* 0x0000000000007941 */ /* 0x000fea0003800000 */
.L_x_18587:
        /* <DEDUP_REMOVED lines=8> */
.L_x_18590:
[----:B------:R-:W-:Y:S05]  /*74b70*/  BSYNC B4 ;  /* 0x0000000000047941 */ /* 0x000fea0003800000 */
.L_x_18589:
        /* <DEDUP_REMOVED lines=82> */
.L_x_18592:
[----:B------:R-:W-:-:S04]  /*750a0*/  ISETP.GE.AND P0, PT, R45, RZ, PT ;  /* 0x000000ff2d00720c */ /* 0x000fc80003f06270 */
[----:B------:R-:W-:Y:S02]  /*750b0*/  FSEL R6, RZ, 3.37028055040000000000e+12, P0 ;  /* 0x54442d18ff067808 */ /* 0x000fe40000000000 */
[----:B------:R-:W-:-:S07]  /*750c0*/  FSEL R7, RZ, 2.1426990032196044922, P0 ;  /* 0x400921fbff077808 */ /* 0x000fce0000000000 */
.L_x_18593:
[----:B------:R-:W-:Y:S05]  /*750d0*/  BSYNC B0 ;  /* 0x0000000000007941 */ /* 0x000fea0003800000 */
.L_x_18591:
[----:B------:R-:W-:Y:S01]  /*750e0*/  DADD R2, R2, R4 ;  /* 0x0000000002027229 */ /* 0x000fe20000000004 */
[----:B------:R-:W-:Y:S01]  /*750f0*/  LOP3.LUT R5, R7, 0x80000000, R47, 0xb8, !PT ;  /* 0x8000000007057812 */ /* 0x000fe200078eb82f */
[----:B------:R-:W-:-:S06]  /*75100*/  DADD R30, R30, 1 ;  /* 0x3ff000001e1e7429 */ /* 0x000fcc0000000000 */
[----:B------:R-:W-:-:S06]  /*75110*/  DSETP.GTU.AND P0, PT, |R2|, +INF , PT ;  /* 0x7ff000000200742a */ /* 0x000fcc0003f0c200 */
[----:B------:R-:W-:Y:S02]  /*75120*/  FSEL R2, R2, R6, P0 ;  /* 0x0000000602027208 */ /* 0x000fe40000000000 */
[----:B------:R-:W-:-:S07]  /*75130*/  FSEL R3, R3, R5, P0 ;  /* 0x0000000503037208 */ /* 0x000fce0000000000 */
.L_x_18575:
[----:B------:R-:W-:Y:S05]  /*75140*/  BSYNC B3 ;  /* 0x0000000000037941 */ /* 0x000fea0003800000 */
.L_x_18565:
        /* <DEDUP_REMOVED lines=9> */
.L_x_18473:
        /* <DEDUP_REMOVED lines=21> */
.L_x_18564:
[----:B------:R-:W-:Y:S05]  /*75330*/  BSYNC B1 ;  /* 0x0000000000017941 */ /* 0x000fea0003800000 */
.L_x_18472:
        /* <DEDUP_REMOVED lines=10> */
.L_x_18594:
[----:B------:R-:W-:Y:S01]  /*753e0*/  DSETP.GTU.AND P0, PT, |R48|, +INF , PT ;  /* 0x7ff000003000742a */ /* 0x000fe20003f0c200 */
[----:B------:R-:W-:Y:S02]  /*753f0*/  IMAD.MOV.U32 R50, RZ, RZ, R2 ;  /* 0x000000ffff327224 */ /* 0x000fe400078e0002 */
[----:B------:R-:W-:-:S11]  /*75400*/  IMAD.MOV.U32 R51, RZ, RZ, R3 ;  /* 0x000000ffff337224 */ /* 0x000fd600078e0003 */
[----:B------:R-:W-:-:S11]  /*75410*/  @!P0 DADD R48, -RZ, |R48| ;  /* 0x00000000ff308229 */ /* 0x000fd60000000530 */
.L_x_18471:
[----:B------:R-:W-:Y:S05]  /*75420*/  BSYNC B2 ;  /* 0x0000000000027941 */ /* 0x000fea0003800000 */
.L_x_18470:
        /* <DEDUP_REMOVED lines=153> */
.L_x_18605:
[----:B------:R-:W-:Y:S05]  /*75dc0*/  BSYNC B4 ;  /* 0x0000000000047941 */ /* 0x000fea0003800000 */
.L_x_18604:
        /* <DEDUP_REMOVED lines=81> */
.L_x_18603:
        /* <DEDUP_REMOVED lines=34> */
.L_x_18613:
[----:B------:R-:W-:Y:S05]  /*76500*/  BSYNC B5 ;  /* 0x0000000000057941 */ /* 0x000fea0003800000 */
.L_x_18612:
[----:B------:R-:W-:Y:S02]  /*76510*/  IMAD.MOV.U32 R26, RZ, RZ, R16 ;  /* 0x000000ffff1a7224 */ /* 0x000fe400078e0010 */
[----:B------:R-:W-:Y:S01]  /*76520*/  IMAD.MOV.U32 R27, RZ, RZ, R17 ;  /* 0x000000ffff1b7224 */ /* 0x000fe200078e0011 */
[----:B------:R-:W-:Y:S06]  /*76530*/  BRA `(.L_x_18611) ;  /* 0x0000000000047947 */ /* 0x000fec0003800000 */
.L_x_18610:
[----:B------:R-:W-:-:S11]  /*76540*/  DADD R26, -R32, R36 ;  /* 0x00000000201a7229 */ /* 0x000fd60000000124 */
.L_x_18611:
[----:B------:R-:W-:Y:S05]  /*76550*/  BSYNC B4 ;  /* 0x0000000000047941 */ /* 0x000fea0003800000 */
.L_x_18609:
        /* <DEDUP_REMOVED lines=29> */
.L_x_18618:
[----:B------:R-:W-:Y:S05]  /*76730*/  BSYNC B5 ;  /* 0x0000000000057941 */ /* 0x000fea0003800000 */
.L_x_18617:
[----:B------:R-:W-:Y:S05]  /*76740*/  BRA `(.L_x_18616) ;  /* 0x0000000000047947 */ /* 0x000fea0003800000 */
.L_x_18615:
[----:B------:R-:W-:-:S11]  /*76750*/  DADD R16, R38, -R10 ;  /* 0x0000000026107229 */ /* 0x000fd6000000080a */
.L_x_18616:
[----:B------:R-:W-:Y:S05]  /*76760*/  BSYNC B4 ;  /* 0x0000000000047941 */ /* 0x000fea0003800000 */
.L_x_18614:
        /* <DEDUP_REMOVED lines=29> */
.L_x_18620:
[----:B------:R-:W-:Y:S05]  /*76940*/  BSYNC B4 ;  /* 0x0000000000047941 */ /* 0x000fea0003800000 */
.L_x_18619:
        /* <DEDUP_REMOVED lines=85> */
.L_x_18621:
        /* <DEDUP_REMOVED lines=20> */
.L_x_18623:
[----:B------:R-:W-:Y:S05]  /*76fe0*/  BSYNC B4 ;  /* 0x0000000000047941 */ /* 0x000fea0003800000 */
.L_x_18622:
        /* <DEDUP_REMOVED lines=30> */
.L_x_18608:
        /* <DEDUP_REMOVED lines=24> */
.L_x_18626:
[----:B------:R-:W-:Y:S05]  /*77350*/  BSYNC B4 ;  /* 0x0000000000047941 */ /* 0x000fea0003800000 */
.L_x_18625:
        /* <DEDUP_REMOVED lines=25> */
.L_x_18629:
[----:B------:R-:W-:Y:S05]  /*774f0*/  BSYNC B4 ;  /* 0x0000000000047941 */ /* 0x000fea0003800000 */
.L_x_18628:
        /* <DEDUP_REMOVED lines=30> */
.L_x_18627:
        /* <DEDUP_REMOVED lines=75> */
.L_x_18630:
[----:B------:R-:W-:Y:S01]  /*77b90*/  IMAD.MOV.U32 R6, RZ, RZ, 0x0 ;  /* 0x00000000ff067424 */ /* 0x000fe200078e00ff */
[----:B------:R-:W-:Y:S01]  /*77ba0*/  FSETP.NEU.FTZ.AND P0, PT, R9, RZ, PT ;  /* 0x000000ff0900720b */ /* 0x000fe20003f1d000 */
[----:B------:R-:W-:-:S06]  /*77bb0*/  IMAD.MOV.U32 R7, RZ, RZ, 0x7ff00000 ;  /* 0x7ff00000ff077424 */ /* 0x000fcc00078e00ff */
[----:B------:R-:W-:-:S10]  /*77bc0*/  DFMA R6, R8, R6, +INF ;  /* 0x7ff000000806742b */ /* 0x000fd40000000006 */
[----:B------:R-:W-:Y:S02]  /*77bd0*/  FSEL R30, R6, RZ, P0 ;  /* 0x000000ff061e7208 */ /* 0x000fe40000000000 */
[----:B------:R-:W-:Y:S01]  /*77be0*/  FSEL R31, R7, -QNAN , P0 ;  /* 0xfff00000071f7808 */ /* 0x000fe20000000000 */
[----:B------:R-:W-:Y:S06]  /*77bf0*/  BRA `(.L_x_18606) ;  /* 0x0000000400287947 */ /* 0x000fec0003800000 */
.L_x_18624:
        /* <DEDUP_REMOVED lines=25> */
.L_x_18632:
[----:B------:R-:W-:Y:S05]  /*77d90*/  BSYNC B4 ;  /* 0x0000000000047941 */ /* 0x000fea0003800000 */
.L_x_18631:
        /* <DEDUP_REMOVED lines=21> */
.L_x_18634:
[----:B------:R-:W-:Y:S05]  /*77ef0*/  BSYNC B4 ;  /* 0x0000000000047941 */ /* 0x000fea0003800000 */
.L_x_18633:
[----:B------:R-:W-:Y:S02]  /*77f00*/  IMAD.MOV.U32 R30, RZ, RZ, R16 ;  /* 0x000000ffff1e7224 */ /* 0x000fe400078e0010 */
[----:B------:R-:W-:Y:S01]  /*77f10*/  IMAD.MOV.U32 R31, RZ, RZ, R17 ;  /* 0x000000ffff1f7224 */ /* 0x000fe200078e0011 */
[----:B------:R-:W-:Y:S06]  /*77f20*/  BRA `(.L_x_18606) ;  /* 0x00000000005c7947 */ /* 0x000fec0003800000 */
.L_x_18607:
        /* <DEDUP_REMOVED lines=22> */
.L_x_18635:
[----:B------:R-:W-:Y:S05]  /*78090*/  BSYNC B4 ;  /* 0x0000000000047941 */ /* 0x000fea0003800000 */
.L_x_18606:
[----:B------:R-:W-:Y:S05]  /*780a0*/  BSYNC B3 ;  /* 0x0000000000037941 */ /* 0x000fea0003800000 */
.L_x_18602:
        /* <DEDUP_REMOVED lines=24> */
[----:B------:R-:W-:Y:S01]  /*78230*/  MOV R26, R16 ;  /* 0x00000010001a7202 */ /* 0x000fe20000000f00 */
[----:B------:R-:W-:-:S07]  /*78240*/  IMAD.MOV.U32 R27, RZ, RZ, R17 ;  /* 0x000000ffff1b7224 */ /* 0x000fce00078e0011 */
.L_x_18639:
[----:B------:R-:W-:Y:S05]  /*78250*/  BSYNC B4 ;  /* 0x0000000000047941 */ /* 0x000fea0003800000 */
.L_x_18638:
        /* <DEDUP_REMOVED lines=39> */
.L_x_18647:
[----:B------:R-:W-:Y:S05]  /*784d0*/  BSYNC B5 ;  /* 0x0000000000057941 */ /* 0x000fea0003800000 */
.L_x_18646:
[----:B------:R-:W-:Y:S02]  /*784e0*/  IMAD.MOV.U32 R40, RZ, RZ, R16 ;  /* 0x000000ffff287224 */ /* 0x000fe400078e0010 */
[----:B------:R-:W-:Y:S01]  /*784f0*/  IMAD.MOV.U32 R41, RZ, RZ, R17 ;  /* 0x000000ffff297224 */ /* 0x000fe200078e0011 */
[----:B------:R-:W-:Y:S06]  /*78500*/  BRA `(.L_x_18645) ;  /* 0x0000000000047947 */ /* 0x000fec0003800000 */
.L_x_18644:
[----:B------:R-:W-:-:S11]  /*78510*/  DADD R40, -R32, R36 ;  /* 0x0000000020287229 */ /* 0x000fd60000000124 */
.L_x_18645:
[----:B------:R-:W-:Y:S05]  /*78520*/  BSYNC B4 ;  /* 0x0000000000047941 */ /* 0x000fea0003800000 */
.L_x_18643:
        /* <DEDUP_REMOVED lines=26> */
.L_x_18652:
[----:B------:R-:W-:Y:S05]  /*786d0*/  BSYNC B5 ;  /* 0x0000000000057941 */ /* 0x000fea0003800000 */
.L_x_18651:
[----:B------:R-:W-:Y:S02]  /*786e0*/  IMAD.MOV.U32 R4, RZ, RZ, R16 ;  /* 0x000000ffff047224 */ /* 0x000fe400078e0010 */
[----:B------:R-:W-:Y:S01]  /*786f0*/  IMAD.MOV.U32 R5, RZ, RZ, R17 ;  /* 0x000000ffff057224 */ /* 0x000fe200078e0011 */
[----:B------:R-:W-:Y:S06]  /*78700*/  BRA `(.L_x_18650) ;  /* 0x0000000000047947 */ /* 0x000fec0003800000 */
.L_x_18649:
[----:B------:R-:W-:-:S11]  /*78710*/  DADD R4, -R34, R38 ;  /* 0x0000000022047229 */ /* 0x000fd60000000126 */
.L_x_18650:
[----:B------:R-:W-:Y:S05]  /*78720*/  BSYNC B4 ;  /* 0x0000000000047941 */ /* 0x000fea0003800000 */
.L_x_18648:
        /* <DEDUP_REMOVED lines=29> */
.L_x_18654:
[----:B------:R-:W-:Y:S05]  /*78900*/  BSYNC B4 ;  /* 0x0000000000047941 */ /* 0x000fea0003800000 */
.L_x_18653:
[----:B------:R-:W-:Y:S01]  /*78910*/  PLOP3.LUT P0, PT, PT, PT, PT, 0x80, 0x0 ;  /* 0x000000000000781c */ /* 0x000fe20003f0f070 */
[----:B------:R-:W-:-:S12]  /*78920*/  BRA `(.L_x_18640) ;  /* 0x0000000800587947 */ /* 0x000fd80003800000 */
.L_x_18642:
        /* <DEDUP_REMOVED lines=29> */
.L_x_18657:
[----:B------:R-:W-:Y:S05]  /*78b00*/  BSYNC B4 ;  /* 0x0000000000047941 */ /* 0x000fea0003800000 */
.L_x_18656:
[----:B------:R-:W-:Y:S01]  /*78b10*/  PLOP3.LUT P0, PT, PT, PT, PT, 0x80, 0x0 ;  /* 0x000000000000781c */ /* 0x000fe20003f0f070 */
[----:B------:R-:W-:-:S12]  /*78b20*/  BRA `(.L_x_18640) ;  /* 0x0000000400d87947 */ /* 0x000fd80003800000 */
.L_x_18655:
        /* <DEDUP_REMOVED lines=29> */
.L_x_18659:
[----:B------:R-:W-:Y:S05]  /*78d00*/  BSYNC B4 ;  /* 0x0000000000047941 */ /* 0x000fea0003800000 */
.L_x_18658:
        /* <DEDUP_REMOVED lines=21> */
.L_x_18661:
[----:B------:R-:W-:Y:S05]  /*78e60*/  BSYNC B4 ;  /* 0x0000000000047941 */ /* 0x000fea0003800000 */
.L_x_18660:
[----:B------:R-:W-:Y:S01]  /*78e70*/  DMUL R2, R2, 8.11296384146066816958e+31 ;  /* 0x4690000002027828 */ /* 0x000fe20000000000 */
[----:B------:R-:W-:Y:S01]  /*78e80*/  PLOP3.LUT P0, PT, PT, PT, PT, 0x80, 0x0 ;  /* 0x000000000000781c */ /* 0x000fe20003f0f070 */
[----:B------:R-:W-:Y:S02]  /*78e90*/  IMAD.MOV.U32 R4, RZ, RZ, R16 ;  /* 0x000000ffff047224 */ /* 0x000fe400078e0010 */
[----:B------:R-:W-:Y:S01]  /*78ea0*/  IMAD.MOV.U32 R5, RZ, RZ, R17 ;  /* 0x000000ffff057224 */ /* 0x000fe200078e0011 */
[----:B------:R-:W-:Y:S09]  /*78eb0*/  BRA `(.L_x_18640) ;  /* 0x0000000000f47947 */ /* 0x000ff20003800000 */
.L_x_18641:
        /* <DEDUP_REMOVED lines=24> */
.L_x_18663:
[----:B------:R-:W-:Y:S05]  /*79040*/  BSYNC B4 ;  /* 0x0000000000047941 */ /* 0x000fea0003800000 */
.L_x_18662:
        /* <DEDUP_REMOVED lines=29> */
.L_x_18665:
[----:B------:R-:W-:Y:S05]  /*79220*/  BSYNC B4 ;  /* 0x0000000000047941 */ /* 0x000fea0003800000 */
.L_x_18664:
[----:B------:R-:W-:Y:S01]  /*79230*/  DMUL R4, R6, R16 ;  /* 0x0000001006047228 */ /* 0x000fe20000000000 */
[----:B------:R-:W-:Y:S01]  /*79240*/  PLOP3.LUT P0, PT, PT, PT, PT, 0x80, 0x0 ;  /* 0x000000000000781c */ /* 0x000fe20003f0f070 */
[----:B------:R-:W-:-:S12]  /*79250*/  BRA `(.L_x_18640) ;  /* 0x00000000000c7947 */ /* 0x000fd80003800000 */
.L_x_18637:
[----:B------:R-:W-:Y:S01]  /*79260*/  DMUL R4, R28, 9.00719925474099200000e+15 ;  /* 0x434000001c047828 */ /* 0x000fe20000000000 */
[----:B------:R-:W-:Y:S01]  /*79270*/  PLOP3.LUT P0, PT, PT, PT, PT, 0x80, 0x0 ;  /* 0x000000000000781c */ /* 0x000fe20003f0f070 */
[----:B------:R-:W-:-:S12]  /*79280*/  DMUL R2, R2, 9.00719925474099200000e+15 ;  /* 0x4340000002027828 */ /* 0x000fd80000000000 */
.L_x_18640:
[----:B------:R-:W-:Y:S05]  /*79290*/  BSYNC B3 ;  /* 0x0000000000037941 */ /* 0x000fea0003800000 */
.L_x_18636:
        /* <DEDUP_REMOVED lines=67> */
.L_x_18671:
[----:B------:R-:W-:-:S11]  /*796d0*/  DMUL R2, RZ, |R26| ;  /* 0x4000001aff027228 */ /* 0x000fd60000000000 */
.L_x_18672:
[----:B------:R-:W-:Y:S05]  /*796e0*/  BSYNC B0 ;  /* 0x0000000000007941 */ /* 0x000fea0003800000 */
.L_x_18670:
        /* <DEDUP_REMOVED lines=11> */
.L_x_18669:
        /* <DEDUP_REMOVED lines=53> */
.L_x_18668:
        /* <DEDUP_REMOVED lines=62> */
.L_x_18676:
[----:B------:R-:W-:-:S11]  /*79ed0*/  DMUL R2, RZ, |R26| ;  /* 0x4000001aff027228 */ /* 0x000fd60000000000 */
.L_x_18677:
[----:B------:R-:W-:Y:S05]  /*79ee0*/  BSYNC B0 ;  /* 0x0000000000007941 */ /* 0x000fea0003800000 */
.L_x_18675:
        /* <DEDUP_REMOVED lines=11> */
.L_x_18674:
        /* <DEDUP_REMOVED lines=53> */
.L_x_18667:
        /* <DEDUP_REMOVED lines=32> */
.L_x_18680:
[----:B------:R-:W-:Y:S05]  /*7a4f0*/  BSYNC B4 ;  /* 0x0000000000047941 */ /* 0x000fea0003800000 */
.L_x_18679:
        /* <DEDUP_REMOVED lines=82> */
.L_x_18682:
[----:B------:R-:W-:Y:S02]  /*7aa20*/  FSEL R6, RZ, 3.37028055040000000000e+12, P1 ;  /* 0x54442d18ff067808 */ /* 0x000fe40000800000 */
[----:B------:R-:W-:-:S07]  /*7aa30*/  FSEL R7, RZ, 2.1426990032196044922, P1 ;  /* 0x400921fbff077808 */ /* 0x000fce0000800000 */
.L_x_18683:
[----:B------:R-:W-:Y:S05]  /*7aa40*/  BSYNC B0 ;  /* 0x0000000000007941 */ /* 0x000fea0003800000 */
.L_x_18681:
[----:B------:R-:W-:Y:S01]  /*7aa50*/  DADD R2, |R4|, |R2| ;  /* 0x0000000004027229 */ /* 0x000fe20000000602 */
[----:B------:R-:W-:-:S07]  /*7aa60*/  LOP3.LUT R5, R7, 0x80000000, R5, 0xb8, !PT ;  /* 0x8000000007057812 */ /* 0x000fce00078eb805 */
[----:B------:R-:W-:-:S06]  /*7aa70*/  DSETP.GTU.AND P0, PT, |R2|, +INF , PT ;  /* 0x7ff000000200742a */ /* 0x000fcc0003f0c200 */
[----:B------:R-:W-:Y:S02]  /*7aa80*/  FSEL R2, R2, R6, P0 ;  /* 0x0000000602027208 */ /* 0x000fe40000000000 */
[----:B------:R-:W-:Y:S01]  /*7aa90*/  FSEL R3, R3, R5, P0 ;  /* 0x0000000503037208 */ /* 0x000fe20000000000 */
[----:B------:R-:W-:Y:S06]  /*7aaa0*/  BRA `(.L_x_18673) ;  /* 0x0000000400dc7947 */ /* 0x000fec0003800000 */
.L_x_18678:
        /* <DEDUP_REMOVED lines=28> */
.L_x_18685:
[----:B------:R-:W-:Y:S05]  /*7ac70*/  BSYNC B4 ;  /* 0x0000000000047941 */ /* 0x000fea0003800000 */
.L_x_18684:
        /* <DEDUP_REMOVED lines=82> */
.L_x_18687:
[----:B------:R-:W-:Y:S02]  /*7b1a0*/  FSEL R6, RZ, 3.37028055040000000000e+12, P1 ;  /* 0x54442d18ff067808 */ /* 0x000fe40000800000 */
[----:B------:R-:W-:-:S07]  /*7b1b0*/  FSEL R7, RZ, 2.1426990032196044922, P1 ;  /* 0x400921fbff077808 */ /* 0x000fce0000800000 */
.L_x_18688:
[----:B------:R-:W-:Y:S05]  /*7b1c0*/  BSYNC B0 ;  /* 0x0000000000007941 */ /* 0x000fea0003800000 */
.L_x_18686:
[----:B------:R-:W-:Y:S01]  /*7b1d0*/  DADD R2, |R4|, |R2| ;  /* 0x0000000004027229 */ /* 0x000fe20000000602 */
[----:B------:R-:W-:-:S07]  /*7b1e0*/  LOP3.LUT R5, R7, 0x80000000, R5, 0xb8, !PT ;  /* 0x8000000007057812 */ /* 0x000fce00078eb805 */
[----:B------:R-:W-:-:S06]  /*7b1f0*/  DSETP.GTU.AND P0, PT, |R2|, +INF , PT ;  /* 0x7ff000000200742a */ /* 0x000fcc0003f0c200 */
[----:B------:R-:W-:Y:S02]  /*7b200*/  FSEL R2, R2, R6, P0 ;  /* 0x0000000602027208 */ /* 0x000fe40000000000 */
[----:B------:R-:W-:-:S07]  /*7b210*/  FSEL R3, R3, R5, P0 ;  /* 0x0000000503037208 */ /* 0x000fce0000000000 */
.L_x_18673:
[----:B------:R-:W-:Y:S05]  /*7b220*/  BSYNC B3 ;  /* 0x0000000000037941 */ /* 0x000fea0003800000 */
.L_x_18666:
[----:B------:R-:W-:Y:S01]  /*7b230*/  DADD R4, -RZ, -R30 ;  /* 0x00000000ff047229 */ /* 0x000fe2000000091e */
[----:B------:R-:W-:-:S09]  /*7b240*/  ISETP.NE.AND P0, PT, R42, RZ, PT ;  /* 0x000000ff2a00720c */ /* 0x000fd20003f05270 */
[----:B------:R-:W-:Y:S02]  /*7b250*/  FSEL R40, R4, R30, !P0 ;  /* 0x0000001e04287208 */ /* 0x000fe40004000000 */
[----:B------:R-:W-:Y:S01]  /*7b260*/  FSEL R41, R5, R31, !P0 ;  /* 0x0000001f05297208 */ /* 0x000fe20004000000 */
[----:B------:R-:W-:Y:S06]  /*7b270*/  BRA `(.L_x_18689) ;  /* 0x0000003000287947 */ /* 0x000fec0003800000 */
.L_x_18601:
[----:B------:R-:W2:Y:S01]  /*7b280*/  LDL.64 R2, [R1+0x8] ;  /* 0x0000080001027983 */ /* 0x000ea20000100a00 */
[----:B------:R-:W-:Y:S01]  /*7b290*/  UMOV UR4, 0x54442d18 ;  /* 0x54442d1800047882 */ /* 0x000fe20000000000 */
[----:B------:R-:W-:Y:S01]  /*7b2a0*/  UMOV UR5, 0x3ff921fb ;  /* 0x3ff921fb00057882 */ /* 0x000fe20000000000 */
[----:B------:R-:W-:Y:S02]  /*7b2b0*/  DADD R40, -RZ, -R54 ;  /* 0x00000000ff287229 */ /* 0x000fe40000000936 */
[----:B--2---:R-:W-:-:S08]  /*7b2c0*/  DADD R2, R2, -R52 ;  /* 0x0000000002027229 */ /* 0x004fd00000000834 */
[----:B------:R-:W-:Y:S01]  /*7b2d0*/  DADD R2, R2, UR4 ;  /* 0x0000000402027e29 */ /* 0x000fe20008000000 */
[----:B------:R-:W-:Y:S10]  /*7b2e0*/  BRA `(.L_x_18689) ;  /* 0x00000030000c7947 */ /* 0x000ff40003800000 */
.L_x_18600:
[----:B------:R-:W-:Y:S01]  /*7b2f0*/  DADD R40, -RZ, -R54 ;  /* 0x00000000ff287229 */ /* 0x000fe20000000936 */
[----:B------:R-:W-:Y:S01]  /*7b300*/  CS2R R2, SRZ ;  /* 0x0000000000027805 */ /* 0x000fe2000001ff00 */
[----:B------:R-:W-:Y:S09]  /*7b310*/  BRA `(.L_x_18689) ;  /* 0x0000003000007947 */ /* 0x000ff20003800000 */
.L_x_18599:
        /* <DEDUP_REMOVED lines=108> */
.L_x_18694:
[----:B------:R-:W-:Y:S05]  /*7b9e0*/  BSYNC B0 ;  /* 0x0000000000007941 */ /* 0x000fea0003800000 */
.L_x_18693:
        /* <DEDUP_REMOVED lines=8> */
.L_x_18696:
[----:B------:R-:W-:Y:S05]  /*7ba70*/  BSYNC B4 ;  /* 0x0000000000047941 */ /* 0x000fea0003800000 */
.L_x_18695:
        /* <DEDUP_REMOVED lines=82> */
.L_x_18698:
[----:B------:R-:W-:-:S04]  /*7bfa0*/  ISETP.GE.AND P0, PT, R53, RZ, PT ;  /* 0x000000ff3500720c */ /* 0x000fc80003f06270 */
[----:B------:R-:W-:Y:S02]  /*7bfb0*/  FSEL R6, RZ, 3.37028055040000000000e+12, P0 ;  /* 0x54442d18ff067808 */ /* 0x000fe40000000000 */
[----:B------:R-:W-:-:S07]  /*7bfc0*/  FSEL R7, RZ, 2.1426990032196044922, P0 ;  /* 0x400921fbff077808 */ /* 0x000fce0000000000 */
.L_x_18699:
[----:B------:R-:W-:Y:S05]  /*7bfd0*/  BSYNC B0 ;  /* 0x0000000000007941 */ /* 0x000fea0003800000 */
.L_x_18697:
[----:B------:R-:W-:Y:S01]  /*7bfe0*/  DADD R2, R2, R4 ;  /* 0x0000000002027229 */ /* 0x000fe20000000004 */
[----:B------:R-:W-:Y:S01]  /*7bff0*/  LOP3.LUT R5, R7, 0x80000000, R55, 0xb8, !PT ;  /* 0x8000000007057812 */ /* 0x000fe200078eb837 */
[----:B------:R-:W-:-:S06]  /*7c000*/  DMUL R30, R30, 0.5 ;  /* 0x3fe000001e1e7828 */ /* 0x000fcc0000000000 */
[----:B------:R-:W-:-:S06]  /*7c010*/  DSETP.GTU.AND P0, PT, |R2|, +INF , PT ;  /* 0x7ff000000200742a */ /* 0x000fcc0003f0c200 */
[----:B------:R-:W-:Y:S02]  /*7c020*/  FSEL R2, R2, R6, P0 ;  /* 0x0000000602027208 */ /* 0x000fe40000000000 */
[----:B------:R-:W-:Y:S01]  /*7c030*/  FSEL R3, R3, R5, P0 ;  /* 0x0000000503037208 */ /* 0x000fe20000000000 */
[----:B------:R-:W-:Y:S06]  /*7c040*/  BRA `(.L_x_18700) ;  /* 0x0000002000387947 */ /* 0x000fec0003800000 */
.L_x_18692:
        /* <DEDUP_REMOVED lines=135> */
.L_x_18702:
[----:B------:R-:W-:Y:S05]  /*7c8c0*/  BSYNC B0 ;  /* 0x0000000000007941 */ /* 0x000fea0003800000 */
.L_x_18701:
        /* <DEDUP_REMOVED lines=8> */
.L_x_18704:
[----:B------:R-:W-:Y:S05]  /*7c950*/  BSYNC B4 ;  /* 0x0000000000047941 */ /* 0x000fea0003800000 */
.L_x_18703:
        /* <DEDUP_REMOVED lines=82> */
.L_x_18706:
[----:B------:R-:W-:-:S04]  /*7ce80*/  ISETP.GE.AND P0, PT, R53, RZ, PT ;  /* 0x000000ff3500720c */ /* 0x000fc80003f06270 */
[----:B------:R-:W-:Y:S02]  /*7ce90*/  FSEL R6, RZ, 3.37028055040000000000e+12, P0 ;  /* 0x54442d18ff067808 */ /* 0x000fe40000000000 */
[----:B------:R-:W-:-:S07]  /*7cea0*/  FSEL R7, RZ, 2.1426990032196044922, P0 ;  /* 0x400921fbff077808 */ /* 0x000fce0000000000 */
.L_x_18707:
[----:B------:R-:W-:Y:S05]  /*7ceb0*/  BSYNC B0 ;  /* 0x0000000000007941 */ /* 0x000fea0003800000 */
.L_x_18705:
[----:B------:R-:W-:Y:S01]  /*7cec0*/  DADD R2, R2, R4 ;  /* 0x0000000002027229 */ /* 0x000fe20000000004 */
[----:B------:R-:W-:-:S07]  /*7ced0*/  LOP3.LUT R5, R7, 0x80000000, R55, 0xb8, !PT ;  /* 0x8000000007057812 */ /* 0x000fce00078eb837 */
[----:B------:R-:W-:-:S06]  /*7cee0*/  DSETP.GTU.AND P0, PT, |R2|, +INF , PT ;  /* 0x7ff000000200742a */ /* 0x000fcc0003f0c200 */
[----:B------:R-:W-:Y:S02]  /*7cef0*/  FSEL R2, R2, R6, P0 ;  /* 0x0000000602027208 */ /* 0x000fe40000000000 */
[----:B------:R-:W-:Y:S01]  /*7cf00*/  FSEL R3, R3, R5, P0 ;  /* 0x0000000503037208 */ /* 0x000fe20000000000 */
[----:B------:R-:W-:Y:S06]  /*7cf10*/  BRA `(.L_x_18700) ;  /* 0x0000001000847947 */ /* 0x000fec0003800000 */
.L_x_18691:
        /* <DEDUP_REMOVED lines=23> */
.L_x_18709:
[----:B------:R-:W-:Y:S05]  /*7d090*/  BSYNC B4 ;  /* 0x0000000000047941 */ /* 0x000fea0003800000 */
.L_x_18708:
        /* <DEDUP_REMOVED lines=26> */
.L_x_18711:
[----:B------:R-:W-:Y:S05]  /*7d240*/  BSYNC B4 ;  /* 0x0000000000047941 */ /* 0x000fea0003800000 */
.L_x_18710:
        /* <DEDUP_REMOVED lines=136> */
.L_x_18713:
[----:B------:R-:W-:Y:S05]  /*7dad0*/  BSYNC B0 ;  /* 0x0000000000007941 */ /* 0x000fea0003800000 */
.L_x_18712:
        /* <DEDUP_REMOVED lines=8> */
.L_x_18715:
[----:B------:R-:W-:Y:S05]  /*7db60*/  BSYNC B4 ;  /* 0x0000000000047941 */ /* 0x000fea0003800000 */
.L_x_18714:
        /* <DEDUP_REMOVED lines=82> */
.L_x_18717:
[----:B------:R-:W-:-:S04]  /*7e090*/  ISETP.GE.AND P0, PT, R53, RZ, PT ;  /* 0x000000ff3500720c */ /* 0x000fc80003f06270 */
[----:B------:R-:W-:Y:S02]  /*7e0a0*/  FSEL R6, RZ, 3.37028055040000000000e+12, P0 ;  /* 0x54442d18ff067808 */ /* 0x000fe40000000000 */
[----:B------:R-:W-:-:S07]  /*7e0b0*/  FSEL R7, RZ, 2.1426990032196044922, P0 ;  /* 0x400921fbff077808 */ /* 0x000fce0000000000 */
.L_x_18718:
[----:B------:R-:W-:Y:S05]  /*7e0c0*/  BSYNC B0 ;  /* 0x0000000000007941 */ /* 0x000fea0003800000 */
.L_x_18716:
[----:B------:R-:W-:Y:S01]  /*7e0d0*/  DADD R2, R2, R4 ;  /* 0x0000000002027229 */ /* 0x000fe20000000004 */
[----:B------:R-:W-:Y:S01]  /*7e0e0*/  LOP3.LUT R5, R7, 0x80000000, R55, 0xb8, !PT ;  /* 0x8000000007057812 */ /* 0x000fe200078eb837 */
[----:B------:R-:W-:-:S06]  /*7e0f0*/  DADD R30, R30, 1 ;  /* 0x3ff000001e1e7429 */ /* 0x000fcc0000000000 */
[----:B------:R-:W-:-:S06]  /*7e100*/  DSETP.GTU.AND P0, PT, |R2|, +INF , PT ;  /* 0x7ff000000200742a */ /* 0x000fcc0003f0c200 */
[----:B------:R-:W-:Y:S02]  /*7e110*/  FSEL R2, R2, R6, P0 ;  /* 0x0000000602027208 */ /* 0x000fe40000000000 */
[----:B------:R-:W-:-:S07]  /*7e120*/  FSEL R3, R3, R5, P0 ;  /* 0x0000000503037208 */ /* 0x000fce0000000000 */
.L_x_18700:
[----:B------:R-:W-:Y:S05]  /*7e130*/  BSYNC B3 ;  /* 0x0000000000037941 */ /* 0x000fea0003800000 */
.L_x_18690:
        /* <DEDUP_REMOVED lines=9> */
.L_x_18598:
        /* <DEDUP_REMOVED lines=21> */
.L_x_18689:
[----:B------:R-:W-:Y:S05]  /*7e320*/  BSYNC B1 ;  /* 0x0000000000017941 */ /* 0x000fea0003800000 */
.L_x_18597:
        /* <DEDUP_REMOVED lines=10> */
.L_x_18719:
[----:B------:R-:W-:Y:S01]  /*7e3d0*/  DSETP.GTU.AND P0, PT, |R40|, +INF , PT ;  /* 0x7ff000002800742a */ /* 0x000fe20003f0c200 */
[----:B------:R-:W-:Y:S01]  /*7e3e0*/  MOV R42, R2 ;  /* 0x00000002002a7202 */ /* 0x000fe20000000f00 */
[----:B------:R-:W-:-:S12]  /*7e3f0*/  IMAD.MOV.U32 R43, RZ, RZ, R3 ;  /* 0x000000ffff2b7224 */ /* 0x000fd800078e0003 */
[----:B------:R-:W-:-:S11]  /*7e400*/  @!P0 DADD R40, -RZ, |R40| ;  /* 0x00000000ff288229 */ /* 0x000fd60000000528 */
.L_x_18596:
[----:B------:R-:W-:Y:S05]  /*7e410*/  BSYNC B2 ;  /* 0x0000000000027941 */ /* 0x000fea0003800000 */
.L_x_18595:
        /* <DEDUP_REMOVED lines=155> */
.L_x_18730:
[----:B------:R-:W-:Y:S05]  /*7edd0*/  BSYNC B4 ;  /* 0x0000000000047941 */ /* 0x000fea0003800000 */
.L_x_18729:
        /* <DEDUP_REMOVED lines=81> */
.L_x_18728:
        /* <DEDUP_REMOVED lines=34> */
.L_x_18738:
[----:B------:R-:W-:Y:S05]  /*7f510*/  BSYNC B5 ;  /* 0x0000000000057941 */ /* 0x000fea0003800000 */
.L_x_18737:
[----:B------:R-:W-:Y:S02]  /*7f520*/  IMAD.MOV.U32 R26, RZ, RZ, R16 ;  /* 0x000000ffff1a7224 */ /* 0x000fe400078e0010 */
[----:B------:R-:W-:Y:S01]  /*7f530*/  IMAD.MOV.U32 R27, RZ, RZ, R17 ;  /* 0x000000ffff1b7224 */ /* 0x000fe200078e0011 */
[----:B------:R-:W-:Y:S06]  /*7f540*/  BRA `(.L_x_18736) ;  /* 0x0000000000047947 */ /* 0x000fec0003800000 */
.L_x_18735:
[----:B------:R-:W-:-:S11]  /*7f550*/  DADD R26, -R32, R38 ;  /* 0x00000000201a7229 */ /* 0x000fd60000000126 */
.L_x_18736:
[----:B------:R-:W-:Y:S05]  /*7f560*/  BSYNC B4 ;  /* 0x0000000000047941 */ /* 0x000fea0003800000 */
.L_x_18734:
        /* <DEDUP_REMOVED lines=29> */
.L_x_18743:
[----:B------:R-:W-:Y:S05]  /*7f740*/  BSYNC B5 ;  /* 0x0000000000057941 */ /* 0x000fea0003800000 */
.L_x_18742:
[----:B------:R-:W-:Y:S05]  /*7f750*/  BRA `(.L_x_18741) ;  /* 0x0000000000047947 */ /* 0x000fea0003800000 */
.L_x_18740:
[----:B------:R-:W-:-:S11]  /*7f760*/  DADD R16, R44, -R10 ;  /* 0x000000002c107229 */ /* 0x000fd6000000080a */
.L_x_18741:
[----:B------:R-:W-:Y:S05]  /*7f770*/  BSYNC B4 ;  /* 0x0000000000047941 */ /* 0x000fea0003800000 */
.L_x_18739:
        /* <DEDUP_REMOVED lines=27> */
.L_x_18745:
[----:B------:R-:W-:Y:S05]  /*7f930*/  BSYNC B4 ;  /* 0x0000000000047941 */ /* 0x000fea0003800000 */
.L_x_18744:
        /* <DEDUP_REMOVED lines=85> */
.L_x_18746:
        /* <DEDUP_REMOVED lines=20> */
.L_x_18748:
[----:B------:R-:W-:Y:S05]  /*7ffd0*/  BSYNC B4 ;  /* 0x0000000000047941 */ /* 0x000fea0003800000 */
.L_x_18747:
        /* <DEDUP_REMOVED lines=30> */
.L_x_18733:
        /* <DEDUP_REMOVED lines=24> */
.L_x_18751:
[----:B------:R-:W-:Y:S05]  /*80340*/  BSYNC B4 ;  /* 0x0000000000047941 */ /* 0x000fea0003800000 */
.L_x_18750:
        /* <DEDUP_REMOVED lines=25> */
.L_x_18754:
[----:B------:R-:W-:Y:S05]  /*804e0*/  BSYNC B4 ;  /* 0x0000000000047941 */ /* 0x000fea0003800000 */
.L_x_18753:
        /* <DEDUP_REMOVED lines=30> */
.L_x_18752:
        /* <DEDUP_REMOVED lines=75> */
.L_x_18755:
[----:B------:R-:W-:Y:S01]  /*80b80*/  IMAD.MOV.U32 R6, RZ, RZ, 0x0 ;  /* 0x00000000ff067424 */ /* 0x000fe200078e00ff */
[----:B------:R-:W-:Y:S02]  /*80b90*/  MOV R7, 0x7ff00000 ;  /* 0x7ff0000000077802 */ /* 0x000fe40000000f00 */
[----:B------:R-:W-:-:S04]  /*80ba0*/  FSETP.NEU.FTZ.AND P0, PT, R9, RZ, PT ;  /* 0x000000ff0900720b */ /* 0x000fc80003f1d000 */
[----:B------:R-:W-:-:S10]  /*80bb0*/  DFMA R6, R8, R6, +INF ;  /* 0x7ff000000806742b */ /* 0x000fd40000000006 */
[----:B------:R-:W-:Y:S02]  /*80bc0*/  FSEL R30, R6, RZ, P0 ;  /* 0x000000ff061e7208 */ /* 0x000fe40000000000 */
[----:B------:R-:W-:Y:S01]  /*80bd0*/  FSEL R31, R7, -QNAN , P0 ;  /* 0xfff00000071f7808 */ /* 0x000fe20000000000 */
[----:B------:R-:W-:Y:S06]  /*80be0*/  BRA `(.L_x_18731) ;  /* 0x0000000400287947 */ /* 0x000fec0003800000 */
.L_x_18749:
        /* <DEDUP_REMOVED lines=25> */
.L_x_18757:
[----:B------:R-:W-:Y:S05]  /*80d80*/  BSYNC B4 ;  /* 0x0000000000047941 */ /* 0x000fea0003800000 */
.L_x_18756:
        /* <DEDUP_REMOVED lines=21> */
.L_x_18759:
[----:B------:R-:W-:Y:S05]  /*80ee0*/  BSYNC B4 ;  /* 0x0000000000047941 */ /* 0x000fea0003800000 */
.L_x_18758:
[----:B------:R-:W-:Y:S01]  /*80ef0*/  IMAD.MOV.U32 R30, RZ, RZ, R16 ;  /* 0x000000ffff1e7224 */ /* 0x000fe200078e0010 */
[----:B------:R-:W-:Y:S01]  /*80f00*/  MOV R31, R17 ;  /* 0x00000011001f7202 */ /* 0x000fe20000000f00 */
[----:B------:R-:W-:Y:S06]  /*80f10*/  BRA `(.L_x_18731) ;  /* 0x00000000005c7947 */ /* 0x000fec0003800000 */
.L_x_18732:
        /* <DEDUP_REMOVED lines=22> */
.L_x_18760:
[----:B------:R-:W-:Y:S05]  /*81080*/  BSYNC B4 ;  /* 0x0000000000047941 */ /* 0x000fea0003800000 */
.L_x_18731:
[----:B------:R-:W-:Y:S05]  /*81090*/  BSYNC B3 ;  /* 0x0000000000037941 */ /* 0x000fea0003800000 */
.L_x_18727:
        /* <DEDUP_REMOVED lines=26> */
.L_x_18764:
[----:B------:R-:W-:Y:S05]  /*81240*/  BSYNC B4 ;  /* 0x0000000000047941 */ /* 0x000fea0003800000 */
.L_x_18763:
        /* <DEDUP_REMOVED lines=39> */
.L_x_18772:
[----:B------:R-:W-:Y:S05]  /*814c0*/  BSYNC B5 ;  /* 0x0000000000057941 */ /* 0x000fea0003800000 */
.L_x_18771:
[----:B------:R-:W-:Y:S02]  /*814d0*/  IMAD.MOV.U32 R46, RZ, RZ, R16 ;  /* 0x000000ffff2e7224 */ /* 0x000fe400078e0010 */
[----:B------:R-:W-:Y:S01]  /*814e0*/  IMAD.MOV.U32 R47, RZ, RZ, R17 ;  /* 0x000000ffff2f7224 */ /* 0x000fe200078e0011 */
[----:B------:R-:W-:Y:S06]  /*814f0*/  BRA `(.L_x_18770) ;  /* 0x0000000000047947 */ /* 0x000fec0003800000 */
.L_x_18769:
[----:B------:R-:W-:-:S11]  /*81500*/  DADD R46, -R32, R38 ;  /* 0x00000000202e7229 */ /* 0x000fd60000000126 */
.L_x_18770:
[----:B------:R-:W-:Y:S05]  /*81510*/  BSYNC B4 ;  /* 0x0000000000047941 */ /* 0x000fea0003800000 */
.L_x_18768:
        /* <DEDUP_REMOVED lines=26> */
.L_x_18777:
[----:B------:R-:W-:Y:S05]  /*816c0*/  BSYNC B5 ;  /* 0x0000000000057941 */ /* 0x000fea0003800000 */
.L_x_18776:
[----:B------:R-:W-:Y:S02]  /*816d0*/  IMAD.MOV.U32 R4, RZ, RZ, R16 ;  /* 0x000000ffff047224 */ /* 0x000fe400078e0010 */
[----:B------:R-:W-:Y:S01]  /*816e0*/  IMAD.MOV.U32 R5, RZ, RZ, R17 ;  /* 0x000000ffff057224 */ /* 0x000fe200078e0011 */
[----:B------:R-:W-:Y:S06]  /*816f0*/  BRA `(.L_x_18775) ;  /* 0x0000000000047947 */ /* 0x000fec0003800000 */
.L_x_18774:
[----:B------:R-:W-:-:S11]  /*81700*/  DADD R4, -R36, R44 ;  /* 0x0000000024047229 */ /* 0x000fd6000000012c */
.L_x_18775:
[----:B------:R-:W-:Y:S05]  /*81710*/  BSYNC B4 ;  /* 0x0000000000047941 */ /* 0x000fea0003800000 */
.L_x_18773:
        /* <DEDUP_REMOVED lines=29> */
.L_x_18779:
[----:B------:R-:W-:Y:S05]  /*818f0*/  BSYNC B4 ;  /* 0x0000000000047941 */ /* 0x000fea0003800000 */
.L_x_18778:
[----:B------:R-:W-:Y:S01]  /*81900*/  PLOP3.LUT P0, PT, PT, PT, PT, 0x80, 0x0 ;  /* 0x000000000000781c */ /* 0x000fe20003f0f070 */
[----:B------:R-:W-:-:S12]  /*81910*/  BRA `(.L_x_18765) ;  /* 0x0000000800587947 */ /* 0x000fd80003800000 */
.L_x_18767:
        /* <DEDUP_REMOVED lines=29> */
.L_x_18782:
[----:B------:R-:W-:Y:S05]  /*81af0*/  BSYNC B4 ;  /* 0x0000000000047941 */ /* 0x000fea0003800000 */
.L_x_18781:
[----:B------:R-:W-:Y:S01]  /*81b00*/  PLOP3.LUT P0, PT, PT, PT, PT, 0x80, 0x0 ;  /* 0x000000000000781c */ /* 0x000fe20003f0f070 */
[----:B------:R-:W-:-:S12]  /*81b10*/  BRA `(.L_x_18765) ;  /* 0x0000000400d87947 */ /* 0x000fd80003800000 */
.L_x_18780:
        /* <DEDUP_REMOVED lines=29> */
.L_x_18784:
[----:B------:R-:W-:Y:S05]  /*81cf0*/  BSYNC B4 ;  /* 0x0000000000047941 */ /* 0x000fea0003800000 */
.L_x_18783:
        /* <DEDUP_REMOVED lines=21> */
.L_x_18786:
[----:B------:R-:W-:Y:S05]  /*81e50*/  BSYNC B4 ;  /* 0x0000000000047941 */ /* 0x000fea0003800000 */
.L_x_18785:
[----:B------:R-:W-:Y:S01]  /*81e60*/  DMUL R2, R2, 8.11296384146066816958e+31 ;  /* 0x4690000002027828 */ /* 0x000fe20000000000 */
[----:B------:R-:W-:Y:S01]  /*81e70*/  PLOP3.LUT P0, PT, PT, PT, PT, 0x80, 0x0 ;  /* 0x000000000000781c */ /* 0x000fe20003f0f070 */
[----:B------:R-:W-:Y:S02]  /*81e80*/  IMAD.MOV.U32 R4, RZ, RZ, R16 ;  /* 0x000000ffff047224 */ /* 0x000fe400078e0010 */
[----:B------:R-:W-:Y:S01]  /*81e90*/  IMAD.MOV.U32 R5, RZ, RZ, R17 ;  /* 0x000000ffff057224 */ /* 0x000fe200078e0011 */
[----:B------:R-:W-:Y:S09]  /*81ea0*/  BRA `(.L_x_18765) ;  /* 0x0000000000f47947 */ /* 0x000ff20003800000 */
.L_x_18766:
        /* <DEDUP_REMOVED lines=24> */
.L_x_18788:
[----:B------:R-:W-:Y:S05]  /*82030*/  BSYNC B4 ;  /* 0x0000000000047941 */ /* 0x000fea0003800000 */
.L_x_18787:
        /* <DEDUP_REMOVED lines=29> */
.L_x_18790:
[----:B------:R-:W-:Y:S05]  /*82210*/  BSYNC B4 ;  /* 0x0000000000047941 */ /* 0x000fea0003800000 */
.L_x_18789:
[----:B------:R-:W-:Y:S01]  /*82220*/  DMUL R4, R4, R16 ;  /* 0x0000001004047228 */ /* 0x000fe20000000000 */
[----:B------:R-:W-:Y:S01]  /*82230*/  PLOP3.LUT P0, PT, PT, PT, PT, 0x80, 0x0 ;  /* 0x000000000000781c */ /* 0x000fe20003f0f070 */
[----:B------:R-:W-:-:S12]  /*82240*/  BRA `(.L_x_18765) ;  /* 0x00000000000c7947 */ /* 0x000fd80003800000 */
.L_x_18762:
[----:B------:R-:W-:Y:S01]  /*82250*/  DMUL R4, R28, 9.00719925474099200000e+15 ;  /* 0x434000001c047828 */ /* 0x000fe20000000000 */
[----:B------:R-:W-:Y:S01]  /*82260*/  PLOP3.LUT P0, PT, PT, PT, PT, 0x80, 0x0 ;  /* 0x000000000000781c */ /* 0x000fe20003f0f070 */
[----:B------:R-:W-:-:S12]  /*82270*/  DMUL R2, R2, 9.00719925474099200000e+15 ;  /* 0x4340000002027828 */ /* 0x000fd80000000000 */
.L_x_18765:
[----:B------:R-:W-:Y:S05]  /*82280*/  BSYNC B3 ;  /* 0x0000000000037941 */ /* 0x000fea0003800000 */
.L_x_18761:
        /* <DEDUP_REMOVED lines=67> */
.L_x_18796:
[----:B------:R-:W-:-:S11]  /*826c0*/  DMUL R2, RZ, |R26| ;  /* 0x4000001aff027228 */ /* 0x000fd60000000000 */
.L_x_18797:
[----:B------:R-:W-:Y:S05]  /*826d0*/  BSYNC B0 ;  /* 0x0000000000007941 */ /* 0x000fea0003800000 */
.L_x_18795:
        /* <DEDUP_REMOVED lines=11> */
.L_x_18794:
        /* <DEDUP_REMOVED lines=53> */
.L_x_18793:
        /* <DEDUP_REMOVED lines=62> */
.L_x_18801:
[----:B------:R-:W-:-:S11]  /*82ec0*/  DMUL R2, RZ, |R26| ;  /* 0x4000001aff027228 */ /* 0x000fd60000000000 */
.L_x_18802:
[----:B------:R-:W-:Y:S05]  /*82ed0*/  BSYNC B0 ;  /* 0x0000000000007941 */ /* 0x000fea0003800000 */
.L_x_18800:
        /* <DEDUP_REMOVED lines=11> */
.L_x_18799:
        /* <DEDUP_REMOVED lines=53> */
.L_x_18792:
        /* <DEDUP_REMOVED lines=32> */
.L_x_18805:
[----:B------:R-:W-:Y:S05]  /*834e0*/  BSYNC B4 ;  /* 0x0000000000047941 */ /* 0x000fea0003800000 */
.L_x_18804:
        /* <DEDUP_REMOVED lines=82> */
.L_x_18807:
[----:B------:R-:W-:Y:S02]  /*83a10*/  FSEL R6, RZ, 3.37028055040000000000e+12, P1 ;  /* 0x54442d18ff067808 */ /* 0x000fe40000800000 */
[----:B------:R-:W-:-:S07]  /*83a20*/  FSEL R7, RZ, 2.1426990032196044922, P1 ;  /* 0x400921fbff077808 */ /* 0x000fce0000800000 */
.L_x_18808:
[----:B------:R-:W-:Y:S05]  /*83a30*/  BSYNC B0 ;  /* 0x0000000000007941 */ /* 0x000fea0003800000 */
.L_x_18806:
[----:B------:R-:W-:Y:S01]  /*83a40*/  DADD R2, |R4|, |R2| ;  /* 0x0000000004027229 */ /* 0x000fe20000000602 */
[----:B------:R-:W-:-:S07]  /*83a50*/  LOP3.LUT R5, R7, 0x80000000, R5, 0xb8, !PT ;  /* 0x8000000007057812 */ /* 0x000fce00078eb805 */
[----:B------:R-:W-:-:S06]  /*83a60*/  DSETP.GTU.AND P0, PT, |R2|, +INF , PT ;  /* 0x7ff000000200742a */ /* 0x000fcc0003f0c200 */
[----:B------:R-:W-:Y:S02]  /*83a70*/  FSEL R2, R2, R6, P0 ;  /* 0x0000000602027208 */ /* 0x000fe40000000000 */
[----:B------:R-:W-:Y:S01]  /*83a80*/  FSEL R3, R3, R5, P0 ;  /* 0x0000000503037208 */ /* 0x000fe20000000000 */
[----:B------:R-:W-:Y:S06]  /*83a90*/  BRA `(.L_x_18798) ;  /* 0x0000000400dc7947 */ /* 0x000fec0003800000 */
.L_x_18803:
        /* <DEDUP_REMOVED lines=28> */
.L_x_18810:
[----:B------:R-:W-:Y:S05]  /*83c60*/  BSYNC B4 ;  /* 0x0000000000047941 */ /* 0x000fea0003800000 */
.L_x_18809:
        /* <DEDUP_REMOVED lines=82> */
.L_x_18812:
[----:B------:R-:W-:Y:S02]  /*84190*/  FSEL R6, RZ, 3.37028055040000000000e+12, P1 ;  /* 0x54442d18ff067808 */ /* 0x000fe40000800000 */
[----:B------:R-:W-:-:S07]  /*841a0*/  FSEL R7, RZ, 2.1426990032196044922, P1 ;  /* 0x400921fbff077808 */ /* 0x000fce0000800000 */
.L_x_18813:
[----:B------:R-:W-:Y:S05]  /*841b0*/  BSYNC B0 ;  /* 0x0000000000007941 */ /* 0x000fea0003800000 */
.L_x_18811:
[----:B------:R-:W-:Y:S01]  /*841c0*/  DADD R2, |R4|, |R2| ;  /* 0x0000000004027229 */ /* 0x000fe20000000602 */
[----:B------:R-:W-:-:S07]  /*841d0*/  LOP3.LUT R5, R7, 0x80000000, R5, 0xb8, !PT ;  /* 0x8000000007057812 */ /* 0x000fce00078eb805 */
[----:B------:R-:W-:-:S06]  /*841e0*/  DSETP.GTU.AND P0, PT, |R2|, +INF , PT ;  /* 0x7ff000000200742a */ /* 0x000fcc0003f0c200 */
[----:B------:R-:W-:Y:S02]  /*841f0*/  FSEL R2, R2, R6, P0 ;  /* 0x0000000602027208 */ /* 0x000fe40000000000 */
[----:B------:R-:W-:-:S07]  /*84200*/  FSEL R3, R3, R5, P0 ;  /* 0x0000000503037208 */ /* 0x000fce0000000000 */
.L_x_18798:
[----:B------:R-:W-:Y:S05]  /*84210*/  BSYNC B3 ;  /* 0x0000000000037941 */ /* 0x000fea0003800000 */
.L_x_18791:
[----:B------:R-:W-:Y:S01]  /*84220*/  DADD R4, -RZ, -R30 ;  /* 0x00000000ff047229 */ /* 0x000fe2000000091e */
[----:B------:R-:W-:-:S09]  /*84230*/  ISETP.NE.AND P0, PT, R52, RZ, PT ;  /* 0x000000ff3400720c */ /* 0x000fd20003f05270 */
[----:B------:R-:W-:Y:S02]  /*84240*/  FSEL R36, R4, R30, !P0 ;  /* 0x0000001e04247208 */ /* 0x000fe40004000000 */
[----:B------:R-:W-:Y:S01]  /*84250*/  FSEL R37, R5, R31, !P0 ;  /* 0x0000001f05257208 */ /* 0x000fe20004000000 */
[----:B------:R-:W-:Y:S06]  /*84260*/  BRA `(.L_x_18814) ;  /* 0x0000003000287947 */ /* 0x000fec0003800000 */
.L_x_18726:
[----:B------:R-:W2:Y:S01]  /*84270*/  LDL.64 R2, [R1+0x8] ;  /* 0x0000080001027983 */ /* 0x000ea20000100a00 */
[----:B------:R-:W-:Y:S01]  /*84280*/  UMOV UR4, 0x54442d18 ;  /* 0x54442d1800047882 */ /* 0x000fe20000000000 */
[----:B------:R-:W-:Y:S01]  /*84290*/  UMOV UR5, 0x3ff921fb ;  /* 0x3ff921fb00057882 */ /* 0x000fe20000000000 */
[----:B------:R-:W-:Y:S02]  /*842a0*/  DADD R36, -RZ, -R58 ;  /* 0x00000000ff247229 */ /* 0x000fe4000000093a */
[----:B--2---:R-:W-:-:S08]  /*842b0*/  DADD R2, R2, -R56 ;  /* 0x0000000002027229 */ /* 0x004fd00000000838 */
[----:B------:R-:W-:Y:S01]  /*842c0*/  DADD R2, R2, UR4 ;  /* 0x0000000402027e29 */ /* 0x000fe20008000000 */
[----:B------:R-:W-:Y:S10]  /*842d0*/  BRA `(.L_x_18814) ;  /* 0x00000030000c7947 */ /* 0x000ff40003800000 */
.L_x_18725:
[----:B------:R-:W-:Y:S01]  /*842e0*/  DADD R36, -RZ, -R58 ;  /* 0x00000000ff247229 */ /* 0x000fe2000000093a */
[----:B------:R-:W-:Y:S01]  /*842f0*/  CS2R R2, SRZ ;  /* 0x0000000000027805 */ /* 0x000fe2000001ff00 */
[----:B------:R-:W-:Y:S09]  /*84300*/  BRA `(.L_x_18814) ;  /* 0x0000003000007947 */ /* 0x000ff20003800000 */
.L_x_18724:
        /* <DEDUP_REMOVED lines=108> */
.L_x_18819:
[----:B------:R-:W-:Y:S05]  /*849d0*/  BSYNC B0 ;  /* 0x0000000000007941 */ /* 0x000fea0003800000 */
.L_x_18818:
        /* <DEDUP_REMOVED lines=8> */
.L_x_18821:
[----:B------:R-:W-:Y:S05]  /*84a60*/  BSYNC B4 ;  /* 0x0000000000047941 */ /* 0x000fea0003800000 */
.L_x_18820:
        /* <DEDUP_REMOVED lines=82> */
.L_x_18823:
[----:B------:R-:W-:-:S04]  /*84f90*/  ISETP.GE.AND P0, PT, R57, RZ, PT ;  /* 0x000000ff3900720c */ /* 0x000fc80003f06270 */
[----:B------:R-:W-:Y:S02]  /*84fa0*/  FSEL R6, RZ, 3.37028055040000000000e+12, P0 ;  /* 0x54442d18ff067808 */ /* 0x000fe40000000000 */
[----:B------:R-:W-:-:S07]  /*84fb0*/  FSEL R7, RZ, 2.1426990032196044922, P0 ;  /* 0x400921fbff077808 */ /* 0x000fce0000000000 */
.L_x_18824:
[----:B------:R-:W-:Y:S05]  /*84fc0*/  BSYNC B0 ;  /* 0x0000000000007941 */ /* 0x000fea0003800000 */
.L_x_18822:
[----:B------:R-:W-:Y:S01]  /*84fd0*/  DADD R2, R2, R4 ;  /* 0x0000000002027229 */ /* 0x000fe20000000004 */
[----:B------:R-:W-:Y:S01]  /*84fe0*/  LOP3.LUT R5, R7, 0x80000000, R59, 0xb8, !PT ;  /* 0x8000000007057812 */ /* 0x000fe200078eb83b */
[----:B------:R-:W-:-:S06]  /*84ff0*/  DMUL R30, R30, 0.5 ;  /* 0x3fe000001e1e7828 */ /* 0x000fcc0000000000 */
[----:B------:R-:W-:-:S06]  /*85000*/  DSETP.GTU.AND P0, PT, |R2|, +INF , PT ;  /* 0x7ff000000200742a */ /* 0x000fcc0003f0c200 */
[----:B------:R-:W-:Y:S02]  /*85010*/  FSEL R2, R2, R6, P0 ;  /* 0x0000000602027208 */ /* 0x000fe40000000000 */
[----:B------:R-:W-:Y:S01]  /*85020*/  FSEL R3, R3, R5, P0 ;  /* 0x0000000503037208 */ /* 0x000fe20000000000 */
[----:B------:R-:W-:Y:S06]  /*85030*/  BRA `(.L_x_18825) ;  /* 0x0000002000387947 */ /* 0x000fec0003800000 */
.L_x_18817:
        /* <DEDUP_REMOVED lines=135> */
.L_x_18827:
[----:B------:R-:W-:Y:S05]  /*858b0*/  BSYNC B0 ;  /* 0x0000000000007941 */ /* 0x000fea0003800000 */
.L_x_18826:
        /* <DEDUP_REMOVED lines=8> */
.L_x_18829:
[----:B------:R-:W-:Y:S05]  /*85940*/  BSYNC B4 ;  /* 0x0000000000047941 */ /* 0x000fea0003800000 */
.L_x_18828:
        /* <DEDUP_REMOVED lines=82> */
.L_x_18831:
[----:B------:R-:W-:-:S04]  /*85e70*/  ISETP.GE.AND P0, PT, R57, RZ, PT ;  /* 0x000000ff3900720c */ /* 0x000fc80003f06270 */
[----:B------:R-:W-:Y:S02]  /*85e80*/  FSEL R6, RZ, 3.37028055040000000000e+12, P0 ;  /* 0x54442d18ff067808 */ /* 0x000fe40000000000 */
[----:B------:R-:W-:-:S07]  /*85e90*/  FSEL R7, RZ, 2.1426990032196044922, P0 ;  /* 0x400921fbff077808 */ /* 0x000fce0000000000 */
.L_x_18832:
[----:B------:R-:W-:Y:S05]  /*85ea0*/  BSYNC B0 ;  /* 0x0000000000007941 */ /* 0x000fea0003800000 */
.L_x_18830:
[----:B------:R-:W-:Y:S01]  /*85eb0*/  DADD R2, R2, R4 ;  /* 0x0000000002027229 */ /* 0x000fe20000000004 */
[----:B------:R-:W-:-:S07]  /*85ec0*/  LOP3.LUT R5, R7, 0x80000000, R59, 0xb8, !PT ;  /* 0x8000000007057812 */ /* 0x000fce00078eb83b */
[----:B------:R-:W-:-:S06]  /*85ed0*/  DSETP.GTU.AND P0, PT, |R2|, +INF , PT ;  /* 0x7ff000000200742a */ /* 0x000fcc0003f0c200 */
[----:B------:R-:W-:Y:S02]  /*85ee0*/  FSEL R2, R2, R6, P0 ;  /* 0x0000000602027208 */ /* 0x000fe40000000000 */
[----:B------:R-:W-:Y:S01]  /*85ef0*/  FSEL R3, R3, R5, P0 ;  /* 0x0000000503037208 */ /* 0x000fe20000000000 */
[----:B------:R-:W-:Y:S06]  /*85f00*/  BRA `(.L_x_18825) ;  /* 0x0000001000847947 */ /* 0x000fec0003800000 */
.L_x_18816:
        /* <DEDUP_REMOVED lines=23> */
.L_x_18834:
[----:B------:R-:W-:Y:S05]  /*86080*/  BSYNC B4 ;  /* 0x0000000000047941 */ /* 0x000fea0003800000 */
.L_x_18833:
        /* <DEDUP_REMOVED lines=26> */
.L_x_18836:
[----:B------:R-:W-:Y:S05]  /*86230*/  BSYNC B4 ;  /* 0x0000000000047941 */ /* 0x000fea0003800000 */
.L_x_18835:
        /* <DEDUP_REMOVED lines=136> */
.L_x_18838:
[----:B------:R-:W-:Y:S05]  /*86ac0*/  BSYNC B0 ;  /* 0x0000000000007941 */ /* 0x000fea0003800000 */
.L_x_18837:
        /* <DEDUP_REMOVED lines=8> */
.L_x_18840:
[----:B------:R-:W-:Y:S05]  /*86b50*/  BSYNC B4 ;  /* 0x0000000000047941 */ /* 0x000fea0003800000 */
.L_x_18839:
        /* <DEDUP_REMOVED lines=82> */
.L_x_18842:
[----:B------:R-:W-:-:S04]  /*87080*/  ISETP.GE.AND P0, PT, R57, RZ, PT ;  /* 0x000000ff3900720c */ /* 0x000fc80003f06270 */
[----:B------:R-:W-:Y:S02]  /*87090*/  FSEL R6, RZ, 3.37028055040000000000e+12, P0 ;  /* 0x54442d18ff067808 */ /* 0x000fe40000000000 */
[----:B------:R-:W-:-:S07]  /*870a0*/  FSEL R7, RZ, 2.1426990032196044922, P0 ;  /* 0x400921fbff077808 */ /* 0x000fce0000000000 */
.L_x_18843:
[----:B------:R-:W-:Y:S05]  /*870b0*/  BSYNC B0 ;  /* 0x0000000000007941 */ /* 0x000fea0003800000 */
.L_x_18841:
[----:B------:R-:W-:Y:S01]  /*870c0*/  DADD R2, R2, R4 ;  /* 0x0000000002027229 */ /* 0x000fe20000000004 */
[----:B------:R-:W-:Y:S01]  /*870d0*/  LOP3.LUT R5, R7, 0x80000000, R59, 0xb8, !PT ;  /* 0x8000000007057812 */ /* 0x000fe200078eb83b */
[----:B------:R-:W-:-:S06]  /*870e0*/  DADD R30, R30, 1 ;  /* 0x3ff000001e1e7429 */ /* 0x000fcc0000000000 */
[----:B------:R-:W-:-:S06]  /*870f0*/  DSETP.GTU.AND P0, PT, |R2|, +INF , PT ;  /* 0x7ff000000200742a */ /* 0x000fcc0003f0c200 */
[----:B------:R-:W-:Y:S02]  /*87100*/  FSEL R2, R2, R6, P0 ;  /* 0x0000000602027208 */ /* 0x000fe40000000000 */
[----:B------:R-:W-:-:S07]  /*87110*/  FSEL R3, R3, R5, P0 ;  /* 0x0000000503037208 */ /* 0x000fce0000000000 */
.L_x_18825:
[----:B------:R-:W-:Y:S05]  /*87120*/  BSYNC B3 ;  /* 0x0000000000037941 */ /* 0x000fea0003800000 */
.L_x_18815:
        /* <DEDUP_REMOVED lines=9> */
.L_x_18723:
        /* <DEDUP_REMOVED lines=21> */
.L_x_18814:
[----:B------:R-:W-:Y:S05]  /*87310*/  BSYNC B1 ;  /* 0x0000000000017941 */ /* 0x000fea0003800000 */
.L_x_18722:
        /* <DEDUP_REMOVED lines=10> */
.L_x_18844:
[----:B------:R-:W-:Y:S01]  /*873c0*/  DSETP.GTU.AND P0, PT, |R36|, +INF , PT ;  /* 0x7ff000002400742a */ /* 0x000fe20003f0c200 */
[----:B------:R-:W-:Y:S01]  /*873d0*/  MOV R38, R2 ;  /* 0x0000000200267202 */ /* 0x000fe20000000f00 */
[----:B------:R-:W-:-:S12]  /*873e0*/  IMAD.MOV.U32 R39, RZ, RZ, R3 ;  /* 0x000000ffff277224 */ /* 0x000fd800078e0003 */
[----:B------:R-:W-:-:S11]  /*873f0*/  @!P0 DADD R36, -RZ, |R36| ;  /* 0x00000000ff248229 */ /* 0x000fd60000000524 */
.L_x_18721:
[----:B------:R-:W-:Y:S05]  /*87400*/  BSYNC B2 ;  /* 0x0000000000027941 */ /* 0x000fea0003800000 */
.L_x_18720:
        /* <DEDUP_REMOVED lines=153> */
.L_x_18855:
[----:B------:R-:W-:Y:S05]  /*87da0*/  BSYNC B4 ;  /* 0x0000000000047941 */ /* 0x000fea0003800000 */
.L_x_18854:
        /* <DEDUP_REMOVED lines=81> */
.L_x_18853:
        /* <DEDUP_REMOVED lines=34> */
.L_x_18863:
[----:B------:R-:W-:Y:S05]  /*884e0*/  BSYNC B5 ;  /* 0x0000000000057941 */ /* 0x000fea0003800000 */
.L_x_18862:
[----:B------:R-:W-:Y:S02]  /*884f0*/  IMAD.MOV.U32 R26, RZ, RZ, R16 ;  /* 0x000000ffff1a7224 */ /* 0x000fe400078e0010 */
[----:B------:R-:W-:Y:S01]  /*88500*/  IMAD.MOV.U32 R27, RZ, RZ, R17 ;  /* 0x000000ffff1b7224 */ /* 0x000fe200078e0011 */
[----:B------:R-:W-:Y:S06]  /*88510*/  BRA `(.L_x_18861) ;  /* 0x0000000000047947 */ /* 0x000fec0003800000 */
.L_x_18860:
[----:B------:R-:W-:-:S11]  /*88520*/  DADD R26, -R32, R44 ;  /* 0x00000000201a7229 */ /* 0x000fd6000000012c */
.L_x_18861:
[----:B------:R-:W-:Y:S05]  /*88530*/  BSYNC B4 ;  /* 0x0000000000047941 */ /* 0x000fea0003800000 */
.L_x_18859:
        /* <DEDUP_REMOVED lines=29> */
.L_x_18868:
[----:B------:R-:W-:Y:S05]  /*88710*/  BSYNC B5 ;  /* 0x0000000000057941 */ /* 0x000fea0003800000 */
.L_x_18867:
[----:B------:R-:W-:Y:S05]  /*88720*/  BRA `(.L_x_18866) ;  /* 0x0000000000047947 */ /* 0x000fea0003800000 */
.L_x_18865:
[----:B------:R-:W-:-:S11]  /*88730*/  DADD R16, R46, -R10 ;  /* 0x000000002e107229 */ /* 0x000fd6000000080a */
.L_x_18866:
[----:B------:R-:W-:Y:S05]  /*88740*/  BSYNC B4 ;  /* 0x0000000000047941 */ /* 0x000fea0003800000 */
.L_x_18864:
        /* <DEDUP_REMOVED lines=29> */
.L_x_18870:
[----:B------:R-:W-:Y:S05]  /*88920*/  BSYNC B4 ;  /* 0x0000000000047941 */ /* 0x000fea0003800000 */
.L_x_18869:
        /* <DEDUP_REMOVED lines=85> */
.L_x_18871:
        /* <DEDUP_REMOVED lines=20> */
.L_x_18873:
[----:B------:R-:W-:Y:S05]  /*88fc0*/  BSYNC B4 ;  /* 0x0000000000047941 */ /* 0x000fea0003800000 */
.L_x_18872:
        /* <DEDUP_REMOVED lines=30> */
.L_x_18858:
        /* <DEDUP_REMOVED lines=24> */
.L_x_18876:
[----:B------:R-:W-:Y:S05]  /*89330*/  BSYNC B4 ;  /* 0x0000000000047941 */ /* 0x000fea0003800000 */
.L_x_18875:
        /* <DEDUP_REMOVED lines=25> */
.L_x_18879:
[----:B------:R-:W-:Y:S05]  /*894d0*/  BSYNC B4 ;  /* 0x0000000000047941 */ /* 0x000fea0003800000 */
.L_x_18878:
        /* <DEDUP_REMOVED lines=30> */
.L_x_18877:
        /* <DEDUP_REMOVED lines=75> */
.L_x_18880:
[----:B------:R-:W-:Y:S01]  /*89b70*/  IMAD.MOV.U32 R6, RZ, RZ, 0x0 ;  /* 0x00000000ff067424 */ /* 0x000fe200078e00ff */
[----:B------:R-:W-:Y:S01]  /*89b80*/  FSETP.NEU.FTZ.AND P0, PT, R9, RZ, PT ;  /* 0x000000ff0900720b */ /* 0x000fe20003f1d000 */
[----:B------:R-:W-:-:S06]  /*89b90*/  IMAD.MOV.U32 R7, RZ, RZ, 0x7ff00000 ;  /* 0x7ff00000ff077424 */ /* 0x000fcc00078e00ff */
[----:B------:R-:W-:-:S10]  /*89ba0*/  DFMA R6, R8, R6, +INF ;  /* 0x7ff000000806742b */ /* 0x000fd40000000006 */
[----:B------:R-:W-:Y:S02]  /*89bb0*/  FSEL R30, R6, RZ, P0 ;  /* 0x000000ff061e7208 */ /* 0x000fe40000000000 */
[----:B------:R-:W-:Y:S01]  /*89bc0*/  FSEL R31, R7, -QNAN , P0 ;  /* 0xfff00000071f7808 */ /* 0x000fe20000000000 */
[----:B------:R-:W-:Y:S06]  /*89bd0*/  BRA `(.L_x_18856) ;  /* 0x0000000400287947 */ /* 0x000fec0003800000 */
.L_x_18874:
        /* <DEDUP_REMOVED lines=25> */
.L_x_18882:
[----:B------:R-:W-:Y:S05]  /*89d70*/  BSYNC B4 ;  /* 0x0000000000047941 */ /* 0x000fea0003800000 */
.L_x_18881:
        /* <DEDUP_REMOVED lines=21> */
.L_x_18884:
[----:B------:R-:W-:Y:S05]  /*89ed0*/  BSYNC B4 ;  /* 0x0000000000047941 */ /* 0x000fea0003800000 */
.L_x_18883:
[----:B------:R-:W-:Y:S02]  /*89ee0*/  IMAD.MOV.U32 R30, RZ, RZ, R16 ;  /* 0x000000ffff1e7224 */ /* 0x000fe400078e0010 */
[----:B------:R-:W-:Y:S01]  /*89ef0*/  IMAD.MOV.U32 R31, RZ, RZ, R17 ;  /* 0x000000ffff1f7224 */ /* 0x000fe200078e0011 */
[----:B------:R-:W-:Y:S06]  /*89f00*/  BRA `(.L_x_18856) ;  /* 0x00000000005c7947 */ /* 0x000fec0003800000 */
.L_x_18857:
        /* <DEDUP_REMOVED lines=22> */
.L_x_18885:
[----:B------:R-:W-:Y:S05]  /*8a070*/  BSYNC B4 ;  /* 0x0000000000047941 */ /* 0x000fea0003800000 */
.L_x_18856:
[----:B------:R-:W-:Y:S05]  /*8a080*/  BSYNC B3 ;  /* 0x0000000000037941 */ /* 0x000fea0003800000 */
.L_x_18852:
        /* <DEDUP_REMOVED lines=26> */
.L_x_18889:
[----:B------:R-:W-:Y:S05]  /*8a230*/  BSYNC B4 ;  /* 0x0000000000047941 */ /* 0x000fea0003800000 */
.L_x_18888:
        /* <DEDUP_REMOVED lines=39> */
.L_x_18897:
[----:B------:R-:W-:Y:S05]  /*8a4b0*/  BSYNC B5 ;  /* 0x0000000000057941 */ /* 0x000fea0003800000 */
.L_x_18896:
[----:B------:R-:W-:Y:S01]  /*8a4c0*/  IMAD.MOV.U32 R52, RZ, RZ, R16 ;  /* 0x000000ffff347224 */ /* 0x000fe200078e0010 */
[----:B------:R-:W-:Y:S01]  /*8a4d0*/  MOV R53, R17 ;  /* 0x0000001100357202 */ /* 0x000fe20000000f00 */
[----:B------:R-:W-:Y:S06]  /*8a4e0*/  BRA `(.L_x_18895) ;  /* 0x0000000000047947 */ /* 0x000fec0003800000 */
.L_x_18894:
[----:B------:R-:W-:-:S11]  /*8a4f0*/  DADD R52, -R32, R44 ;  /* 0x0000000020347229 */ /* 0x000fd6000000012c */
.L_x_18895:
[----:B------:R-:W-:Y:S05]  /*8a500*/  BSYNC B4 ;  /* 0x0000000000047941 */ /* 0x000fea0003800000 */
.L_x_18893:
        /* <DEDUP_REMOVED lines=26> */
.L_x_18902:
[----:B------:R-:W-:Y:S05]  /*8a6b0*/  BSYNC B5 ;  /* 0x0000000000057941 */ /* 0x000fea0003800000 */
.L_x_18901:
[----:B------:R-:W-:Y:S02]  /*8a6c0*/  IMAD.MOV.U32 R4, RZ, RZ, R16 ;  /* 0x000000ffff047224 */ /* 0x000fe400078e0010 */
[----:B------:R-:W-:Y:S01]  /*8a6d0*/  IMAD.MOV.U32 R5, RZ, RZ, R17 ;  /* 0x000000ffff057224 */ /* 0x000fe200078e0011 */
[----:B------:R-:W-:Y:S06]  /*8a6e0*/  BRA `(.L_x_18900) ;  /* 0x0000000000047947 */ /* 0x000fec0003800000 */
.L_x_18899:
[----:B------:R-:W-:-:S11]  /*8a6f0*/  DADD R4, -R34, R46 ;  /* 0x0000000022047229 */ /* 0x000fd6000000012e */
.L_x_18900:
[----:B------:R-:W-:Y:S05]  /*8a700*/  BSYNC B4 ;  /* 0x0000000000047941 */ /* 0x000fea0003800000 */
.L_x_18898:
        /* <DEDUP_REMOVED lines=29> */
.L_x_18904:
[----:B------:R-:W-:Y:S05]  /*8a8e0*/  BSYNC B4 ;  /* 0x0000000000047941 */ /* 0x000fea0003800000 */
.L_x_18903:
[----:B------:R-:W-:Y:S01]  /*8a8f0*/  PLOP3.LUT P0, PT, PT, PT, PT, 0x80, 0x0 ;  /* 0x000000000000781c */ /* 0x000fe20003f0f070 */
[----:B------:R-:W-:-:S12]  /*8a900*/  BRA `(.L_x_18890) ;  /* 0x0000000800587947 */ /* 0x000fd80003800000 */
.L_x_18892:
        /* <DEDUP_REMOVED lines=29> */
.L_x_18907:
[----:B------:R-:W-:Y:S05]  /*8aae0*/  BSYNC B4 ;  /* 0x0000000000047941 */ /* 0x000fea0003800000 */
.L_x_18906:
[----:B------:R-:W-:Y:S01]  /*8aaf0*/  PLOP3.LUT P0, PT, PT, PT, PT, 0x80, 0x0 ;  /* 0x000000000000781c */ /* 0x000fe20003f0f070 */
[----:B------:R-:W-:-:S12]  /*8ab00*/  BRA `(.L_x_18890) ;  /* 0x0000000400d87947 */ /* 0x000fd80003800000 */
.L_x_18905:
        /* <DEDUP_REMOVED lines=29> */
.L_x_18909:
[----:B------:R-:W-:Y:S05]  /*8ace0*/  BSYNC B4 ;  /* 0x0000000000047941 */ /* 0x000fea0003800000 */
.L_x_18908:
        /* <DEDUP_REMOVED lines=21> */
.L_x_18911:
[----:B------:R-:W-:Y:S05]  /*8ae40*/  BSYNC B4 ;  /* 0x0000000000047941 */ /* 0x000fea0003800000 */
.L_x_18910:
[----:B------:R-:W-:Y:S01]  /*8ae50*/  DMUL R2, R2, 8.11296384146066816958e+31 ;  /* 0x4690000002027828 */ /* 0x000fe20000000000 */
[----:B------:R-:W-:Y:S01]  /*8ae60*/  PLOP3.LUT P0, PT, PT, PT, PT, 0x80, 0x0 ;  /* 0x000000000000781c */ /* 0x000fe20003f0f070 */
[----:B------:R-:W-:Y:S02]  /*8ae70*/  IMAD.MOV.U32 R4, RZ, RZ, R16 ;  /* 0x000000ffff047224 */ /* 0x000fe400078e0010 */
[----:B------:R-:W-:Y:S01]  /*8ae80*/  IMAD.MOV.U32 R5, RZ, RZ, R17 ;  /* 0x000000ffff057224 */ /* 0x000fe200078e0011 */
[----:B------:R-:W-:Y:S09]  /*8ae90*/  BRA `(.L_x_18890) ;  /* 0x0000000000f47947 */ /* 0x000ff20003800000 */
.L_x_18891:
        /* <DEDUP_REMOVED lines=24> */
.L_x_18913:
[----:B------:R-:W-:Y:S05]  /*8b020*/  BSYNC B4 ;  /* 0x0000000000047941 */ /* 0x000fea0003800000 */
.L_x_18912:
        /* <DEDUP_REMOVED lines=29> */
.L_x_18915:
[----:B------:R-:W-:Y:S05]  /*8b200*/  BSYNC B4 ;  /* 0x0000000000047941 */ /* 0x000fea0003800000 */
.L_x_18914:
[----:B------:R-:W-:Y:S01]  /*8b210*/  DMUL R4, R6, R16 ;  /* 0x0000001006047228 */ /* 0x000fe20000000000 */
[----:B------:R-:W-:Y:S01]  /*8b220*/  PLOP3.LUT P0, PT, PT, PT, PT, 0x80, 0x0 ;  /* 0x000000000000781c */ /* 0x000fe20003f0f070 */
[----:B------:R-:W-:-:S12]  /*8b230*/  BRA `(.L_x_18890) ;  /* 0x00000000000c7947 */ /* 0x000fd80003800000 */
.L_x_18887:
[----:B------:R-:W-:Y:S01]  /*8b240*/  DMUL R4, R28, 9.00719925474099200000e+15 ;  /* 0x434000001c047828 */ /* 0x000fe20000000000 */
[----:B------:R-:W-:Y:S01]  /*8b250*/  PLOP3.LUT P0, PT, PT, PT, PT, 0x80, 0x0 ;  /* 0x000000000000781c */ /* 0x000fe20003f0f070 */
[----:B------:R-:W-:-:S12]  /*8b260*/  DMUL R2, R2, 9.00719925474099200000e+15 ;  /* 0x4340000002027828 */ /* 0x000fd80000000000 */
.L_x_18890:
[----:B------:R-:W-:Y:S05]  /*8b270*/  BSYNC B3 ;  /* 0x0000000000037941 */ /* 0x000fea0003800000 */
.L_x_18886:
        /* <DEDUP_REMOVED lines=67> */
.L_x_18921:
[----:B------:R-:W-:-:S11]  /*8b6b0*/  DMUL R2, RZ, |R26| ;  /* 0x4000001aff027228 */ /* 0x000fd60000000000 */
.L_x_18922:
[----:B------:R-:W-:Y:S05]  /*8b6c0*/  BSYNC B0 ;  /* 0x0000000000007941 */ /* 0x000fea0003800000 */
.L_x_18920:
        /* <DEDUP_REMOVED lines=11> */
.L_x_18919:
        /* <DEDUP_REMOVED lines=53> */
.L_x_18918:
        /* <DEDUP_REMOVED lines=62> */
.L_x_18926:
[----:B------:R-:W-:-:S11]  /*8beb0*/  DMUL R2, RZ, |R26| ;  /* 0x4000001aff027228 */ /* 0x000fd60000000000 */
.L_x_18927:
[----:B------:R-:W-:Y:S05]  /*8bec0*/  BSYNC B0 ;  /* 0x0000000000007941 */ /* 0x000fea0003800000 */
.L_x_18925:
        /* <DEDUP_REMOVED lines=11> */
.L_x_18924:
        /* <DEDUP_REMOVED lines=53> */
.L_x_18917:
        /* <DEDUP_REMOVED lines=32> */
.L_x_18930:
[----:B------:R-:W-:Y:S05]  /*8c4d0*/  BSYNC B4 ;  /* 0x0000000000047941 */ /* 0x000fea0003800000 */
.L_x_18929:
        /* <DEDUP_REMOVED lines=82> */
.L_x_18932:
[----:B------:R-:W-:Y:S02]  /*8ca00*/  FSEL R6, RZ, 3.37028055040000000000e+12, P1 ;  /* 0x54442d18ff067808 */ /* 0x000fe40000800000 */
[----:B------:R-:W-:-:S07]  /*8ca10*/  FSEL R7, RZ, 2.1426990032196044922, P1 ;  /* 0x400921fbff077808 */ /* 0x000fce0000800000 */
.L_x_18933:
[----:B------:R-:W-:Y:S05]  /*8ca20*/  BSYNC B0 ;  /* 0x0000000000007941 */ /* 0x000fea0003800000 */
.L_x_18931:
[----:B------:R-:W-:Y:S01]  /*8ca30*/  DADD R2, |R4|, |R2| ;  /* 0x0000000004027229 */ /* 0x000fe20000000602 */
[----:B------:R-:W-:-:S07]  /*8ca40*/  LOP3.LUT R5, R7, 0x80000000, R5, 0xb8, !PT ;  /* 0x8000000007057812 */ /* 0x000fce00078eb805 */
[----:B------:R-:W-:-:S06]  /*8ca50*/  DSETP.GTU.AND P0, PT, |R2|, +INF , PT ;  /* 0x7ff000000200742a */ /* 0x000fcc0003f0c200 */
[----:B------:R-:W-:Y:S02]  /*8ca60*/  FSEL R2, R2, R6, P0 ;  /* 0x0000000602027208 */ /* 0x000fe40000000000 */
[----:B------:R-:W-:Y:S01]  /*8ca70*/  FSEL R3, R3, R5, P0 ;  /* 0x0000000503037208 */ /* 0x000fe20000000000 */
[----:B------:R-:W-:Y:S06]  /*8ca80*/  BRA `(.L_x_18923) ;  /* 0x0000000400dc7947 */ /* 0x000fec0003800000 */
.L_x_18928:
        /* <DEDUP_REMOVED lines=28> */
.L_x_18935:
[----:B------:R-:W-:Y:S05]  /*8cc50*/  BSYNC B4 ;  /* 0x0000000000047941 */ /* 0x000fea0003800000 */
.L_x_18934:
        /* <DEDUP_REMOVED lines=82> */
.L_x_18937:
[----:B------:R-:W-:Y:S02]  /*8d180*/  FSEL R6, RZ, 3.37028055040000000000e+12, P1 ;  /* 0x54442d18ff067808 */ /* 0x000fe40000800000 */
[----:B------:R-:W-:-:S07]  /*8d190*/  FSEL R7, RZ, 2.1426990032196044922, P1 ;  /* 0x400921fbff077808 */ /* 0x000fce0000800000 */
.L_x_18938:
[----:B------:R-:W-:Y:S05]  /*8d1a0*/  BSYNC B0 ;  /* 0x0000000000007941 */ /* 0x000fea0003800000 */
.L_x_18936:
[----:B------:R-:W-:Y:S01]  /*8d1b0*/  DADD R2, |R4|, |R2| ;  /* 0x0000000004027229 */ /* 0x000fe20000000602 */
[----:B------:R-:W-:-:S07]  /*8d1c0*/  LOP3.LUT R5, R7, 0x80000000, R5, 0xb8, !PT ;  /* 0x8000000007057812 */ /* 0x000fce00078eb805 */
[----:B------:R-:W-:-:S06]  /*8d1d0*/  DSETP.GTU.AND P0, PT, |R2|, +INF , PT ;  /* 0x7ff000000200742a */ /* 0x000fcc0003f0c200 */
[----:B------:R-:W-:Y:S02]  /*8d1e0*/  FSEL R2, R2, R6, P0 ;  /* 0x0000000602027208 */ /* 0x000fe40000000000 */
[----:B------:R-:W-:-:S07]  /*8d1f0*/  FSEL R3, R3, R5, P0 ;  /* 0x0000000503037208 */ /* 0x000fce0000000000 */
.L_x_18923:
[----:B------:R-:W-:Y:S05]  /*8d200*/  BSYNC B3 ;  /* 0x0000000000037941 */ /* 0x000fea0003800000 */
.L_x_18916:
[----:B------:R-:W-:Y:S01]  /*8d210*/  DADD R4, -RZ, -R30 ;  /* 0x00000000ff047229 */ /* 0x000fe2000000091e */
[----:B------:R-:W-:-:S09]  /*8d220*/  ISETP.NE.AND P0, PT, R54, RZ, PT ;  /* 0x000000ff3600720c */ /* 0x000fd20003f05270 */
[----:B------:R-:W-:Y:S02]  /*8d230*/  FSEL R32, R4, R30, !P0 ;  /* 0x0000001e04207208 */ /* 0x000fe40004000000 */
[----:B------:R-:W-:Y:S01]  /*8d240*/  FSEL R33, R5, R31, !P0 ;  /* 0x0000001f05217208 */ /* 0x000fe20004000000 */
[----:B------:R-:W-:Y:S06]  /*8d250*/  BRA `(.L_x_18939) ;  /* 0x0000003000287947 */ /* 0x000fec0003800000 */
.L_x_18851:
[----:B------:R-:W2:Y:S01]  /*8d260*/  LDL.64 R2, [R1+0x8] ;  /* 0x0000080001027983 */ /* 0x000ea20000100a00 */
[----:B------:R-:W-:Y:S01]  /*8d270*/  UMOV UR4, 0x54442d18 ;  /* 0x54442d1800047882 */ /* 0x000fe20000000000 */
[----:B------:R-:W-:Y:S01]  /*8d280*/  UMOV UR5, 0x3ff921fb ;  /* 0x3ff921fb00057882 */ /* 0x000fe20000000000 */
[----:B------:R-:W-:Y:S02]  /*8d290*/  DADD R32, -RZ, -R62 ;  /* 0x00000000ff207229 */ /* 0x000fe4000000093e */
[----:B--2---:R-:W-:-:S08]  /*8d2a0*/  DADD R2, R2, -R60 ;  /* 0x0000000002027229 */ /* 0x004fd0000000083c */
[----:B------:R-:W-:Y:S01]  /*8d2b0*/  DADD R2, R2, UR4 ;  /* 0x0000000402027e29 */ /* 0x000fe20008000000 */
[----:B------:R-:W-:Y:S10]  /*8d2c0*/  BRA `(.L_x_18939) ;  /* 0x00000030000c7947 */ /* 0x000ff40003800000 */
.L_x_18850:
[----:B------:R-:W-:Y:S01]  /*8d2d0*/  DADD R32, -RZ, -R62 ;  /* 0x00000000ff207229 */ /* 0x000fe2000000093e */
[----:B------:R-:W-:Y:S01]  /*8d2e0*/  CS2R R2, SRZ ;  /* 0x0000000000027805 */ /* 0x000fe2000001ff00 */
[----:B------:R-:W-:Y:S09]  /*8d2f0*/  BRA `(.L_x_18939) ;  /* 0x0000003000007947 */ /* 0x000ff20003800000 */
.L_x_18849:
        /* <DEDUP_REMOVED lines=108> */
.L_x_18944:
[----:B------:R-:W-:Y:S05]  /*8d9c0*/  BSYNC B0 ;  /* 0x0000000000007941 */ /* 0x000fea0003800000 */
.L_x_18943:
        /* <DEDUP_REMOVED lines=8> */
.L_x_18946:
[----:B------:R-:W-:Y:S05]  /*8da50*/  BSYNC B4 ;  /* 0x0000000000047941 */ /* 0x000fea0003800000 */
.L_x_18945:
        /* <DEDUP_REMOVED lines=82> */
.L_x_18948:
[----:B------:R-:W-:-:S04]  /*8df80*/  ISETP.GE.AND P0, PT, R61, RZ, PT ;  /* 0x000000ff3d00720c */ /* 0x000fc80003f06270 */
[----:B------:R-:W-:Y:S02]  /*8df90*/  FSEL R6, RZ, 3.37028055040000000000e+12, P0 ;  /* 0x54442d18ff067808 */ /* 0x000fe40000000000 */
[----:B------:R-:W-:-:S07]  /*8dfa0*/  FSEL R7, RZ, 2.1426990032196044922, P0 ;  /* 0x400921fbff077808 */ /* 0x000fce0000000000 */
.L_x_18949:
[----:B------:R-:W-:Y:S05]  /*8dfb0*/  BSYNC B0 ;  /* 0x0000000000007941 */ /* 0x000fea0003800000 */
.L_x_18947:
[----:B------:R-:W-:Y:S01]  /*8dfc0*/  DADD R2, R2, R4 ;  /* 0x0000000002027229 */ /* 0x000fe20000000004 */
[----:B------:R-:W-:Y:S01]  /*8dfd0*/  LOP3.LUT R5, R7, 0x80000000, R63, 0xb8, !PT ;  /* 0x8000000007057812 */ /* 0x000fe200078eb83f */
[----:B------:R-:W-:-:S06]  /*8dfe0*/  DMUL R30, R30, 0.5 ;  /* 0x3fe000001e1e7828 */ /* 0x000fcc0000000000 */
[----:B------:R-:W-:-:S06]  /*8dff0*/  DSETP.GTU.AND P0, PT, |R2|, +INF , PT ;  /* 0x7ff000000200742a */ /* 0x000fcc0003f0c200 */
[----:B------:R-:W-:Y:S02]  /*8e000*/  FSEL R2, R2, R6, P0 ;  /* 0x0000000602027208 */ /* 0x000fe40000000000 */
[----:B------:R-:W-:Y:S01]  /*8e010*/  FSEL R3, R3, R5, P0 ;  /* 0x0000000503037208 */ /* 0x000fe20000000000 */
[----:B------:R-:W-:Y:S06]  /*8e020*/  BRA `(.L_x_18950) ;  /* 0x0000002000387947 */ /* 0x000fec0003800000 */
.L_x_18942:
        /* <DEDUP_REMOVED lines=135> */
.L_x_18952:
[----:B------:R-:W-:Y:S05]  /*8e8a0*/  BSYNC B0 ;  /* 0x0000000000007941 */ /* 0x000fea0003800000 */
.L_x_18951:
        /* <DEDUP_REMOVED lines=8> */
.L_x_18954:
[----:B------:R-:W-:Y:S05]  /*8e930*/  BSYNC B4 ;  /* 0x0000000000047941 */ /* 0x000fea0003800000 */
.L_x_18953:
        /* <DEDUP_REMOVED lines=82> */
.L_x_18956:
[----:B------:R-:W-:-:S04]  /*8ee60*/  ISETP.GE.AND P0, PT, R61, RZ, PT ;  /* 0x000000ff3d00720c */ /* 0x000fc80003f06270 */
[----:B------:R-:W-:Y:S02]  /*8ee70*/  FSEL R6, RZ, 3.37028055040000000000e+12, P0 ;  /* 0x54442d18ff067808 */ /* 0x000fe40000000000 */
[----:B------:R-:W-:-:S07]  /*8ee80*/  FSEL R7, RZ, 2.1426990032196044922, P0 ;  /* 0x400921fbff077808 */ /* 0x000fce0000000000 */
.L_x_18957:
[----:B------:R-:W-:Y:S05]  /*8ee90*/  BSYNC B0 ;  /* 0x0000000000007941 */ /* 0x000fea0003800000 */
.L_x_18955:
[----:B------:R-:W-:Y:S01]  /*8eea0*/  DADD R2, R2, R4 ;  /* 0x0000000002027229 */ /* 0x000fe20000000004 */
[----:B------:R-:W-:-:S07]  /*8eeb0*/  LOP3.LUT R5, R7, 0x80000000, R63, 0xb8, !PT ;  /* 0x8000000007057812 */ /* 0x000fce00078eb83f */
[----:B------:R-:W-:-:S06]  /*8eec0*/  DSETP.GTU.AND P0, PT, |R2|, +INF , PT ;  /* 0x7ff000000200742a */ /* 0x000fcc0003f0c200 */
[----:B------:R-:W-:Y:S02]  /*8eed0*/  FSEL R2, R2, R6, P0 ;  /* 0x0000000602027208 */ /* 0x000fe40000000000 */
[----:B------:R-:W-:Y:S01]  /*8eee0*/  FSEL R3, R3, R5, P0 ;  /* 0x0000000503037208 */ /* 0x000fe20000000000 */
[----:B------:R-:W-:Y:S06]  /*8eef0*/  BRA `(.L_x_18950) ;  /* 0x0000001000847947 */ /* 0x000fec0003800000 */
.L_x_18941:
        /* <DEDUP_REMOVED lines=23> */
.L_x_18959:
[----:B------:R-:W-:Y:S05]  /*8f070*/  BSYNC B4 ;  /* 0x0000000000047941 */ /* 0x000fea0003800000 */
.L_x_18958:
        /* <DEDUP_REMOVED lines=26> */
.L_x_18961:
[----:B------:R-:W-:Y:S05]  /*8f220*/  BSYNC B4 ;  /* 0x0000000000047941 */ /* 0x000fea0003800000 */
.L_x_18960:
        /* <DEDUP_REMOVED lines=136> */
.L_x_18963:
[----:B------:R-:W-:Y:S05]  /*8fab0*/  BSYNC B0 ;  /* 0x0000000000007941 */ /* 0x000fea0003800000 */
.L_x_18962:
        /* <DEDUP_REMOVED lines=8> */
.L_x_18965:
[----:B------:R-:W-:Y:S05]  /*8fb40*/  BSYNC B4 ;  /* 0x0000000000047941 */ /* 0x000fea0003800000 */
.L_x_18964:
        /* <DEDUP_REMOVED lines=82> */
.L_x_18967:
[----:B------:R-:W-:-:S04]  /*90070*/  ISETP.GE.AND P0, PT, R61, RZ, PT ;  /* 0x000000ff3d00720c */ /* 0x000fc80003f06270 */
[----:B------:R-:W-:Y:S02]  /*90080*/  FSEL R6, RZ, 3.37028055040000000000e+12, P0 ;  /* 0x54442d18ff067808 */ /* 0x000fe40000000000 */
[----:B------:R-:W-:-:S07]  /*90090*/  FSEL R7, RZ, 2.1426990032196044922, P0 ;  /* 0x400921fbff077808 */ /* 0x000fce0000000000 */
.L_x_18968:
[----:B------:R-:W-:Y:S05]  /*900a0*/  BSYNC B0 ;  /* 0x0000000000007941 */ /* 0x000fea0003800000 */
.L_x_18966:
[----:B------:R-:W-:Y:S01]  /*900b0*/  DADD R2, R2, R4 ;  /* 0x0000000002027229 */ /* 0x000fe20000000004 */
[----:B------:R-:W-:Y:S01]  /*900c0*/  LOP3.LUT R5, R7, 0x80000000, R63, 0xb8, !PT ;  /* 0x8000000007057812 */ /* 0x000fe200078eb83f */
[----:B------:R-:W-:-:S06]  /*900d0*/  DADD R30, R30, 1 ;  /* 0x3ff000001e1e7429 */ /* 0x000fcc0000000000 */
[----:B------:R-:W-:-:S06]  /*900e0*/  DSETP.GTU.AND P0, PT, |R2|, +INF , PT ;  /* 0x7ff000000200742a */ /* 0x000fcc0003f0c200 */
[----:B------:R-:W-:Y:S02]  /*900f0*/  FSEL R2, R2, R6, P0 ;  /* 0x0000000602027208 */ /* 0x000fe40000000000 */
[----:B------:R-:W-:-:S07]  /*90100*/  FSEL R3, R3, R5, P0 ;  /* 0x0000000503037208 */ /* 0x000fce0000000000 */
.L_x_18950:
[----:B------:R-:W-:Y:S05]  /*90110*/  BSYNC B3 ;  /* 0x0000000000037941 */ /* 0x000fea0003800000 */
.L_x_18940:
        /* <DEDUP_REMOVED lines=9> */
.L_x_18848:
        /* <DEDUP_REMOVED lines=21> */
.L_x_18939:
[----:B------:R-:W-:Y:S05]  /*90300*/  BSYNC B1 ;  /* 0x0000000000017941 */ /* 0x000fea0003800000 */
.L_x_18847:
        /* <DEDUP_REMOVED lines=10> */
.L_x_18969:
[----:B------:R-:W-:Y:S01]  /*903b0*/  DSETP.GTU.AND P0, PT, |R32|, +INF , PT ;  /* 0x7ff000002000742a */ /* 0x000fe20003f0c200 */
[----:B------:R-:W-:Y:S02]  /*903c0*/  IMAD.MOV.U32 R34, RZ, RZ, R2 ;  /* 0x000000ffff227224 */ /* 0x000fe400078e0002 */
[----:B------:R-:W-:-:S11]  /*903d0*/  IMAD.MOV.U32 R35, RZ, RZ, R3 ;  /* 0x000000ffff237224 */ /* 0x000fd600078e0003 */
[----:B------:R-:W-:-:S11]  /*903e0*/  @!P0 DADD R32, -RZ, |R32| ;  /* 0x00000000ff208229 */ /* 0x000fd60000000520 */
.L_x_18846:
[----:B------:R-:W-:Y:S05]  /*903f0*/  BSYNC B2 ;  /* 0x0000000000027941 */ /* 0x000fea0003800000 */
.L_x_18845:
        /* <DEDUP_REMOVED lines=25> */
.L_x_18972:
[----:B------:R-:W-:-:S13]  /*90590*/  ISETP.GE.AND P0, PT, R0, R76, PT ;  /* 0x0000004c0000720c */ /* 0x000fda0003f06270 */
[----:B------:R-:W-:Y:S05]  /*905a0*/  @P0 BRA `(.L_x_18974) ;  /* 0x0000000000300947 */ /* 0x000fea0003800000 */
[----:B01----:R-:W0:Y:S01]  /*905b0*/  LDC.64 R2, c[0x0][0x218] ;  /* 0x00008600ff027b82 */ /* 0x003e220000000a00 */
[----:B------:R-:W-:Y:S02]  /*905c0*/  IMAD.IADD R5, R77, 0x1, R0 ;  /* 0x000000014d057824 */ /* 0x000fe400078e0200 */
[----:B------:R-:W-:Y:S02]  /*905d0*/  VIADD R0, R0, 0x80 ;  /* 0x0000008000007836 */ /* 0x000fe40000000000 */
[----:B0-----:R-:W-:-:S05]  /*905e0*/  IMAD.WIDE.U32 R2, R5, 0x10, R2 ;  /* 0x0000001005027825 */ /* 0x001fca00078e0002 */
[----:B------:R1:W-:Y:S02]  /*905f0*/  STG.E.128 desc[UR6][R2.64], R64 ;  /* 0x0000004002007986 */ /* 0x0003e4000c101d06 */
.L_x_18973:
[----:B------:R-:W-:-:S13]  /*90600*/  ISETP.GE.AND P0, PT, R0, R76, PT ;  /* 0x0000004c0000720c */ /* 0x000fda0003f06270 */
[----:B------:R-:W-:Y:S05]  /*90610*/  @P0 BRA `(.L_x_18975) ;  /* 0x0000000000340947 */ /* 0x000fea0003800000 */
[----:B01----:R-:W0:Y:S01]  /*90620*/  LDC.64 R2, c[0x0][0x218] ;  /* 0x00008600ff027b82 */ /* 0x003e220000000a00 */
[----:B------:R-:W-:Y:S02]  /*90630*/  IMAD.IADD R5, R77, 0x1, R0 ;  /* 0x000000014d057824 */ /* 0x000fe400078e0200 */
[----:B------:R-:W-:Y:S02]  /*90640*/  VIADD R0, R0, 0x80 ;  /* 0x0000008000007836 */ /* 0x000fe40000000000 */
[----:B0-----:R-:W-:-:S05]  /*90650*/  IMAD.WIDE.U32 R2, R5, 0x10, R2 ;  /* 0x0000001005027825 */ /* 0x001fca00078e0002 */
[----:B------:R2:W-:Y:S02]  /*90660*/  STG.E.128 desc[UR6][R2.64], R48 ;  /* 0x0000003002007986 */ /* 0x0005e4000c101d06 */
.L_x_18974:
        /* <DEDUP_REMOVED lines=8> */
.L_x_18975:
[----:B------:R-:W-:Y:S05]  /*906f0*/  BSYNC B1 ;  /* 0x0000000000017941 */ /* 0x000fea0003800000 */
.L_x_18971:
[----:B------:R-:W-:-:S13]  /*90700*/  ISETP.GE.AND P0, PT, R0, R76, PT ;  /* 0x0000004c0000720c */ /* 0x000fda0003f06270 */
[----:B012---:R-:W0:Y:S01]  /*90710*/  @!P0 LDC.64 R2, c[0x0][0x218] ;  /* 0x00008600ff028b82 */ /* 0x007e220000000a00 */
[----:B------:R-:W-:Y:S01]  /*90720*/  @!P0 IADD3 R5, R77, R0, RZ ;  /* 0x000000004d058210 */ /* 0x000fe20007ffe0ff */
[----:B------:R-:W-:-:S04]  /*90730*/  @!P0 VIADD R0, R0, 0x80 ;  /* 0x0000008000008836 */ /* 0x000fc80000000000 */
[----:B0-----:R-:W-:-:S05]  /*90740*/  @!P0 IMAD.WIDE.U32 R2, R5, 0x10, R2 ;  /* 0x0000001005028825 */ /* 0x001fca00078e0002 */
[----:B------:R4:W-:Y:S02]  /*90750*/  @!P0 STG.E.128 desc[UR6][R2.64], R36 ;  /* 0x0000002402008986 */ /* 0x0009e4000c101d06 */
.L_x_18976:
[----:B------:R-:W-:Y:S05]  /*90760*/  BSYNC B0 ;  /* 0x0000000000007941 */ /* 0x000fea0003800000 */
.L_x_18970:
        /* <DEDUP_REMOVED lines=8> */
        .weak           $__internal_31_$__cuda_sm20_div_rn_f64_full
        .type           $__internal_31_$__cuda_sm20_div_rn_f64_full,@function
        .size           $__internal_31_$__cuda_sm20_div_rn_f64_full,($__internal_32_$__cuda_sm20_dsqrt_rn_f64_mediumpath_v1 - $__internal_31_$__cuda_sm20_div_rn_f64_full)
$__internal_31_$__cuda_sm20_div_rn_f64_full:
        /* <DEDUP_REMOVED lines=69> */
.L_x_18978:
        /* <DEDUP_REMOVED lines=17> */
.L_x_18981:
[----:B------:R-:W-:Y:S01]  /*90d50*/  LOP3.LUT R6, R11, 0x80000, RZ, 0xfc, !PT ;  /* 0x000800000b067812 */ /* 0x000fe200078efcff */
[----:B------:R-:W-:-:S04]  /*90d60*/  IMAD.MOV.U32 R16, RZ, RZ, R10 ;  /* 0x000000ffff107224 */ /* 0x000fc800078e000a */
[----:B------:R-:W-:Y:S01]  /*90d70*/  IMAD.MOV.U32 R17, RZ, RZ, R6 ;  /* 0x000000ffff117224 */ /* 0x000fe200078e0006 */
[----:B------:R-:W-:Y:S06]  /*90d80*/  BRA `(.L_x_18979) ;  /* 0x00000000000c7947 */ /* 0x000fec0003800000 */
.L_x_18980:
[----:B------:R-:W-:Y:S01]  /*90d90*/  LOP3.LUT R6, R9, 0x80000, RZ, 0xfc, !PT ;  /* 0x0008000009067812 */ /* 0x000fe200078efcff */
[----:B------:R-:W-:-:S04]  /*90da0*/  IMAD.MOV.U32 R16, RZ, RZ, R8 ;  /* 0x000000ffff107224 */ /* 0x000fc800078e0008 */
[----:B------:R-:W-:-:S07]  /*90db0*/  IMAD.MOV.U32 R17, RZ, RZ, R6 ;  /* 0x000000ffff117224 */ /* 0x000fce00078e0006 */
.L_x_18979:
[----:B------:R-:W-:Y:S05]  /*90dc0*/  BSYNC B0 ;  /* 0x0000000000007941 */ /* 0x000fea0003800000 */
.L_x_18977:
[----:B------:R-:W-:Y:S02]  /*90dd0*/  IMAD.MOV.U32 R6, RZ, RZ, R0 ;  /* 0x000000ffff067224 */ /* 0x000fe400078e0000 */
[----:B------:R-:W-:-:S04]  /*90de0*/  IMAD.MOV.U32 R7, RZ, RZ, 0x0 ;  /* 0x00000000ff077424 */ /* 0x000fc800078e00ff */
[----:B------:R-:W-:Y:S05]  /*90df0*/  RET.REL.NODEC R6 `(_ZN2at6native29vectorized_elementwise_kernelILi4EZZZNS0_17acosh_kernel_cudaERNS_18TensorIteratorBaseEENKUlvE_clEvENKUlvE_clEvEUlN3c107complexIdEEE_St5arrayIPcLm2EEEEviT0_T1_) ;  /* 0xfffff6f006807950 */ /* 0x000fea0003c3ffff */
        .weak           $__internal_32_$__cuda_sm20_dsqrt_rn_f64_mediumpath_v1
        .type           $__internal_32_$__cuda_sm20_dsqrt_rn_f64_mediumpath_v1,@function
        .size           $__internal_32_$__cuda_sm20_dsqrt_rn_f64_mediumpath_v1,(.L_x_21037 - $__internal_32_$__cuda_sm20_dsqrt_rn_f64_mediumpath_v1)
$__internal_32_$__cuda_sm20_dsqrt_rn_f64_mediumpath_v1:
        /* <DEDUP_REMOVED lines=14> */
.L_x_18983:
        /* <DEDUP_REMOVED lines=24> */
.L_x_18985:
[----:B------:R-:W-:-:S11]  /*91060*/  DADD R8, R10, R10 ;  /* 0x000000000a087229 */ /* 0x000fd6000000000a */
.L_x_18984:
[----:B------:R-:W-:Y:S05]  /*91070*/  BSYNC B0 ;  /* 0x0000000000007941 */ /* 0x000fea0003800000 */
.L_x_18982:
[----:B------:R-:W-:Y:S02]  /*91080*/  IMAD.MOV.U32 R0, RZ, RZ, R8 ;  /* 0x000000ffff007224 */ /* 0x000fe400078e0008 */
[----:B------:R-:W-:Y:S02]  /*91090*/  IMAD.MOV.U32 R7, RZ, RZ, R9 ;  /* 0x000000ffff077224 */ /* 0x000fe400078e0009 */
[----:B------:R-:W-:Y:S02]  /*910a0*/  IMAD.MOV.U32 R8, RZ, RZ, R6 ;  /* 0x000000ffff087224 */ /* 0x000fe400078e0006 */
[----:B------:R-:W-:-:S04]  /*910b0*/  IMAD.MOV.U32 R9, RZ, RZ, 0x0 ;  /* 0x00000000ff097424 */ /* 0x000fc800078e00ff */
[----:B------:R-:W-:Y:S05]  /*910c0*/  RET.REL.NODEC R8 `(_ZN2at6native29vectorized_elementwise_kernelILi4EZZZNS0_17acosh_kernel_cudaERNS_18TensorIteratorBaseEENKUlvE_clEvENKUlvE_clEvEUlN3c107complexIdEEE_St5arrayIPcLm2EEEEviT0_T1_) ;  /* 0xfffff6ec08cc7950 */ /* 0x000fea0003c3ffff */
.L_x_18986:
        /* <DEDUP_REMOVED lines=11> */
.L_x_21037:


//--------------------- .text._ZN2at6native29vectorized_elementwise_kernelILi8EZZZNS0_17acosh_kernel_cudaERNS_18TensorIteratorBaseEENKUlvE_clEvENKUlvE_clEvEUlN3c107complexIdEEE_St5arrayIPcLm2EEEEviT0_T1_ --------------------------
	.section	.text._ZN2at6native29vectorized_elementwise_kernelILi8EZZZNS0_17acosh_kernel_cudaERNS_18TensorIteratorBaseEENKUlvE_clEvENKUlvE_clEvEUlN3c107complexIdEEE_St5arrayIPcLm2EEEEviT0_T1_,"ax",@progbits
	.align	128
        .global         _ZN2at6native29vectorized_elementwise_kernelILi8EZZZNS0_17acosh_kernel_cudaERNS_18TensorIteratorBaseEENKUlvE_clEvENKUlvE_clEvEUlN3c107complexIdEEE_St5arrayIPcLm2EEEEviT0_T1_
        .type           _ZN2at6native29vectorized_elementwise_kernelILi8EZZZNS0_17acosh_kernel_cudaERNS_18TensorIteratorBaseEENKUlvE_clEvENKUlvE_clEvEUlN3c107complexIdEEE_St5arrayIPcLm2EEEEviT0_T1_,@function
        .size           _ZN2at6native29vectorized_elementwise_kernelILi8EZZZNS0_17acosh_kernel_cudaERNS_18TensorIteratorBaseEENKUlvE_clEvENKUlvE_clEvEUlN3c107complexIdEEE_St5arrayIPcLm2EEEEviT0_T1_,(.L_x_21039 - _ZN2at6native29vectorized_elementwise_kernelILi8EZZZNS0_17acosh_kernel_cudaERNS_18TensorIteratorBaseEENKUlvE_clEvENKUlvE_clEvEUlN3c107complexIdEEE_St5arrayIPcLm2EEEEviT0_T1_)
        .other          _ZN2at6native29vectorized_elementwise_kernelILi8EZZZNS0_17acosh_kernel_cudaERNS_18TensorIteratorBaseEENKUlvE_clEvENKUlvE_clEvEUlN3c107complexIdEEE_St5arrayIPcLm2EEEEviT0_T1_,@"STO_CUDA_ENTRY STV_DEFAULT"
_ZN2at6native29vectorized_elementwise_kernelILi8EZZZNS0_17acosh_kernel_cudaERNS_18TensorIteratorBaseEENKUlvE_clEvENKUlvE_clEvEUlN3c107complexIdEEE_St5arrayIPcLm2EEEEviT0_T1_:
.text._ZN2at6native29vectorized_elementwise_kernelILi8EZZZNS0_17acosh_kernel_cudaERNS_18TensorIteratorBaseEENKUlvE_clEvENKUlvE_clEvEUlN3c107complexIdEEE_St5arrayIPcLm2EEEEviT0_T1_:
        /* <DEDUP_REMOVED lines=164> */
[----:B-----5:R-:W-:Y:S05]  /*0a40*/  CALL.REL.NOINC `($__internal_34_$__cuda_sm20_dsqrt_rn_f64_mediumpath_v1) ;  /* 0x0000090000ec7944 */ /* 0x020fea0003c00000 */
[----:B------:R-:W-:Y:S02]  /*0a50*/  IMAD.MOV.U32 R12, RZ, RZ, R0 ;  /* 0x000000ffff0c7224 */ /* 0x000fe400078e0000 */
[----:B------:R-:W-:-:S07]  /*0a60*/  IMAD.MOV.U32 R13, RZ, RZ, R7 ;  /* 0x000000ffff0d7224 */ /* 0x000fce00078e0007 */
.L_x_18996:
[----:B------:R-:W-:Y:S05]  /*0a70*/  BSYNC B3 ;  /* 0x0000000000037941 */ /* 0x000fea0003800000 */
.L_x_18995:
        /* <DEDUP_REMOVED lines=81> */
.L_x_18994:
        /* <DEDUP_REMOVED lines=33> */
[----:B-----5:R-:W-:Y:S05]  /*11a0*/  CALL.REL.NOINC `($__internal_33_$__cuda_sm20_div_rn_f64_full) ;  /* 0x000008f400907944 */ /* 0x020fea0003c00000 */
.L_x_19004:
[----:B------:R-:W-:Y:S05]  /*11b0*/  BSYNC B4 ;  /* 0x0000000000047941 */ /* 0x000fea0003800000 */
.L_x_19003:
[----:B------:R-:W-:Y:S01]  /*11c0*/  IMAD.MOV.U32 R26, RZ, RZ, R16 ;  /* 0x000000ffff1a7224 */ /* 0x000fe200078e0010 */
[----:B------:R-:W-:Y:S01]  /*11d0*/  MOV R27, R17 ;  /* 0x00000011001b7202 */ /* 0x000fe20000000f00 */
[----:B------:R-:W-:Y:S06]  /*11e0*/  BRA `(.L_x_19002) ;  /* 0x0000000000047947 */ /* 0x000fec0003800000 */
.L_x_19001:
[----:B------:R-:W-:-:S11]  /*11f0*/  DADD R26, -R64, R68 ;  /* 0x00000000401a7229 */ /* 0x000fd60000000144 */
.L_x_19002:
[----:B------:R-:W-:Y:S05]  /*1200*/  BSYNC B3 ;  /* 0x0000000000037941 */ /* 0x000fea0003800000 */
.L_x_19000:
        /* <DEDUP_REMOVED lines=29> */
.L_x_19009:
[----:B------:R-:W-:Y:S05]  /*13e0*/  BSYNC B4 ;  /* 0x0000000000047941 */ /* 0x000fea0003800000 */
.L_x_19008:
[----:B------:R-:W-:Y:S05]  /*13f0*/  BRA `(.L_x_19007) ;  /* 0x0000000000047947 */ /* 0x000fea0003800000 */
.L_x_19006:
[----:B------:R-:W-:-:S11]  /*1400*/  DADD R16, R70, -R10 ;  /* 0x0000000046107229 */ /* 0x000fd6000000080a */
.L_x_19007:
[----:B------:R-:W-:Y:S05]  /*1410*/  BSYNC B3 ;  /* 0x0000000000037941 */ /* 0x000fea0003800000 */
.L_x_19005:
        /* <DEDUP_REMOVED lines=26> */
[----:B-----5:R-:W-:Y:S05]  /*15c0*/  CALL.REL.NOINC `($__internal_34_$__cuda_sm20_dsqrt_rn_f64_mediumpath_v1) ;  /* 0x000008f8000c7944 */ /* 0x020fea0003c00000 */
[----:B------:R-:W-:Y:S02]  /*15d0*/  IMAD.MOV.U32 R12, RZ, RZ, R0 ;  /* 0x000000ffff0c7224 */ /* 0x000fe400078e0000 */
[----:B------:R-:W-:-:S07]  /*15e0*/  IMAD.MOV.U32 R13, RZ, RZ, R7 ;  /* 0x000000ffff0d7224 */ /* 0x000fce00078e0007 */
.L_x_19011:
[----:B------:R-:W-:Y:S05]  /*15f0*/  BSYNC B3 ;  /* 0x0000000000037941 */ /* 0x000fea0003800000 */
.L_x_19010:
        /* <DEDUP_REMOVED lines=85> */
.L_x_19012:
        /* <DEDUP_REMOVED lines=19> */
[----:B-----5:R-:W-:Y:S05]  /*1c80*/  CALL.REL.NOINC `($__internal_33_$__cuda_sm20_div_rn_f64_full) ;  /* 0x000008e800d87944 */ /* 0x020fea0003c00000 */
.L_x_19014:
[----:B------:R-:W-:Y:S05]  /*1c90*/  BSYNC B3 ;  /* 0x0000000000037941 */ /* 0x000fea0003800000 */
.L_x_19013:
        /* <DEDUP_REMOVED lines=30> */
.L_x_18999:
        /* <DEDUP_REMOVED lines=21> */
[----:B-----5:R-:W-:Y:S05]  /*1fd0*/  CALL.REL.NOINC `($__internal_34_$__cuda_sm20_dsqrt_rn_f64_mediumpath_v1) ;  /* 0x000008ec00887944 */ /* 0x020fea0003c00000 */
[----:B------:R-:W-:Y:S01]  /*1fe0*/  IMAD.MOV.U32 R26, RZ, RZ, R0 ;  /* 0x000000ffff1a7224 */ /* 0x000fe200078e0000 */
[----:B------:R-:W-:-:S07]  /*1ff0*/  MOV R27, R7 ;  /* 0x00000007001b7202 */ /* 0x000fce0000000f00 */
.L_x_19017:
[----:B------:R-:W-:Y:S05]  /*2000*/  BSYNC B3 ;  /* 0x0000000000037941 */ /* 0x000fea0003800000 */
.L_x_19016:
        /* <DEDUP_REMOVED lines=25> */
.L_x_19020:
[----:B------:R-:W-:Y:S05]  /*21a0*/  BSYNC B3 ;  /* 0x0000000000037941 */ /* 0x000fea0003800000 */
.L_x_19019:
        /* <DEDUP_REMOVED lines=30> */
.L_x_19018:
        /* <DEDUP_REMOVED lines=75> */
.L_x_19021:
[----:B------:R-:W-:Y:S01]  /*2840*/  IMAD.MOV.U32 R6, RZ, RZ, 0x0 ;  /* 0x00000000ff067424 */ /* 0x000fe200078e00ff */
[----:B------:R-:W-:Y:S01]  /*2850*/  FSETP.NEU.FTZ.AND P0, PT, R9, RZ, PT ;  /* 0x000000ff0900720b */ /* 0x000fe20003f1d000 */
[----:B------:R-:W-:-:S06]  /*2860*/  IMAD.MOV.U32 R7, RZ, RZ, 0x7ff00000 ;  /* 0x7ff00000ff077424 */ /* 0x000fcc00078e00ff */
[----:B------:R-:W-:-:S10]  /*2870*/  DFMA R6, R8, R6, +INF ;  /* 0x7ff000000806742b */ /* 0x000fd40000000006 */
[----:B------:R-:W-:Y:S02]  /*2880*/  FSEL R50, R6, RZ, P0 ;  /* 0x000000ff06327208 */ /* 0x000fe40000000000 */
[----:B------:R-:W-:Y:S01]  /*2890*/  FSEL R51, R7, -QNAN , P0 ;  /* 0xfff0000007337808 */ /* 0x000fe20000000000 */
[----:B------:R-:W-:Y:S06]  /*28a0*/  BRA `(.L_x_18997) ;  /* 0x0000000400287947 */ /* 0x000fec0003800000 */
.L_x_19015:
        /* <DEDUP_REMOVED lines=25> */
.L_x_19023:
[----:B------:R-:W-:Y:S05]  /*2a40*/  BSYNC B3 ;  /* 0x0000000000037941 */ /* 0x000fea0003800000 */
.L_x_19022:
        /* <DEDUP_REMOVED lines=20> */
[----:B-----5:R-:W-:Y:S05]  /*2b90*/  CALL.REL.NOINC `($__internal_33_$__cuda_sm20_div_rn_f64_full) ;  /* 0x000008dc00147944 */ /* 0x020fea0003c00000 */
.L_x_19025:
[----:B------:R-:W-:Y:S05]  /*2ba0*/  BSYNC B3 ;  /* 0x0000000000037941 */ /* 0x000fea0003800000 */
.L_x_19024:
[----:B------:R-:W-:Y:S02]  /*2bb0*/  IMAD.MOV.U32 R50, RZ, RZ, R16 ;  /* 0x000000ffff327224 */ /* 0x000fe400078e0010 */
[----:B------:R-:W-:Y:S01]  /*2bc0*/  IMAD.MOV.U32 R51, RZ, RZ, R17 ;  /* 0x000000ffff337224 */ /* 0x000fe200078e0011 */
[----:B------:R-:W-:Y:S06]  /*2bd0*/  BRA `(.L_x_18997) ;  /* 0x00000000005c7947 */ /* 0x000fec0003800000 */
.L_x_18998:
        /* <DEDUP_REMOVED lines=19> */
[----:B-----5:R-:W-:Y:S05]  /*2d10*/  CALL.REL.NOINC `($__internal_34_$__cuda_sm20_dsqrt_rn_f64_mediumpath_v1) ;  /* 0x000008e000387944 */ /* 0x020fea0003c00000 */
[----:B------:R-:W-:Y:S01]  /*2d20*/  MOV R50, R0 ;  /* 0x0000000000327202 */ /* 0x000fe20000000f00 */
[----:B------:R-:W-:-:S07]  /*2d30*/  IMAD.MOV.U32 R51, RZ, RZ, R7 ;  /* 0x000000ffff337224 */ /* 0x000fce00078e0007 */
.L_x_19026:
[----:B------:R-:W-:Y:S05]  /*2d40*/  BSYNC B3 ;  /* 0x0000000000037941 */ /* 0x000fea0003800000 */
.L_x_18997:
[----:B------:R-:W-:Y:S05]  /*2d50*/  BSYNC B2 ;  /* 0x0000000000027941 */ /* 0x000fea0003800000 */
.L_x_18993:
        /* <DEDUP_REMOVED lines=23> */
[----:B-----5:R-:W-:Y:S05]  /*2ed0*/  CALL.REL.NOINC `($__internal_33_$__cuda_sm20_div_rn_f64_full) ;  /* 0x000008d800447944 */ /* 0x020fea0003c00000 */
[----:B------:R-:W-:Y:S02]  /*2ee0*/  IMAD.MOV.U32 R26, RZ, RZ, R16 ;  /* 0x000000ffff1a7224 */ /* 0x000fe400078e0010 */
[----:B------:R-:W-:-:S07]  /*2ef0*/  IMAD.MOV.U32 R27, RZ, RZ, R17 ;  /* 0x000000ffff1b7224 */ /* 0x000fce00078e0011 */
.L_x_19030:
[----:B------:R-:W-:Y:S05]  /*2f00*/  BSYNC B3 ;  /* 0x0000000000037941 */ /* 0x000fea0003800000 */
.L_x_19029:
        /* <DEDUP_REMOVED lines=39> */
.L_x_19038:
[----:B------:R-:W-:Y:S05]  /*3180*/  BSYNC B4 ;  /* 0x0000000000047941 */ /* 0x000fea0003800000 */
.L_x_19037:
[----:B------:R-:W-:Y:S02]  /*3190*/  IMAD.MOV.U32 R72, RZ, RZ, R16 ;  /* 0x000000ffff487224 */ /* 0x000fe400078e0010 */
[----:B------:R-:W-:Y:S01]  /*31a0*/  IMAD.MOV.U32 R73, RZ, RZ, R17 ;  /* 0x000000ffff497224 */ /* 0x000fe200078e0011 */
[----:B------:R-:W-:Y:S06]  /*31b0*/  BRA `(.L_x_19036) ;  /* 0x0000000000047947 */ /* 0x000fec0003800000 */
.L_x_19035:
[----:B------:R-:W-:-:S11]  /*31c0*/  DADD R72, -R64, R68 ;  /* 0x0000000040487229 */ /* 0x000fd60000000144 */
.L_x_19036:
[----:B------:R-:W-:Y:S05]  /*31d0*/  BSYNC B3 ;  /* 0x0000000000037941 */ /* 0x000fea0003800000 */
.L_x_19034:
        /* <DEDUP_REMOVED lines=26> */
.L_x_19043:
[----:B------:R-:W-:Y:S05]  /*3380*/  BSYNC B4 ;  /* 0x0000000000047941 */ /* 0x000fea0003800000 */
.L_x_19042:
[----:B------:R-:W-:Y:S02]  /*3390*/  IMAD.MOV.U32 R4, RZ, RZ, R16 ;  /* 0x000000ffff047224 */ /* 0x000fe400078e0010 */
[----:B------:R-:W-:Y:S01]  /*33a0*/  IMAD.MOV.U32 R5, RZ, RZ, R17 ;  /* 0x000000ffff057224 */ /* 0x000fe200078e0011 */
[----:B------:R-:W-:Y:S06]  /*33b0*/  BRA `(.L_x_19041) ;  /* 0x0000000000047947 */ /* 0x000fec0003800000 */
.L_x_19040:
[----:B------:R-:W-:-:S11]  /*33c0*/  DADD R4, -R66, R70 ;  /* 0x0000000042047229 */ /* 0x000fd60000000146 */
.L_x_19041:
[----:B------:R-:W-:Y:S05]  /*33d0*/  BSYNC B3 ;  /* 0x0000000000037941 */ /* 0x000fea0003800000 */
.L_x_19039:
        /* <DEDUP_REMOVED lines=29> */
.L_x_19045:
[----:B------:R-:W-:Y:S05]  /*35b0*/  BSYNC B3 ;  /* 0x0000000000037941 */ /* 0x000fea0003800000 */
.L_x_19044:
[----:B------:R-:W-:Y:S01]  /*35c0*/  PLOP3.LUT P0, PT, PT, PT, PT, 0x80, 0x0 ;  /* 0x000000000000781c */ /* 0x000fe20003f0f070 */
[----:B------:R-:W-:-:S12]  /*35d0*/  BRA `(.L_x_19031) ;  /* 0x0000000800587947 */ /* 0x000fd80003800000 */
.L_x_19033:
        /* <DEDUP_REMOVED lines=29> */
.L_x_19048:
[----:B------:R-:W-:Y:S05]  /*37b0*/  BSYNC B3 ;  /* 0x0000000000037941 */ /* 0x000fea0003800000 */
.L_x_19047:
[----:B------:R-:W-:Y:S01]  /*37c0*/  PLOP3.LUT P0, PT, PT, PT, PT, 0x80, 0x0 ;  /* 0x000000000000781c */ /* 0x000fe20003f0f070 */
[----:B------:R-:W-:-:S12]  /*37d0*/  BRA `(.L_x_19031) ;  /* 0x0000000400d87947 */ /* 0x000fd80003800000 */
.L_x_19046:
        /* <DEDUP_REMOVED lines=27> */
[----:B-----5:R-:W-:Y:S05]  /*3990*/  CALL.REL.NOINC `($__internal_34_$__cuda_sm20_dsqrt_rn_f64_mediumpath_v1) ;  /* 0x000008d400187944 */ /* 0x020fea0003c00000 */
[----:B------:R-:W-:-:S07]  /*39a0*/  MOV R6, R0 ;  /* 0x0000000000067202 */ /* 0x000fce0000000f00 */
.L_x_19050:
[----:B------:R-:W-:Y:S05]  /*39b0*/  BSYNC B3 ;  /* 0x0000000000037941 */ /* 0x000fea0003800000 */
.L_x_19049:
        /* <DEDUP_REMOVED lines=21> */
.L_x_19052:
[----:B------:R-:W-:Y:S05]  /*3b10*/  BSYNC B3 ;  /* 0x0000000000037941 */ /* 0x000fea0003800000 */
.L_x_19051:
[----:B------:R-:W-:Y:S01]  /*3b20*/  DMUL R2, R2, 8.11296384146066816958e+31 ;  /* 0x4690000002027828 */ /* 0x000fe20000000000 */
[----:B------:R-:W-:Y:S01]  /*3b30*/  PLOP3.LUT P0, PT, PT, PT, PT, 0x80, 0x0 ;  /* 0x000000000000781c */ /* 0x000fe20003f0f070 */
[----:B------:R-:W-:Y:S02]  /*3b40*/  IMAD.MOV.U32 R4, RZ, RZ, R16 ;  /* 0x000000ffff047224 */ /* 0x000fe400078e0010 */
[----:B------:R-:W-:Y:S01]  /*3b50*/  IMAD.MOV.U32 R5, RZ, RZ, R17 ;  /* 0x000000ffff057224 */ /* 0x000fe200078e0011 */
[----:B------:R-:W-:Y:S09]  /*3b60*/  BRA `(.L_x_19031) ;  /* 0x0000000000f47947 */ /* 0x000ff20003800000 */
.L_x_19032:
        /* <DEDUP_REMOVED lines=22> */
[----:B------:R-:W-:Y:S02]  /*3cd0*/  IMAD.MOV.U32 R16, RZ, RZ, R0 ;  /* 0x000000ffff107224 */ /* 0x000fe400078e0000 */
[----:B------:R-:W-:-:S07]  /*3ce0*/  IMAD.MOV.U32 R17, RZ, RZ, R7 ;  /* 0x000000ffff117224 */ /* 0x000fce00078e0007 */
.L_x_19054:
[----:B------:R-:W-:Y:S05]  /*3cf0*/  BSYNC B3 ;  /* 0x0000000000037941 */ /* 0x000fea0003800000 */
.L_x_19053:
        /* <DEDUP_REMOVED lines=27> */
[----:B-----5:R-:W-:Y:S05]  /*3eb0*/  CALL.REL.NOINC `($__internal_34_$__cuda_sm20_dsqrt_rn_f64_mediumpath_v1) ;  /* 0x000008cc00d07944 */ /* 0x020fea0003c00000 */
[----:B------:R-:W-:-:S07]  /*3ec0*/  IMAD.MOV.U32 R6, RZ, RZ, R0 ;  /* 0x000000ffff067224 */ /* 0x000fce00078e0000 */
.L_x_19056:
[----:B------:R-:W-:Y:S05]  /*3ed0*/  BSYNC B3 ;  /* 0x0000000000037941 */ /* 0x000fea0003800000 */
.L_x_19055:
[----:B------:R-:W-:Y:S01]  /*3ee0*/  DMUL R4, R6, R16 ;  /* 0x0000001006047228 */ /* 0x000fe20000000000 */
[----:B------:R-:W-:Y:S01]  /*3ef0*/  PLOP3.LUT P0, PT, PT, PT, PT, 0x80, 0x0 ;  /* 0x000000000000781c */ /* 0x000fe20003f0f070 */
[----:B------:R-:W-:-:S12]  /*3f00*/  BRA `(.L_x_19031) ;  /* 0x00000000000c7947 */ /* 0x000fd80003800000 */
.L_x_19028:
[----:B------:R-:W-:Y:S01]  /*3f10*/  DMUL R4, R48, 9.00719925474099200000e+15 ;  /* 0x4340000030047828 */ /* 0x000fe20000000000 */
[----:B------:R-:W-:Y:S01]  /*3f20*/  PLOP3.LUT P0, PT, PT, PT, PT, 0x80, 0x0 ;  /* 0x000000000000781c */ /* 0x000fe20003f0f070 */
[----:B------:R-:W-:-:S12]  /*3f30*/  DMUL R2, R2, 9.00719925474099200000e+15 ;  /* 0x4340000002027828 */ /* 0x000fd80000000000 */
.L_x_19031:
[----:B------:R-:W-:Y:S05]  /*3f40*/  BSYNC B2 ;  /* 0x0000000000027941 */ /* 0x000fea0003800000 */
.L_x_19027:
        /* <DEDUP_REMOVED lines=67> */
.L_x_19062:
[----:B------:R-:W-:-:S11]  /*4380*/  DMUL R2, RZ, |R26| ;  /* 0x4000001aff027228 */ /* 0x000fd60000000000 */
.L_x_19063:
[----:B------:R-:W-:Y:S05]  /*4390*/  BSYNC B0 ;  /* 0x0000000000007941 */ /* 0x000fea0003800000 */
.L_x_19061:
        /* <DEDUP_REMOVED lines=11> */
.L_x_19060:
        /* <DEDUP_REMOVED lines=53> */
.L_x_19059:
        /* <DEDUP_REMOVED lines=62> */
.L_x_19067:
[----:B------:R-:W-:-:S11]  /*4b80*/  DMUL R2, RZ, |R26| ;  /* 0x4000001aff027228 */ /* 0x000fd60000000000 */
.L_x_19068:
[----:B------:R-:W-:Y:S05]  /*4b90*/  BSYNC B0 ;  /* 0x0000000000007941 */ /* 0x000fea0003800000 */
.L_x_19066:
        /* <DEDUP_REMOVED lines=11> */
.L_x_19065:
        /* <DEDUP_REMOVED lines=53> */
.L_x_19058:
        /* <DEDUP_REMOVED lines=31> */
[----:B-----5:R-:W-:Y:S05]  /*5190*/  CALL.REL.NOINC `($__internal_33_$__cuda_sm20_div_rn_f64_full) ;  /* 0x000008b400947944 */ /* 0x020fea0003c00000 */
.L_x_19071:
[----:B------:R-:W-:Y:S05]  /*51a0*/  BSYNC B3 ;  /* 0x0000000000037941 */ /* 0x000fea0003800000 */
.L_x_19070:
        /* <DEDUP_REMOVED lines=82> */
.L_x_19073:
[----:B------:R-:W-:Y:S02]  /*56d0*/  FSEL R6, RZ, 3.37028055040000000000e+12, P1 ;  /* 0x54442d18ff067808 */ /* 0x000fe40000800000 */
[----:B------:R-:W-:-:S07]  /*56e0*/  FSEL R7, RZ, 2.1426990032196044922, P1 ;  /* 0x400921fbff077808 */ /* 0x000fce0000800000 */
.L_x_19074:
[----:B------:R-:W-:Y:S05]  /*56f0*/  BSYNC B0 ;  /* 0x0000000000007941 */ /* 0x000fea0003800000 */
.L_x_19072:
[----:B------:R-:W-:Y:S01]  /*5700*/  DADD R2, |R4|, |R2| ;  /* 0x0000000004027229 */ /* 0x000fe20000000602 */
[----:B------:R-:W-:-:S07]  /*5710*/  LOP3.LUT R5, R7, 0x80000000, R5, 0xb8, !PT ;  /* 0x8000000007057812 */ /* 0x000fce00078eb805 */
[----:B------:R-:W-:-:S06]  /*5720*/  DSETP.GTU.AND P0, PT, |R2|, +INF , PT ;  /* 0x7ff000000200742a */ /* 0x000fcc0003f0c200 */
[----:B------:R-:W-:Y:S02]  /*5730*/  FSEL R2, R2, R6, P0 ;  /* 0x0000000602027208 */ /* 0x000fe40000000000 */
[----:B------:R-:W-:Y:S01]  /*5740*/  FSEL R3, R3, R5, P0 ;  /* 0x0000000503037208 */ /* 0x000fe20000000000 */
[----:B------:R-:W-:Y:S06]  /*5750*/  BRA `(.L_x_19064) ;  /* 0x0000000400dc7947 */ /* 0x000fec0003800000 */
.L_x_19069:
        /* <DEDUP_REMOVED lines=28> */
.L_x_19076:
[----:B------:R-:W-:Y:S05]  /*5920*/  BSYNC B3 ;  /* 0x0000000000037941 */ /* 0x000fea0003800000 */
.L_x_19075:
        /* <DEDUP_REMOVED lines=82> */
.L_x_19078:
[----:B------:R-:W-:Y:S02]  /*5e50*/  FSEL R6, RZ, 3.37028055040000000000e+12, P1 ;  /* 0x54442d18ff067808 */ /* 0x000fe40000800000 */
[----:B------:R-:W-:-:S07]  /*5e60*/  FSEL R7, RZ, 2.1426990032196044922, P1 ;  /* 0x400921fbff077808 */ /* 0x000fce0000800000 */
.L_x_19079:
[----:B------:R-:W-:Y:S05]  /*5e70*/  BSYNC B0 ;  /* 0x0000000000007941 */ /* 0x000fea0003800000 */
.L_x_19077:
[----:B------:R-:W-:Y:S01]  /*5e80*/  DADD R2, |R4|, |R2| ;  /* 0x0000000004027229 */ /* 0x000fe20000000602 */
[----:B------:R-:W-:-:S07]  /*5e90*/  LOP3.LUT R5, R7, 0x80000000, R5, 0xb8, !PT ;  /* 0x8000000007057812 */ /* 0x000fce00078eb805 */
[----:B------:R-:W-:-:S06]  /*5ea0*/  DSETP.GTU.AND P0, PT, |R2|, +INF , PT ;  /* 0x7ff000000200742a */ /* 0x000fcc0003f0c200 */
[----:B------:R-:W-:Y:S02]  /*5eb0*/  FSEL R2, R2, R6, P0 ;  /* 0x0000000602027208 */ /* 0x000fe40000000000 */
[----:B------:R-:W-:-:S07]  /*5ec0*/  FSEL R3, R3, R5, P0 ;  /* 0x0000000503037208 */ /* 0x000fce0000000000 */
.L_x_19064:
[----:B------:R-:W-:Y:S05]  /*5ed0*/  BSYNC B2 ;  /* 0x0000000000027941 */ /* 0x000fea0003800000 */
.L_x_19057:
[----:B------:R-:W-:Y:S01]  /*5ee0*/  DADD R4, -RZ, -R50 ;  /* 0x00000000ff047229 */ /* 0x000fe20000000932 */
[----:B------:R-:W-:-:S09]  /*5ef0*/  ISETP.NE.AND P0, PT, R74, RZ, PT ;  /* 0x000000ff4a00720c */ /* 0x000fd20003f05270 */
[----:B------:R-:W-:Y:S02]  /*5f00*/  FSEL R0, R4, R50, !P0 ;  /* 0x0000003204007208 */ /* 0x000fe40004000000 */
[----:B------:R-:W-:-:S03]  /*5f10*/  FSEL R5, R5, R51, !P0 ;  /* 0x0000003305057208 */ /* 0x000fc60004000000 */
[----:B------:R-:W-:-:S05]  /*5f20*/  IMAD.MOV.U32 R4, RZ, RZ, R0 ;  /* 0x000000ffff047224 */ /* 0x000fca00078e0000 */
[----:B------:R1:W-:Y:S01]  /*5f30*/  STL.64 [R1+0x10], R4 ;  /* 0x0000100401007387 */ /* 0x0003e20000100a00 */
[----:B------:R-:W-:Y:S05]  /*5f40*/  BRA `(.L_x_19080) ;  /* 0x0000003000487947 */ /* 0x000fea0003800000 */
.L_x_18992:
        /* <DEDUP_REMOVED lines=8> */
.L_x_18991:
[----:B------:R-:W-:Y:S01]  /*5fd0*/  DADD R4, -RZ, -R30 ;  /* 0x00000000ff047229 */ /* 0x000fe2000000091e */
[----:B------:R-:W-:-:S06]  /*5fe0*/  CS2R R2, SRZ ;  /* 0x0000000000027805 */ /* 0x000fcc000001ff00 */
[----:B------:R0:W-:Y:S01]  /*5ff0*/  STL.64 [R1+0x10], R4 ;  /* 0x0000100401007387 */ /* 0x0001e20000100a00 */
[----:B------:R-:W-:Y:S05]  /*6000*/  BRA `(.L_x_19080) ;  /* 0x0000003000187947 */ /* 0x000fea0003800000 */
.L_x_18990:
        /* <DEDUP_REMOVED lines=108> */
.L_x_19085:
[----:B------:R-:W-:Y:S05]  /*66d0*/  BSYNC B0 ;  /* 0x0000000000007941 */ /* 0x000fea0003800000 */
.L_x_19084:
[----:B------:R-:W-:Y:S04]  /*66e0*/  BSSY B3, `(.L_x_19086) ;  /* 0x0000008000037945 */ /* 0x000fe80003800000 */
[----:B------:R-:W-:Y:S05]  /*66f0*/  @P3 BRA P5, `(.L_x_19087) ;  /* 0x0000000000183947 */ /* 0x000fea0002800000 */
[----:B------:R-:W-:Y:S01]  /*6700*/  IMAD.MOV.U32 R8, RZ, RZ, R48 ;  /* 0x000000ffff087224 */ /* 0x000fe200078e0030 */
[----:B------:R-:W-:Y:S01]  /*6710*/  MOV R10, R26 ;  /* 0x0000001a000a7202 */ /* 0x000fe20000000f00 */
[----:B------:R-:W-:Y:S01]  /*6720*/  IMAD.MOV.U32 R9, RZ, RZ, R49 ;  /* 0x000000ffff097224 */ /* 0x000fe200078e0031 */
[----:B------:R-:W-:Y:S01]  /*6730*/  MOV R0, 0x6760 ;  /* 0x0000676000007802 */ /* 0x000fe20000000f00 */
[----:B------:R-:W-:-:S07]  /*6740*/  IMAD.MOV.U32 R11, RZ, RZ, R27 ;  /* 0x000000ffff0b7224 */ /* 0x000fce00078e001b */
[----:B-----5:R-:W-:Y:S05]  /*6750*/  CALL.REL.NOINC `($__internal_33_$__cuda_sm20_div_rn_f64_full) ;  /* 0x000008a000247944 */ /* 0x020fea0003c00000 */
.L_x_19087:
[----:B------:R-:W-:Y:S05]  /*6760*/  BSYNC B3 ;  /* 0x0000000000037941 */ /* 0x000fea0003800000 */
.L_x_19086:
        /* <DEDUP_REMOVED lines=82> */
.L_x_19089:
[----:B------:R-:W-:-:S04]  /*6c90*/  ISETP.GE.AND P0, PT, R29, RZ, PT ;  /* 0x000000ff1d00720c */ /* 0x000fc80003f06270 */
[----:B------:R-:W-:Y:S02]  /*6ca0*/  FSEL R6, RZ, 3.37028055040000000000e+12, P0 ;  /* 0x54442d18ff067808 */ /* 0x000fe40000000000 */
[----:B------:R-:W-:-:S07]  /*6cb0*/  FSEL R7, RZ, 2.1426990032196044922, P0 ;  /* 0x400921fbff077808 */ /* 0x000fce0000000000 */
.L_x_19090:
[----:B------:R-:W-:Y:S05]  /*6cc0*/  BSYNC B0 ;  /* 0x0000000000007941 */ /* 0x000fea0003800000 */
.L_x_19088:
[----:B------:R-:W-:Y:S01]  /*6cd0*/  DADD R2, R2, R4 ;  /* 0x0000000002027229 */ /* 0x000fe20000000004 */
[----:B------:R-:W-:Y:S01]  /*6ce0*/  LOP3.LUT R5, R7, 0x80000000, R31, 0xb8, !PT ;  /* 0x8000000007057812 */ /* 0x000fe200078eb81f */
[----:B------:R-:W-:-:S06]  /*6cf0*/  DMUL R50, R50, 0.5 ;  /* 0x3fe0000032327828 */ /* 0x000fcc0000000000 */
[----:B------:R-:W-:-:S06]  /*6d00*/  DSETP.GTU.AND P0, PT, |R2|, +INF , PT ;  /* 0x7ff000000200742a */ /* 0x000fcc0003f0c200 */
[----:B------:R-:W-:Y:S02]  /*6d10*/  FSEL R2, R2, R6, P0 ;  /* 0x0000000602027208 */ /* 0x000fe40000000000 */
[----:B------:R-:W-:Y:S01]  /*6d20*/  FSEL R3, R3, R5, P0 ;  /* 0x0000000503037208 */ /* 0x000fe20000000000 */
[----:B------:R-:W-:Y:S06]  /*6d30*/  BRA `(.L_x_19091) ;  /* 0x0000002000387947 */ /* 0x000fec0003800000 */
.L_x_19083:
        /* <DEDUP_REMOVED lines=135> */
.L_x_19093:
[----:B------:R-:W-:Y:S05]  /*75b0*/  BSYNC B0 ;  /* 0x0000000000007941 */ /* 0x000fea0003800000 */
.L_x_19092:
[----:B------:R-:W-:Y:S04]  /*75c0*/  BSSY B3, `(.L_x_19094) ;  /* 0x0000008000037945 */ /* 0x000fe80003800000 */
[----:B------:R-:W-:Y:S05]  /*75d0*/  @P3 BRA P5, `(.L_x_19095) ;  /* 0x0000000000183947 */ /* 0x000fea0002800000 */
[----:B------:R-:W-:Y:S01]  /*75e0*/  IMAD.MOV.U32 R8, RZ, RZ, R48 ;  /* 0x000000ffff087224 */ /* 0x000fe200078e0030 */
[----:B------:R-:W-:Y:S01]  /*75f0*/  MOV R0, 0x7640 ;  /* 0x0000764000007802 */ /* 0x000fe20000000f00 */
[----:B------:R-:W-:Y:S02]  /*7600*/  IMAD.MOV.U32 R9, RZ, RZ, R49 ;  /* 0x000000ffff097224 */ /* 0x000fe400078e0031 */
[----:B------:R-:W-:Y:S02]  /*7610*/  IMAD.MOV.U32 R10, RZ, RZ, R26 ;  /* 0x000000ffff0a7224 */ /* 0x000fe400078e001a */
[----:B------:R-:W-:-:S07]  /*7620*/  IMAD.MOV.U32 R11, RZ, RZ, R27 ;  /* 0x000000ffff0b7224 */ /* 0x000fce00078e001b */
[----:B-----5:R-:W-:Y:S05]  /*7630*/  CALL.REL.NOINC `($__internal_33_$__cuda_sm20_div_rn_f64_full) ;  /* 0x00000890006c7944 */ /* 0x020fea0003c00000 */
.L_x_19095:
[----:B------:R-:W-:Y:S05]  /*7640*/  BSYNC B3 ;  /* 0x0000000000037941 */ /* 0x000fea0003800000 */
.L_x_19094:
        /* <DEDUP_REMOVED lines=82> */
.L_x_19097:
[----:B------:R-:W-:-:S04]  /*7b70*/  ISETP.GE.AND P0, PT, R29, RZ, PT ;  /* 0x000000ff1d00720c */ /* 0x000fc80003f06270 */
[----:B------:R-:W-:Y:S02]  /*7b80*/  FSEL R6, RZ, 3.37028055040000000000e+12, P0 ;  /* 0x54442d18ff067808 */ /* 0x000fe40000000000 */
[----:B------:R-:W-:-:S07]  /*7b90*/  FSEL R7, RZ, 2.1426990032196044922, P0 ;  /* 0x400921fbff077808 */ /* 0x000fce0000000000 */
.L_x_19098:
[----:B------:R-:W-:Y:S05]  /*7ba0*/  BSYNC B0 ;  /* 0x0000000000007941 */ /* 0x000fea0003800000 */
.L_x_19096:
[----:B------:R-:W-:Y:S01]  /*7bb0*/  DADD R2, R2, R4 ;  /* 0x0000000002027229 */ /* 0x000fe20000000004 */
[----:B------:R-:W-:-:S07]  /*7bc0*/  LOP3.LUT R5, R7, 0x80000000, R31, 0xb8, !PT ;  /* 0x8000000007057812 */ /* 0x000fce00078eb81f */
[----:B------:R-:W-:-:S06]  /*7bd0*/  DSETP.GTU.AND P0, PT, |R2|, +INF , PT ;  /* 0x7ff000000200742a */ /* 0x000fcc0003f0c200 */
[----:B------:R-:W-:Y:S02]  /*7be0*/  FSEL R2, R2, R6, P0 ;  /* 0x0000000602027208 */ /* 0x000fe40000000000 */
[----:B------:R-:W-:Y:S01]  /*7bf0*/  FSEL R3, R3, R5, P0 ;  /* 0x0000000503037208 */ /* 0x000fe20000000000 */
[----:B------:R-:W-:Y:S06]  /*7c00*/  BRA `(.L_x_19091) ;  /* 0x0000001000847947 */ /* 0x000fec0003800000 */
.L_x_19082:
        /* <DEDUP_REMOVED lines=22> */
[----:B-----5:R-:W-:Y:S05]  /*7d70*/  CALL.REL.NOINC `($__internal_33_$__cuda_sm20_div_rn_f64_full) ;  /* 0x00000888009c7944 */ /* 0x020fea0003c00000 */
.L_x_19100:
[----:B------:R-:W-:Y:S05]  /*7d80*/  BSYNC B3 ;  /* 0x0000000000037941 */ /* 0x000fea0003800000 */
.L_x_19099:
        /* <DEDUP_REMOVED lines=23> */
[----:B-----5:R-:W-:Y:S05]  /*7f00*/  CALL.REL.NOINC `($__internal_33_$__cuda_sm20_div_rn_f64_full) ;  /* 0x0000088800387944 */ /* 0x020fea0003c00000 */
[----:B------:R-:W-:Y:S01]  /*7f10*/  MOV R6, R16 ;  /* 0x0000001000067202 */ /* 0x000fe20000000f00 */
[----:B------:R-:W-:-:S07]  /*7f20*/  IMAD.MOV.U32 R7, RZ, RZ, R17 ;  /* 0x000000ffff077224 */ /* 0x000fce00078e0011 */
.L_x_19102:
[----:B------:R-:W-:Y:S05]  /*7f30*/  BSYNC B3 ;  /* 0x0000000000037941 */ /* 0x000fea0003800000 */
.L_x_19101:
        /* <DEDUP_REMOVED lines=136> */
.L_x_19104:
[----:B------:R-:W-:Y:S05]  /*87c0*/  BSYNC B0 ;  /* 0x0000000000007941 */ /* 0x000fea0003800000 */
.L_x_19103:
        /* <DEDUP_REMOVED lines=8> */
.L_x_19106:
[----:B------:R-:W-:Y:S05]  /*8850*/  BSYNC B3 ;  /* 0x0000000000037941 */ /* 0x000fea0003800000 */
.L_x_19105:
        /* <DEDUP_REMOVED lines=82> */
.L_x_19108:
[----:B------:R-:W-:-:S04]  /*8d80*/  ISETP.GE.AND P0, PT, R29, RZ, PT ;  /* 0x000000ff1d00720c */ /* 0x000fc80003f06270 */
[----:B------:R-:W-:Y:S02]  /*8d90*/  FSEL R6, RZ, 3.37028055040000000000e+12, P0 ;  /* 0x54442d18ff067808 */ /* 0x000fe40000000000 */
[----:B------:R-:W-:-:S07]  /*8da0*/  FSEL R7, RZ, 2.1426990032196044922, P0 ;  /* 0x400921fbff077808 */ /* 0x000fce0000000000 */
.L_x_19109:
[----:B------:R-:W-:Y:S05]  /*8db0*/  BSYNC B0 ;  /* 0x0000000000007941 */ /* 0x000fea0003800000 */
.L_x_19107:
[----:B------:R-:W-:Y:S01]  /*8dc0*/  DADD R2, R2, R4 ;  /* 0x0000000002027229 */ /* 0x000fe20000000004 */
[----:B------:R-:W-:Y:S01]  /*8dd0*/  LOP3.LUT R5, R7, 0x80000000, R31, 0xb8, !PT ;  /* 0x8000000007057812 */ /* 0x000fe200078eb81f */
[----:B------:R-:W-:-:S06]  /*8de0*/  DADD R50, R50, 1 ;  /* 0x3ff0000032327429 */ /* 0x000fcc0000000000 */
[----:B------:R-:W-:-:S06]  /*8df0*/  DSETP.GTU.AND P0, PT, |R2|, +INF , PT ;  /* 0x7ff000000200742a */ /* 0x000fcc0003f0c200 */
[----:B------:R-:W-:Y:S02]  /*8e00*/  FSEL R2, R2, R6, P0 ;  /* 0x0000000602027208 */ /* 0x000fe40000000000 */
[----:B------:R-:W-:-:S07]  /*8e10*/  FSEL R3, R3, R5, P0 ;  /* 0x0000000503037208 */ /* 0x000fce0000000000 */
.L_x_19091:
[----:B------:R-:W-:Y:S05]  /*8e20*/  BSYNC B2 ;  /* 0x0000000000027941 */ /* 0x000fea0003800000 */
.L_x_19081:
        /* <DEDUP_REMOVED lines=11> */
.L_x_18989:
        /* <DEDUP_REMOVED lines=25> */
.L_x_19080:
[----:B------:R-:W-:Y:S05]  /*9070*/  BSYNC B1 ;  /* 0x0000000000017941 */ /* 0x000fea0003800000 */
.L_x_18988:
        /* <DEDUP_REMOVED lines=13> */
.L_x_19111:
[----:B-----5:R-:W-:Y:S01]  /*9150*/  DSETP.GTU.AND P0, PT, |R4|, +INF , PT ;  /* 0x7ff000000400742a */ /* 0x020fe20003f0c200 */
[----:B------:R0:W-:-:S13]  /*9160*/  STL.64 [R1+0x18], R2 ;  /* 0x0000180201007387 */ /* 0x0001da0000100a00 */
[----:B------:R-:W-:-:S07]  /*9170*/  @!P0 DADD R4, -RZ, |R4| ;  /* 0x00000000ff048229 */ /* 0x000fce0000000504 */
[----:B------:R0:W-:Y:S04]  /*9180*/  @!P0 STL.64 [R1+0x10], R4 ;  /* 0x0000100401008387 */ /* 0x0001e80000100a00 */
.L_x_19112:
[----:B------:R-:W-:Y:S05]  /*9190*/  BSYNC B0 ;  /* 0x0000000000007941 */ /* 0x000fea0003800000 */
.L_x_19110:
        /* <DEDUP_REMOVED lines=143> */
[----:B------:R-:W-:Y:S05]  /*9a90*/  CALL.REL.NOINC `($__internal_34_$__cuda_sm20_dsqrt_rn_f64_mediumpath_v1) ;  /* 0x0000087000d87944 */ /* 0x000fea0003c00000 */
[----:B------:R-:W-:Y:S02]  /*9aa0*/  IMAD.MOV.U32 R12, RZ, RZ, R0 ;  /* 0x000000ffff0c7224 */ /* 0x000fe400078e0000 */
[----:B------:R-:W-:-:S07]  /*9ab0*/  IMAD.MOV.U32 R13, RZ, RZ, R7 ;  /* 0x000000ffff0d7224 */ /* 0x000fce00078e0007 */
.L_x_19121:
[----:B------:R-:W-:Y:S05]  /*9ac0*/  BSYNC B3 ;  /* 0x0000000000037941 */ /* 0x000fea0003800000 */
.L_x_19120:
        /* <DEDUP_REMOVED lines=81> */
.L_x_19119:
        /* <DEDUP_REMOVED lines=33> */
[----:B------:R-:W-:Y:S05]  /*a1f0*/  CALL.REL.NOINC `($__internal_33_$__cuda_sm20_div_rn_f64_full) ;  /* 0x00000864007c7944 */ /* 0x000fea0003c00000 */
.L_x_19129:
[----:B------:R-:W-:Y:S05]  /*a200*/  BSYNC B4 ;  /* 0x0000000000047941 */ /* 0x000fea0003800000 */
.L_x_19128:
[----:B------:R-:W-:Y:S02]  /*a210*/  IMAD.MOV.U32 R26, RZ, RZ, R16 ;  /* 0x000000ffff1a7224 */ /* 0x000fe400078e0010 */
[----:B------:R-:W-:Y:S01]  /*a220*/  IMAD.MOV.U32 R27, RZ, RZ, R17 ;  /* 0x000000ffff1b7224 */ /* 0x000fe200078e0011 */
[----:B------:R-:W-:Y:S06]  /*a230*/  BRA `(.L_x_19127) ;  /* 0x0000000000047947 */ /* 0x000fec0003800000 */
.L_x_19126:
[----:B------:R-:W-:-:S11]  /*a240*/  DADD R26, -R48, R64 ;  /* 0x00000000301a7229 */ /* 0x000fd60000000140 */
.L_x_19127:
[----:B------:R-:W-:Y:S05]  /*a250*/  BSYNC B3 ;  /* 0x0000000000037941 */ /* 0x000fea0003800000 */
.L_x_19125:
        /* <DEDUP_REMOVED lines=28> */
[----:B------:R-:W-:Y:S05]  /*a420*/  CALL.REL.NOINC `($__internal_33_$__cuda_sm20_div_rn_f64_full) ;  /* 0x0000086000f07944 */ /* 0x000fea0003c00000 */
.L_x_19134:
[----:B------:R-:W-:Y:S05]  /*a430*/  BSYNC B4 ;  /* 0x0000000000047941 */ /* 0x000fea0003800000 */
.L_x_19133:
[----:B------:R-:W-:Y:S05]  /*a440*/  BRA `(.L_x_19132) ;  /* 0x0000000000047947 */ /* 0x000fea0003800000 */
.L_x_19131:
[----:B------:R-:W-:-:S11]  /*a450*/  DADD R16, R66, -R10 ;  /* 0x0000000042107229 */ /* 0x000fd6000000080a */
.L_x_19132:
[----:B------:R-:W-:Y:S05]  /*a460*/  BSYNC B3 ;  /* 0x0000000000037941 */ /* 0x000fea0003800000 */
.L_x_19130:
        /* <DEDUP_REMOVED lines=27> */
[----:B------:R-:W-:Y:S01]  /*a620*/  MOV R12, R0 ;  /* 0x00000000000c7202 */ /* 0x000fe20000000f00 */
[----:B------:R-:W-:-:S07]  /*a630*/  IMAD.MOV.U32 R13, RZ, RZ, R7 ;  /* 0x000000ffff0d7224 */ /* 0x000fce00078e0007 */
.L_x_19136:
[----:B------:R-:W-:Y:S05]  /*a640*/  BSYNC B3 ;  /* 0x0000000000037941 */ /* 0x000fea0003800000 */
.L_x_19135:
        /* <DEDUP_REMOVED lines=85> */
.L_x_19137:
        /* <DEDUP_REMOVED lines=20> */
.L_x_19139:
[----:B------:R-:W-:Y:S05]  /*ace0*/  BSYNC B3 ;  /* 0x0000000000037941 */ /* 0x000fea0003800000 */
.L_x_19138:
        /* <DEDUP_REMOVED lines=30> */
.L_x_19124:
        /* <DEDUP_REMOVED lines=21> */
[----:B------:R-:W-:Y:S05]  /*b020*/  CALL.REL.NOINC `($__internal_34_$__cuda_sm20_dsqrt_rn_f64_mediumpath_v1) ;  /* 0x0000085c00747944 */ /* 0x000fea0003c00000 */
[----:B------:R-:W-:Y:S02]  /*b030*/  IMAD.MOV.U32 R26, RZ, RZ, R0 ;  /* 0x000000ffff1a7224 */ /* 0x000fe400078e0000 */
[----:B------:R-:W-:-:S07]  /*b040*/  IMAD.MOV.U32 R27, RZ, RZ, R7 ;  /* 0x000000ffff1b7224 */ /* 0x000fce00078e0007 */
.L_x_19142:
[----:B------:R-:W-:Y:S05]  /*b050*/  BSYNC B3 ;  /* 0x0000000000037941 */ /* 0x000fea0003800000 */
.L_x_19141:
        /* <DEDUP_REMOVED lines=25> */
.L_x_19145:
[----:B------:R-:W-:Y:S05]  /*b1f0*/  BSYNC B3 ;  /* 0x0000000000037941 */ /* 0x000fea0003800000 */
.L_x_19144:
        /* <DEDUP_REMOVED lines=30> */
.L_x_19143:
        /* <DEDUP_REMOVED lines=75> */
.L_x_19146:
[----:B------:R-:W-:Y:S01]  /*b890*/  IMAD.MOV.U32 R6, RZ, RZ, 0x0 ;  /* 0x00000000ff067424 */ /* 0x000fe200078e00ff */
[----:B------:R-:W-:Y:S01]  /*b8a0*/  FSETP.NEU.FTZ.AND P0, PT, R9, RZ, PT ;  /* 0x000000ff0900720b */ /* 0x000fe20003f1d000 */
[----:B------:R-:W-:-:S06]  /*b8b0*/  IMAD.MOV.U32 R7, RZ, RZ, 0x7ff00000 ;  /* 0x7ff00000ff077424 */ /* 0x000fcc00078e00ff */
[----:B------:R-:W-:-:S10]  /*b8c0*/  DFMA R6, R8, R6, +INF ;  /* 0x7ff000000806742b */ /* 0x000fd40000000006 */
[----:B------:R-:W-:Y:S02]  /*b8d0*/  FSEL R30, R6, RZ, P0 ;  /* 0x000000ff061e7208 */ /* 0x000fe40000000000 */
[----:B------:R-:W-:Y:S01]  /*b8e0*/  FSEL R31, R7, -QNAN , P0 ;  /* 0xfff00000071f7808 */ /* 0x000fe20000000000 */
[----:B------:R-:W-:Y:S06]  /*b8f0*/  BRA `(.L_x_19122) ;  /* 0x0000000400287947 */ /* 0x000fec0003800000 */
.L_x_19140:
        /* <DEDUP_REMOVED lines=25> */
.L_x_19148:
[----:B------:R-:W-:Y:S05]  /*ba90*/  BSYNC B3 ;  /* 0x0000000000037941 */ /* 0x000fea0003800000 */
.L_x_19147:
        /* <DEDUP_REMOVED lines=20> */
[----:B------:R-:W-:Y:S05]  /*bbe0*/  CALL.REL.NOINC `($__internal_33_$__cuda_sm20_div_rn_f64_full) ;  /* 0x0000084c00007944 */ /* 0x000fea0003c00000 */
.L_x_19150:
[----:B------:R-:W-:Y:S05]  /*bbf0*/  BSYNC B3 ;  /* 0x0000000000037941 */ /* 0x000fea0003800000 */
.L_x_19149:
[----:B------:R-:W-:Y:S02]  /*bc00*/  IMAD.MOV.U32 R30, RZ, RZ, R16 ;  /* 0x000000ffff1e7224 */ /* 0x000fe400078e0010 */
[----:B------:R-:W-:Y:S01]  /*bc10*/  IMAD.MOV.U32 R31, RZ, RZ, R17 ;  /* 0x000000ffff1f7224 */ /* 0x000fe200078e0011 */
[----:B------:R-:W-:Y:S06]  /*bc20*/  BRA `(.L_x_19122) ;  /* 0x00000000005c7947 */ /* 0x000fec0003800000 */
.L_x_19123:
        /* <DEDUP_REMOVED lines=19> */
[----:B------:R-:W-:Y:S05]  /*bd60*/  CALL.REL.NOINC `($__internal_34_$__cuda_sm20_dsqrt_rn_f64_mediumpath_v1) ;  /* 0x0000085000247944 */ /* 0x000fea0003c00000 */
[----:B------:R-:W-:Y:S02]  /*bd70*/  IMAD.MOV.U32 R30, RZ, RZ, R0 ;  /* 0x000000ffff1e7224 */ /* 0x000fe400078e0000 */
[----:B------:R-:W-:-:S07]  /*bd80*/  IMAD.MOV.U32 R31, RZ, RZ, R7 ;  /* 0x000000ffff1f7224 */ /* 0x000fce00078e0007 */
.L_x_19151:
[----:B------:R-:W-:Y:S05]  /*bd90*/  BSYNC B3 ;  /* 0x0000000000037941 */ /* 0x000fea0003800000 */
.L_x_19122:
[----:B------:R-:W-:Y:S05]  /*bda0*/  BSYNC B2 ;  /* 0x0000000000027941 */ /* 0x000fea0003800000 */
.L_x_19118:
        /* <DEDUP_REMOVED lines=23> */
[----:B------:R-:W-:Y:S05]  /*bf20*/  CALL.REL.NOINC `($__internal_33_$__cuda_sm20_div_rn_f64_full) ;  /* 0x0000084800307944 */ /* 0x000fea0003c00000 */
[----:B------:R-:W-:Y:S02]  /*bf30*/  IMAD.MOV.U32 R26, RZ, RZ, R16 ;  /* 0x000000ffff1a7224 */ /* 0x000fe400078e0010 */
[----:B------:R-:W-:-:S07]  /*bf40*/  IMAD.MOV.U32 R27, RZ, RZ, R17 ;  /* 0x000000ffff1b7224 */ /* 0x000fce00078e0011 */
.L_x_19155:
[----:B------:R-:W-:Y:S05]  /*bf50*/  BSYNC B3 ;  /* 0x0000000000037941 */ /* 0x000fea0003800000 */
.L_x_19154:
        /* <DEDUP_REMOVED lines=39> */
.L_x_19163:
[----:B------:R-:W-:Y:S05]  /*c1d0*/  BSYNC B4 ;  /* 0x0000000000047941 */ /* 0x000fea0003800000 */
.L_x_19162:
[----:B------:R-:W-:Y:S01]  /*c1e0*/  IMAD.MOV.U32 R68, RZ, RZ, R16 ;  /* 0x000000ffff447224 */ /* 0x000fe200078e0010 */
[----:B------:R-:W-:Y:S01]  /*c1f0*/  MOV R69, R17 ;  /* 0x0000001100457202 */ /* 0x000fe20000000f00 */
[----:B------:R-:W-:Y:S06]  /*c200*/  BRA `(.L_x_19161) ;  /* 0x0000000000047947 */ /* 0x000fec0003800000 */
.L_x_19160:
[----:B------:R-:W-:-:S11]  /*c210*/  DADD R68, -R48, R64 ;  /* 0x0000000030447229 */ /* 0x000fd60000000140 */
.L_x_19161:
[----:B------:R-:W-:Y:S05]  /*c220*/  BSYNC B3 ;  /* 0x0000000000037941 */ /* 0x000fea0003800000 */
.L_x_19159:
        /* <DEDUP_REMOVED lines=26> */
.L_x_19168:
[----:B------:R-:W-:Y:S05]  /*c3d0*/  BSYNC B4 ;  /* 0x0000000000047941 */ /* 0x000fea0003800000 */
.L_x_19167:
[----:B------:R-:W-:Y:S02]  /*c3e0*/  IMAD.MOV.U32 R4, RZ, RZ, R16 ;  /* 0x000000ffff047224 */ /* 0x000fe400078e0010 */
[----:B------:R-:W-:Y:S01]  /*c3f0*/  IMAD.MOV.U32 R5, RZ, RZ, R17 ;  /* 0x000000ffff057224 */ /* 0x000fe200078e0011 */
[----:B------:R-:W-:Y:S06]  /*c400*/  BRA `(.L_x_19166) ;  /* 0x0000000000047947 */ /* 0x000fec0003800000 */
.L_x_19165:
[----:B------:R-:W-:-:S11]  /*c410*/  DADD R4, -R50, R66 ;  /* 0x0000000032047229 */ /* 0x000fd60000000142 */
.L_x_19166:
[----:B------:R-:W-:Y:S05]  /*c420*/  BSYNC B3 ;  /* 0x0000000000037941 */ /* 0x000fea0003800000 */
.L_x_19164:
        /* <DEDUP_REMOVED lines=29> */
.L_x_19170:
[----:B------:R-:W-:Y:S05]  /*c600*/  BSYNC B3 ;  /* 0x0000000000037941 */ /* 0x000fea0003800000 */
.L_x_19169:
[----:B------:R-:W-:Y:S01]  /*c610*/  PLOP3.LUT P0, PT, PT, PT, PT, 0x80, 0x0 ;  /* 0x000000000000781c */ /* 0x000fe20003f0f070 */
[----:B------:R-:W-:-:S12]  /*c620*/  BRA `(.L_x_19156) ;  /* 0x0000000800587947 */ /* 0x000fd80003800000 */
.L_x_19158:
        /* <DEDUP_REMOVED lines=27> */
[----:B------:R-:W-:Y:S01]  /*c7e0*/  IMAD.MOV.U32 R4, RZ, RZ, R0 ;  /* 0x000000ffff047224 */ /* 0x000fe200078e0000 */
[----:B------:R-:W-:-:S07]  /*c7f0*/  MOV R5, R7 ;  /* 0x0000000700057202 */ /* 0x000fce0000000f00 */
.L_x_19173:
[----:B------:R-:W-:Y:S05]  /*c800*/  BSYNC B3 ;  /* 0x0000000000037941 */ /* 0x000fea0003800000 */
.L_x_19172:
[----:B------:R-:W-:Y:S01]  /*c810*/  PLOP3.LUT P0, PT, PT, PT, PT, 0x80, 0x0 ;  /* 0x000000000000781c */ /* 0x000fe20003f0f070 */
[----:B------:R-:W-:-:S12]  /*c820*/  BRA `(.L_x_19156) ;  /* 0x0000000400d87947 */ /* 0x000fd80003800000 */
.L_x_19171:
        /* <DEDUP_REMOVED lines=27> */
[----:B------:R-:W-:Y:S05]  /*c9e0*/  CALL.REL.NOINC `($__internal_34_$__cuda_sm20_dsqrt_rn_f64_mediumpath_v1) ;  /* 0x0000084400047944 */ /* 0x000fea0003c00000 */
[----:B------:R-:W-:-:S07]  /*c9f0*/  IMAD.MOV.U32 R6, RZ, RZ, R0 ;  /* 0x000000ffff067224 */ /* 0x000fce00078e0000 */
.L_x_19175:
[----:B------:R-:W-:Y:S05]  /*ca00*/  BSYNC B3 ;  /* 0x0000000000037941 */ /* 0x000fea0003800000 */
.L_x_19174:
        /* <DEDUP_REMOVED lines=20> */
[----:B------:R-:W-:Y:S05]  /*cb50*/  CALL.REL.NOINC `($__internal_33_$__cuda_sm20_div_rn_f64_full) ;  /* 0x0000083c00247944 */ /* 0x000fea0003c00000 */
.L_x_19177:
[----:B------:R-:W-:Y:S05]  /*cb60*/  BSYNC B3 ;  /* 0x0000000000037941 */ /* 0x000fea0003800000 */
.L_x_19176:
[----:B------:R-:W-:Y:S01]  /*cb70*/  DMUL R2, R2, 8.11296384146066816958e+31 ;  /* 0x4690000002027828 */ /* 0x000fe20000000000 */
[----:B------:R-:W-:Y:S01]  /*cb80*/  PLOP3.LUT P0, PT, PT, PT, PT, 0x80, 0x0 ;  /* 0x000000000000781c */ /* 0x000fe20003f0f070 */
[----:B------:R-:W-:Y:S01]  /*cb90*/  IMAD.MOV.U32 R5, RZ, RZ, R17 ;  /* 0x000000ffff057224 */ /* 0x000fe200078e0011 */
[----:B------:R-:W-:Y:S01]  /*cba0*/  MOV R4, R16 ;  /* 0x0000001000047202 */ /* 0x000fe20000000f00 */
[----:B------:R-:W-:Y:S10]  /*cbb0*/  BRA `(.L_x_19156) ;  /* 0x0000000000f47947 */ /* 0x000ff40003800000 */
.L_x_19157:
        /* <DEDUP_REMOVED lines=21> */
[----:B------:R-:W-:Y:S05]  /*cd10*/  CALL.REL.NOINC `($__internal_34_$__cuda_sm20_dsqrt_rn_f64_mediumpath_v1) ;  /* 0x0000084000387944 */ /* 0x000fea0003c00000 */
[----:B------:R-:W-:Y:S02]  /*cd20*/  IMAD.MOV.U32 R16, RZ, RZ, R0 ;  /* 0x000000ffff107224 */ /* 0x000fe400078e0000 */
[----:B------:R-:W-:-:S07]  /*cd30*/  IMAD.MOV.U32 R17, RZ, RZ, R7 ;  /* 0x000000ffff117224 */ /* 0x000fce00078e0007 */
.L_x_19179:
[----:B------:R-:W-:Y:S05]  /*cd40*/  BSYNC B3 ;  /* 0x0000000000037941 */ /* 0x000fea0003800000 */
.L_x_19178:
        /* <DEDUP_REMOVED lines=27> */
[----:B------:R-:W-:Y:S05]  /*cf00*/  CALL.REL.NOINC `($__internal_34_$__cuda_sm20_dsqrt_rn_f64_mediumpath_v1) ;  /* 0x0000083c00bc7944 */ /* 0x000fea0003c00000 */
[----:B------:R-:W-:-:S07]  /*cf10*/  IMAD.MOV.U32 R6, RZ, RZ, R0 ;  /* 0x000000ffff067224 */ /* 0x000fce00078e0000 */
.L_x_19181:
[----:B------:R-:W-:Y:S05]  /*cf20*/  BSYNC B3 ;  /* 0x0000000000037941 */ /* 0x000fea0003800000 */
.L_x_19180:
[----:B------:R-:W-:Y:S01]  /*cf30*/  DMUL R4, R6, R16 ;  /* 0x0000001006047228 */ /* 0x000fe20000000000 */
[----:B------:R-:W-:Y:S01]  /*cf40*/  PLOP3.LUT P0, PT, PT, PT, PT, 0x80, 0x0 ;  /* 0x000000000000781c */ /* 0x000fe20003f0f070 */
[----:B------:R-:W-:-:S12]  /*cf50*/  BRA `(.L_x_19156) ;  /* 0x00000000000c7947 */ /* 0x000fd80003800000 */
.L_x_19153:
[----:B------:R-:W-:Y:S01]  /*cf60*/  DMUL R4, R28, 9.00719925474099200000e+15 ;  /* 0x434000001c047828 */ /* 0x000fe20000000000 */
[----:B------:R-:W-:Y:S01]  /*cf70*/  PLOP3.LUT P0, PT, PT, PT, PT, 0x80, 0x0 ;  /* 0x000000000000781c */ /* 0x000fe20003f0f070 */
[----:B------:R-:W-:-:S12]  /*cf80*/  DMUL R2, R2, 9.00719925474099200000e+15 ;  /* 0x4340000002027828 */ /* 0x000fd80000000000 */
.L_x_19156:
[----:B------:R-:W-:Y:S05]  /*cf90*/  BSYNC B2 ;  /* 0x0000000000027941 */ /* 0x000fea0003800000 */
.L_x_19152:
        /* <DEDUP_REMOVED lines=67> */
.L_x_19187:
[----:B------:R-:W-:-:S11]  /*d3d0*/  DMUL R2, RZ, |R26| ;  /* 0x4000001aff027228 */ /* 0x000fd60000000000 */
.L_x_19188:
[----:B------:R-:W-:Y:S05]  /*d3e0*/  BSYNC B0 ;  /* 0x0000000000007941 */ /* 0x000fea0003800000 */
.L_x_19186:
        /* <DEDUP_REMOVED lines=11> */
.L_x_19185:
        /* <DEDUP_REMOVED lines=53> */
.L_x_19184:
        /* <DEDUP_REMOVED lines=62> */
.L_x_19192:
[----:B------:R-:W-:-:S11]  /*dbd0*/  DMUL R2, RZ, |R26| ;  /* 0x4000001aff027228 */ /* 0x000fd60000000000 */
.L_x_19193:
[----:B------:R-:W-:Y:S05]  /*dbe0*/  BSYNC B0 ;  /* 0x0000000000007941 */ /* 0x000fea0003800000 */
.L_x_19191:
        /* <DEDUP_REMOVED lines=11> */
.L_x_19190:
        /* <DEDUP_REMOVED lines=53> */
.L_x_19183:
        /* <DEDUP_REMOVED lines=32> */
.L_x_19196:
[----:B------:R-:W-:Y:S05]  /*e1f0*/  BSYNC B3 ;  /* 0x0000000000037941 */ /* 0x000fea0003800000 */
.L_x_19195:
        /* <DEDUP_REMOVED lines=82> */
.L_x_19198:
[----:B------:R-:W-:Y:S02]  /*e720*/  FSEL R6, RZ, 3.37028055040000000000e+12, P1 ;  /* 0x54442d18ff067808 */ /* 0x000fe40000800000 */
[----:B------:R-:W-:-:S07]  /*e730*/  FSEL R7, RZ, 2.1426990032196044922, P1 ;  /* 0x400921fbff077808 */ /* 0x000fce0000800000 */
.L_x_19199:
[----:B------:R-:W-:Y:S05]  /*e740*/  BSYNC B0 ;  /* 0x0000000000007941 */ /* 0x000fea0003800000 */
.L_x_19197:
[----:B------:R-:W-:Y:S01]  /*e750*/  DADD R2, |R4|, |R2| ;  /* 0x0000000004027229 */ /* 0x000fe20000000602 */
[----:B------:R-:W-:-:S07]  /*e760*/  LOP3.LUT R5, R7, 0x80000000, R5, 0xb8, !PT ;  /* 0x8000000007057812 */ /* 0x000fce00078eb805 */
[----:B------:R-:W-:-:S06]  /*e770*/  DSETP.GTU.AND P0, PT, |R2|, +INF , PT ;  /* 0x7ff000000200742a */ /* 0x000fcc0003f0c200 */
[----:B------:R-:W-:Y:S02]  /*e780*/  FSEL R2, R2, R6, P0 ;  /* 0x0000000602027208 */ /* 0x000fe40000000000 */
[----:B------:R-:W-:Y:S01]  /*e790*/  FSEL R3, R3, R5, P0 ;  /* 0x0000000503037208 */ /* 0x000fe20000000000 */
[----:B------:R-:W-:Y:S06]  /*e7a0*/  BRA `(.L_x_19189) ;  /* 0x0000000400dc7947 */ /* 0x000fec0003800000 */
.L_x_19194:
        /* <DEDUP_REMOVED lines=28> */
.L_x_19201:
[----:B------:R-:W-:Y:S05]  /*e970*/  BSYNC B3 ;  /* 0x0000000000037941 */ /* 0x000fea0003800000 */
.L_x_19200:
        /* <DEDUP_REMOVED lines=82> */
.L_x_19203:
[----:B------:R-:W-:Y:S02]  /*eea0*/  FSEL R6, RZ, 3.37028055040000000000e+12, P1 ;  /* 0x54442d18ff067808 */ /* 0x000fe40000800000 */
[----:B------:R-:W-:-:S07]  /*eeb0*/  FSEL R7, RZ, 2.1426990032196044922, P1 ;  /* 0x400921fbff077808 */ /* 0x000fce0000800000 */
.L_x_19204:
[----:B------:R-:W-:Y:S05]  /*eec0*/  BSYNC B0 ;  /* 0x0000000000007941 */ /* 0x000fea0003800000 */
.L_x_19202:
[----:B------:R-:W-:Y:S01]  /*eed0*/  DADD R2, |R4|, |R2| ;  /* 0x0000000004027229 */ /* 0x000fe20000000602 */
[----:B------:R-:W-:-:S07]  /*eee0*/  LOP3.LUT R5, R7, 0x80000000, R5, 0xb8, !PT ;  /* 0x8000000007057812 */ /* 0x000fce00078eb805 */
[----:B------:R-:W-:-:S06]  /*eef0*/  DSETP.GTU.AND P0, PT, |R2|, +INF , PT ;  /* 0x7ff000000200742a */ /* 0x000fcc0003f0c200 */
[----:B------:R-:W-:Y:S02]  /*ef00*/  FSEL R2, R2, R6, P0 ;  /* 0x0000000602027208 */ /* 0x000fe40000000000 */
[----:B------:R-:W-:-:S07]  /*ef10*/  FSEL R3, R3, R5, P0 ;  /* 0x0000000503037208 */ /* 0x000fce0000000000 */
.L_x_19189:
[----:B------:R-:W-:Y:S05]  /*ef20*/  BSYNC B2 ;  /* 0x0000000000027941 */ /* 0x000fea0003800000 */
.L_x_19182:
[----:B------:R-:W-:Y:S01]  /*ef30*/  DADD R4, -RZ, -R30 ;  /* 0x00000000ff047229 */ /* 0x000fe2000000091e */
[----:B------:R-:W-:-:S09]  /*ef40*/  ISETP.NE.AND P0, PT, R70, RZ, PT ;  /* 0x000000ff4600720c */ /* 0x000fd20003f05270 */
[----:B------:R-:W-:Y:S02]  /*ef50*/  FSEL R72, R4, R30, !P0 ;  /* 0x0000001e04487208 */ /* 0x000fe40004000000 */
[----:B------:R-:W-:Y:S01]  /*ef60*/  FSEL R73, R5, R31, !P0 ;  /* 0x0000001f05497208 */ /* 0x000fe20004000000 */
[----:B------:R-:W-:Y:S06]  /*ef70*/  BRA `(.L_x_19205) ;  /* 0x0000003000287947 */ /* 0x000fec0003800000 */
.L_x_19117:
[----:B------:R-:W2:Y:S01]  /*ef80*/  LDL.64 R2, [R1+0x8] ;  /* 0x0000080001027983 */ /* 0x000ea20000100a00 */
[----:B------:R-:W-:Y:S01]  /*ef90*/  UMOV UR4, 0x54442d18 ;  /* 0x54442d1800047882 */ /* 0x000fe20000000000 */
[----:B------:R-:W-:Y:S01]  /*efa0*/  UMOV UR5, 0x3ff921fb ;  /* 0x3ff921fb00057882 */ /* 0x000fe20000000000 */
[----:B------:R-:W-:Y:S02]  /*efb0*/  DADD R72, -RZ, -R34 ;  /* 0x00000000ff487229 */ /* 0x000fe40000000922 */
[----:B--2---:R-:W-:-:S08]  /*efc0*/  DADD R2, -R32, R2 ;  /* 0x0000000020027229 */ /* 0x004fd00000000102 */
[----:B------:R-:W-:Y:S01]  /*efd0*/  DADD R2, R2, UR4 ;  /* 0x0000000402027e29 */ /* 0x000fe20008000000 */
[----:B------:R-:W-:Y:S10]  /*efe0*/  BRA `(.L_x_19205) ;  /* 0x00000030000c7947 */ /* 0x000ff40003800000 */
.L_x_19116:
[----:B------:R-:W-:Y:S01]  /*eff0*/  DADD R72, -RZ, -R34 ;  /* 0x00000000ff487229 */ /* 0x000fe20000000922 */
[----:B------:R-:W-:Y:S01]  /*f000*/  CS2R R2, SRZ ;  /* 0x0000000000027805 */ /* 0x000fe2000001ff00 */
[----:B------:R-:W-:Y:S09]  /*f010*/  BRA `(.L_x_19205) ;  /* 0x0000003000007947 */ /* 0x000ff20003800000 */
.L_x_19115:
        /* <DEDUP_REMOVED lines=108> */
.L_x_19210:
[----:B------:R-:W-:Y:S05]  /*f6e0*/  BSYNC B0 ;  /* 0x0000000000007941 */ /* 0x000fea0003800000 */
.L_x_19209:
[----:B------:R-:W-:Y:S04]  /*f6f0*/  BSSY B3, `(.L_x_19211) ;  /* 0x0000008000037945 */ /* 0x000fe80003800000 */
[----:B------:R-:W-:Y:S05]  /*f700*/  @P3 BRA P5, `(.L_x_19212) ;  /* 0x0000000000183947 */ /* 0x000fea0002800000 */
[----:B------:R-:W-:Y:S01]  /*f710*/  MOV R8, R28 ;  /* 0x0000001c00087202 */ /* 0x000fe20000000f00 */
[----:B------:R-:W-:Y:S01]  /*f720*/  IMAD.MOV.U32 R9, RZ, RZ, R29 ;  /* 0x000000ffff097224 */ /* 0x000fe200078e001d */
[----:B------:R-:W-:Y:S01]  /*f730*/  MOV R0, 0xf770 ;  /* 0x0000f77000007802 */ /* 0x000fe20000000f00 */
[----:B------:R-:W-:Y:S02]  /*f740*/  IMAD.MOV.U32 R10, RZ, RZ, R26 ;  /* 0x000000ffff0a7224 */ /* 0x000fe400078e001a */
[----:B------:R-:W-:-:S07]  /*f750*/  IMAD.MOV.U32 R11, RZ, RZ, R27 ;  /* 0x000000ffff0b7224 */ /* 0x000fce00078e001b */
[----:B------:R-:W-:Y:S05]  /*f760*/  CALL.REL.NOINC `($__internal_33_$__cuda_sm20_div_rn_f64_full) ;  /* 0x0000081000207944 */ /* 0x000fea0003c00000 */
.L_x_19212:
[----:B------:R-:W-:Y:S05]  /*f770*/  BSYNC B3 ;  /* 0x0000000000037941 */ /* 0x000fea0003800000 */
.L_x_19211:
        /* <DEDUP_REMOVED lines=82> */
.L_x_19214:
[----:B------:R-:W-:-:S04]  /*fca0*/  ISETP.GE.AND P0, PT, R33, RZ, PT ;  /* 0x000000ff2100720c */ /* 0x000fc80003f06270 */
[----:B------:R-:W-:Y:S02]  /*fcb0*/  FSEL R6, RZ, 3.37028055040000000000e+12, P0 ;  /* 0x54442d18ff067808 */ /* 0x000fe40000000000 */
[----:B------:R-:W-:-:S07]  /*fcc0*/  FSEL R7, RZ, 2.1426990032196044922, P0 ;  /* 0x400921fbff077808 */ /* 0x000fce0000000000 */
.L_x_19215:
[----:B------:R-:W-:Y:S05]  /*fcd0*/  BSYNC B0 ;  /* 0x0000000000007941 */ /* 0x000fea0003800000 */
.L_x_19213:
[----:B------:R-:W-:Y:S01]  /*fce0*/  DADD R2, R2, R4 ;  /* 0x0000000002027229 */ /* 0x000fe20000000004 */
[----:B------:R-:W-:Y:S01]  /*fcf0*/  LOP3.LUT R5, R7, 0x80000000, R35, 0xb8, !PT ;  /* 0x8000000007057812 */ /* 0x000fe200078eb823 */
[----:B------:R-:W-:-:S06]  /*fd00*/  DMUL R30, R30, 0.5 ;  /* 0x3fe000001e1e7828 */ /* 0x000fcc0000000000 */
[----:B------:R-:W-:-:S06]  /*fd10*/  DSETP.GTU.AND P0, PT, |R2|, +INF , PT ;  /* 0x7ff000000200742a */ /* 0x000fcc0003f0c200 */
[----:B------:R-:W-:Y:S02]  /*fd20*/  FSEL R2, R2, R6, P0 ;  /* 0x0000000602027208 */ /* 0x000fe40000000000 */
[----:B------:R-:W-:Y:S01]  /*fd30*/  FSEL R3, R3, R5, P0 ;  /* 0x0000000503037208 */ /* 0x000fe20000000000 */
[----:B------:R-:W-:Y:S06]  /*fd40*/  BRA `(.L_x_19216) ;  /* 0x0000002000387947 */ /* 0x000fec0003800000 */
.L_x_19208:
        /* <DEDUP_REMOVED lines=135> */
.L_x_19218:
[----:B------:R-:W-:Y:S05]  /*105c0*/  BSYNC B0 ;  /* 0x0000000000007941 */ /* 0x000fea0003800000 */
.L_x_19217:
[----:B------:R-:W-:Y:S04]  /*105d0*/  BSSY B3, `(.L_x_19219) ;  /* 0x0000008000037945 */ /* 0x000fe80003800000 */
[----:B------:R-:W-:Y:S05]  /*105e0*/  @P3 BRA P5, `(.L_x_19220) ;  /* 0x0000000000183947 */ /* 0x000fea0002800000 */
[----:B------:R-:W-:Y:S01]  /*105f0*/  IMAD.MOV.U32 R8, RZ, RZ, R28 ;  /* 0x000000ffff087224 */ /* 0x000fe200078e001c */
[----:B------:R-:W-:Y:S01]  /*10600*/  MOV R10, R26 ;  /* 0x0000001a000a7202 */ /* 0x000fe20000000f00 */
[----:B------:R-:W-:Y:S01]  /*10610*/  IMAD.MOV.U32 R9, RZ, RZ, R29 ;  /* 0x000000ffff097224 */ /* 0x000fe200078e001d */
[----:B------:R-:W-:Y:S01]  /*10620*/  MOV R0, 0x10650 ;  /* 0x0001065000007802 */ /* 0x000fe20000000f00 */
[----:B------:R-:W-:-:S07]  /*10630*/  IMAD.MOV.U32 R11, RZ, RZ, R27 ;  /* 0x000000ffff0b7224 */ /* 0x000fce00078e001b */
[----:B------:R-:W-:Y:S05]  /*10640*/  CALL.REL.NOINC `($__internal_33_$__cuda_sm20_div_rn_f64_full) ;  /* 0x0000080000687944 */ /* 0x000fea0003c00000 */
.L_x_19220:
[----:B------:R-:W-:Y:S05]  /*10650*/  BSYNC B3 ;  /* 0x0000000000037941 */ /* 0x000fea0003800000 */
.L_x_19219:
        /* <DEDUP_REMOVED lines=82> */
.L_x_19222:
[----:B------:R-:W-:-:S04]  /*10b80*/  ISETP.GE.AND P0, PT, R33, RZ, PT ;  /* 0x000000ff2100720c */ /* 0x000fc80003f06270 */
[----:B------:R-:W-:Y:S02]  /*10b90*/  FSEL R6, RZ, 3.37028055040000000000e+12, P0 ;  /* 0x54442d18ff067808 */ /* 0x000fe40000000000 */
[----:B------:R-:W-:-:S07]  /*10ba0*/  FSEL R7, RZ, 2.1426990032196044922, P0 ;  /* 0x400921fbff077808 */ /* 0x000fce0000000000 */
.L_x_19223:
[----:B------:R-:W-:Y:S05]  /*10bb0*/  BSYNC B0 ;  /* 0x0000000000007941 */ /* 0x000fea0003800000 */
.L_x_19221:
[----:B------:R-:W-:Y:S01]  /*10bc0*/  DADD R2, R2, R4 ;  /* 0x0000000002027229 */ /* 0x000fe20000000004 */
[----:B------:R-:W-:-:S07]  /*10bd0*/  LOP3.LUT R5, R7, 0x80000000, R35, 0xb8, !PT ;  /* 0x8000000007057812 */ /* 0x000fce00078eb823 */
[----:B------:R-:W-:-:S06]  /*10be0*/  DSETP.GTU.AND P0, PT, |R2|, +INF , PT ;  /* 0x7ff000000200742a */ /* 0x000fcc0003f0c200 */
[----:B------:R-:W-:Y:S02]  /*10bf0*/  FSEL R2, R2, R6, P0 ;  /* 0x0000000602027208 */ /* 0x000fe40000000000 */
[----:B------:R-:W-:Y:S01]  /*10c00*/  FSEL R3, R3, R5, P0 ;  /* 0x0000000503037208 */ /* 0x000fe20000000000 */
[----:B------:R-:W-:Y:S06]  /*10c10*/  BRA `(.L_x_19216) ;  /* 0x0000001000847947 */ /* 0x000fec0003800000 */
.L_x_19207:
        /* <DEDUP_REMOVED lines=22> */
[----:B------:R-:W-:Y:S05]  /*10d80*/  CALL.REL.NOINC `($__internal_33_$__cuda_sm20_div_rn_f64_full) ;  /* 0x000007f800987944 */ /* 0x000fea0003c00000 */
.L_x_19225:
[----:B------:R-:W-:Y:S05]  /*10d90*/  BSYNC B3 ;  /* 0x0000000000037941 */ /* 0x000fea0003800000 */
.L_x_19224:
        /* <DEDUP_REMOVED lines=23> */
[----:B------:R-:W-:Y:S05]  /*10f10*/  CALL.REL.NOINC `($__internal_33_$__cuda_sm20_div_rn_f64_full) ;  /* 0x000007f800347944 */ /* 0x000fea0003c00000 */
[----:B------:R-:W-:Y:S02]  /*10f20*/  IMAD.MOV.U32 R6, RZ, RZ, R16 ;  /* 0x000000ffff067224 */ /* 0x000fe400078e0010 */
[----:B------:R-:W-:-:S07]  /*10f30*/  IMAD.MOV.U32 R7, RZ, RZ, R17 ;  /* 0x000000ffff077224 */ /* 0x000fce00078e0011 */
.L_x_19227:
[----:B------:R-:W-:Y:S05]  /*10f40*/  BSYNC B3 ;  /* 0x0000000000037941 */ /* 0x000fea0003800000 */
.L_x_19226:
        /* <DEDUP_REMOVED lines=136> */
.L_x_19229:
[----:B------:R-:W-:Y:S05]  /*117d0*/  BSYNC B0 ;  /* 0x0000000000007941 */ /* 0x000fea0003800000 */
.L_x_19228:
[----:B------:R-:W-:Y:S04]  /*117e0*/  BSSY B3, `(.L_x_19230) ;  /* 0x0000008000037945 */ /* 0x000fe80003800000 */
[----:B------:R-:W-:Y:S05]  /*117f0*/  @P3 BRA P5, `(.L_x_19231) ;  /* 0x0000000000183947 */ /* 0x000fea0002800000 */
[----:B------:R-:W-:Y:S01]  /*11800*/  IMAD.MOV.U32 R8, RZ, RZ, R28 ;  /* 0x000000ffff087224 */ /* 0x000fe200078e001c */
[----:B------:R-:W-:Y:S01]  /*11810*/  MOV R0, 0x11860 ;  /* 0x0001186000007802 */ /* 0x000fe20000000f00 */
[----:B------:R-:W-:Y:S02]  /*11820*/  IMAD.MOV.U32 R9, RZ, RZ, R29 ;  /* 0x000000ffff097224 */ /* 0x000fe400078e001d */
[----:B------:R-:W-:Y:S02]  /*11830*/  IMAD.MOV.U32 R10, RZ, RZ, R26 ;  /* 0x000000ffff0a7224 */ /* 0x000fe400078e001a */
[----:B------:R-:W-:-:S07]  /*11840*/  IMAD.MOV.U32 R11, RZ, RZ, R27 ;  /* 0x000000ffff0b7224 */ /* 0x000fce00078e001b */
[----:B------:R-:W-:Y:S05]  /*11850*/  CALL.REL.NOINC `($__internal_33_$__cuda_sm20_div_rn_f64_full) ;  /* 0x000007ec00e47944 */ /* 0x000fea0003c00000 */
.L_x_19231:
[----:B------:R-:W-:Y:S05]  /*11860*/  BSYNC B3 ;  /* 0x0000000000037941 */ /* 0x000fea0003800000 */
.L_x_19230:
        /* <DEDUP_REMOVED lines=82> */
.L_x_19233:
[----:B------:R-:W-:-:S04]  /*11d90*/  ISETP.GE.AND P0, PT, R33, RZ, PT ;  /* 0x000000ff2100720c */ /* 0x000fc80003f06270 */
[----:B------:R-:W-:Y:S02]  /*11da0*/  FSEL R6, RZ, 3.37028055040000000000e+12, P0 ;  /* 0x54442d18ff067808 */ /* 0x000fe40000000000 */
[----:B------:R-:W-:-:S07]  /*11db0*/  FSEL R7, RZ, 2.1426990032196044922, P0 ;  /* 0x400921fbff077808 */ /* 0x000fce0000000000 */
.L_x_19234:
[----:B------:R-:W-:Y:S05]  /*11dc0*/  BSYNC B0 ;  /* 0x0000000000007941 */ /* 0x000fea0003800000 */
.L_x_19232:
[----:B------:R-:W-:Y:S01]  /*11dd0*/  DADD R2, R2, R4 ;  /* 0x0000000002027229 */ /* 0x000fe20000000004 */
[----:B------:R-:W-:Y:S01]  /*11de0*/  LOP3.LUT R5, R7, 0x80000000, R35, 0xb8, !PT ;  /* 0x8000000007057812 */ /* 0x000fe200078eb823 */
[----:B------:R-:W-:-:S06]  /*11df0*/  DADD R30, R30, 1 ;  /* 0x3ff000001e1e7429 */ /* 0x000fcc0000000000 */
[----:B------:R-:W-:-:S06]  /*11e00*/  DSETP.GTU.AND P0, PT, |R2|, +INF , PT ;  /* 0x7ff000000200742a */ /* 0x000fcc0003f0c200 */
[----:B------:R-:W-:Y:S02]  /*11e10*/  FSEL R2, R2, R6, P0 ;  /* 0x0000000602027208 */ /* 0x000fe40000000000 */
[----:B------:R-:W-:-:S07]  /*11e20*/  FSEL R3, R3, R5, P0 ;  /* 0x0000000503037208 */ /* 0x000fce0000000000 */
.L_x_19216:
[----:B------:R-:W-:Y:S05]  /*11e30*/  BSYNC B2 ;  /* 0x0000000000027941 */ /* 0x000fea0003800000 */
.L_x_19206:
        /* <DEDUP_REMOVED lines=9> */
.L_x_19114:
        /* <DEDUP_REMOVED lines=21> */
.L_x_19205:
[----:B------:R-:W-:Y:S05]  /*12020*/  BSYNC B1 ;  /* 0x0000000000017941 */ /* 0x000fea0003800000 */
.L_x_19113:
        /* <DEDUP_REMOVED lines=11> */
.L_x_19236:
[----:B------:R-:W-:Y:S01]  /*120e0*/  DSETP.GTU.AND P0, PT, |R72|, +INF , PT ;  /* 0x7ff000004800742a */ /* 0x000fe20003f0c200 */
[----:B------:R-:W-:Y:S01]  /*120f0*/  MOV R74, R2 ;  /* 0x00000002004a7202 */ /* 0x000fe20000000f00 */
[----:B------:R-:W-:-:S12]  /*12100*/  IMAD.MOV.U32 R75, RZ, RZ, R3 ;  /* 0x000000ffff4b7224 */ /* 0x000fd800078e0003 */
[----:B------:R-:W-:-:S11]  /*12110*/  @!P0 DADD R72, -RZ, |R72| ;  /* 0x00000000ff488229 */ /* 0x000fd60000000548 */
.L_x_19237:
[----:B------:R-:W-:Y:S05]  /*12120*/  BSYNC B0 ;  /* 0x0000000000007941 */ /* 0x000fea0003800000 */
.L_x_19235:
        /* <DEDUP_REMOVED lines=143> */
[----:B------:R-:W-:Y:S05]  /*12a20*/  CALL.REL.NOINC `($__internal_34_$__cuda_sm20_dsqrt_rn_f64_mediumpath_v1) ;  /* 0x000007e000f47944 */ /* 0x000fea0003c00000 */
[----:B------:R-:W-:Y:S02]  /*12a30*/  IMAD.MOV.U32 R12, RZ, RZ, R0 ;  /* 0x000000ffff0c7224 */ /* 0x000fe400078e0000 */
[----:B------:R-:W-:-:S07]  /*12a40*/  IMAD.MOV.U32 R13, RZ, RZ, R7 ;  /* 0x000000ffff0d7224 */ /* 0x000fce00078e0007 */
.L_x_19246:
[----:B------:R-:W-:Y:S05]  /*12a50*/  BSYNC B3 ;  /* 0x0000000000037941 */ /* 0x000fea0003800000 */
.L_x_19245:
        /* <DEDUP_REMOVED lines=81> */
.L_x_19244:
        /* <DEDUP_REMOVED lines=34> */
.L_x_19254:
[----:B------:R-:W-:Y:S05]  /*13190*/  BSYNC B4 ;  /* 0x0000000000047941 */ /* 0x000fea0003800000 */
.L_x_19253:
[----:B------:R-:W-:Y:S02]  /*131a0*/  IMAD.MOV.U32 R26, RZ, RZ, R16 ;  /* 0x000000ffff1a7224 */ /* 0x000fe400078e0010 */
[----:B------:R-:W-:Y:S01]  /*131b0*/  IMAD.MOV.U32 R27, RZ, RZ, R17 ;  /* 0x000000ffff1b7224 */ /* 0x000fe200078e0011 */
[----:B------:R-:W-:Y:S06]  /*131c0*/  BRA `(.L_x_19252) ;  /* 0x0000000000047947 */ /* 0x000fec0003800000 */
.L_x_19251:
[----:B------:R-:W-:-:S11]  /*131d0*/  DADD R26, -R32, R48 ;  /* 0x00000000201a7229 */ /* 0x000fd60000000130 */
.L_x_19252:
[----:B------:R-:W-:Y:S05]  /*131e0*/  BSYNC B3 ;  /* 0x0000000000037941 */ /* 0x000fea0003800000 */
.L_x_19250:
        /* <DEDUP_REMOVED lines=29> */
.L_x_19259:
[----:B------:R-:W-:Y:S05]  /*133c0*/  BSYNC B4 ;  /* 0x0000000000047941 */ /* 0x000fea0003800000 */
.L_x_19258:
[----:B------:R-:W-:Y:S05]  /*133d0*/  BRA `(.L_x_19257) ;  /* 0x0000000000047947 */ /* 0x000fea0003800000 */
.L_x_19256:
[----:B------:R-:W-:-:S11]  /*133e0*/  DADD R16, R50, -R10 ;  /* 0x0000000032107229 */ /* 0x000fd6000000080a */
.L_x_19257:
[----:B------:R-:W-:Y:S05]  /*133f0*/  BSYNC B3 ;  /* 0x0000000000037941 */ /* 0x000fea0003800000 */
.L_x_19255:
        /* <DEDUP_REMOVED lines=29> */
.L_x_19261:
[----:B------:R-:W-:Y:S05]  /*135d0*/  BSYNC B3 ;  /* 0x0000000000037941 */ /* 0x000fea0003800000 */
.L_x_19260:
        /* <DEDUP_REMOVED lines=85> */
.L_x_19262:
        /* <DEDUP_REMOVED lines=20> */
.L_x_19264:
[----:B------:R-:W-:Y:S05]  /*13c70*/  BSYNC B3 ;  /* 0x0000000000037941 */ /* 0x000fea0003800000 */
.L_x_19263:
        /* <DEDUP_REMOVED lines=30> */
.L_x_19249:
        /* <DEDUP_REMOVED lines=21> */
[----:B------:R-:W-:Y:S05]  /*13fb0*/  CALL.REL.NOINC `($__internal_34_$__cuda_sm20_dsqrt_rn_f64_mediumpath_v1) ;  /* 0x000007cc00907944 */ /* 0x000fea0003c00000 */
[----:B------:R-:W-:Y:S02]  /*13fc0*/  IMAD.MOV.U32 R26, RZ, RZ, R0 ;  /* 0x000000ffff1a7224 */ /* 0x000fe400078e0000 */
[----:B------:R-:W-:-:S07]  /*13fd0*/  IMAD.MOV.U32 R27, RZ, RZ, R7 ;  /* 0x000000ffff1b7224 */ /* 0x000fce00078e0007 */
.L_x_19267:
[----:B------:R-:W-:Y:S05]  /*13fe0*/  BSYNC B3 ;  /* 0x0000000000037941 */ /* 0x000fea0003800000 */
.L_x_19266:
        /* <DEDUP_REMOVED lines=25> */
.L_x_19270:
[----:B------:R-:W-:Y:S05]  /*14180*/  BSYNC B3 ;  /* 0x0000000000037941 */ /* 0x000fea0003800000 */
.L_x_19269:
        /* <DEDUP_REMOVED lines=30> */
.L_x_19268:
        /* <DEDUP_REMOVED lines=75> */
.L_x_19271:
[----:B------:R-:W-:Y:S01]  /*14820*/  IMAD.MOV.U32 R6, RZ, RZ, 0x0 ;  /* 0x00000000ff067424 */ /* 0x000fe200078e00ff */
[----:B------:R-:W-:Y:S01]  /*14830*/  FSETP.NEU.FTZ.AND P0, PT, R9, RZ, PT ;  /* 0x000000ff0900720b */ /* 0x000fe20003f1d000 */
[----:B------:R-:W-:-:S06]  /*14840*/  IMAD.MOV.U32 R7, RZ, RZ, 0x7ff00000 ;  /* 0x7ff00000ff077424 */ /* 0x000fcc00078e00ff */
[----:B------:R-:W-:-:S10]  /*14850*/  DFMA R6, R8, R6, +INF ;  /* 0x7ff000000806742b */ /* 0x000fd40000000006 */
[----:B------:R-:W-:Y:S02]  /*14860*/  FSEL R30, R6, RZ, P0 ;  /* 0x000000ff061e7208 */ /* 0x000fe40000000000 */
[----:B------:R-:W-:Y:S01]  /*14870*/  FSEL R31, R7, -QNAN , P0 ;  /* 0xfff00000071f7808 */ /* 0x000fe20000000000 */
[----:B------:R-:W-:Y:S06]  /*14880*/  BRA `(.L_x_19247) ;  /* 0x0000000400287947 */ /* 0x000fec0003800000 */
.L_x_19265:
        /* <DEDUP_REMOVED lines=25> */
.L_x_19273:
[----:B------:R-:W-:Y:S05]  /*14a20*/  BSYNC B3 ;  /* 0x0000000000037941 */ /* 0x000fea0003800000 */
.L_x_19272:
        /* <DEDUP_REMOVED lines=21> */
.L_x_19275:
[----:B------:R-:W-:Y:S05]  /*14b80*/  BSYNC B3 ;  /* 0x0000000000037941 */ /* 0x000fea0003800000 */
.L_x_19274:
[----:B------:R-:W-:Y:S01]  /*14b90*/  MOV R30, R16 ;  /* 0x00000010001e7202 */ /* 0x000fe20000000f00 */
[----:B------:R-:W-:Y:S01]  /*14ba0*/  IMAD.MOV.U32 R31, RZ, RZ, R17 ;  /* 0x000000ffff1f7224 */ /* 0x000fe200078e0011 */
[----:B------:R-:W-:Y:S06]  /*14bb0*/  BRA `(.L_x_19247) ;  /* 0x00000000005c7947 */ /* 0x000fec0003800000 */
.L_x_19248:
        /* <DEDUP_REMOVED lines=19> */
[----:B------:R-:W-:Y:S05]  /*14cf0*/  CALL.REL.NOINC `($__internal_34_$__cuda_sm20_dsqrt_rn_f64_mediumpath_v1) ;  /* 0x000007c000407944 */ /* 0x000fea0003c00000 */
[----:B------:R-:W-:Y:S01]  /*14d00*/  IMAD.MOV.U32 R30, RZ, RZ, R0 ;  /* 0x000000ffff1e7224 */ /* 0x000fe200078e0000 */
[----:B------:R-:W-:-:S07]  /*14d10*/  MOV R31, R7 ;  /* 0x00000007001f7202 */ /* 0x000fce0000000f00 */
.L_x_19276:
[----:B------:R-:W-:Y:S05]  /*14d20*/  BSYNC B3 ;  /* 0x0000000000037941 */ /* 0x000fea0003800000 */
.L_x_19247:
[----:B------:R-:W-:Y:S05]  /*14d30*/  BSYNC B2 ;  /* 0x0000000000027941 */ /* 0x000fea0003800000 */
.L_x_19243:
        /* <DEDUP_REMOVED lines=24> */
[----:B------:R-:W-:Y:S02]  /*14ec0*/  IMAD.MOV.U32 R26, RZ, RZ, R16 ;  /* 0x000000ffff1a7224 */ /* 0x000fe400078e0010 */
[----:B------:R-:W-:-:S07]  /*14ed0*/  IMAD.MOV.U32 R27, RZ, RZ, R17 ;  /* 0x000000ffff1b7224 */ /* 0x000fce00078e0011 */
.L_x_19280:
[----:B------:R-:W-:Y:S05]  /*14ee0*/  BSYNC B3 ;  /* 0x0000000000037941 */ /* 0x000fea0003800000 */
.L_x_19279:
        /* <DEDUP_REMOVED lines=39> */
.L_x_19288:
[----:B------:R-:W-:Y:S05]  /*15160*/  BSYNC B4 ;  /* 0x0000000000047941 */ /* 0x000fea0003800000 */
.L_x_19287:
[----:B------:R-:W-:Y:S02]  /*15170*/  IMAD.MOV.U32 R64, RZ, RZ, R16 ;  /* 0x000000ffff407224 */ /* 0x000fe400078e0010 */
[----:B------:R-:W-:Y:S01]  /*15180*/  IMAD.MOV.U32 R65, RZ, RZ, R17 ;  /* 0x000000ffff417224 */ /* 0x000fe200078e0011 */
[----:B------:R-:W-:Y:S06]  /*15190*/  BRA `(.L_x_19286) ;  /* 0x0000000000047947 */ /* 0x000fec0003800000 */
.L_x_19285:
[----:B------:R-:W-:-:S11]  /*151a0*/  DADD R64, -R32, R48 ;  /* 0x0000000020407229 */ /* 0x000fd60000000130 */
.L_x_19286:
[----:B------:R-:W-:Y:S05]  /*151b0*/  BSYNC B3 ;  /* 0x0000000000037941 */ /* 0x000fea0003800000 */
.L_x_19284:
        /* <DEDUP_REMOVED lines=26> */
.L_x_19293:
[----:B------:R-:W-:Y:S05]  /*15360*/  BSYNC B4 ;  /* 0x0000000000047941 */ /* 0x000fea0003800000 */
.L_x_19292:
[----:B------:R-:W-:Y:S01]  /*15370*/  MOV R4, R16 ;  /* 0x0000001000047202 */ /* 0x000fe20000000f00 */
[----:B------:R-:W-:Y:S01]  /*15380*/  IMAD.MOV.U32 R5, RZ, RZ, R17 ;  /* 0x000000ffff057224 */ /* 0x000fe200078e0011 */
[----:B------:R-:W-:Y:S06]  /*15390*/  BRA `(.L_x_19291) ;  /* 0x0000000000047947 */ /* 0x000fec0003800000 */
.L_x_19290:
[----:B------:R-:W-:-:S11]  /*153a0*/  DADD R4, -R34, R50 ;  /* 0x0000000022047229 */ /* 0x000fd60000000132 */
.L_x_19291:
[----:B------:R-:W-:Y:S05]  /*153b0*/  BSYNC B3 ;  /* 0x0000000000037941 */ /* 0x000fea0003800000 */
.L_x_19289:
        /* <DEDUP_REMOVED lines=29> */
.L_x_19295:
[----:B------:R-:W-:Y:S05]  /*15590*/  BSYNC B3 ;  /* 0x0000000000037941 */ /* 0x000fea0003800000 */
.L_x_19294:
[----:B------:R-:W-:Y:S01]  /*155a0*/  PLOP3.LUT P0, PT, PT, PT, PT, 0x80, 0x0 ;  /* 0x000000000000781c */ /* 0x000fe20003f0f070 */
[----:B------:R-:W-:-:S12]  /*155b0*/  BRA `(.L_x_19281) ;  /* 0x0000000800587947 */ /* 0x000fd80003800000 */
.L_x_19283:
        /* <DEDUP_REMOVED lines=26> */
[----:B------:R-:W-:Y:S05]  /*15760*/  CALL.REL.NOINC `($__internal_34_$__cuda_sm20_dsqrt_rn_f64_mediumpath_v1) ;  /* 0x000007b400a47944 */ /* 0x000fea0003c00000 */
[----:B------:R-:W-:Y:S02]  /*15770*/  IMAD.MOV.U32 R4, RZ, RZ, R0 ;  /* 0x000000ffff047224 */ /* 0x000fe400078e0000 */
[----:B------:R-:W-:-:S07]  /*15780*/  IMAD.MOV.U32 R5, RZ, RZ, R7 ;  /* 0x000000ffff057224 */ /* 0x000fce00078e0007 */
.L_x_19298:
[----:B------:R-:W-:Y:S05]  /*15790*/  BSYNC B3 ;  /* 0x0000000000037941 */ /* 0x000fea0003800000 */
.L_x_19297:
[----:B------:R-:W-:Y:S01]  /*157a0*/  PLOP3.LUT P0, PT, PT, PT, PT, 0x80, 0x0 ;  /* 0x000000000000781c */ /* 0x000fe20003f0f070 */
[----:B------:R-:W-:-:S12]  /*157b0*/  BRA `(.L_x_19281) ;  /* 0x0000000400d87947 */ /* 0x000fd80003800000 */
.L_x_19296:
        /* <DEDUP_REMOVED lines=27> */
[----:B------:R-:W-:Y:S05]  /*15970*/  CALL.REL.NOINC `($__internal_34_$__cuda_sm20_dsqrt_rn_f64_mediumpath_v1) ;  /* 0x000007b400207944 */ /* 0x000fea0003c00000 */
[----:B------:R-:W-:-:S07]  /*15980*/  IMAD.MOV.U32 R6, RZ, RZ, R0 ;  /* 0x000000ffff067224 */ /* 0x000fce00078e0000 */
.L_x_19300:
[----:B------:R-:W-:Y:S05]  /*15990*/  BSYNC B3 ;  /* 0x0000000000037941 */ /* 0x000fea0003800000 */
.L_x_19299:
        /* <DEDUP_REMOVED lines=21> */
.L_x_19302:
[----:B------:R-:W-:Y:S05]  /*15af0*/  BSYNC B3 ;  /* 0x0000000000037941 */ /* 0x000fea0003800000 */
.L_x_19301:
[----:B------:R-:W-:Y:S01]  /*15b00*/  DMUL R2, R2, 8.11296384146066816958e+31 ;  /* 0x4690000002027828 */ /* 0x000fe20000000000 */
[----:B------:R-:W-:Y:S01]  /*15b10*/  PLOP3.LUT P0, PT, PT, PT, PT, 0x80, 0x0 ;  /* 0x000000000000781c */ /* 0x000fe20003f0f070 */
[----:B------:R-:W-:Y:S02]  /*15b20*/  IMAD.MOV.U32 R4, RZ, RZ, R16 ;  /* 0x000000ffff047224 */ /* 0x000fe400078e0010 */
[----:B------:R-:W-:Y:S01]  /*15b30*/  IMAD.MOV.U32 R5, RZ, RZ, R17 ;  /* 0x000000ffff057224 */ /* 0x000fe200078e0011 */
[----:B------:R-:W-:Y:S09]  /*15b40*/  BRA `(.L_x_19281) ;  /* 0x0000000000f47947 */ /* 0x000ff20003800000 */
.L_x_19282:
        /* <DEDUP_REMOVED lines=22> */
[----:B------:R-:W-:Y:S02]  /*15cb0*/  IMAD.MOV.U32 R16, RZ, RZ, R0 ;  /* 0x000000ffff107224 */ /* 0x000fe400078e0000 */
[----:B------:R-:W-:-:S07]  /*15cc0*/  IMAD.MOV.U32 R17, RZ, RZ, R7 ;  /* 0x000000ffff117224 */ /* 0x000fce00078e0007 */
.L_x_19304:
[----:B------:R-:W-:Y:S05]  /*15cd0*/  BSYNC B3 ;  /* 0x0000000000037941 */ /* 0x000fea0003800000 */
.L_x_19303:
        /* <DEDUP_REMOVED lines=27> */
[----:B------:R-:W-:Y:S05]  /*15e90*/  CALL.REL.NOINC `($__internal_34_$__cuda_sm20_dsqrt_rn_f64_mediumpath_v1) ;  /* 0x000007ac00d87944 */ /* 0x000fea0003c00000 */
[----:B------:R-:W-:-:S07]  /*15ea0*/  IMAD.MOV.U32 R6, RZ, RZ, R0 ;  /* 0x000000ffff067224 */ /* 0x000fce00078e0000 */
.L_x_19306:
[----:B------:R-:W-:Y:S05]  /*15eb0*/  BSYNC B3 ;  /* 0x0000000000037941 */ /* 0x000fea0003800000 */
.L_x_19305:
[----:B------:R-:W-:Y:S01]  /*15ec0*/  DMUL R4, R6, R16 ;  /* 0x0000001006047228 */ /* 0x000fe20000000000 */
[----:B------:R-:W-:Y:S01]  /*15ed0*/  PLOP3.LUT P0, PT, PT, PT, PT, 0x80, 0x0 ;  /* 0x000000000000781c */ /* 0x000fe20003f0f070 */
[----:B------:R-:W-:-:S12]  /*15ee0*/  BRA `(.L_x_19281) ;  /* 0x00000000000c7947 */ /* 0x000fd80003800000 */
.L_x_19278:
[----:B------:R-:W-:Y:S01]  /*15ef0*/  DMUL R4, R28, 9.00719925474099200000e+15 ;  /* 0x434000001c047828 */ /* 0x000fe20000000000 */
[----:B------:R-:W-:Y:S01]  /*15f00*/  PLOP3.LUT P0, PT, PT, PT, PT, 0x80, 0x0 ;  /* 0x000000000000781c */ /* 0x000fe20003f0f070 */
[----:B------:R-:W-:-:S12]  /*15f10*/  DMUL R2, R2, 9.00719925474099200000e+15 ;  /* 0x4340000002027828 */ /* 0x000fd80000000000 */
.L_x_19281:
[----:B------:R-:W-:Y:S05]  /*15f20*/  BSYNC B2 ;  /* 0x0000000000027941 */ /* 0x000fea0003800000 */
.L_x_19277:
        /* <DEDUP_REMOVED lines=67> */
.L_x_19312:
[----:B------:R-:W-:-:S11]  /*16360*/  DMUL R2, RZ, |R26| ;  /* 0x4000001aff027228 */ /* 0x000fd60000000000 */
.L_x_19313:
[----:B------:R-:W-:Y:S05]  /*16370*/  BSYNC B0 ;  /* 0x0000000000007941 */ /* 0x000fea0003800000 */
.L_x_19311:
        /* <DEDUP_REMOVED lines=11> */
.L_x_19310:
        /* <DEDUP_REMOVED lines=53> */
.L_x_19309:
        /* <DEDUP_REMOVED lines=62> */
.L_x_19317:
[----:B------:R-:W-:-:S11]  /*16b60*/  DMUL R2, RZ, |R26| ;  /* 0x4000001aff027228 */ /* 0x000fd60000000000 */
.L_x_19318:
[----:B------:R-:W-:Y:S05]  /*16b70*/  BSYNC B0 ;  /* 0x0000000000007941 */ /* 0x000fea0003800000 */
.L_x_19316:
        /* <DEDUP_REMOVED lines=11> */
.L_x_19315:
        /* <DEDUP_REMOVED lines=53> */
.L_x_19308:
        /* <DEDUP_REMOVED lines=31> */
[----:B------:R-:W-:Y:S05]  /*17170*/  CALL.REL.NOINC `($__internal_33_$__cuda_sm20_div_rn_f64_full) ;  /* 0x00000794009c7944 */ /* 0x000fea0003c00000 */
.L_x_19321:
[----:B------:R-:W-:Y:S05]  /*17180*/  BSYNC B3 ;  /* 0x0000000000037941 */ /* 0x000fea0003800000 */
.L_x_19320:
        /* <DEDUP_REMOVED lines=82> */
.L_x_19323:
[----:B------:R-:W-:Y:S02]  /*176b0*/  FSEL R6, RZ, 3.37028055040000000000e+12, P1 ;  /* 0x54442d18ff067808 */ /* 0x000fe40000800000 */
[----:B------:R-:W-:-:S07]  /*176c0*/  FSEL R7, RZ, 2.1426990032196044922, P1 ;  /* 0x400921fbff077808 */ /* 0x000fce0000800000 */
.L_x_19324:
[----:B------:R-:W-:Y:S05]  /*176d0*/  BSYNC B0 ;  /* 0x0000000000007941 */ /* 0x000fea0003800000 */
.L_x_19322:
[----:B------:R-:W-:Y:S01]  /*176e0*/  DADD R2, |R4|, |R2| ;  /* 0x0000000004027229 */ /* 0x000fe20000000602 */
[----:B------:R-:W-:-:S07]  /*176f0*/  LOP3.LUT R5, R7, 0x80000000, R5, 0xb8, !PT ;  /* 0x8000000007057812 */ /* 0x000fce00078eb805 */
[----:B------:R-:W-:-:S06]  /*17700*/  DSETP.GTU.AND P0, PT, |R2|, +INF , PT ;  /* 0x7ff000000200742a */ /* 0x000fcc0003f0c200 */
[----:B------:R-:W-:Y:S02]  /*17710*/  FSEL R2, R2, R6, P0 ;  /* 0x0000000602027208 */ /* 0x000fe40000000000 */
[----:B------:R-:W-:Y:S01]  /*17720*/  FSEL R3, R3, R5, P0 ;  /* 0x0000000503037208 */ /* 0x000fe20000000000 */
[----:B------:R-:W-:Y:S06]  /*17730*/  BRA `(.L_x_19314) ;  /* 0x0000000400dc7947 */ /* 0x000fec0003800000 */
.L_x_19319:
        /* <DEDUP_REMOVED lines=28> */
.L_x_19326:
[----:B------:R-:W-:Y:S05]  /*17900*/  BSYNC B3 ;  /* 0x0000000000037941 */ /* 0x000fea0003800000 */
.L_x_19325:
        /* <DEDUP_REMOVED lines=82> */
.L_x_19328:
[----:B------:R-:W-:Y:S02]  /*17e30*/  FSEL R6, RZ, 3.37028055040000000000e+12, P1 ;  /* 0x54442d18ff067808 */ /* 0x000fe40000800000 */
[----:B------:R-:W-:-:S07]  /*17e40*/  FSEL R7, RZ, 2.1426990032196044922, P1 ;  /* 0x400921fbff077808 */ /* 0x000fce0000800000 */
.L_x_19329:
[----:B------:R-:W-:Y:S05]  /*17e50*/  BSYNC B0 ;  /* 0x0000000000007941 */ /* 0x000fea0003800000 */
.L_x_19327:
[----:B------:R-:W-:Y:S01]  /*17e60*/  DADD R2, |R4|, |R2| ;  /* 0x0000000004027229 */ /* 0x000fe20000000602 */
[----:B------:R-:W-:-:S07]  /*17e70*/  LOP3.LUT R5, R7, 0x80000000, R5, 0xb8, !PT ;  /* 0x8000000007057812 */ /* 0x000fce00078eb805 */
[----:B------:R-:W-:-:S06]  /*17e80*/  DSETP.GTU.AND P0, PT, |R2|, +INF , PT ;  /* 0x7ff000000200742a */ /* 0x000fcc0003f0c200 */
[----:B------:R-:W-:Y:S02]  /*17e90*/  FSEL R2, R2, R6, P0 ;  /* 0x0000000602027208 */ /* 0x000fe40000000000 */
[----:B------:R-:W-:-:S07]  /*17ea0*/  FSEL R3, R3, R5, P0 ;  /* 0x0000000503037208 */ /* 0x000fce0000000000 */
.L_x_19314:
[----:B------:R-:W-:Y:S05]  /*17eb0*/  BSYNC B2 ;  /* 0x0000000000027941 */ /* 0x000fea0003800000 */
.L_x_19307:
[----:B------:R-:W-:Y:S01]  /*17ec0*/  DADD R4, -RZ, -R30 ;  /* 0x00000000ff047229 */ /* 0x000fe2000000091e */
[----:B------:R-:W-:-:S09]  /*17ed0*/  ISETP.NE.AND P0, PT, R66, RZ, PT ;  /* 0x000000ff4200720c */ /* 0x000fd20003f05270 */
[----:B------:R-:W-:Y:S02]  /*17ee0*/  FSEL R68, R4, R30, !P0 ;  /* 0x0000001e04447208 */ /* 0x000fe40004000000 */
[----:B------:R-:W-:Y:S01]  /*17ef0*/  FSEL R69, R5, R31, !P0 ;  /* 0x0000001f05457208 */ /* 0x000fe20004000000 */
[----:B------:R-:W-:Y:S06]  /*17f00*/  BRA `(.L_x_19330) ;  /* 0x0000003000287947 */ /* 0x000fec0003800000 */
.L_x_19242:
[----:B------:R-:W2:Y:S01]  /*17f10*/  LDL.64 R2, [R1+0x8] ;  /* 0x0000080001027983 */ /* 0x000ea20000100a00 */
[----:B------:R-:W-:Y:S01]  /*17f20*/  UMOV UR4, 0x54442d18 ;  /* 0x54442d1800047882 */ /* 0x000fe20000000000 */
[----:B------:R-:W-:Y:S01]  /*17f30*/  UMOV UR5, 0x3ff921fb ;  /* 0x3ff921fb00057882 */ /* 0x000fe20000000000 */
[----:B------:R-:W-:Y:S02]  /*17f40*/  DADD R68, -RZ, -R38 ;  /* 0x00000000ff447229 */ /* 0x000fe40000000926 */
[----:B--2---:R-:W-:-:S08]  /*17f50*/  DADD R2, -R36, R2 ;  /* 0x0000000024027229 */ /* 0x004fd00000000102 */
[----:B------:R-:W-:Y:S01]  /*17f60*/  DADD R2, R2, UR4 ;  /* 0x0000000402027e29 */ /* 0x000fe20008000000 */
[----:B------:R-:W-:Y:S10]  /*17f70*/  BRA `(.L_x_19330) ;  /* 0x00000030000c7947 */ /* 0x000ff40003800000 */
.L_x_19241:
[----:B------:R-:W-:Y:S01]  /*17f80*/  DADD R68, -RZ, -R38 ;  /* 0x00000000ff447229 */ /* 0x000fe20000000926 */
[----:B------:R-:W-:Y:S01]  /*17f90*/  CS2R R2, SRZ ;  /* 0x0000000000027805 */ /* 0x000fe2000001ff00 */
[----:B------:R-:W-:Y:S09]  /*17fa0*/  BRA `(.L_x_19330) ;  /* 0x0000003000007947 */ /* 0x000ff20003800000 */
.L_x_19240:
        /* <DEDUP_REMOVED lines=108> */
.L_x_19335:
[----:B------:R-:W-:Y:S05]  /*18670*/  BSYNC B0 ;  /* 0x0000000000007941 */ /* 0x000fea0003800000 */
.L_x_19334:
        /* <DEDUP_REMOVED lines=8> */
.L_x_19337:
[----:B------:R-:W-:Y:S05]  /*18700*/  BSYNC B3 ;  /* 0x0000000000037941 */ /* 0x000fea0003800000 */
.L_x_19336:
        /* <DEDUP_REMOVED lines=82> */
.L_x_19339:
[----:B------:R-:W-:-:S04]  /*18c30*/  ISETP.GE.AND P0, PT, R37, RZ, PT ;  /* 0x000000ff2500720c */ /* 0x000fc80003f06270 */
[----:B------:R-:W-:Y:S02]  /*18c40*/  FSEL R6, RZ, 3.37028055040000000000e+12, P0 ;  /* 0x54442d18ff067808 */ /* 0x000fe40000000000 */
[----:B------:R-:W-:-:S07]  /*18c50*/  FSEL R7, RZ, 2.1426990032196044922, P0 ;  /* 0x400921fbff077808 */ /* 0x000fce0000000000 */
.L_x_19340:
[----:B------:R-:W-:Y:S05]  /*18c60*/  BSYNC B0 ;  /* 0x0000000000007941 */ /* 0x000fea0003800000 */
.L_x_19338:
[----:B------:R-:W-:Y:S01]  /*18c70*/  DADD R2, R2, R4 ;  /* 0x0000000002027229 */ /* 0x000fe20000000004 */
[----:B------:R-:W-:Y:S01]  /*18c80*/  LOP3.LUT R5, R7, 0x80000000, R39, 0xb8, !PT ;  /* 0x8000000007057812 */ /* 0x000fe200078eb827 */
[----:B------:R-:W-:-:S06]  /*18c90*/  DMUL R30, R30, 0.5 ;  /* 0x3fe000001e1e7828 */ /* 0x000fcc0000000000 */
[----:B------:R-:W-:-:S06]  /*18ca0*/  DSETP.GTU.AND P0, PT, |R2|, +INF , PT ;  /* 0x7ff000000200742a */ /* 0x000fcc0003f0c200 */
[----:B------:R-:W-:Y:S02]  /*18cb0*/  FSEL R2, R2, R6, P0 ;  /* 0x0000000602027208 */ /* 0x000fe40000000000 */
[----:B------:R-:W-:Y:S01]  /*18cc0*/  FSEL R3, R3, R5, P0 ;  /* 0x0000000503037208 */ /* 0x000fe20000000000 */
[----:B------:R-:W-:Y:S06]  /*18cd0*/  BRA `(.L_x_19341) ;  /* 0x0000002000387947 */ /* 0x000fec0003800000 */
.L_x_19333:
        /* <DEDUP_REMOVED lines=135> */
.L_x_19343:
[----:B------:R-:W-:Y:S05]  /*19550*/  BSYNC B0 ;  /* 0x0000000000007941 */ /* 0x000fea0003800000 */
.L_x_19342:
        /* <DEDUP_REMOVED lines=8> */
.L_x_19345:
[----:B------:R-:W-:Y:S05]  /*195e0*/  BSYNC B3 ;  /* 0x0000000000037941 */ /* 0x000fea0003800000 */
.L_x_19344:
        /* <DEDUP_REMOVED lines=82> */
.L_x_19347:
[----:B------:R-:W-:-:S04]  /*19b10*/  ISETP.GE.AND P0, PT, R37, RZ, PT ;  /* 0x000000ff2500720c */ /* 0x000fc80003f06270 */
[----:B------:R-:W-:Y:S02]  /*19b20*/  FSEL R6, RZ, 3.37028055040000000000e+12, P0 ;  /* 0x54442d18ff067808 */ /* 0x000fe40000000000 */
[----:B------:R-:W-:-:S07]  /*19b30*/  FSEL R7, RZ, 2.1426990032196044922, P0 ;  /* 0x400921fbff077808 */ /* 0x000fce0000000000 */
.L_x_19348:
[----:B------:R-:W-:Y:S05]  /*19b40*/  BSYNC B0 ;  /* 0x0000000000007941 */ /* 0x000fea0003800000 */
.L_x_19346:
[----:B------:R-:W-:Y:S01]  /*19b50*/  DADD R2, R2, R4 ;  /* 0x0000000002027229 */ /* 0x000fe20000000004 */
[----:B------:R-:W-:-:S07]  /*19b60*/  LOP3.LUT R5, R7, 0x80000000, R39, 0xb8, !PT ;  /* 0x8000000007057812 */ /* 0x000fce00078eb827 */
[----:B------:R-:W-:-:S06]  /*19b70*/  DSETP.GTU.AND P0, PT, |R2|, +INF , PT ;  /* 0x7ff000000200742a */ /* 0x000fcc0003f0c200 */
[----:B------:R-:W-:Y:S02]  /*19b80*/  FSEL R2, R2, R6, P0 ;  /* 0x0000000602027208 */ /* 0x000fe40000000000 */
[----:B------:R-:W-:Y:S01]  /*19b90*/  FSEL R3, R3, R5, P0 ;  /* 0x0000000503037208 */ /* 0x000fe20000000000 */
[----:B------:R-:W-:Y:S06]  /*19ba0*/  BRA `(.L_x_19341) ;  /* 0x0000001000847947 */ /* 0x000fec0003800000 */
.L_x_19332:
        /* <DEDUP_REMOVED lines=22> */
[----:B------:R-:W-:Y:S05]  /*19d10*/  CALL.REL.NOINC `($__internal_33_$__cuda_sm20_div_rn_f64_full) ;  /* 0x0000076800b47944 */ /* 0x000fea0003c00000 */
.L_x_19350:
[----:B------:R-:W-:Y:S05]  /*19d20*/  BSYNC B3 ;  /* 0x0000000000037941 */ /* 0x000fea0003800000 */
.L_x_19349:
        /* <DEDUP_REMOVED lines=24> */
[----:B------:R-:W-:Y:S02]  /*19eb0*/  IMAD.MOV.U32 R6, RZ, RZ, R16 ;  /* 0x000000ffff067224 */ /* 0x000fe400078e0010 */
[----:B------:R-:W-:-:S07]  /*19ec0*/  IMAD.MOV.U32 R7, RZ, RZ, R17 ;  /* 0x000000ffff077224 */ /* 0x000fce00078e0011 */
.L_x_19352:
[----:B------:R-:W-:Y:S05]  /*19ed0*/  BSYNC B3 ;  /* 0x0000000000037941 */ /* 0x000fea0003800000 */
.L_x_19351:
        /* <DEDUP_REMOVED lines=136> */
.L_x_19354:
[----:B------:R-:W-:Y:S05]  /*1a760*/  BSYNC B0 ;  /* 0x0000000000007941 */ /* 0x000fea0003800000 */
.L_x_19353:
        /* <DEDUP_REMOVED lines=8> */
.L_x_19356:
[----:B------:R-:W-:Y:S05]  /*1a7f0*/  BSYNC B3 ;  /* 0x0000000000037941 */ /* 0x000fea0003800000 */
.L_x_19355:
        /* <DEDUP_REMOVED lines=82> */
.L_x_19358:
[----:B------:R-:W-:-:S04]  /*1ad20*/  ISETP.GE.AND P0, PT, R37, RZ, PT ;  /* 0x000000ff2500720c */ /* 0x000fc80003f06270 */
[----:B------:R-:W-:Y:S02]  /*1ad30*/  FSEL R6, RZ, 3.37028055040000000000e+12, P0 ;  /* 0x54442d18ff067808 */ /* 0x000fe40000000000 */
[----:B------:R-:W-:-:S07]  /*1ad40*/  FSEL R7, RZ, 2.1426990032196044922, P0 ;  /* 0x400921fbff077808 */ /* 0x000fce0000000000 */
.L_x_19359:
[----:B------:R-:W-:Y:S05]  /*1ad50*/  BSYNC B0 ;  /* 0x0000000000007941 */ /* 0x000fea0003800000 */
.L_x_19357:
[----:B------:R-:W-:Y:S01]  /*1ad60*/  DADD R2, R2, R4 ;  /* 0x0000000002027229 */ /* 0x000fe20000000004 */
[----:B------:R-:W-:Y:S01]  /*1ad70*/  LOP3.LUT R5, R7, 0x80000000, R39, 0xb8, !PT ;  /* 0x8000000007057812 */ /* 0x000fe200078eb827 */
[----:B------:R-:W-:-:S06]  /*1ad80*/  DADD R30, R30, 1 ;  /* 0x3ff000001e1e7429 */ /* 0x000fcc0000000000 */
[----:B------:R-:W-:-:S06]  /*1ad90*/  DSETP.GTU.AND P0, PT, |R2|, +INF , PT ;  /* 0x7ff000000200742a */ /* 0x000fcc0003f0c200 */
[----:B------:R-:W-:Y:S02]  /*1ada0*/  FSEL R2, R2, R6, P0 ;  /* 0x0000000602027208 */ /* 0x000fe40000000000 */
[----:B------:R-:W-:-:S07]  /*1adb0*/  FSEL R3, R3, R5, P0 ;  /* 0x0000000503037208 */ /* 0x000fce0000000000 */
.L_x_19341:
[----:B------:R-:W-:Y:S05]  /*1adc0*/  BSYNC B2 ;  /* 0x0000000000027941 */ /* 0x000fea0003800000 */
.L_x_19331:
        /* <DEDUP_REMOVED lines=9> */
.L_x_19239:
        /* <DEDUP_REMOVED lines=21> */
.L_x_19330:
[----:B------:R-:W-:Y:S05]  /*1afb0*/  BSYNC B1 ;  /* 0x0000000000017941 */ /* 0x000fea0003800000 */
.L_x_19238:
        /* <DEDUP_REMOVED lines=11> */
.L_x_19361:
[----:B------:R-:W-:Y:S01]  /*1b070*/  DSETP.GTU.AND P0, PT, |R68|, +INF , PT ;  /* 0x7ff000004400742a */ /* 0x000fe20003f0c200 */
[----:B------:R-:W-:Y:S02]  /*1b080*/  IMAD.MOV.U32 R70, RZ, RZ, R2 ;  /* 0x000000ffff467224 */ /* 0x000fe400078e0002 */
[----:B------:R-:W-:-:S11]  /*1b090*/  IMAD.MOV.U32 R71, RZ, RZ, R3 ;  /* 0x000000ffff477224 */ /* 0x000fd600078e0003 */
[----:B------:R-:W-:-:S11]  /*1b0a0*/  @!P0 DADD R68, -RZ, |R68| ;  /* 0x00000000ff448229 */ /* 0x000fd60000000544 */
.L_x_19362:
[----:B------:R-:W-:Y:S05]  /*1b0b0*/  BSYNC B0 ;  /* 0x0000000000007941 */ /* 0x000fea0003800000 */
.L_x_19360:
        /* <DEDUP_REMOVED lines=146> */
.L_x_19371:
[----:B------:R-:W-:Y:S05]  /*1b9e0*/  BSYNC B3 ;  /* 0x0000000000037941 */ /* 0x000fea0003800000 */
.L_x_19370:
        /* <DEDUP_REMOVED lines=81> */
.L_x_19369:
        /* <DEDUP_REMOVED lines=34> */
.L_x_19379:
[----:B------:R-:W-:Y:S05]  /*1c120*/  BSYNC B4 ;  /* 0x0000000000047941 */ /* 0x000fea0003800000 */
.L_x_19378:
[----:B------:R-:W-:Y:S02]  /*1c130*/  IMAD.MOV.U32 R26, RZ, RZ, R16 ;  /* 0x000000ffff1a7224 */ /* 0x000fe400078e0010 */
[----:B------:R-:W-:Y:S01]  /*1c140*/  IMAD.MOV.U32 R27, RZ, RZ, R17 ;  /* 0x000000ffff1b7224 */ /* 0x000fe200078e0011 */
[----:B------:R-:W-:Y:S06]  /*1c150*/  BRA `(.L_x_19377) ;  /* 0x0000000000047947 */ /* 0x000fec0003800000 */
.L_x_19376:
[----:B------:R-:W-:-:S11]  /*1c160*/  DADD R26, -R32, R36 ;  /* 0x00000000201a7229 */ /* 0x000fd60000000124 */
.L_x_19377:
[----:B------:R-:W-:Y:S05]  /*1c170*/  BSYNC B3 ;  /* 0x0000000000037941 */ /* 0x000fea0003800000 */
.L_x_19375:
        /* <DEDUP_REMOVED lines=28> */
[----:B------:R-:W-:Y:S05]  /*1c340*/  CALL.REL.NOINC `($__internal_33_$__cuda_sm20_div_rn_f64_full) ;  /* 0x0000074400287944 */ /* 0x000fea0003c00000 */
.L_x_19384:
[----:B------:R-:W-:Y:S05]  /*1c350*/  BSYNC B4 ;  /* 0x0000000000047941 */ /* 0x000fea0003800000 */
.L_x_19383:
[----:B------:R-:W-:Y:S05]  /*1c360*/  BRA `(.L_x_19382) ;  /* 0x0000000000047947 */ /* 0x000fea0003800000 */
.L_x_19381:
[----:B------:R-:W-:-:S11]  /*1c370*/  DADD R16, R38, -R10 ;  /* 0x0000000026107229 */ /* 0x000fd6000000080a */
.L_x_19382:
[----:B------:R-:W-:Y:S05]  /*1c380*/  BSYNC B3 ;  /* 0x0000000000037941 */ /* 0x000fea0003800000 */
.L_x_19380:
        /* <DEDUP_REMOVED lines=29> */
.L_x_19386:
[----:B------:R-:W-:Y:S05]  /*1c560*/  BSYNC B3 ;  /* 0x0000000000037941 */ /* 0x000fea0003800000 */
.L_x_19385:
        /* <DEDUP_REMOVED lines=85> */
.L_x_19387:
        /* <DEDUP_REMOVED lines=20> */
.L_x_19389:
[----:B------:R-:W-:Y:S05]  /*1cc00*/  BSYNC B3 ;  /* 0x0000000000037941 */ /* 0x000fea0003800000 */
.L_x_19388:
        /* <DEDUP_REMOVED lines=30> */
.L_x_19374:
        /* <DEDUP_REMOVED lines=24> */
.L_x_19392:
[----:B------:R-:W-:Y:S05]  /*1cf70*/  BSYNC B3 ;  /* 0x0000000000037941 */ /* 0x000fea0003800000 */
.L_x_19391:
        /* <DEDUP_REMOVED lines=25> */
.L_x_19395:
[----:B------:R-:W-:Y:S05]  /*1d110*/  BSYNC B3 ;  /* 0x0000000000037941 */ /* 0x000fea0003800000 */
.L_x_19394:
        /* <DEDUP_REMOVED lines=30> */
.L_x_19393:
        /* <DEDUP_REMOVED lines=75> */
.L_x_19396:
[----:B------:R-:W-:Y:S01]  /*1d7b0*/  IMAD.MOV.U32 R6, RZ, RZ, 0x0 ;  /* 0x00000000ff067424 */ /* 0x000fe200078e00ff */
[----:B------:R-:W-:Y:S01]  /*1d7c0*/  FSETP.NEU.FTZ.AND P0, PT, R9, RZ, PT ;  /* 0x000000ff0900720b */ /* 0x000fe20003f1d000 */
[----:B------:R-:W-:-:S06]  /*1d7d0*/  IMAD.MOV.U32 R7, RZ, RZ, 0x7ff00000 ;  /* 0x7ff00000ff077424 */ /* 0x000fcc00078e00ff */
[----:B------:R-:W-:-:S10]  /*1d7e0*/  DFMA R6, R8, R6, +INF ;  /* 0x7ff000000806742b */ /* 0x000fd40000000006 */
[----:B------:R-:W-:Y:S02]  /*1d7f0*/  FSEL R30, R6, RZ, P0 ;  /* 0x000000ff061e7208 */ /* 0x000fe40000000000 */
[----:B------:R-:W-:Y:S01]  /*1d800*/  FSEL R31, R7, -QNAN , P0 ;  /* 0xfff00000071f7808 */ /* 0x000fe20000000000 */
[----:B------:R-:W-:Y:S06]  /*1d810*/  BRA `(.L_x_19372) ;  /* 0x0000000400287947 */ /* 0x000fec0003800000 */
.L_x_19390:
        /* <DEDUP_REMOVED lines=25> */
.L_x_19398:
[----:B------:R-:W-:Y:S05]  /*1d9b0*/  BSYNC B3 ;  /* 0x0000000000037941 */ /* 0x000fea0003800000 */
.L_x_19397:
        /* <DEDUP_REMOVED lines=21> */
.L_x_19400:
[----:B------:R-:W-:Y:S05]  /*1db10*/  BSYNC B3 ;  /* 0x0000000000037941 */ /* 0x000fea0003800000 */
.L_x_19399:
[----:B------:R-:W-:Y:S02]  /*1db20*/  IMAD.MOV.U32 R30, RZ, RZ, R16 ;  /* 0x000000ffff1e7224 */ /* 0x000fe400078e0010 */
[----:B------:R-:W-:Y:S01]  /*1db30*/  IMAD.MOV.U32 R31, RZ, RZ, R17 ;  /* 0x000000ffff1f7224 */ /* 0x000fe200078e0011 */
[----:B------:R-:W-:Y:S06]  /*1db40*/  BRA `(.L_x_19372) ;  /* 0x00000000005c7947 */ /* 0x000fec0003800000 */
.L_x_19373:
        /* <DEDUP_REMOVED lines=22> */
.L_x_19401:
[----:B------:R-:W-:Y:S05]  /*1dcb0*/  BSYNC B3 ;  /* 0x0000000000037941 */ /* 0x000fea0003800000 */
.L_x_19372:
[----:B------:R-:W-:Y:S05]  /*1dcc0*/  BSYNC B2 ;  /* 0x0000000000027941 */ /* 0x000fea0003800000 */
.L_x_19368:
        /* <DEDUP_REMOVED lines=26> */
.L_x_19405:
[----:B------:R-:W-:Y:S05]  /*1de70*/  BSYNC B3 ;  /* 0x0000000000037941 */ /* 0x000fea0003800000 */
.L_x_19404:
        /* <DEDUP_REMOVED lines=39> */
.L_x_19413:
[----:B------:R-:W-:Y:S05]  /*1e0f0*/  BSYNC B4 ;  /* 0x0000000000047941 */ /* 0x000fea0003800000 */
.L_x_19412:
[----:B------:R-:W-:Y:S01]  /*1e100*/  MOV R48, R16 ;  /* 0x0000001000307202 */ /* 0x000fe20000000f00 */
[----:B------:R-:W-:Y:S01]  /*1e110*/  IMAD.MOV.U32 R49, RZ, RZ, R17 ;  /* 0x000000ffff317224 */ /* 0x000fe200078e0011 */
[----:B------:R-:W-:Y:S06]  /*1e120*/  BRA `(.L_x_19411) ;  /* 0x0000000000047947 */ /* 0x000fec0003800000 */
.L_x_19410:
[----:B------:R-:W-:-:S11]  /*1e130*/  DADD R48, -R32, R36 ;  /* 0x0000000020307229 */ /* 0x000fd60000000124 */
.L_x_19411:
[----:B------:R-:W-:Y:S05]  /*1e140*/  BSYNC B3 ;  /* 0x0000000000037941 */ /* 0x000fea0003800000 */
.L_x_19409:
        /* <DEDUP_REMOVED lines=26> */
.L_x_19418:
[----:B------:R-:W-:Y:S05]  /*1e2f0*/  BSYNC B4 ;  /* 0x0000000000047941 */ /* 0x000fea0003800000 */
.L_x_19417:
[----:B------:R-:W-:Y:S02]  /*1e300*/  IMAD.MOV.U32 R4, RZ, RZ, R16 ;  /* 0x000000ffff047224 */ /* 0x000fe400078e0010 */
[----:B------:R-:W-:Y:S01]  /*1e310*/  IMAD.MOV.U32 R5, RZ, RZ, R17 ;  /* 0x000000ffff057224 */ /* 0x000fe200078e0011 */
[----:B------:R-:W-:Y:S06]  /*1e320*/  BRA `(.L_x_19416) ;  /* 0x0000000000047947 */ /* 0x000fec0003800000 */
.L_x_19415:
[----:B------:R-:W-:-:S11]  /*1e330*/  DADD R4, -R34, R38 ;  /* 0x0000000022047229 */ /* 0x000fd60000000126 */
.L_x_19416:
[----:B------:R-:W-:Y:S05]  /*1e340*/  BSYNC B3 ;  /* 0x0000000000037941 */ /* 0x000fea0003800000 */
.L_x_19414:
        /* <DEDUP_REMOVED lines=29> */
.L_x_19420:
[----:B------:R-:W-:Y:S05]  /*1e520*/  BSYNC B3 ;  /* 0x0000000000037941 */ /* 0x000fea0003800000 */
.L_x_19419:
[----:B------:R-:W-:Y:S01]  /*1e530*/  PLOP3.LUT P0, PT, PT, PT, PT, 0x80, 0x0 ;  /* 0x000000000000781c */ /* 0x000fe20003f0f070 */
[----:B------:R-:W-:-:S12]  /*1e540*/  BRA `(.L_x_19406) ;  /* 0x0000000800587947 */ /* 0x000fd80003800000 */
.L_x_19408:
        /* <DEDUP_REMOVED lines=29> */
.L_x_19423:
[----:B------:R-:W-:Y:S05]  /*1e720*/  BSYNC B3 ;  /* 0x0000000000037941 */ /* 0x000fea0003800000 */
.L_x_19422:
[----:B------:R-:W-:Y:S01]  /*1e730*/  PLOP3.LUT P0, PT, PT, PT, PT, 0x80, 0x0 ;  /* 0x000000000000781c */ /* 0x000fe20003f0f070 */
[----:B------:R-:W-:-:S12]  /*1e740*/  BRA `(.L_x_19406) ;  /* 0x0000000400d87947 */ /* 0x000fd80003800000 */
.L_x_19421:
        /* <DEDUP_REMOVED lines=29> */
.L_x_19425:
[----:B------:R-:W-:Y:S05]  /*1e920*/  BSYNC B3 ;  /* 0x0000000000037941 */ /* 0x000fea0003800000 */
.L_x_19424:
        /* <DEDUP_REMOVED lines=21> */
.L_x_19427:
[----:B------:R-:W-:Y:S05]  /*1ea80*/  BSYNC B3 ;  /* 0x0000000000037941 */ /* 0x000fea0003800000 */
.L_x_19426:
[----:B------:R-:W-:Y:S01]  /*1ea90*/  DMUL R2, R2, 8.11296384146066816958e+31 ;  /* 0x4690000002027828 */ /* 0x000fe20000000000 */
[----:B------:R-:W-:Y:S01]  /*1eaa0*/  PLOP3.LUT P0, PT, PT, PT, PT, 0x80, 0x0 ;  /* 0x000000000000781c */ /* 0x000fe20003f0f070 */
[----:B------:R-:W-:Y:S02]  /*1eab0*/  IMAD.MOV.U32 R4, RZ, RZ, R16 ;  /* 0x000000ffff047224 */ /* 0x000fe400078e0010 */
[----:B------:R-:W-:Y:S01]  /*1eac0*/  IMAD.MOV.U32 R5, RZ, RZ, R17 ;  /* 0x000000ffff057224 */ /* 0x000fe200078e0011 */
[----:B------:R-:W-:Y:S09]  /*1ead0*/  BRA `(.L_x_19406) ;  /* 0x0000000000f47947 */ /* 0x000ff20003800000 */
.L_x_19407:
        /* <DEDUP_REMOVED lines=24> */
.L_x_19429:
[----:B------:R-:W-:Y:S05]  /*1ec60*/  BSYNC B3 ;  /* 0x0000000000037941 */ /* 0x000fea0003800000 */
.L_x_19428:
        /* <DEDUP_REMOVED lines=29> */
.L_x_19431:
[----:B------:R-:W-:Y:S05]  /*1ee40*/  BSYNC B3 ;  /* 0x0000000000037941 */ /* 0x000fea0003800000 */
.L_x_19430:
[----:B------:R-:W-:Y:S01]  /*1ee50*/  DMUL R4, R6, R16 ;  /* 0x0000001006047228 */ /* 0x000fe20000000000 */
[----:B------:R-:W-:Y:S01]  /*1ee60*/  PLOP3.LUT P0, PT, PT, PT, PT, 0x80, 0x0 ;  /* 0x000000000000781c */ /* 0x000fe20003f0f070 */
[----:B------:R-:W-:-:S12]  /*1ee70*/  BRA `(.L_x_19406) ;  /* 0x00000000000c7947 */ /* 0x000fd80003800000 */
.L_x_19403:
[----:B------:R-:W-:Y:S01]  /*1ee80*/  DMUL R4, R28, 9.00719925474099200000e+15 ;  /* 0x434000001c047828 */ /* 0x000fe20000000000 */
[----:B------:R-:W-:Y:S01]  /*1ee90*/  PLOP3.LUT P0, PT, PT, PT, PT, 0x80, 0x0 ;  /* 0x000000000000781c */ /* 0x000fe20003f0f070 */
[----:B------:R-:W-:-:S12]  /*1eea0*/  DMUL R2, R2, 9.00719925474099200000e+15 ;  /* 0x4340000002027828 */ /* 0x000fd80000000000 */
.L_x_19406:
[----:B------:R-:W-:Y:S05]  /*1eeb0*/  BSYNC B2 ;  /* 0x0000000000027941 */ /* 0x000fea0003800000 */
.L_x_19402:
        /* <DEDUP_REMOVED lines=67> */
.L_x_19437:
[----:B------:R-:W-:-:S11]  /*1f2f0*/  DMUL R2, RZ, |R26| ;  /* 0x4000001aff027228 */ /* 0x000fd60000000000 */
.L_x_19438:
[----:B------:R-:W-:Y:S05]  /*1f300*/  BSYNC B0 ;  /* 0x0000000000007941 */ /* 0x000fea0003800000 */
.L_x_19436:
        /* <DEDUP_REMOVED lines=11> */
.L_x_19435:
        /* <DEDUP_REMOVED lines=53> */
.L_x_19434:
        /* <DEDUP_REMOVED lines=62> */
.L_x_19442:
[----:B------:R-:W-:-:S11]  /*1faf0*/  DMUL R2, RZ, |R26| ;  /* 0x4000001aff027228 */ /* 0x000fd60000000000 */
.L_x_19443:
[----:B------:R-:W-:Y:S05]  /*1fb00*/  BSYNC B0 ;  /* 0x0000000000007941 */ /* 0x000fea0003800000 */
.L_x_19441:
        /* <DEDUP_REMOVED lines=11> */
.L_x_19440:
        /* <DEDUP_REMOVED lines=53> */
.L_x_19433:
        /* <DEDUP_REMOVED lines=32> */
.L_x_19446:
[----:B------:R-:W-:Y:S05]  /*20110*/  BSYNC B3 ;  /* 0x0000000000037941 */ /* 0x000fea0003800000 */
.L_x_19445:
        /* <DEDUP_REMOVED lines=82> */
.L_x_19448:
[----:B------:R-:W-:Y:S02]  /*20640*/  FSEL R6, RZ, 3.37028055040000000000e+12, P1 ;  /* 0x54442d18ff067808 */ /* 0x000fe40000800000 */
[----:B------:R-:W-:-:S07]  /*20650*/  FSEL R7, RZ, 2.1426990032196044922, P1 ;  /* 0x400921fbff077808 */ /* 0x000fce0000800000 */
.L_x_19449:
[----:B------:R-:W-:Y:S05]  /*20660*/  BSYNC B0 ;  /* 0x0000000000007941 */ /* 0x000fea0003800000 */
.L_x_19447:
[----:B------:R-:W-:Y:S01]  /*20670*/  DADD R2, |R4|, |R2| ;  /* 0x0000000004027229 */ /* 0x000fe20000000602 */
[----:B------:R-:W-:-:S07]  /*20680*/  LOP3.LUT R5, R7, 0x80000000, R5, 0xb8, !PT ;  /* 0x8000000007057812 */ /* 0x000fce00078eb805 */
[----:B------:R-:W-:-:S06]  /*20690*/  DSETP.GTU.AND P0, PT, |R2|, +INF , PT ;  /* 0x7ff000000200742a */ /* 0x000fcc0003f0c200 */
[----:B------:R-:W-:Y:S02]  /*206a0*/  FSEL R2, R2, R6, P0 ;  /* 0x0000000602027208 */ /* 0x000fe40000000000 */
[----:B------:R-:W-:Y:S01]  /*206b0*/  FSEL R3, R3, R5, P0 ;  /* 0x0000000503037208 */ /* 0x000fe20000000000 */
[----:B------:R-:W-:Y:S06]  /*206c0*/  BRA `(.L_x_19439) ;  /* 0x0000000400dc7947 */ /* 0x000fec0003800000 */
.L_x_19444:
        /* <DEDUP_REMOVED lines=28> */
.L_x_19451:
[----:B------:R-:W-:Y:S05]  /*20890*/  BSYNC B3 ;  /* 0x0000000000037941 */ /* 0x000fea0003800000 */
.L_x_19450:
        /* <DEDUP_REMOVED lines=82> */
.L_x_19453:
[----:B------:R-:W-:Y:S02]  /*20dc0*/  FSEL R6, RZ, 3.37028055040000000000e+12, P1 ;  /* 0x54442d18ff067808 */ /* 0x000fe40000800000 */
[----:B------:R-:W-:-:S07]  /*20dd0*/  FSEL R7, RZ, 2.1426990032196044922, P1 ;  /* 0x400921fbff077808 */ /* 0x000fce0000800000 */
.L_x_19454:
[----:B------:R-:W-:Y:S05]  /*20de0*/  BSYNC B0 ;  /* 0x0000000000007941 */ /* 0x000fea0003800000 */
.L_x_19452:
[----:B------:R-:W-:Y:S01]  /*20df0*/  DADD R2, |R4|, |R2| ;  /* 0x0000000004027229 */ /* 0x000fe20000000602 */
[----:B------:R-:W-:-:S07]  /*20e00*/  LOP3.LUT R5, R7, 0x80000000, R5, 0xb8, !PT ;  /* 0x8000000007057812 */ /* 0x000fce00078eb805 */
[----:B------:R-:W-:-:S06]  /*20e10*/  DSETP.GTU.AND P0, PT, |R2|, +INF , PT ;  /* 0x7ff000000200742a */ /* 0x000fcc0003f0c200 */
[----:B------:R-:W-:Y:S02]  /*20e20*/  FSEL R2, R2, R6, P0 ;  /* 0x0000000602027208 */ /* 0x000fe40000000000 */
[----:B------:R-:W-:-:S07]  /*20e30*/  FSEL R3, R3, R5, P0 ;  /* 0x0000000503037208 */ /* 0x000fce0000000000 */
.L_x_19439:
[----:B------:R-:W-:Y:S05]  /*20e40*/  BSYNC B2 ;  /* 0x0000000000027941 */ /* 0x000fea0003800000 */
.L_x_19432:
[----:B------:R-:W-:Y:S01]  /*20e50*/  DADD R4, -RZ, -R30 ;  /* 0x00000000ff047229 */ /* 0x000fe2000000091e */
[----:B------:R-:W-:-:S09]  /*20e60*/  ISETP.NE.AND P0, PT, R50, RZ, PT ;  /* 0x000000ff3200720c */ /* 0x000fd20003f05270 */
[----:B------:R-:W-:Y:S02]  /*20e70*/  FSEL R64, R4, R30, !P0 ;  /* 0x0000001e04407208 */ /* 0x000fe40004000000 */
[----:B------:R-:W-:Y:S01]  /*20e80*/  FSEL R65, R5, R31, !P0 ;  /* 0x0000001f05417208 */ /* 0x000fe20004000000 */
[----:B------:R-:W-:Y:S06]  /*20e90*/  BRA `(.L_x_19455) ;  /* 0x0000003000287947 */ /* 0x000fec0003800000 */
.L_x_19367:
[----:B------:R-:W2:Y:S01]  /*20ea0*/  LDL.64 R2, [R1+0x8] ;  /* 0x0000080001027983 */ /* 0x000ea20000100a00 */
[----:B------:R-:W-:Y:S01]  /*20eb0*/  UMOV UR4, 0x54442d18 ;  /* 0x54442d1800047882 */ /* 0x000fe20000000000 */
[----:B------:R-:W-:Y:S01]  /*20ec0*/  UMOV UR5, 0x3ff921fb ;  /* 0x3ff921fb00057882 */ /* 0x000fe20000000000 */
[----:B------:R-:W-:Y:S02]  /*20ed0*/  DADD R64, -RZ, -R42 ;  /* 0x00000000ff407229 */ /* 0x000fe4000000092a */
[----:B--2---:R-:W-:-:S08]  /*20ee0*/  DADD R2, -R40, R2 ;  /* 0x0000000028027229 */ /* 0x004fd00000000102 */
[----:B------:R-:W-:Y:S01]  /*20ef0*/  DADD R2, R2, UR4 ;  /* 0x0000000402027e29 */ /* 0x000fe20008000000 */
[----:B------:R-:W-:Y:S10]  /*20f00*/  BRA `(.L_x_19455) ;  /* 0x00000030000c7947 */ /* 0x000ff40003800000 */
.L_x_19366:
[----:B------:R-:W-:Y:S01]  /*20f10*/  DADD R64, -RZ, -R42 ;  /* 0x00000000ff407229 */ /* 0x000fe2000000092a */
[----:B------:R-:W-:Y:S01]  /*20f20*/  CS2R R2, SRZ ;  /* 0x0000000000027805 */ /* 0x000fe2000001ff00 */
[----:B------:R-:W-:Y:S09]  /*20f30*/  BRA `(.L_x_19455) ;  /* 0x0000003000007947 */ /* 0x000ff20003800000 */
.L_x_19365:
        /* <DEDUP_REMOVED lines=108> */
.L_x_19460:
[----:B------:R-:W-:Y:S05]  /*21600*/  BSYNC B0 ;  /* 0x0000000000007941 */ /* 0x000fea0003800000 */
.L_x_19459:
        /* <DEDUP_REMOVED lines=8> */
.L_x_19462:
[----:B------:R-:W-:Y:S05]  /*21690*/  BSYNC B3 ;  /* 0x0000000000037941 */ /* 0x000fea0003800000 */
.L_x_19461:
        /* <DEDUP_REMOVED lines=82> */
.L_x_19464:
[----:B------:R-:W-:-:S04]  /*21bc0*/  ISETP.GE.AND P0, PT, R41, RZ, PT ;  /* 0x000000ff2900720c */ /* 0x000fc80003f06270 */
[----:B------:R-:W-:Y:S02]  /*21bd0*/  FSEL R6, RZ, 3.37028055040000000000e+12, P0 ;  /* 0x54442d18ff067808 */ /* 0x000fe40000000000 */
[----:B------:R-:W-:-:S07]  /*21be0*/  FSEL R7, RZ, 2.1426990032196044922, P0 ;  /* 0x400921fbff077808 */ /* 0x000fce0000000000 */
.L_x_19465:
[----:B------:R-:W-:Y:S05]  /*21bf0*/  BSYNC B0 ;  /* 0x0000000000007941 */ /* 0x000fea0003800000 */
.L_x_19463:
[----:B------:R-:W-:Y:S01]  /*21c00*/  DADD R2, R2, R4 ;  /* 0x0000000002027229 */ /* 0x000fe20000000004 */
[----:B------:R-:W-:Y:S01]  /*21c10*/  LOP3.LUT R5, R7, 0x80000000, R43, 0xb8, !PT ;  /* 0x8000000007057812 */ /* 0x000fe200078eb82b */
[----:B------:R-:W-:-:S06]  /*21c20*/  DMUL R30, R30, 0.5 ;  /* 0x3fe000001e1e7828 */ /* 0x000fcc0000000000 */
[----:B------:R-:W-:-:S06]  /*21c30*/  DSETP.GTU.AND P0, PT, |R2|, +INF , PT ;  /* 0x7ff000000200742a */ /* 0x000fcc0003f0c200 */
[----:B------:R-:W-:Y:S02]  /*21c40*/  FSEL R2, R2, R6, P0 ;  /* 0x0000000602027208 */ /* 0x000fe40000000000 */
[----:B------:R-:W-:Y:S01]  /*21c50*/  FSEL R3, R3, R5, P0 ;  /* 0x0000000503037208 */ /* 0x000fe20000000000 */
[----:B------:R-:W-:Y:S06]  /*21c60*/  BRA `(.L_x_19466) ;  /* 0x0000002000387947 */ /* 0x000fec0003800000 */
.L_x_19458:
        /* <DEDUP_REMOVED lines=135> */
.L_x_19468:
[----:B------:R-:W-:Y:S05]  /*224e0*/  BSYNC B0 ;  /* 0x0000000000007941 */ /* 0x000fea0003800000 */
.L_x_19467:
        /* <DEDUP_REMOVED lines=8> */
.L_x_19470:
[----:B------:R-:W-:Y:S05]  /*22570*/  BSYNC B3 ;  /* 0x0000000000037941 */ /* 0x000fea0003800000 */
.L_x_19469:
        /* <DEDUP_REMOVED lines=82> */
.L_x_19472:
[----:B------:R-:W-:-:S04]  /*22aa0*/  ISETP.GE.AND P0, PT, R41, RZ, PT ;  /* 0x000000ff2900720c */ /* 0x000fc80003f06270 */
[----:B------:R-:W-:Y:S02]  /*22ab0*/  FSEL R6, RZ, 3.37028055040000000000e+12, P0 ;  /* 0x54442d18ff067808 */ /* 0x000fe40000000000 */
[----:B------:R-:W-:-:S07]  /*22ac0*/  FSEL R7, RZ, 2.1426990032196044922, P0 ;  /* 0x400921fbff077808 */ /* 0x000fce0000000000 */
.L_x_19473:
[----:B------:R-:W-:Y:S05]  /*22ad0*/  BSYNC B0 ;  /* 0x0000000000007941 */ /* 0x000fea0003800000 */
.L_x_19471:
[----:B------:R-:W-:Y:S01]  /*22ae0*/  DADD R2, R2, R4 ;  /* 0x0000000002027229 */ /* 0x000fe20000000004 */
[----:B------:R-:W-:-:S07]  /*22af0*/  LOP3.LUT R5, R7, 0x80000000, R43, 0xb8, !PT ;  /* 0x8000000007057812 */ /* 0x000fce00078eb82b */
[----:B------:R-:W-:-:S06]  /*22b00*/  DSETP.GTU.AND P0, PT, |R2|, +INF , PT ;  /* 0x7ff000000200742a */ /* 0x000fcc0003f0c200 */
[----:B------:R-:W-:Y:S02]  /*22b10*/  FSEL R2, R2, R6, P0 ;  /* 0x0000000602027208 */ /* 0x000fe40000000000 */
[----:B------:R-:W-:Y:S01]  /*22b20*/  FSEL R3, R3, R5, P0 ;  /* 0x0000000503037208 */ /* 0x000fe20000000000 */
[----:B------:R-:W-:Y:S06]  /*22b30*/  BRA `(.L_x_19466) ;  /* 0x0000001000847947 */ /* 0x000fec0003800000 */
.L_x_19457:
        /* <DEDUP_REMOVED lines=23> */
.L_x_19475:
[----:B------:R-:W-:Y:S05]  /*22cb0*/  BSYNC B3 ;  /* 0x0000000000037941 */ /* 0x000fea0003800000 */
.L_x_19474:
        /* <DEDUP_REMOVED lines=23> */
[----:B------:R-:W-:Y:S05]  /*22e30*/  CALL.REL.NOINC `($__internal_33_$__cuda_sm20_div_rn_f64_full) ;  /* 0x000006d8006c7944 */ /* 0x000fea0003c00000 */
[----:B------:R-:W-:Y:S02]  /*22e40*/  IMAD.MOV.U32 R6, RZ, RZ, R16 ;  /* 0x000000ffff067224 */ /* 0x000fe400078e0010 */
[----:B------:R-:W-:-:S07]  /*22e50*/  IMAD.MOV.U32 R7, RZ, RZ, R17 ;  /* 0x000000ffff077224 */ /* 0x000fce00078e0011 */
.L_x_19477:
[----:B------:R-:W-:Y:S05]  /*22e60*/  BSYNC B3 ;  /* 0x0000000000037941 */ /* 0x000fea0003800000 */
.L_x_19476:
        /* <DEDUP_REMOVED lines=136> */
.L_x_19479:
[----:B------:R-:W-:Y:S05]  /*236f0*/  BSYNC B0 ;  /* 0x0000000000007941 */ /* 0x000fea0003800000 */
.L_x_19478:
        /* <DEDUP_REMOVED lines=8> */
.L_x_19481:
[----:B------:R-:W-:Y:S05]  /*23780*/  BSYNC B3 ;  /* 0x0000000000037941 */ /* 0x000fea0003800000 */
.L_x_19480:
        /* <DEDUP_REMOVED lines=82> */
.L_x_19483:
[----:B------:R-:W-:-:S04]  /*23cb0*/  ISETP.GE.AND P0, PT, R41, RZ, PT ;  /* 0x000000ff2900720c */ /* 0x000fc80003f06270 */
[----:B------:R-:W-:Y:S02]  /*23cc0*/  FSEL R6, RZ, 3.37028055040000000000e+12, P0 ;  /* 0x54442d18ff067808 */ /* 0x000fe40000000000 */
[----:B------:R-:W-:-:S07]  /*23cd0*/  FSEL R7, RZ, 2.1426990032196044922, P0 ;  /* 0x400921fbff077808 */ /* 0x000fce0000000000 */
.L_x_19484:
[----:B------:R-:W-:Y:S05]  /*23ce0*/  BSYNC B0 ;  /* 0x0000000000007941 */ /* 0x000fea0003800000 */
.L_x_19482:
[----:B------:R-:W-:Y:S01]  /*23cf0*/  DADD R2, R2, R4 ;  /* 0x0000000002027229 */ /* 0x000fe20000000004 */
[----:B------:R-:W-:Y:S01]  /*23d00*/  LOP3.LUT R5, R7, 0x80000000, R43, 0xb8, !PT ;  /* 0x8000000007057812 */ /* 0x000fe200078eb82b */
[----:B------:R-:W-:-:S06]  /*23d10*/  DADD R30, R30, 1 ;  /* 0x3ff000001e1e7429 */ /* 0x000fcc0000000000 */
[----:B------:R-:W-:-:S06]  /*23d20*/  DSETP.GTU.AND P0, PT, |R2|, +INF , PT ;  /* 0x7ff000000200742a */ /* 0x000fcc0003f0c200 */
[----:B------:R-:W-:Y:S02]  /*23d30*/  FSEL R2, R2, R6, P0 ;  /* 0x0000000602027208 */ /* 0x000fe40000000000 */
[----:B------:R-:W-:-:S07]  /*23d40*/  FSEL R3, R3, R5, P0 ;  /* 0x0000000503037208 */ /* 0x000fce0000000000 */
.L_x_19466:
[----:B------:R-:W-:Y:S05]  /*23d50*/  BSYNC B2 ;  /* 0x0000000000027941 */ /* 0x000fea0003800000 */
.L_x_19456:
        /* <DEDUP_REMOVED lines=9> */
.L_x_19364:
        /* <DEDUP_REMOVED lines=21> */
.L_x_19455:
[----:B------:R-:W-:Y:S05]  /*23f40*/  BSYNC B1 ;  /* 0x0000000000017941 */ /* 0x000fea0003800000 */
.L_x_19363:
        /* <DEDUP_REMOVED lines=11> */
.L_x_19486:
[----:B------:R-:W-:Y:S01]  /*24000*/  DSETP.GTU.AND P0, PT, |R64|, +INF , PT ;  /* 0x7ff000004000742a */ /* 0x000fe20003f0c200 */
[----:B------:R-:W-:Y:S02]  /*24010*/  IMAD.MOV.U32 R66, RZ, RZ, R2 ;  /* 0x000000ffff427224 */ /* 0x000fe400078e0002 */
[----:B------:R-:W-:-:S11]  /*24020*/  IMAD.MOV.U32 R67, RZ, RZ, R3 ;  /* 0x000000ffff437224 */ /* 0x000fd600078e0003 */
[----:B------:R-:W-:-:S11]  /*24030*/  @!P0 DADD R64, -RZ, |R64| ;  /* 0x00000000ff408229 */ /* 0x000fd60000000540 */
.L_x_19487:
[----:B------:R-:W-:Y:S05]  /*24040*/  BSYNC B0 ;  /* 0x0000000000007941 */ /* 0x000fea0003800000 */
.L_x_19485:
        /* <DEDUP_REMOVED lines=146> */
.L_x_19496:
[----:B------:R-:W-:Y:S05]  /*24970*/  BSYNC B3 ;  /* 0x0000000000037941 */ /* 0x000fea0003800000 */
.L_x_19495:
        /* <DEDUP_REMOVED lines=81> */
.L_x_19494:
        /* <DEDUP_REMOVED lines=34> */
.L_x_19504:
[----:B------:R-:W-:Y:S05]  /*250b0*/  BSYNC B4 ;  /* 0x0000000000047941 */ /* 0x000fea0003800000 */
.L_x_19503:
[----:B------:R-:W-:Y:S01]  /*250c0*/  IMAD.MOV.U32 R26, RZ, RZ, R16 ;  /* 0x000000ffff1a7224 */ /* 0x000fe200078e0010 */
[----:B------:R-:W-:Y:S01]  /*250d0*/  MOV R27, R17 ;  /* 0x00000011001b7202 */ /* 0x000fe20000000f00 */
[----:B------:R-:W-:Y:S06]  /*250e0*/  BRA `(.L_x_19502) ;  /* 0x0000000000047947 */ /* 0x000fec0003800000 */
.L_x_19501:
[----:B------:R-:W-:-:S11]  /*250f0*/  DADD R26, -R32, R36 ;  /* 0x00000000201a7229 */ /* 0x000fd60000000124 */
.L_x_19502:
[----:B------:R-:W-:Y:S05]  /*25100*/  BSYNC B3 ;  /* 0x0000000000037941 */ /* 0x000fea0003800000 */
.L_x_19500:
        /* <DEDUP_REMOVED lines=29> */
.L_x_19509:
[----:B------:R-:W-:Y:S05]  /*252e0*/  BSYNC B4 ;  /* 0x0000000000047941 */ /* 0x000fea0003800000 */
.L_x_19508:
[----:B------:R-:W-:Y:S05]  /*252f0*/  BRA `(.L_x_19507) ;  /* 0x0000000000047947 */ /* 0x000fea0003800000 */
.L_x_19506:
[----:B------:R-:W-:-:S11]  /*25300*/  DADD R16, R38, -R10 ;  /* 0x0000000026107229 */ /* 0x000fd6000000080a */
.L_x_19507:
[----:B------:R-:W-:Y:S05]  /*25310*/  BSYNC B3 ;  /* 0x0000000000037941 */ /* 0x000fea0003800000 */
.L_x_19505:
        /* <DEDUP_REMOVED lines=29> */
.L_x_19511:
[----:B------:R-:W-:Y:S05]  /*254f0*/  BSYNC B3 ;  /* 0x0000000000037941 */ /* 0x000fea0003800000 */
.L_x_19510:
        /* <DEDUP_REMOVED lines=85> */
.L_x_19512:
        /* <DEDUP_REMOVED lines=20> */
.L_x_19514:
[----:B------:R-:W-:Y:S05]  /*25b90*/  BSYNC B3 ;  /* 0x0000000000037941 */ /* 0x000fea0003800000 */
.L_x_19513:
        /* <DEDUP_REMOVED lines=30> */
.L_x_19499:
        /* <DEDUP_REMOVED lines=22> */
[----:B------:R-:W-:Y:S01]  /*25ee0*/  IMAD.MOV.U32 R26, RZ, RZ, R0 ;  /* 0x000000ffff1a7224 */ /* 0x000fe200078e0000 */
[----:B------:R-:W-:-:S07]  /*25ef0*/  MOV R27, R7 ;  /* 0x00000007001b7202 */ /* 0x000fce0000000f00 */
.L_x_19517:
[----:B------:R-:W-:Y:S05]  /*25f00*/  BSYNC B3 ;  /* 0x0000000000037941 */ /* 0x000fea0003800000 */
.L_x_19516:
        /* <DEDUP_REMOVED lines=25> */
.L_x_19520:
[----:B------:R-:W-:Y:S05]  /*260a0*/  BSYNC B3 ;  /* 0x0000000000037941 */ /* 0x000fea0003800000 */
.L_x_19519:
        /* <DEDUP_REMOVED lines=30> */
.L_x_19518:
        /* <DEDUP_REMOVED lines=75> */
.L_x_19521:
[----:B------:R-:W-:Y:S01]  /*26740*/  IMAD.MOV.U32 R6, RZ, RZ, 0x0 ;  /* 0x00000000ff067424 */ /* 0x000fe200078e00ff */
[----:B------:R-:W-:Y:S01]  /*26750*/  FSETP.NEU.FTZ.AND P0, PT, R9, RZ, PT ;  /* 0x000000ff0900720b */ /* 0x000fe20003f1d000 */
[----:B------:R-:W-:-:S06]  /*26760*/  IMAD.MOV.U32 R7, RZ, RZ, 0x7ff00000 ;  /* 0x7ff00000ff077424 */ /* 0x000fcc00078e00ff */
[----:B------:R-:W-:-:S10]  /*26770*/  DFMA R6, R8, R6, +INF ;  /* 0x7ff000000806742b */ /* 0x000fd40000000006 */
[----:B------:R-:W-:Y:S02]  /*26780*/  FSEL R30, R6, RZ, P0 ;  /* 0x000000ff061e7208 */ /* 0x000fe40000000000 */
[----:B------:R-:W-:Y:S01]  /*26790*/  FSEL R31, R7, -QNAN , P0 ;  /* 0xfff00000071f7808 */ /* 0x000fe20000000000 */
[----:B------:R-:W-:Y:S06]  /*267a0*/  BRA `(.L_x_19497) ;  /* 0x0000000400287947 */ /* 0x000fec0003800000 */
.L_x_19515:
        /* <DEDUP_REMOVED lines=25> */
.L_x_19523:
[----:B------:R-:W-:Y:S05]  /*26940*/  BSYNC B3 ;  /* 0x0000000000037941 */ /* 0x000fea0003800000 */
.L_x_19522:
        /* <DEDUP_REMOVED lines=21> */
.L_x_19525:
[----:B------:R-:W-:Y:S05]  /*26aa0*/  BSYNC B3 ;  /* 0x0000000000037941 */ /* 0x000fea0003800000 */
.L_x_19524:
[----:B------:R-:W-:Y:S02]  /*26ab0*/  IMAD.MOV.U32 R30, RZ, RZ, R16 ;  /* 0x000000ffff1e7224 */ /* 0x000fe400078e0010 */
[----:B------:R-:W-:Y:S01]  /*26ac0*/  IMAD.MOV.U32 R31, RZ, RZ, R17 ;  /* 0x000000ffff1f7224 */ /* 0x000fe200078e0011 */
[----:B------:R-:W-:Y:S06]  /*26ad0*/  BRA `(.L_x_19497) ;  /* 0x00000000005c7947 */ /* 0x000fec0003800000 */
.L_x_19498:
        /* <DEDUP_REMOVED lines=20> */
[----:B------:R-:W-:Y:S01]  /*26c20*/  MOV R30, R0 ;  /* 0x00000000001e7202 */ /* 0x000fe20000000f00 */
[----:B------:R-:W-:-:S07]  /*26c30*/  IMAD.MOV.U32 R31, RZ, RZ, R7 ;  /* 0x000000ffff1f7224 */ /* 0x000fce00078e0007 */
.L_x_19526:
[----:B------:R-:W-:Y:S05]  /*26c40*/  BSYNC B3 ;  /* 0x0000000000037941 */ /* 0x000fea0003800000 */
.L_x_19497:
[----:B------:R-:W-:Y:S05]  /*26c50*/  BSYNC B2 ;  /* 0x0000000000027941 */ /* 0x000fea0003800000 */
.L_x_19493:
        /* <DEDUP_REMOVED lines=26> */
.L_x_19530:
[----:B------:R-:W-:Y:S05]  /*26e00*/  BSYNC B3 ;  /* 0x0000000000037941 */ /* 0x000fea0003800000 */
.L_x_19529:
        /* <DEDUP_REMOVED lines=39> */
.L_x_19538:
[----:B------:R-:W-:Y:S05]  /*27080*/  BSYNC B4 ;  /* 0x0000000000047941 */ /* 0x000fea0003800000 */
.L_x_19537:
[----:B------:R-:W-:Y:S02]  /*27090*/  IMAD.MOV.U32 R40, RZ, RZ, R16 ;  /* 0x000000ffff287224 */ /* 0x000fe400078e0010 */
[----:B------:R-:W-:Y:S01]  /*270a0*/  IMAD.MOV.U32 R41, RZ, RZ, R17 ;  /* 0x000000ffff297224 */ /* 0x000fe200078e0011 */
[----:B------:R-:W-:Y:S06]  /*270b0*/  BRA `(.L_x_19536) ;  /* 0x0000000000047947 */ /* 0x000fec0003800000 */
.L_x_19535:
[----:B------:R-:W-:-:S11]  /*270c0*/  DADD R40, -R32, R36 ;  /* 0x0000000020287229 */ /* 0x000fd60000000124 */
.L_x_19536:
[----:B------:R-:W-:Y:S05]  /*270d0*/  BSYNC B3 ;  /* 0x0000000000037941 */ /* 0x000fea0003800000 */
.L_x_19534:
        /* <DEDUP_REMOVED lines=26> */
.L_x_19543:
[----:B------:R-:W-:Y:S05]  /*27280*/  BSYNC B4 ;  /* 0x0000000000047941 */ /* 0x000fea0003800000 */
.L_x_19542:
[----:B------:R-:W-:Y:S02]  /*27290*/  IMAD.MOV.U32 R4, RZ, RZ, R16 ;  /* 0x000000ffff047224 */ /* 0x000fe400078e0010 */
[----:B------:R-:W-:Y:S01]  /*272a0*/  IMAD.MOV.U32 R5, RZ, RZ, R17 ;  /* 0x000000ffff057224 */ /* 0x000fe200078e0011 */
[----:B------:R-:W-:Y:S06]  /*272b0*/  BRA `(.L_x_19541) ;  /* 0x0000000000047947 */ /* 0x000fec0003800000 */
.L_x_19540:
[----:B------:R-:W-:-:S11]  /*272c0*/  DADD R4, -R34, R38 ;  /* 0x0000000022047229 */ /* 0x000fd60000000126 */
.L_x_19541:
[----:B------:R-:W-:Y:S05]  /*272d0*/  BSYNC B3 ;  /* 0x0000000000037941 */ /* 0x000fea0003800000 */
.L_x_19539:
        /* <DEDUP_REMOVED lines=29> */
.L_x_19545:
[----:B------:R-:W-:Y:S05]  /*274b0*/  BSYNC B3 ;  /* 0x0000000000037941 */ /* 0x000fea0003800000 */
.L_x_19544:
[----:B------:R-:W-:Y:S01]  /*274c0*/  PLOP3.LUT P0, PT, PT, PT, PT, 0x80, 0x0 ;  /* 0x000000000000781c */ /* 0x000fe20003f0f070 */
[----:B------:R-:W-:-:S12]  /*274d0*/  BRA `(.L_x_19531) ;  /* 0x0000000800587947 */ /* 0x000fd80003800000 */
.L_x_19533:
        /* <DEDUP_REMOVED lines=29> */
.L_x_19548:
[----:B------:R-:W-:Y:S05]  /*276b0*/  BSYNC B3 ;  /* 0x0000000000037941 */ /* 0x000fea0003800000 */
.L_x_19547:
[----:B------:R-:W-:Y:S01]  /*276c0*/  PLOP3.LUT P0, PT, PT, PT, PT, 0x80, 0x0 ;  /* 0x000000000000781c */ /* 0x000fe20003f0f070 */
[----:B------:R-:W-:-:S12]  /*276d0*/  BRA `(.L_x_19531) ;  /* 0x0000000400d87947 */ /* 0x000fd80003800000 */
.L_x_19546:
        /* <DEDUP_REMOVED lines=28> */
[----:B------:R-:W-:-:S07]  /*278a0*/  MOV R6, R0 ;  /* 0x0000000000067202 */ /* 0x000fce0000000f00 */
.L_x_19550:
[----:B------:R-:W-:Y:S05]  /*278b0*/  BSYNC B3 ;  /* 0x0000000000037941 */ /* 0x000fea0003800000 */
.L_x_19549:
        /* <DEDUP_REMOVED lines=21> */
.L_x_19552:
[----:B------:R-:W-:Y:S05]  /*27a10*/  BSYNC B3 ;  /* 0x0000000000037941 */ /* 0x000fea0003800000 */
.L_x_19551:
[----:B------:R-:W-:Y:S01]  /*27a20*/  DMUL R2, R2, 8.11296384146066816958e+31 ;  /* 0x4690000002027828 */ /* 0x000fe20000000000 */
[----:B------:R-:W-:Y:S01]  /*27a30*/  PLOP3.LUT P0, PT, PT, PT, PT, 0x80, 0x0 ;  /* 0x000000000000781c */ /* 0x000fe20003f0f070 */
[----:B------:R-:W-:Y:S02]  /*27a40*/  IMAD.MOV.U32 R4, RZ, RZ, R16 ;  /* 0x000000ffff047224 */ /* 0x000fe400078e0010 */
[----:B------:R-:W-:Y:S01]  /*27a50*/  IMAD.MOV.U32 R5, RZ, RZ, R17 ;  /* 0x000000ffff057224 */ /* 0x000fe200078e0011 */
[----:B------:R-:W-:Y:S09]  /*27a60*/  BRA `(.L_x_19531) ;  /* 0x0000000000f47947 */ /* 0x000ff20003800000 */
.L_x_19532:
        /* <DEDUP_REMOVED lines=24> */
.L_x_19554:
[----:B------:R-:W-:Y:S05]  /*27bf0*/  BSYNC B3 ;  /* 0x0000000000037941 */ /* 0x000fea0003800000 */
.L_x_19553:
        /* <DEDUP_REMOVED lines=29> */
.L_x_19556:
[----:B------:R-:W-:Y:S05]  /*27dd0*/  BSYNC B3 ;  /* 0x0000000000037941 */ /* 0x000fea0003800000 */
.L_x_19555:
[----:B------:R-:W-:Y:S01]  /*27de0*/  DMUL R4, R6, R16 ;  /* 0x0000001006047228 */ /* 0x000fe20000000000 */
[----:B------:R-:W-:Y:S01]  /*27df0*/  PLOP3.LUT P0, PT, PT, PT, PT, 0x80, 0x0 ;  /* 0x000000000000781c */ /* 0x000fe20003f0f070 */
[----:B------:R-:W-:-:S12]  /*27e00*/  BRA `(.L_x_19531) ;  /* 0x00000000000c7947 */ /* 0x000fd80003800000 */
.L_x_19528:
[----:B------:R-:W-:Y:S01]  /*27e10*/  DMUL R4, R28, 9.00719925474099200000e+15 ;  /* 0x434000001c047828 */ /* 0x000fe20000000000 */
[----:B------:R-:W-:Y:S01]  /*27e20*/  PLOP3.LUT P0, PT, PT, PT, PT, 0x80, 0x0 ;  /* 0x000000000000781c */ /* 0x000fe20003f0f070 */
[----:B------:R-:W-:-:S12]  /*27e30*/  DMUL R2, R2, 9.00719925474099200000e+15 ;  /* 0x4340000002027828 */ /* 0x000fd80000000000 */
.L_x_19531:
[----:B------:R-:W-:Y:S05]  /*27e40*/  BSYNC B2 ;  /* 0x0000000000027941 */ /* 0x000fea0003800000 */
.L_x_19527:
        /* <DEDUP_REMOVED lines=67> */
.L_x_19562:
[----:B------:R-:W-:-:S11]  /*28280*/  DMUL R2, RZ, |R26| ;  /* 0x4000001aff027228 */ /* 0x000fd60000000000 */
.L_x_19563:
[----:B------:R-:W-:Y:S05]  /*28290*/  BSYNC B0 ;  /* 0x0000000000007941 */ /* 0x000fea0003800000 */
.L_x_19561:
        /* <DEDUP_REMOVED lines=11> */
.L_x_19560:
        /* <DEDUP_REMOVED lines=53> */
.L_x_19559:
        /* <DEDUP_REMOVED lines=62> */
.L_x_19567:
[----:B------:R-:W-:-:S11]  /*28a80*/  DMUL R2, RZ, |R26| ;  /* 0x4000001aff027228 */ /* 0x000fd60000000000 */
.L_x_19568:
[----:B------:R-:W-:Y:S05]  /*28a90*/  BSYNC B0 ;  /* 0x0000000000007941 */ /* 0x000fea0003800000 */
.L_x_19566:
        /* <DEDUP_REMOVED lines=11> */
.L_x_19565:
        /* <DEDUP_REMOVED lines=53> */
.L_x_19558:
        /* <DEDUP_REMOVED lines=32> */
.L_x_19571:
[----:B------:R-:W-:Y:S05]  /*290a0*/  BSYNC B3 ;  /* 0x0000000000037941 */ /* 0x000fea0003800000 */
.L_x_19570:
        /* <DEDUP_REMOVED lines=82> */
.L_x_19573:
[----:B------:R-:W-:Y:S02]  /*295d0*/  FSEL R6, RZ, 3.37028055040000000000e+12, P1 ;  /* 0x54442d18ff067808 */ /* 0x000fe40000800000 */
[----:B------:R-:W-:-:S07]  /*295e0*/  FSEL R7, RZ, 2.1426990032196044922, P1 ;  /* 0x400921fbff077808 */ /* 0x000fce0000800000 */
.L_x_19574:
[----:B------:R-:W-:Y:S05]  /*295f0*/  BSYNC B0 ;  /* 0x0000000000007941 */ /* 0x000fea0003800000 */
.L_x_19572:
[----:B------:R-:W-:Y:S01]  /*29600*/  DADD R2, |R4|, |R2| ;  /* 0x0000000004027229 */ /* 0x000fe20000000602 */
[----:B------:R-:W-:-:S07]  /*29610*/  LOP3.LUT R5, R7, 0x80000000, R5, 0xb8, !PT ;  /* 0x8000000007057812 */ /* 0x000fce00078eb805 */
[----:B------:R-:W-:-:S06]  /*29620*/  DSETP.GTU.AND P0, PT, |R2|, +INF , PT ;  /* 0x7ff000000200742a */ /* 0x000fcc0003f0c200 */
[----:B------:R-:W-:Y:S02]  /*29630*/  FSEL R2, R2, R6, P0 ;  /* 0x0000000602027208 */ /* 0x000fe40000000000 */
[----:B------:R-:W-:Y:S01]  /*29640*/  FSEL R3, R3, R5, P0 ;  /* 0x0000000503037208 */ /* 0x000fe20000000000 */
[----:B------:R-:W-:Y:S06]  /*29650*/  BRA `(.L_x_19564) ;  /* 0x0000000400dc7947 */ /* 0x000fec0003800000 */
.L_x_19569:
        /* <DEDUP_REMOVED lines=28> */
.L_x_19576:
[----:B------:R-:W-:Y:S05]  /*29820*/  BSYNC B3 ;  /* 0x0000000000037941 */ /* 0x000fea0003800000 */
.L_x_19575:
        /* <DEDUP_REMOVED lines=82> */
.L_x_19578:
[----:B------:R-:W-:Y:S02]  /*29d50*/  FSEL R6, RZ, 3.37028055040000000000e+12, P1 ;  /* 0x54442d18ff067808 */ /* 0x000fe40000800000 */
[----:B------:R-:W-:-:S07]  /*29d60*/  FSEL R7, RZ, 2.1426990032196044922, P1 ;  /* 0x400921fbff077808 */ /* 0x000fce0000800000 */
.L_x_19579:
[----:B------:R-:W-:Y:S05]  /*29d70*/  BSYNC B0 ;  /* 0x0000000000007941 */ /* 0x000fea0003800000 */
.L_x_19577:
[----:B------:R-:W-:Y:S01]  /*29d80*/  DADD R2, |R4|, |R2| ;  /* 0x0000000004027229 */ /* 0x000fe20000000602 */
[----:B------:R-:W-:-:S07]  /*29d90*/  LOP3.LUT R5, R7, 0x80000000, R5, 0xb8, !PT ;  /* 0x8000000007057812 */ /* 0x000fce00078eb805 */
[----:B------:R-:W-:-:S06]  /*29da0*/  DSETP.GTU.AND P0, PT, |R2|, +INF , PT ;  /* 0x7ff000000200742a */ /* 0x000fcc0003f0c200 */
[----:B------:R-:W-:Y:S02]  /*29db0*/  FSEL R2, R2, R6, P0 ;  /* 0x0000000602027208 */ /* 0x000fe40000000000 */
[----:B------:R-:W-:-:S07]  /*29dc0*/  FSEL R3, R3, R5, P0 ;  /* 0x0000000503037208 */ /* 0x000fce0000000000 */
.L_x_19564:
[----:B------:R-:W-:Y:S05]  /*29dd0*/  BSYNC B2 ;  /* 0x0000000000027941 */ /* 0x000fea0003800000 */
.L_x_19557:
[----:B------:R-:W-:Y:S01]  /*29de0*/  DADD R4, -RZ, -R30 ;  /* 0x00000000ff047229 */ /* 0x000fe2000000091e */
[----:B------:R-:W-:-:S09]  /*29df0*/  ISETP.NE.AND P0, PT, R42, RZ, PT ;  /* 0x000000ff2a00720c */ /* 0x000fd20003f05270 */
[----:B------:R-:W-:Y:S02]  /*29e00*/  FSEL R48, R4, R30, !P0 ;  /* 0x0000001e04307208 */ /* 0x000fe40004000000 */
[----:B------:R-:W-:Y:S01]  /*29e10*/  FSEL R49, R5, R31, !P0 ;  /* 0x0000001f05317208 */ /* 0x000fe20004000000 */
[----:B------:R-:W-:Y:S06]  /*29e20*/  BRA `(.L_x_19580) ;  /* 0x0000003000287947 */ /* 0x000fec0003800000 */
.L_x_19492:
[----:B------:R-:W2:Y:S01]  /*29e30*/  LDL.64 R2, [R1+0x8] ;  /* 0x0000080001027983 */ /* 0x000ea20000100a00 */
[----:B------:R-:W-:Y:S01]  /*29e40*/  UMOV UR4, 0x54442d18 ;  /* 0x54442d1800047882 */ /* 0x000fe20000000000 */
[----:B------:R-:W-:Y:S01]  /*29e50*/  UMOV UR5, 0x3ff921fb ;  /* 0x3ff921fb00057882 */ /* 0x000fe20000000000 */
[----:B------:R-:W-:Y:S02]  /*29e60*/  DADD R48, -RZ, -R46 ;  /* 0x00000000ff307229 */ /* 0x000fe4000000092e */
[----:B--2---:R-:W-:-:S08]  /*29e70*/  DADD R2, -R44, R2 ;  /* 0x000000002c027229 */ /* 0x004fd00000000102 */
[----:B------:R-:W-:Y:S01]  /*29e80*/  DADD R2, R2, UR4 ;  /* 0x0000000402027e29 */ /* 0x000fe20008000000 */
[----:B------:R-:W-:Y:S10]  /*29e90*/  BRA `(.L_x_19580) ;  /* 0x00000030000c7947 */ /* 0x000ff40003800000 */
.L_x_19491:
[----:B------:R-:W-:Y:S01]  /*29ea0*/  DADD R48, -RZ, -R46 ;  /* 0x00000000ff307229 */ /* 0x000fe2000000092e */
[----:B------:R-:W-:Y:S01]  /*29eb0*/  CS2R R2, SRZ ;  /* 0x0000000000027805 */ /* 0x000fe2000001ff00 */
[----:B------:R-:W-:Y:S09]  /*29ec0*/  BRA `(.L_x_19580) ;  /* 0x0000003000007947 */ /* 0x000ff20003800000 */
.L_x_19490:
        /* <DEDUP_REMOVED lines=108> */
.L_x_19585:
[----:B------:R-:W-:Y:S05]  /*2a590*/  BSYNC B0 ;  /* 0x0000000000007941 */ /* 0x000fea0003800000 */
.L_x_19584:
        /* <DEDUP_REMOVED lines=8> */
.L_x_19587:
[----:B------:R-:W-:Y:S05]  /*2a620*/  BSYNC B3 ;  /* 0x0000000000037941 */ /* 0x000fea0003800000 */
.L_x_19586:
        /* <DEDUP_REMOVED lines=82> */
.L_x_19589:
[----:B------:R-:W-:-:S04]  /*2ab50*/  ISETP.GE.AND P0, PT, R45, RZ, PT ;  /* 0x000000ff2d00720c */ /* 0x000fc80003f06270 */
[----:B------:R-:W-:Y:S02]  /*2ab60*/  FSEL R6, RZ, 3.37028055040000000000e+12, P0 ;  /* 0x54442d18ff067808 */ /* 0x000fe40000000000 */
[----:B------:R-:W-:-:S07]  /*2ab70*/  FSEL R7, RZ, 2.1426990032196044922, P0 ;  /* 0x400921fbff077808 */ /* 0x000fce0000000000 */
.L_x_19590:
[----:B------:R-:W-:Y:S05]  /*2ab80*/  BSYNC B0 ;  /* 0x0000000000007941 */ /* 0x000fea0003800000 */
.L_x_19588:
[----:B------:R-:W-:Y:S01]  /*2ab90*/  DADD R2, R2, R4 ;  /* 0x0000000002027229 */ /* 0x000fe20000000004 */
[----:B------:R-:W-:Y:S01]  /*2aba0*/  LOP3.LUT R5, R7, 0x80000000, R47, 0xb8, !PT ;  /* 0x8000000007057812 */ /* 0x000fe200078eb82f */
[----:B------:R-:W-:-:S06]  /*2abb0*/  DMUL R30, R30, 0.5 ;  /* 0x3fe000001e1e7828 */ /* 0x000fcc0000000000 */
[----:B------:R-:W-:-:S06]  /*2abc0*/  DSETP.GTU.AND P0, PT, |R2|, +INF , PT ;  /* 0x7ff000000200742a */ /* 0x000fcc0003f0c200 */
[----:B------:R-:W-:Y:S02]  /*2abd0*/  FSEL R2, R2, R6, P0 ;  /* 0x0000000602027208 */ /* 0x000fe40000000000 */
[----:B------:R-:W-:Y:S01]  /*2abe0*/  FSEL R3, R3, R5, P0 ;  /* 0x0000000503037208 */ /* 0x000fe20000000000 */
[----:B------:R-:W-:Y:S06]  /*2abf0*/  BRA `(.L_x_19591) ;  /* 0x0000002000387947 */ /* 0x000fec0003800000 */
.L_x_19583:
        /* <DEDUP_REMOVED lines=135> */
.L_x_19593:
[----:B------:R-:W-:Y:S05]  /*2b470*/  BSYNC B0 ;  /* 0x0000000000007941 */ /* 0x000fea0003800000 */
.L_x_19592:
        /* <DEDUP_REMOVED lines=8> */
.L_x_19595:
[----:B------:R-:W-:Y:S05]  /*2b500*/  BSYNC B3 ;  /* 0x0000000000037941 */ /* 0x000fea0003800000 */
.L_x_19594:
        /* <DEDUP_REMOVED lines=82> */
.L_x_19597:
[----:B------:R-:W-:-:S04]  /*2ba30*/  ISETP.GE.AND P0, PT, R45, RZ, PT ;  /* 0x000000ff2d00720c */ /* 0x000fc80003f06270 */
[----:B------:R-:W-:Y:S02]  /*2ba40*/  FSEL R6, RZ, 3.37028055040000000000e+12, P0 ;  /* 0x54442d18ff067808 */ /* 0x000fe40000000000 */
[----:B------:R-:W-:-:S07]  /*2ba50*/  FSEL R7, RZ, 2.1426990032196044922, P0 ;  /* 0x400921fbff077808 */ /* 0x000fce0000000000 */
.L_x_19598:
[----:B------:R-:W-:Y:S05]  /*2ba60*/  BSYNC B0 ;  /* 0x0000000000007941 */ /* 0x000fea0003800000 */
.L_x_19596:
[----:B------:R-:W-:Y:S01]  /*2ba70*/  DADD R2, R2, R4 ;  /* 0x0000000002027229 */ /* 0x000fe20000000004 */
[----:B------:R-:W-:-:S07]  /*2ba80*/  LOP3.LUT R5, R7, 0x80000000, R47, 0xb8, !PT ;  /* 0x8000000007057812 */ /* 0x000fce00078eb82f */
[----:B------:R-:W-:-:S06]  /*2ba90*/  DSETP.GTU.AND P0, PT, |R2|, +INF , PT ;  /* 0x7ff000000200742a */ /* 0x000fcc0003f0c200 */
[----:B------:R-:W-:Y:S02]  /*2baa0*/  FSEL R2, R2, R6, P0 ;  /* 0x0000000602027208 */ /* 0x000fe40000000000 */
[----:B------:R-:W-:Y:S01]  /*2bab0*/  FSEL R3, R3, R5, P0 ;  /* 0x0000000503037208 */ /* 0x000fe20000000000 */
[----:B------:R-:W-:Y:S06]  /*2bac0*/  BRA `(.L_x_19591) ;  /* 0x0000001000847947 */ /* 0x000fec0003800000 */
.L_x_19582:
        /* <DEDUP_REMOVED lines=22> */
[----:B------:R-:W-:Y:S05]  /*2bc30*/  CALL.REL.NOINC `($__internal_33_$__cuda_sm20_div_rn_f64_full) ;  /* 0x0000064800ec7944 */ /* 0x000fea0003c00000 */
.L_x_19600:
[----:B------:R-:W-:Y:S05]  /*2bc40*/  BSYNC B3 ;  /* 0x0000000000037941 */ /* 0x000fea0003800000 */
.L_x_19599:
        /* <DEDUP_REMOVED lines=24> */
[----:B------:R-:W-:Y:S01]  /*2bdd0*/  IMAD.MOV.U32 R6, RZ, RZ, R16 ;  /* 0x000000ffff067224 */ /* 0x000fe200078e0010 */
[----:B------:R-:W-:-:S07]  /*2bde0*/  MOV R7, R17 ;  /* 0x0000001100077202 */ /* 0x000fce0000000f00 */
.L_x_19602:
[----:B------:R-:W-:Y:S05]  /*2bdf0*/  BSYNC B3 ;  /* 0x0000000000037941 */ /* 0x000fea0003800000 */
.L_x_19601:
        /* <DEDUP_REMOVED lines=136> */
.L_x_19604:
[----:B------:R-:W-:Y:S05]  /*2c680*/  BSYNC B0 ;  /* 0x0000000000007941 */ /* 0x000fea0003800000 */
.L_x_19603:
        /* <DEDUP_REMOVED lines=8> */
.L_x_19606:
[----:B------:R-:W-:Y:S05]  /*2c710*/  BSYNC B3 ;  /* 0x0000000000037941 */ /* 0x000fea0003800000 */
.L_x_19605:
        /* <DEDUP_REMOVED lines=82> */
.L_x_19608:
[----:B------:R-:W-:-:S04]  /*2cc40*/  ISETP.GE.AND P0, PT, R45, RZ, PT ;  /* 0x000000ff2d00720c */ /* 0x000fc80003f06270 */
[----:B------:R-:W-:Y:S02]  /*2cc50*/  FSEL R6, RZ, 3.37028055040000000000e+12, P0 ;  /* 0x54442d18ff067808 */ /* 0x000fe40000000000 */
[----:B------:R-:W-:-:S07]  /*2cc60*/  FSEL R7, RZ, 2.1426990032196044922, P0 ;  /* 0x400921fbff077808 */ /* 0x000fce0000000000 */
.L_x_19609:
[----:B------:R-:W-:Y:S05]  /*2cc70*/  BSYNC B0 ;  /* 0x0000000000007941 */ /* 0x000fea0003800000 */
.L_x_19607:
[----:B------:R-:W-:Y:S01]  /*2cc80*/  DADD R2, R2, R4 ;  /* 0x0000000002027229 */ /* 0x000fe20000000004 */
[----:B------:R-:W-:Y:S01]  /*2cc90*/  LOP3.LUT R5, R7, 0x80000000, R47, 0xb8, !PT ;  /* 0x8000000007057812 */ /* 0x000fe200078eb82f */
[----:B------:R-:W-:-:S06]  /*2cca0*/  DADD R30, R30, 1 ;  /* 0x3ff000001e1e7429 */ /* 0x000fcc0000000000 */
[----:B------:R-:W-:-:S06]  /*2ccb0*/  DSETP.GTU.AND P0, PT, |R2|, +INF , PT ;  /* 0x7ff000000200742a */ /* 0x000fcc0003f0c200 */
[----:B------:R-:W-:Y:S02]  /*2ccc0*/  FSEL R2, R2, R6, P0 ;  /* 0x0000000602027208 */ /* 0x000fe40000000000 */
[----:B------:R-:W-:-:S07]  /*2ccd0*/  FSEL R3, R3, R5, P0 ;  /* 0x0000000503037208 */ /* 0x000fce0000000000 */
.L_x_19591:
[----:B------:R-:W-:Y:S05]  /*2cce0*/  BSYNC B2 ;  /* 0x0000000000027941 */ /* 0x000fea0003800000 */
.L_x_19581:
        /* <DEDUP_REMOVED lines=9> */
.L_x_19489:
        /* <DEDUP_REMOVED lines=21> */
.L_x_19580:
[----:B------:R-:W-:Y:S05]  /*2ced0*/  BSYNC B1 ;  /* 0x0000000000017941 */ /* 0x000fea0003800000 */
.L_x_19488:
        /* <DEDUP_REMOVED lines=11> */
.L_x_19611:
[----:B------:R-:W-:Y:S01]  /*2cf90*/  DSETP.GTU.AND P0, PT, |R48|, +INF , PT ;  /* 0x7ff000003000742a */ /* 0x000fe20003f0c200 */
[----:B------:R-:W-:Y:S02]  /*2cfa0*/  IMAD.MOV.U32 R50, RZ, RZ, R2 ;  /* 0x000000ffff327224 */ /* 0x000fe400078e0002 */
[----:B------:R-:W-:-:S11]  /*2cfb0*/  IMAD.MOV.U32 R51, RZ, RZ, R3 ;  /* 0x000000ffff337224 */ /* 0x000fd600078e0003 */
[----:B------:R-:W-:-:S11]  /*2cfc0*/  @!P0 DADD R48, -RZ, |R48| ;  /* 0x00000000ff308229 */ /* 0x000fd60000000530 */
.L_x_19612:
[----:B------:R-:W-:Y:S05]  /*2cfd0*/  BSYNC B0 ;  /* 0x0000000000007941 */ /* 0x000fea0003800000 */
.L_x_19610:
        /* <DEDUP_REMOVED lines=146> */
.L_x_19621:
[----:B------:R-:W-:Y:S05]  /*2d900*/  BSYNC B3 ;  /* 0x0000000000037941 */ /* 0x000fea0003800000 */
.L_x_19620:
        /* <DEDUP_REMOVED lines=81> */
.L_x_19619:
        /* <DEDUP_REMOVED lines=34> */
.L_x_19629:
[----:B------:R-:W-:Y:S05]  /*2e040*/  BSYNC B4 ;  /* 0x0000000000047941 */ /* 0x000fea0003800000 */
.L_x_19628:
[----:B------:R-:W-:Y:S02]  /*2e050*/  IMAD.MOV.U32 R26, RZ, RZ, R16 ;  /* 0x000000ffff1a7224 */ /* 0x000fe400078e0010 */
[----:B------:R-:W-:Y:S01]  /*2e060*/  IMAD.MOV.U32 R27, RZ, RZ, R17 ;  /* 0x000000ffff1b7224 */ /* 0x000fe200078e0011 */
[----:B------:R-:W-:Y:S06]  /*2e070*/  BRA `(.L_x_19627) ;  /* 0x0000000000047947 */ /* 0x000fec0003800000 */
.L_x_19626:
[----:B------:R-:W-:-:S11]  /*2e080*/  DADD R26, -R32, R36 ;  /* 0x00000000201a7229 */ /* 0x000fd60000000124 */
.L_x_19627:
[----:B------:R-:W-:Y:S05]  /*2e090*/  BSYNC B3 ;  /* 0x0000000000037941 */ /* 0x000fea0003800000 */
.L_x_19625:
        /* <DEDUP_REMOVED lines=29> */
.L_x_19634:
[----:B------:R-:W-:Y:S05]  /*2e270*/  BSYNC B4 ;  /* 0x0000000000047941 */ /* 0x000fea0003800000 */
.L_x_19633:
[----:B------:R-:W-:Y:S05]  /*2e280*/  BRA `(.L_x_19632) ;  /* 0x0000000000047947 */ /* 0x000fea0003800000 */
.L_x_19631:
[----:B------:R-:W-:-:S11]  /*2e290*/  DADD R16, R38, -R10 ;  /* 0x0000000026107229 */ /* 0x000fd6000000080a */
.L_x_19632:
[----:B------:R-:W-:Y:S05]  /*2e2a0*/  BSYNC B3 ;  /* 0x0000000000037941 */ /* 0x000fea0003800000 */
.L_x_19630:
        /* <DEDUP_REMOVED lines=29> */
.L_x_19636:
[----:B------:R-:W-:Y:S05]  /*2e480*/  BSYNC B3 ;  /* 0x0000000000037941 */ /* 0x000fea0003800000 */
.L_x_19635:
        /* <DEDUP_REMOVED lines=85> */
.L_x_19637:
        /* <DEDUP_REMOVED lines=20> */
.L_x_19639:
[----:B------:R-:W-:Y:S05]  /*2eb20*/  BSYNC B3 ;  /* 0x0000000000037941 */ /* 0x000fea0003800000 */
.L_x_19638:
        /* <DEDUP_REMOVED lines=30> */
.L_x_19624:
        /* <DEDUP_REMOVED lines=24> */
.L_x_19642:
[----:B------:R-:W-:Y:S05]  /*2ee90*/  BSYNC B3 ;  /* 0x0000000000037941 */ /* 0x000fea0003800000 */
.L_x_19641:
        /* <DEDUP_REMOVED lines=25> */
.L_x_19645:
[----:B------:R-:W-:Y:S05]  /*2f030*/  BSYNC B3 ;  /* 0x0000000000037941 */ /* 0x000fea0003800000 */
.L_x_19644:
        /* <DEDUP_REMOVED lines=30> */
.L_x_19643:
        /* <DEDUP_REMOVED lines=75> */
.L_x_19646:
[----:B------:R-:W-:Y:S01]  /*2f6d0*/  IMAD.MOV.U32 R6, RZ, RZ, 0x0 ;  /* 0x00000000ff067424 */ /* 0x000fe200078e00ff */
[----:B------:R-:W-:Y:S02]  /*2f6e0*/  MOV R7, 0x7ff00000 ;  /* 0x7ff0000000077802 */ /* 0x000fe40000000f00 */
[----:B------:R-:W-:-:S04]  /*2f6f0*/  FSETP.NEU.FTZ.AND P0, PT, R9, RZ, PT ;  /* 0x000000ff0900720b */ /* 0x000fc80003f1d000 */
[----:B------:R-:W-:-:S10]  /*2f700*/  DFMA R6, R8, R6, +INF ;  /* 0x7ff000000806742b */ /* 0x000fd40000000006 */
[----:B------:R-:W-:Y:S02]  /*2f710*/  FSEL R30, R6, RZ, P0 ;  /* 0x000000ff061e7208 */ /* 0x000fe40000000000 */
[----:B------:R-:W-:Y:S01]  /*2f720*/  FSEL R31, R7, -QNAN , P0 ;  /* 0xfff00000071f7808 */ /* 0x000fe20000000000 */
[----:B------:R-:W-:Y:S06]  /*2f730*/  BRA `(.L_x_19622) ;  /* 0x0000000400287947 */ /* 0x000fec0003800000 */
.L_x_19640:
        /* <DEDUP_REMOVED lines=25> */
.L_x_19648:
[----:B------:R-:W-:Y:S05]  /*2f8d0*/  BSYNC B3 ;  /* 0x0000000000037941 */ /* 0x000fea0003800000 */
.L_x_19647:
        /* <DEDUP_REMOVED lines=21> */
.L_x_19650:
[----:B------:R-:W-:Y:S05]  /*2fa30*/  BSYNC B3 ;  /* 0x0000000000037941 */ /* 0x000fea0003800000 */
.L_x_19649:
[----:B------:R-:W-:Y:S02]  /*2fa40*/  IMAD.MOV.U32 R30, RZ, RZ, R16 ;  /* 0x000000ffff1e7224 */ /* 0x000fe400078e0010 */
[----:B------:R-:W-:Y:S01]  /*2fa50*/  IMAD.MOV.U32 R31, RZ, RZ, R17 ;  /* 0x000000ffff1f7224 */ /* 0x000fe200078e0011 */
[----:B------:R-:W-:Y:S06]  /*2fa60*/  BRA `(.L_x_19622) ;  /* 0x00000000005c7947 */ /* 0x000fec0003800000 */
.L_x_19623:
        /* <DEDUP_REMOVED lines=22> */
.L_x_19651:
[----:B------:R-:W-:Y:S05]  /*2fbd0*/  BSYNC B3 ;  /* 0x0000000000037941 */ /* 0x000fea0003800000 */
.L_x_19622:
[----:B------:R-:W-:Y:S05]  /*2fbe0*/  BSYNC B2 ;  /* 0x0000000000027941 */ /* 0x000fea0003800000 */
.L_x_19618:
        /* <DEDUP_REMOVED lines=26> */
.L_x_19655:
[----:B------:R-:W-:Y:S05]  /*2fd90*/  BSYNC B3 ;  /* 0x0000000000037941 */ /* 0x000fea0003800000 */
.L_x_19654:
        /* <DEDUP_REMOVED lines=39> */
.L_x_19663:
[----:B------:R-:W-:Y:S05]  /*30010*/  BSYNC B4 ;  /* 0x0000000000047941 */ /* 0x000fea0003800000 */
.L_x_19662:
[----:B------:R-:W-:Y:S02]  /*30020*/  IMAD.MOV.U32 R40, RZ, RZ, R16 ;  /* 0x000000ffff287224 */ /* 0x000fe400078e0010 */
[----:B------:R-:W-:Y:S01]  /*30030*/  IMAD.MOV.U32 R41, RZ, RZ, R17 ;  /* 0x000000ffff297224 */ /* 0x000fe200078e0011 */
[----:B------:R-:W-:Y:S06]  /*30040*/  BRA `(.L_x_19661) ;  /* 0x0000000000047947 */ /* 0x000fec0003800000 */
.L_x_19660:
[----:B------:R-:W-:-:S11]  /*30050*/  DADD R40, -R32, R36 ;  /* 0x0000000020287229 */ /* 0x000fd60000000124 */
.L_x_19661:
[----:B------:R-:W-:Y:S05]  /*30060*/  BSYNC B3 ;  /* 0x0000000000037941 */ /* 0x000fea0003800000 */
.L_x_19659:
        /* <DEDUP_REMOVED lines=26> */
.L_x_19668:
[----:B------:R-:W-:Y:S05]  /*30210*/  BSYNC B4 ;  /* 0x0000000000047941 */ /* 0x000fea0003800000 */
.L_x_19667:
[----:B------:R-:W-:Y:S02]  /*30220*/  IMAD.MOV.U32 R4, RZ, RZ, R16 ;  /* 0x000000ffff047224 */ /* 0x000fe400078e0010 */
[----:B------:R-:W-:Y:S01]  /*30230*/  IMAD.MOV.U32 R5, RZ, RZ, R17 ;  /* 0x000000ffff057224 */ /* 0x000fe200078e0011 */
[----:B------:R-:W-:Y:S06]  /*30240*/  BRA `(.L_x_19666) ;  /* 0x0000000000047947 */ /* 0x000fec0003800000 */
.L_x_19665:
[----:B------:R-:W-:-:S11]  /*30250*/  DADD R4, -R34, R38 ;  /* 0x0000000022047229 */ /* 0x000fd60000000126 */
.L_x_19666:
[----:B------:R-:W-:Y:S05]  /*30260*/  BSYNC B3 ;  /* 0x0000000000037941 */ /* 0x000fea0003800000 */
.L_x_19664:
        /* <DEDUP_REMOVED lines=29> */
.L_x_19670:
[----:B------:R-:W-:Y:S05]  /*30440*/  BSYNC B3 ;  /* 0x0000000000037941 */ /* 0x000fea0003800000 */
.L_x_19669:
[----:B------:R-:W-:Y:S01]  /*30450*/  PLOP3.LUT P0, PT, PT, PT, PT, 0x80, 0x0 ;  /* 0x000000000000781c */ /* 0x000fe20003f0f070 */
[----:B------:R-:W-:-:S12]  /*30460*/  BRA `(.L_x_19656) ;  /* 0x0000000800587947 */ /* 0x000fd80003800000 */
.L_x_19658:
        /* <DEDUP_REMOVED lines=29> */
.L_x_19673:
[----:B------:R-:W-:Y:S05]  /*30640*/  BSYNC B3 ;  /* 0x0000000000037941 */ /* 0x000fea0003800000 */
.L_x_19672:
[----:B------:R-:W-:Y:S01]  /*30650*/  PLOP3.LUT P0, PT, PT, PT, PT, 0x80, 0x0 ;  /* 0x000000000000781c */ /* 0x000fe20003f0f070 */
[----:B------:R-:W-:-:S12]  /*30660*/  BRA `(.L_x_19656) ;  /* 0x0000000400d87947 */ /* 0x000fd80003800000 */
.L_x_19671:
        /* <DEDUP_REMOVED lines=29> */
.L_x_19675:
[----:B------:R-:W-:Y:S05]  /*30840*/  BSYNC B3 ;  /* 0x0000000000037941 */ /* 0x000fea0003800000 */
.L_x_19674:
        /* <DEDUP_REMOVED lines=21> */
.L_x_19677:
[----:B------:R-:W-:Y:S05]  /*309a0*/  BSYNC B3 ;  /* 0x0000000000037941 */ /* 0x000fea0003800000 */
.L_x_19676:
[----:B------:R-:W-:Y:S01]  /*309b0*/  DMUL R2, R2, 8.11296384146066816958e+31 ;  /* 0x4690000002027828 */ /* 0x000fe20000000000 */
[----:B------:R-:W-:Y:S01]  /*309c0*/  PLOP3.LUT P0, PT, PT, PT, PT, 0x80, 0x0 ;  /* 0x000000000000781c */ /* 0x000fe20003f0f070 */
[----:B------:R-:W-:Y:S02]  /*309d0*/  IMAD.MOV.U32 R4, RZ, RZ, R16 ;  /* 0x000000ffff047224 */ /* 0x000fe400078e0010 */
[----:B------:R-:W-:Y:S01]  /*309e0*/  IMAD.MOV.U32 R5, RZ, RZ, R17 ;  /* 0x000000ffff057224 */ /* 0x000fe200078e0011 */
[----:B------:R-:W-:Y:S09]  /*309f0*/  BRA `(.L_x_19656) ;  /* 0x0000000000f47947 */ /* 0x000ff20003800000 */
.L_x_19657:
        /* <DEDUP_REMOVED lines=24> */
.L_x_19679:
[----:B------:R-:W-:Y:S05]  /*30b80*/  BSYNC B3 ;  /* 0x0000000000037941 */ /* 0x000fea0003800000 */
.L_x_19678:
        /* <DEDUP_REMOVED lines=29> */
.L_x_19681:
[----:B------:R-:W-:Y:S05]  /*30d60*/  BSYNC B3 ;  /* 0x0000000000037941 */ /* 0x000fea0003800000 */
.L_x_19680:
[----:B------:R-:W-:Y:S01]  /*30d70*/  DMUL R4, R6, R16 ;  /* 0x0000001006047228 */ /* 0x000fe20000000000 */
[----:B------:R-:W-:Y:S01]  /*30d80*/  PLOP3.LUT P0, PT, PT, PT, PT, 0x80, 0x0 ;  /* 0x000000000000781c */ /* 0x000fe20003f0f070 */
[----:B------:R-:W-:-:S12]  /*30d90*/  BRA `(.L_x_19656) ;  /* 0x00000000000c7947 */ /* 0x000fd80003800000 */
.L_x_19653:
[----:B------:R-:W-:Y:S01]  /*30da0*/  DMUL R4, R28, 9.00719925474099200000e+15 ;  /* 0x434000001c047828 */ /* 0x000fe20000000000 */
[----:B------:R-:W-:Y:S01]  /*30db0*/  PLOP3.LUT P0, PT, PT, PT, PT, 0x80, 0x0 ;  /* 0x000000000000781c */ /* 0x000fe20003f0f070 */
[----:B------:R-:W-:-:S12]  /*30dc0*/  DMUL R2, R2, 9.00719925474099200000e+15 ;  /* 0x4340000002027828 */ /* 0x000fd80000000000 */
.L_x_19656:
[----:B------:R-:W-:Y:S05]  /*30dd0*/  BSYNC B2 ;  /* 0x0000000000027941 */ /* 0x000fea0003800000 */
.L_x_19652:
        /* <DEDUP_REMOVED lines=67> */
.L_x_19687:
[----:B------:R-:W-:-:S11]  /*31210*/  DMUL R2, RZ, |R26| ;  /* 0x4000001aff027228 */ /* 0x000fd60000000000 */
.L_x_19688:
[----:B------:R-:W-:Y:S05]  /*31220*/  BSYNC B0 ;  /* 0x0000000000007941 */ /* 0x000fea0003800000 */
.L_x_19686:
        /* <DEDUP_REMOVED lines=11> */
.L_x_19685:
        /* <DEDUP_REMOVED lines=53> */
.L_x_19684:
        /* <DEDUP_REMOVED lines=62> */
.L_x_19692:
[----:B------:R-:W-:-:S11]  /*31a10*/  DMUL R2, RZ, |R26| ;  /* 0x4000001aff027228 */ /* 0x000fd60000000000 */
.L_x_19693:
[----:B------:R-:W-:Y:S05]  /*31a20*/  BSYNC B0 ;  /* 0x0000000000007941 */ /* 0x000fea0003800000 */
.L_x_19691:
        /* <DEDUP_REMOVED lines=11> */
.L_x_19690:
        /* <DEDUP_REMOVED lines=53> */
.L_x_19683:
        /* <DEDUP_REMOVED lines=32> */
.L_x_19696:
[----:B------:R-:W-:Y:S05]  /*32030*/  BSYNC B3 ;  /* 0x0000000000037941 */ /* 0x000fea0003800000 */
.L_x_19695:
        /* <DEDUP_REMOVED lines=82> */
.L_x_19698:
[----:B------:R-:W-:Y:S02]  /*32560*/  FSEL R6, RZ, 3.37028055040000000000e+12, P1 ;  /* 0x54442d18ff067808 */ /* 0x000fe40000800000 */
[----:B------:R-:W-:-:S07]  /*32570*/  FSEL R7, RZ, 2.1426990032196044922, P1 ;  /* 0x400921fbff077808 */ /* 0x000fce0000800000 */
.L_x_19699:
[----:B------:R-:W-:Y:S05]  /*32580*/  BSYNC B0 ;  /* 0x0000000000007941 */ /* 0x000fea0003800000 */
.L_x_19697:
[----:B------:R-:W-:Y:S01]  /*32590*/  DADD R2, |R4|, |R2| ;  /* 0x0000000004027229 */ /* 0x000fe20000000602 */
[----:B------:R-:W-:-:S07]  /*325a0*/  LOP3.LUT R5, R7, 0x80000000, R5, 0xb8, !PT ;  /* 0x8000000007057812 */ /* 0x000fce00078eb805 */
[----:B------:R-:W-:-:S06]  /*325b0*/  DSETP.GTU.AND P0, PT, |R2|, +INF , PT ;  /* 0x7ff000000200742a */ /* 0x000fcc0003f0c200 */
[----:B------:R-:W-:Y:S02]  /*325c0*/  FSEL R2, R2, R6, P0 ;  /* 0x0000000602027208 */ /* 0x000fe40000000000 */
[----:B------:R-:W-:Y:S01]  /*325d0*/  FSEL R3, R3, R5, P0 ;  /* 0x0000000503037208 */ /* 0x000fe20000000000 */
[----:B------:R-:W-:Y:S06]  /*325e0*/  BRA `(.L_x_19689) ;  /* 0x0000000400dc7947 */ /* 0x000fec0003800000 */
.L_x_19694:
        /* <DEDUP_REMOVED lines=28> */
.L_x_19701:
[----:B------:R-:W-:Y:S05]  /*327b0*/  BSYNC B3 ;  /* 0x0000000000037941 */ /* 0x000fea0003800000 */
.L_x_19700:
        /* <DEDUP_REMOVED lines=82> */
.L_x_19703:
[----:B------:R-:W-:Y:S02]  /*32ce0*/  FSEL R6, RZ, 3.37028055040000000000e+12, P1 ;  /* 0x54442d18ff067808 */ /* 0x000fe40000800000 */
[----:B------:R-:W-:-:S07]  /*32cf0*/  FSEL R7, RZ, 2.1426990032196044922, P1 ;  /* 0x400921fbff077808 */ /* 0x000fce0000800000 */
.L_x_19704:
[----:B------:R-:W-:Y:S05]  /*32d00*/  BSYNC B0 ;  /* 0x0000000000007941 */ /* 0x000fea0003800000 */
.L_x_19702:
[----:B------:R-:W-:Y:S01]  /*32d10*/  DADD R2, |R4|, |R2| ;  /* 0x0000000004027229 */ /* 0x000fe20000000602 */
[----:B------:R-:W-:-:S07]  /*32d20*/  LOP3.LUT R5, R7, 0x80000000, R5, 0xb8, !PT ;  /* 0x8000000007057812 */ /* 0x000fce00078eb805 */
[----:B------:R-:W-:-:S06]  /*32d30*/  DSETP.GTU.AND P0, PT, |R2|, +INF , PT ;  /* 0x7ff000000200742a */ /* 0x000fcc0003f0c200 */
[----:B------:R-:W-:Y:S02]  /*32d40*/  FSEL R2, R2, R6, P0 ;  /* 0x0000000602027208 */ /* 0x000fe40000000000 */
[----:B------:R-:W-:-:S07]  /*32d50*/  FSEL R3, R3, R5, P0 ;  /* 0x0000000503037208 */ /* 0x000fce0000000000 */
.L_x_19689:
[----:B------:R-:W-:Y:S05]  /*32d60*/  BSYNC B2 ;  /* 0x0000000000027941 */ /* 0x000fea0003800000 */
.L_x_19682:
[----:B------:R-:W-:Y:S01]  /*32d70*/  DADD R4, -RZ, -R30 ;  /* 0x00000000ff047229 */ /* 0x000fe2000000091e */
[----:B------:R-:W-:-:S09]  /*32d80*/  ISETP.NE.AND P0, PT, R42, RZ, PT ;  /* 0x000000ff2a00720c */ /* 0x000fd20003f05270 */
[----:B------:R-:W-:Y:S02]  /*32d90*/  FSEL R40, R4, R30, !P0 ;  /* 0x0000001e04287208 */ /* 0x000fe40004000000 */
[----:B------:R-:W-:Y:S01]  /*32da0*/  FSEL R41, R5, R31, !P0 ;  /* 0x0000001f05297208 */ /* 0x000fe20004000000 */
[----:B------:R-:W-:Y:S06]  /*32db0*/  BRA `(.L_x_19705) ;  /* 0x0000003000287947 */ /* 0x000fec0003800000 */
.L_x_19617:
[----:B------:R-:W2:Y:S01]  /*32dc0*/  LDL.64 R2, [R1+0x8] ;  /* 0x0000080001027983 */ /* 0x000ea20000100a00 */
[----:B------:R-:W-:Y:S01]  /*32dd0*/  UMOV UR4, 0x54442d18 ;  /* 0x54442d1800047882 */ /* 0x000fe20000000000 */
[----:B------:R-:W-:Y:S01]  /*32de0*/  UMOV UR5, 0x3ff921fb ;  /* 0x3ff921fb00057882 */ /* 0x000fe20000000000 */
[----:B------:R-:W-:Y:S02]  /*32df0*/  DADD R40, -RZ, -R54 ;  /* 0x00000000ff287229 */ /* 0x000fe40000000936 */
[----:B--2---:R-:W-:-:S08]  /*32e00*/  DADD R2, -R52, R2 ;  /* 0x0000000034027229 */ /* 0x004fd00000000102 */
[----:B------:R-:W-:Y:S01]  /*32e10*/  DADD R2, R2, UR4 ;  /* 0x0000000402027e29 */ /* 0x000fe20008000000 */
[----:B------:R-:W-:Y:S10]  /*32e20*/  BRA `(.L_x_19705) ;  /* 0x00000030000c7947 */ /* 0x000ff40003800000 */
.L_x_19616:
[----:B------:R-:W-:Y:S01]  /*32e30*/  DADD R40, -RZ, -R54 ;  /* 0x00000000ff287229 */ /* 0x000fe20000000936 */
[----:B------:R-:W-:Y:S01]  /*32e40*/  CS2R R2, SRZ ;  /* 0x0000000000027805 */ /* 0x000fe2000001ff00 */
[----:B------:R-:W-:Y:S09]  /*32e50*/  BRA `(.L_x_19705) ;  /* 0x0000003000007947 */ /* 0x000ff20003800000 */
.L_x_19615:
        /* <DEDUP_REMOVED lines=108> */
.L_x_19710:
[----:B------:R-:W-:Y:S05]  /*33520*/  BSYNC B0 ;  /* 0x0000000000007941 */ /* 0x000fea0003800000 */
.L_x_19709:
        /* <DEDUP_REMOVED lines=8> */
.L_x_19712:
[----:B------:R-:W-:Y:S05]  /*335b0*/  BSYNC B3 ;  /* 0x0000000000037941 */ /* 0x000fea0003800000 */
.L_x_19711:
        /* <DEDUP_REMOVED lines=82> */
.L_x_19714:
[----:B------:R-:W-:-:S04]  /*33ae0*/  ISETP.GE.AND P0, PT, R53, RZ, PT ;  /* 0x000000ff3500720c */ /* 0x000fc80003f06270 */
[----:B------:R-:W-:Y:S02]  /*33af0*/  FSEL R6, RZ, 3.37028055040000000000e+12, P0 ;  /* 0x54442d18ff067808 */ /* 0x000fe40000000000 */
[----:B------:R-:W-:-:S07]  /*33b00*/  FSEL R7, RZ, 2.1426990032196044922, P0 ;  /* 0x400921fbff077808 */ /* 0x000fce0000000000 */
.L_x_19715:
[----:B------:R-:W-:Y:S05]  /*33b10*/  BSYNC B0 ;  /* 0x0000000000007941 */ /* 0x000fea0003800000 */
.L_x_19713:
[----:B------:R-:W-:Y:S01]  /*33b20*/  DADD R2, R2, R4 ;  /* 0x0000000002027229 */ /* 0x000fe20000000004 */
[----:B------:R-:W-:Y:S01]  /*33b30*/  LOP3.LUT R5, R7, 0x80000000, R55, 0xb8, !PT ;  /* 0x8000000007057812 */ /* 0x000fe200078eb837 */
[----:B------:R-:W-:-:S06]  /*33b40*/  DMUL R30, R30, 0.5 ;  /* 0x3fe000001e1e7828 */ /* 0x000fcc0000000000 */
[----:B------:R-:W-:-:S06]  /*33b50*/  DSETP.GTU.AND P0, PT, |R2|, +INF , PT ;  /* 0x7ff000000200742a */ /* 0x000fcc0003f0c200 */
[----:B------:R-:W-:Y:S02]  /*33b60*/  FSEL R2, R2, R6, P0 ;  /* 0x0000000602027208 */ /* 0x000fe40000000000 */
[----:B------:R-:W-:Y:S01]  /*33b70*/  FSEL R3, R3, R5, P0 ;  /* 0x0000000503037208 */ /* 0x000fe20000000000 */
[----:B------:R-:W-:Y:S06]  /*33b80*/  BRA `(.L_x_19716) ;  /* 0x0000002000387947 */ /* 0x000fec0003800000 */
.L_x_19708:
        /* <DEDUP_REMOVED lines=135> */
.L_x_19718:
[----:B------:R-:W-:Y:S05]  /*34400*/  BSYNC B0 ;  /* 0x0000000000007941 */ /* 0x000fea0003800000 */
.L_x_19717:
        /* <DEDUP_REMOVED lines=8> */
.L_x_19720:
[----:B------:R-:W-:Y:S05]  /*34490*/  BSYNC B3 ;  /* 0x0000000000037941 */ /* 0x000fea0003800000 */
.L_x_19719:
        /* <DEDUP_REMOVED lines=82> */
.L_x_19722:
[----:B------:R-:W-:-:S04]  /*349c0*/  ISETP.GE.AND P0, PT, R53, RZ, PT ;  /* 0x000000ff3500720c */ /* 0x000fc80003f06270 */
[----:B------:R-:W-:Y:S02]  /*349d0*/  FSEL R6, RZ, 3.37028055040000000000e+12, P0 ;  /* 0x54442d18ff067808 */ /* 0x000fe40000000000 */
[----:B------:R-:W-:-:S07]  /*349e0*/  FSEL R7, RZ, 2.1426990032196044922, P0 ;  /* 0x400921fbff077808 */ /* 0x000fce0000000000 */
.L_x_19723:
[----:B------:R-:W-:Y:S05]  /*349f0*/  BSYNC B0 ;  /* 0x0000000000007941 */ /* 0x000fea0003800000 */
.L_x_19721:
[----:B------:R-:W-:Y:S01]  /*34a00*/  DADD R2, R2, R4 ;  /* 0x0000000002027229 */ /* 0x000fe20000000004 */
[----:B------:R-:W-:-:S07]  /*34a10*/  LOP3.LUT R5, R7, 0x80000000, R55, 0xb8, !PT ;  /* 0x8000000007057812 */ /* 0x000fce00078eb837 */
[----:B------:R-:W-:-:S06]  /*34a20*/  DSETP.GTU.AND P0, PT, |R2|, +INF , PT ;  /* 0x7ff000000200742a */ /* 0x000fcc0003f0c200 */
[----:B------:R-:W-:Y:S02]  /*34a30*/  FSEL R2, R2, R6, P0 ;  /* 0x0000000602027208 */ /* 0x000fe40000000000 */
[----:B------:R-:W-:Y:S01]  /*34a40*/  FSEL R3, R3, R5, P0 ;  /* 0x0000000503037208 */ /* 0x000fe20000000000 */
[----:B------:R-:W-:Y:S06]  /*34a50*/  BRA `(.L_x_19716) ;  /* 0x0000001000847947 */ /* 0x000fec0003800000 */
.L_x_19707:
        /* <DEDUP_REMOVED lines=23> */
.L_x_19725:
[----:B------:R-:W-:Y:S05]  /*34bd0*/  BSYNC B3 ;  /* 0x0000000000037941 */ /* 0x000fea0003800000 */
.L_x_19724:
        /* <DEDUP_REMOVED lines=24> */
[----:B------:R-:W-:Y:S02]  /*34d60*/  IMAD.MOV.U32 R6, RZ, RZ, R16 ;  /* 0x000000ffff067224 */ /* 0x000fe400078e0010 */
[----:B------:R-:W-:-:S07]  /*34d70*/  IMAD.MOV.U32 R7, RZ, RZ, R17 ;  /* 0x000000ffff077224 */ /* 0x000fce00078e0011 */
.L_x_19727:
[----:B------:R-:W-:Y:S05]  /*34d80*/  BSYNC B3 ;  /* 0x0000000000037941 */ /* 0x000fea0003800000 */
.L_x_19726:
        /* <DEDUP_REMOVED lines=136> */
.L_x_19729:
[----:B------:R-:W-:Y:S05]  /*35610*/  BSYNC B0 ;  /* 0x0000000000007941 */ /* 0x000fea0003800000 */
.L_x_19728:
        /* <DEDUP_REMOVED lines=8> */
.L_x_19731:
[----:B------:R-:W-:Y:S05]  /*356a0*/  BSYNC B3 ;  /* 0x0000000000037941 */ /* 0x000fea0003800000 */
.L_x_19730:
        /* <DEDUP_REMOVED lines=82> */
.L_x_19733:
[----:B------:R-:W-:-:S04]  /*35bd0*/  ISETP.GE.AND P0, PT, R53, RZ, PT ;  /* 0x000000ff3500720c */ /* 0x000fc80003f06270 */
[----:B------:R-:W-:Y:S02]  /*35be0*/  FSEL R6, RZ, 3.37028055040000000000e+12, P0 ;  /* 0x54442d18ff067808 */ /* 0x000fe40000000000 */
[----:B------:R-:W-:-:S07]  /*35bf0*/  FSEL R7, RZ, 2.1426990032196044922, P0 ;  /* 0x400921fbff077808 */ /* 0x000fce0000000000 */
.L_x_19734:
[----:B------:R-:W-:Y:S05]  /*35c00*/  BSYNC B0 ;  /* 0x0000000000007941 */ /* 0x000fea0003800000 */
.L_x_19732:
[----:B------:R-:W-:Y:S01]  /*35c10*/  DADD R2, R2, R4 ;  /* 0x0000000002027229 */ /* 0x000fe20000000004 */
[----:B------:R-:W-:Y:S01]  /*35c20*/  LOP3.LUT R5, R7, 0x80000000, R55, 0xb8, !PT ;  /* 0x8000000007057812 */ /* 0x000fe200078eb837 */
[----:B------:R-:W-:-:S06]  /*35c30*/  DADD R30, R30, 1 ;  /* 0x3ff000001e1e7429 */ /* 0x000fcc0000000000 */
[----:B------:R-:W-:-:S06]  /*35c40*/  DSETP.GTU.AND P0, PT, |R2|, +INF , PT ;  /* 0x7ff000000200742a */ /* 0x000fcc0003f0c200 */
[----:B------:R-:W-:Y:S02]  /*35c50*/  FSEL R2, R2, R6, P0 ;  /* 0x0000000602027208 */ /* 0x000fe40000000000 */
[----:B------:R-:W-:-:S07]  /*35c60*/  FSEL R3, R3, R5, P0 ;  /* 0x0000000503037208 */ /* 0x000fce0000000000 */
.L_x_19716:
[----:B------:R-:W-:Y:S05]  /*35c70*/  BSYNC B2 ;  /* 0x0000000000027941 */ /* 0x000fea0003800000 */
.L_x_19706:
        /* <DEDUP_REMOVED lines=9> */
.L_x_19614:
        /* <DEDUP_REMOVED lines=21> */
.L_x_19705:
[----:B------:R-:W-:Y:S05]  /*35e60*/  BSYNC B1 ;  /* 0x0000000000017941 */ /* 0x000fea0003800000 */
.L_x_19613:
        /* <DEDUP_REMOVED lines=11> */
.L_x_19736:
[----:B------:R-:W-:Y:S01]  /*35f20*/  DSETP.GTU.AND P0, PT, |R40|, +INF , PT ;  /* 0x7ff000002800742a */ /* 0x000fe20003f0c200 */
[----:B------:R-:W-:Y:S02]  /*35f30*/  IMAD.MOV.U32 R42, RZ, RZ, R2 ;  /* 0x000000ffff2a7224 */ /* 0x000fe400078e0002 */
[----:B------:R-:W-:-:S11]  /*35f40*/  IMAD.MOV.U32 R43, RZ, RZ, R3 ;  /* 0x000000ffff2b7224 */ /* 0x000fd600078e0003 */
[----:B------:R-:W-:-:S11]  /*35f50*/  @!P0 DADD R40, -RZ, |R40| ;  /* 0x00000000ff288229 */ /* 0x000fd60000000528 */
.L_x_19737:
[----:B------:R-:W-:Y:S05]  /*35f60*/  BSYNC B0 ;  /* 0x0000000000007941 */ /* 0x000fea0003800000 */
.L_x_19735:
        /* <DEDUP_REMOVED lines=146> */
.L_x_19746:
[----:B------:R-:W-:Y:S05]  /*36890*/  BSYNC B3 ;  /* 0x0000000000037941 */ /* 0x000fea0003800000 */
.L_x_19745:
        /* <DEDUP_REMOVED lines=81> */
.L_x_19744:
        /* <DEDUP_REMOVED lines=34> */
.L_x_19754:
[----:B------:R-:W-:Y:S05]  /*36fd0*/  BSYNC B4 ;  /* 0x0000000000047941 */ /* 0x000fea0003800000 */
.L_x_19753:
[----:B------:R-:W-:Y:S01]  /*36fe0*/  MOV R26, R16 ;  /* 0x00000010001a7202 */ /* 0x000fe20000000f00 */
[----:B------:R-:W-:Y:S01]  /*36ff0*/  IMAD.MOV.U32 R27, RZ, RZ, R17 ;  /* 0x000000ffff1b7224 */ /* 0x000fe200078e0011 */
[----:B------:R-:W-:Y:S06]  /*37000*/  BRA `(.L_x_19752) ;  /* 0x0000000000047947 */ /* 0x000fec0003800000 */
.L_x_19751:
[----:B------:R-:W-:-:S11]  /*37010*/  DADD R26, -R32, R36 ;  /* 0x00000000201a7229 */ /* 0x000fd60000000124 */
.L_x_19752:
[----:B------:R-:W-:Y:S05]  /*37020*/  BSYNC B3 ;  /* 0x0000000000037941 */ /* 0x000fea0003800000 */
.L_x_19750:
        /* <DEDUP_REMOVED lines=29> */
.L_x_19759:
[----:B------:R-:W-:Y:S05]  /*37200*/  BSYNC B4 ;  /* 0x0000000000047941 */ /* 0x000fea0003800000 */
.L_x_19758:
[----:B------:R-:W-:Y:S05]  /*37210*/  BRA `(.L_x_19757) ;  /* 0x0000000000047947 */ /* 0x000fea0003800000 */
.L_x_19756:
[----:B------:R-:W-:-:S11]  /*37220*/  DADD R16, R38, -R10 ;  /* 0x0000000026107229 */ /* 0x000fd6000000080a */
.L_x_19757:
[----:B------:R-:W-:Y:S05]  /*37230*/  BSYNC B3 ;  /* 0x0000000000037941 */ /* 0x000fea0003800000 */
.L_x_19755:
        /* <DEDUP_REMOVED lines=29> */
.L_x_19761:
[----:B------:R-:W-:Y:S05]  /*37410*/  BSYNC B3 ;  /* 0x0000000000037941 */ /* 0x000fea0003800000 */
.L_x_19760:
        /* <DEDUP_REMOVED lines=85> */
.L_x_19762:
        /* <DEDUP_REMOVED lines=20> */
.L_x_19764:
[----:B------:R-:W-:Y:S05]  /*37ab0*/  BSYNC B3 ;  /* 0x0000000000037941 */ /* 0x000fea0003800000 */
.L_x_19763:
        /* <DEDUP_REMOVED lines=30> */
.L_x_19749:
        /* <DEDUP_REMOVED lines=22> */
[----:B------:R-:W-:Y:S01]  /*37e00*/  MOV R26, R0 ;  /* 0x00000000001a7202 */ /* 0x000fe20000000f00 */
[----:B------:R-:W-:-:S07]  /*37e10*/  IMAD.MOV.U32 R27, RZ, RZ, R7 ;  /* 0x000000ffff1b7224 */ /* 0x000fce00078e0007 */
.L_x_19767:
[----:B------:R-:W-:Y:S05]  /*37e20*/  BSYNC B3 ;  /* 0x0000000000037941 */ /* 0x000fea0003800000 */
.L_x_19766:
        /* <DEDUP_REMOVED lines=25> */
.L_x_19770:
[----:B------:R-:W-:Y:S05]  /*37fc0*/  BSYNC B3 ;  /* 0x0000000000037941 */ /* 0x000fea0003800000 */
.L_x_19769:
        /* <DEDUP_REMOVED lines=30> */
.L_x_19768:
        /* <DEDUP_REMOVED lines=75> */
.L_x_19771:
[----:B------:R-:W-:Y:S01]  /*38660*/  IMAD.MOV.U32 R6, RZ, RZ, 0x0 ;  /* 0x00000000ff067424 */ /* 0x000fe200078e00ff */
[----:B------:R-:W-:Y:S01]  /*38670*/  FSETP.NEU.FTZ.AND P0, PT, R9, RZ, PT ;  /* 0x000000ff0900720b */ /* 0x000fe20003f1d000 */
[----:B------:R-:W-:-:S06]  /*38680*/  IMAD.MOV.U32 R7, RZ, RZ, 0x7ff00000 ;  /* 0x7ff00000ff077424 */ /* 0x000fcc00078e00ff */
[----:B------:R-:W-:-:S10]  /*38690*/  DFMA R6, R8, R6, +INF ;  /* 0x7ff000000806742b */ /* 0x000fd40000000006 */
[----:B------:R-:W-:Y:S02]  /*386a0*/  FSEL R30, R6, RZ, P0 ;  /* 0x000000ff061e7208 */ /* 0x000fe40000000000 */
[----:B------:R-:W-:Y:S01]  /*386b0*/  FSEL R31, R7, -QNAN , P0 ;  /* 0xfff00000071f7808 */ /* 0x000fe20000000000 */
[----:B------:R-:W-:Y:S06]  /*386c0*/  BRA `(.L_x_19747) ;  /* 0x0000000400287947 */ /* 0x000fec0003800000 */
.L_x_19765:
        /* <DEDUP_REMOVED lines=25> */
.L_x_19773:
[----:B------:R-:W-:Y:S05]  /*38860*/  BSYNC B3 ;  /* 0x0000000000037941 */ /* 0x000fea0003800000 */
.L_x_19772:
        /* <DEDUP_REMOVED lines=21> */
.L_x_19775:
[----:B------:R-:W-:Y:S05]  /*389c0*/  BSYNC B3 ;  /* 0x0000000000037941 */ /* 0x000fea0003800000 */
.L_x_19774:
[----:B------:R-:W-:Y:S02]  /*389d0*/  IMAD.MOV.U32 R30, RZ, RZ, R16 ;  /* 0x000000ffff1e7224 */ /* 0x000fe400078e0010 */
[----:B------:R-:W-:Y:S01]  /*389e0*/  IMAD.MOV.U32 R31, RZ, RZ, R17 ;  /* 0x000000ffff1f7224 */ /* 0x000fe200078e0011 */
[----:B------:R-:W-:Y:S06]  /*389f0*/  BRA `(.L_x_19747) ;  /* 0x00000000005c7947 */ /* 0x000fec0003800000 */
.L_x_19748:
        /* <DEDUP_REMOVED lines=22> */
.L_x_19776:
[----:B------:R-:W-:Y:S05]  /*38b60*/  BSYNC B3 ;  /* 0x0000000000037941 */ /* 0x000fea0003800000 */
.L_x_19747:
[----:B------:R-:W-:Y:S05]  /*38b70*/  BSYNC B2 ;  /* 0x0000000000027941 */ /* 0x000fea0003800000 */
.L_x_19743:
        /* <DEDUP_REMOVED lines=24> */
[----:B------:R-:W-:Y:S01]  /*38d00*/  IMAD.MOV.U32 R26, RZ, RZ, R16 ;  /* 0x000000ffff1a7224 */ /* 0x000fe200078e0010 */
[----:B------:R-:W-:-:S07]  /*38d10*/  MOV R27, R17 ;  /* 0x00000011001b7202 */ /* 0x000fce0000000f00 */
.L_x_19780:
[----:B------:R-:W-:Y:S05]  /*38d20*/  BSYNC B3 ;  /* 0x0000000000037941 */ /* 0x000fea0003800000 */
.L_x_19779:
        /* <DEDUP_REMOVED lines=39> */
.L_x_19788:
[----:B------:R-:W-:Y:S05]  /*38fa0*/  BSYNC B4 ;  /* 0x0000000000047941 */ /* 0x000fea0003800000 */
.L_x_19787:
[----:B------:R-:W-:Y:S02]  /*38fb0*/  IMAD.MOV.U32 R44, RZ, RZ, R16 ;  /* 0x000000ffff2c7224 */ /* 0x000fe400078e0010 */
[----:B------:R-:W-:Y:S01]  /*38fc0*/  IMAD.MOV.U32 R45, RZ, RZ, R17 ;  /* 0x000000ffff2d7224 */ /* 0x000fe200078e0011 */
[----:B------:R-:W-:Y:S06]  /*38fd0*/  BRA `(.L_x_19786) ;  /* 0x0000000000047947 */ /* 0x000fec0003800000 */
.L_x_19785:
[----:B------:R-:W-:-:S11]  /*38fe0*/  DADD R44, -R32, R36 ;  /* 0x00000000202c7229 */ /* 0x000fd60000000124 */
.L_x_19786:
[----:B------:R-:W-:Y:S05]  /*38ff0*/  BSYNC B3 ;  /* 0x0000000000037941 */ /* 0x000fea0003800000 */
.L_x_19784:
        /* <DEDUP_REMOVED lines=26> */
.L_x_19793:
[----:B------:R-:W-:Y:S05]  /*391a0*/  BSYNC B4 ;  /* 0x0000000000047941 */ /* 0x000fea0003800000 */
.L_x_19792:
[----:B------:R-:W-:Y:S02]  /*391b0*/  IMAD.MOV.U32 R4, RZ, RZ, R16 ;  /* 0x000000ffff047224 */ /* 0x000fe400078e0010 */
[----:B------:R-:W-:Y:S01]  /*391c0*/  IMAD.MOV.U32 R5, RZ, RZ, R17 ;  /* 0x000000ffff057224 */ /* 0x000fe200078e0011 */
[----:B------:R-:W-:Y:S06]  /*391d0*/  BRA `(.L_x_19791) ;  /* 0x0000000000047947 */ /* 0x000fec0003800000 */
.L_x_19790:
[----:B------:R-:W-:-:S11]  /*391e0*/  DADD R4, -R34, R38 ;  /* 0x0000000022047229 */ /* 0x000fd60000000126 */
.L_x_19791:
[----:B------:R-:W-:Y:S05]  /*391f0*/  BSYNC B3 ;  /* 0x0000000000037941 */ /* 0x000fea0003800000 */
.L_x_19789:
        /* <DEDUP_REMOVED lines=29> */
.L_x_19795:
[----:B------:R-:W-:Y:S05]  /*393d0*/  BSYNC B3 ;  /* 0x0000000000037941 */ /* 0x000fea0003800000 */
.L_x_19794:
[----:B------:R-:W-:Y:S01]  /*393e0*/  PLOP3.LUT P0, PT, PT, PT, PT, 0x80, 0x0 ;  /* 0x000000000000781c */ /* 0x000fe20003f0f070 */
[----:B------:R-:W-:-:S12]  /*393f0*/  BRA `(.L_x_19781) ;  /* 0x0000000800587947 */ /* 0x000fd80003800000 */
.L_x_19783:
        /* <DEDUP_REMOVED lines=29> */
.L_x_19798:
[----:B------:R-:W-:Y:S05]  /*395d0*/  BSYNC B3 ;  /* 0x0000000000037941 */ /* 0x000fea0003800000 */
.L_x_19797:
[----:B------:R-:W-:Y:S01]  /*395e0*/  PLOP3.LUT P0, PT, PT, PT, PT, 0x80, 0x0 ;  /* 0x000000000000781c */ /* 0x000fe20003f0f070 */
[----:B------:R-:W-:-:S12]  /*395f0*/  BRA `(.L_x_19781) ;  /* 0x0000000400d87947 */ /* 0x000fd80003800000 */
.L_x_19796:
        /* <DEDUP_REMOVED lines=29> */
.L_x_19800:
[----:B------:R-:W-:Y:S05]  /*397d0*/  BSYNC B3 ;  /* 0x0000000000037941 */ /* 0x000fea0003800000 */
.L_x_19799:
        /* <DEDUP_REMOVED lines=21> */
.L_x_19802:
[----:B------:R-:W-:Y:S05]  /*39930*/  BSYNC B3 ;  /* 0x0000000000037941 */ /* 0x000fea0003800000 */
.L_x_19801:
[----:B------:R-:W-:Y:S01]  /*39940*/  DMUL R2, R2, 8.11296384146066816958e+31 ;  /* 0x4690000002027828 */ /* 0x000fe20000000000 */
[----:B------:R-:W-:Y:S01]  /*39950*/  PLOP3.LUT P0, PT, PT, PT, PT, 0x80, 0x0 ;  /* 0x000000000000781c */ /* 0x000fe20003f0f070 */
[----:B------:R-:W-:Y:S02]  /*39960*/  IMAD.MOV.U32 R4, RZ, RZ, R16 ;  /* 0x000000ffff047224 */ /* 0x000fe400078e0010 */
[----:B------:R-:W-:Y:S01]  /*39970*/  IMAD.MOV.U32 R5, RZ, RZ, R17 ;  /* 0x000000ffff057224 */ /* 0x000fe200078e0011 */
[----:B------:R-:W-:Y:S09]  /*39980*/  BRA `(.L_x_19781) ;  /* 0x0000000000f47947 */ /* 0x000ff20003800000 */
.L_x_19782:
        /* <DEDUP_REMOVED lines=24> */
.L_x_19804:
[----:B------:R-:W-:Y:S05]  /*39b10*/  BSYNC B3 ;  /* 0x0000000000037941 */ /* 0x000fea0003800000 */
.L_x_19803:
        /* <DEDUP_REMOVED lines=29> */
.L_x_19806:
[----:B------:R-:W-:Y:S05]  /*39cf0*/  BSYNC B3 ;  /* 0x0000000000037941 */ /* 0x000fea0003800000 */
.L_x_19805:
[----:B------:R-:W-:Y:S01]  /*39d00*/  DMUL R4, R6, R16 ;  /* 0x0000001006047228 */ /* 0x000fe20000000000 */
[----:B------:R-:W-:Y:S01]  /*39d10*/  PLOP3.LUT P0, PT, PT, PT, PT, 0x80, 0x0 ;  /* 0x000000000000781c */ /* 0x000fe20003f0f070 */
[----:B------:R-:W-:-:S12]  /*39d20*/  BRA `(.L_x_19781) ;  /* 0x00000000000c7947 */ /* 0x000fd80003800000 */
.L_x_19778:
[----:B------:R-:W-:Y:S01]  /*39d30*/  DMUL R4, R28, 9.00719925474099200000e+15 ;  /* 0x434000001c047828 */ /* 0x000fe20000000000 */
[----:B------:R-:W-:Y:S01]  /*39d40*/  PLOP3.LUT P0, PT, PT, PT, PT, 0x80, 0x0 ;  /* 0x000000000000781c */ /* 0x000fe20003f0f070 */
[----:B------:R-:W-:-:S12]  /*39d50*/  DMUL R2, R2, 9.00719925474099200000e+15 ;  /* 0x4340000002027828 */ /* 0x000fd80000000000 */
.L_x_19781:
[----:B------:R-:W-:Y:S05]  /*39d60*/  BSYNC B2 ;  /* 0x0000000000027941 */ /* 0x000fea0003800000 */
.L_x_19777:
        /* <DEDUP_REMOVED lines=67> */
.L_x_19812:
[----:B------:R-:W-:-:S11]  /*3a1a0*/  DMUL R2, RZ, |R26| ;  /* 0x4000001aff027228 */ /* 0x000fd60000000000 */
.L_x_19813:
[----:B------:R-:W-:Y:S05]  /*3a1b0*/  BSYNC B0 ;  /* 0x0000000000007941 */ /* 0x000fea0003800000 */
.L_x_19811:
        /* <DEDUP_REMOVED lines=11> */
.L_x_19810:
        /* <DEDUP_REMOVED lines=53> */
.L_x_19809:
        /* <DEDUP_REMOVED lines=62> */
.L_x_19817:
[----:B------:R-:W-:-:S11]  /*3a9a0*/  DMUL R2, RZ, |R26| ;  /* 0x4000001aff027228 */ /* 0x000fd60000000000 */
.L_x_19818:
[----:B------:R-:W-:Y:S05]  /*3a9b0*/  BSYNC B0 ;  /* 0x0000000000007941 */ /* 0x000fea0003800000 */
.L_x_19816:
        /* <DEDUP_REMOVED lines=11> */
.L_x_19815:
        /* <DEDUP_REMOVED lines=53> */
.L_x_19808:
        /* <DEDUP_REMOVED lines=32> */
.L_x_19821:
[----:B------:R-:W-:Y:S05]  /*3afc0*/  BSYNC B3 ;  /* 0x0000000000037941 */ /* 0x000fea0003800000 */
.L_x_19820:
        /* <DEDUP_REMOVED lines=82> */
.L_x_19823:
[----:B------:R-:W-:Y:S02]  /*3b4f0*/  FSEL R6, RZ, 3.37028055040000000000e+12, P1 ;  /* 0x54442d18ff067808 */ /* 0x000fe40000800000 */
[----:B------:R-:W-:-:S07]  /*3b500*/  FSEL R7, RZ, 2.1426990032196044922, P1 ;  /* 0x400921fbff077808 */ /* 0x000fce0000800000 */
.L_x_19824:
[----:B------:R-:W-:Y:S05]  /*3b510*/  BSYNC B0 ;  /* 0x0000000000007941 */ /* 0x000fea0003800000 */
.L_x_19822:
[----:B------:R-:W-:Y:S01]  /*3b520*/  DADD R2, |R4|, |R2| ;  /* 0x0000000004027229 */ /* 0x000fe20000000602 */
[----:B------:R-:W-:-:S07]  /*3b530*/  LOP3.LUT R5, R7, 0x80000000, R5, 0xb8, !PT ;  /* 0x8000000007057812 */ /* 0x000fce00078eb805 */
[----:B------:R-:W-:-:S06]  /*3b540*/  DSETP.GTU.AND P0, PT, |R2|, +INF , PT ;  /* 0x7ff000000200742a */ /* 0x000fcc0003f0c200 */
[----:B------:R-:W-:Y:S02]  /*3b550*/  FSEL R2, R2, R6, P0 ;  /* 0x0000000602027208 */ /* 0x000fe40000000000 */
[----:B------:R-:W-:Y:S01]  /*3b560*/  FSEL R3, R3, R5, P0 ;  /* 0x0000000503037208 */ /* 0x000fe20000000000 */
[----:B------:R-:W-:Y:S06]  /*3b570*/  BRA `(.L_x_19814) ;  /* 0x0000000400dc7947 */ /* 0x000fec0003800000 */
.L_x_19819:
        /* <DEDUP_REMOVED lines=28> */
.L_x_19826:
[----:B------:R-:W-:Y:S05]  /*3b740*/  BSYNC B3 ;  /* 0x0000000000037941 */ /* 0x000fea0003800000 */
.L_x_19825:
        /* <DEDUP_REMOVED lines=82> */
.L_x_19828:
[----:B------:R-:W-:Y:S02]  /*3bc70*/  FSEL R6, RZ, 3.37028055040000000000e+12, P1 ;  /* 0x54442d18ff067808 */ /* 0x000fe40000800000 */
[----:B------:R-:W-:-:S07]  /*3bc80*/  FSEL R7, RZ, 2.1426990032196044922, P1 ;  /* 0x400921fbff077808 */ /* 0x000fce0000800000 */
.L_x_19829:
[----:B------:R-:W-:Y:S05]  /*3bc90*/  BSYNC B0 ;  /* 0x0000000000007941 */ /* 0x000fea0003800000 */
.L_x_19827:
[----:B------:R-:W-:Y:S01]  /*3bca0*/  DADD R2, |R4|, |R2| ;  /* 0x0000000004027229 */ /* 0x000fe20000000602 */
[----:B------:R-:W-:-:S07]  /*3bcb0*/  LOP3.LUT R5, R7, 0x80000000, R5, 0xb8, !PT ;  /* 0x8000000007057812 */ /* 0x000fce00078eb805 */
[----:B------:R-:W-:-:S06]  /*3bcc0*/  DSETP.GTU.AND P0, PT, |R2|, +INF , PT ;  /* 0x7ff000000200742a */ /* 0x000fcc0003f0c200 */
[----:B------:R-:W-:Y:S02]  /*3bcd0*/  FSEL R2, R2, R6, P0 ;  /* 0x0000000602027208 */ /* 0x000fe40000000000 */
[----:B------:R-:W-:-:S07]  /*3bce0*/  FSEL R3, R3, R5, P0 ;  /* 0x0000000503037208 */ /* 0x000fce0000000000 */
.L_x_19814:
[----:B------:R-:W-:Y:S05]  /*3bcf0*/  BSYNC B2 ;  /* 0x0000000000027941 */ /* 0x000fea0003800000 */
.L_x_19807:
[----:B------:R-:W-:Y:S01]  /*3bd00*/  DADD R4, -RZ, -R30 ;  /* 0x00000000ff047229 */ /* 0x000fe2000000091e */
[----:B------:R-:W-:-:S09]  /*3bd10*/  ISETP.NE.AND P0, PT, R46, RZ, PT ;  /* 0x000000ff2e00720c */ /* 0x000fd20003f05270 */
[----:B------:R-:W-:Y:S02]  /*3bd20*/  FSEL R36, R4, R30, !P0 ;  /* 0x0000001e04247208 */ /* 0x000fe40004000000 */
[----:B------:R-:W-:Y:S01]  /*3bd30*/  FSEL R37, R5, R31, !P0 ;  /* 0x0000001f05257208 */ /* 0x000fe20004000000 */
[----:B------:R-:W-:Y:S06]  /*3bd40*/  BRA `(.L_x_19830) ;  /* 0x0000003000287947 */ /* 0x000fec0003800000 */
.L_x_19742:
[----:B------:R-:W2:Y:S01]  /*3bd50*/  LDL.64 R2, [R1+0x8] ;  /* 0x0000080001027983 */ /* 0x000ea20000100a00 */
[----:B------:R-:W-:Y:S01]  /*3bd60*/  UMOV UR4, 0x54442d18 ;  /* 0x54442d1800047882 */ /* 0x000fe20000000000 */
[----:B------:R-:W-:Y:S01]  /*3bd70*/  UMOV UR5, 0x3ff921fb ;  /* 0x3ff921fb00057882 */ /* 0x000fe20000000000 */
[----:B------:R-:W-:Y:S02]  /*3bd80*/  DADD R36, -RZ, -R58 ;  /* 0x00000000ff247229 */ /* 0x000fe4000000093a */
[----:B--2---:R-:W-:-:S08]  /*3bd90*/  DADD R2, -R56, R2 ;  /* 0x0000000038027229 */ /* 0x004fd00000000102 */
[----:B------:R-:W-:Y:S01]  /*3bda0*/  DADD R2, R2, UR4 ;  /* 0x0000000402027e29 */ /* 0x000fe20008000000 */
[----:B------:R-:W-:Y:S10]  /*3bdb0*/  BRA `(.L_x_19830) ;  /* 0x00000030000c7947 */ /* 0x000ff40003800000 */
.L_x_19741:
[----:B------:R-:W-:Y:S01]  /*3bdc0*/  DADD R36, -RZ, -R58 ;  /* 0x00000000ff247229 */ /* 0x000fe2000000093a */
[----:B------:R-:W-:Y:S01]  /*3bdd0*/  CS2R R2, SRZ ;  /* 0x0000000000027805 */ /* 0x000fe2000001ff00 */
[----:B------:R-:W-:Y:S09]  /*3bde0*/  BRA `(.L_x_19830) ;  /* 0x0000003000007947 */ /* 0x000ff20003800000 */
.L_x_19740:
        /* <DEDUP_REMOVED lines=108> */
.L_x_19835:
[----:B------:R-:W-:Y:S05]  /*3c4b0*/  BSYNC B0 ;  /* 0x0000000000007941 */ /* 0x000fea0003800000 */
.L_x_19834:
        /* <DEDUP_REMOVED lines=8> */
.L_x_19837:
[----:B------:R-:W-:Y:S05]  /*3c540*/  BSYNC B3 ;  /* 0x0000000000037941 */ /* 0x000fea0003800000 */
.L_x_19836:
        /* <DEDUP_REMOVED lines=82> */
.L_x_19839:
[----:B------:R-:W-:-:S04]  /*3ca70*/  ISETP.GE.AND P0, PT, R57, RZ, PT ;  /* 0x000000ff3900720c */ /* 0x000fc80003f06270 */
[----:B------:R-:W-:Y:S02]  /*3ca80*/  FSEL R6, RZ, 3.37028055040000000000e+12, P0 ;  /* 0x54442d18ff067808 */ /* 0x000fe40000000000 */
[----:B------:R-:W-:-:S07]  /*3ca90*/  FSEL R7, RZ, 2.1426990032196044922, P0 ;  /* 0x400921fbff077808 */ /* 0x000fce0000000000 */
.L_x_19840:
[----:B------:R-:W-:Y:S05]  /*3caa0*/  BSYNC B0 ;  /* 0x0000000000007941 */ /* 0x000fea0003800000 */
.L_x_19838:
[----:B------:R-:W-:Y:S01]  /*3cab0*/  DADD R2, R2, R4 ;  /* 0x0000000002027229 */ /* 0x000fe20000000004 */
[----:B------:R-:W-:Y:S01]  /*3cac0*/  LOP3.LUT R5, R7, 0x80000000, R59, 0xb8, !PT ;  /* 0x8000000007057812 */ /* 0x000fe200078eb83b */
[----:B------:R-:W-:-:S06]  /*3cad0*/  DMUL R30, R30, 0.5 ;  /* 0x3fe000001e1e7828 */ /* 0x000fcc0000000000 */
[----:B------:R-:W-:-:S06]  /*3cae0*/  DSETP.GTU.AND P0, PT, |R2|, +INF , PT ;  /* 0x7ff000000200742a */ /* 0x000fcc0003f0c200 */
[----:B------:R-:W-:Y:S02]  /*3caf0*/  FSEL R2, R2, R6, P0 ;  /* 0x0000000602027208 */ /* 0x000fe40000000000 */
[----:B------:R-:W-:Y:S01]  /*3cb00*/  FSEL R3, R3, R5, P0 ;  /* 0x0000000503037208 */ /* 0x000fe20000000000 */
[----:B------:R-:W-:Y:S06]  /*3cb10*/  BRA `(.L_x_19841) ;  /* 0x0000002000387947 */ /* 0x000fec0003800000 */
.L_x_19833:
        /* <DEDUP_REMOVED lines=135> */
.L_x_19843:
[----:B------:R-:W-:Y:S05]  /*3d390*/  BSYNC B0 ;  /* 0x0000000000007941 */ /* 0x000fea0003800000 */
.L_x_19842:
        /* <DEDUP_REMOVED lines=8> */
.L_x_19845:
[----:B------:R-:W-:Y:S05]  /*3d420*/  BSYNC B3 ;  /* 0x0000000000037941 */ /* 0x000fea0003800000 */
.L_x_19844:
        /* <DEDUP_REMOVED lines=82> */
.L_x_19847:
[----:B------:R-:W-:-:S04]  /*3d950*/  ISETP.GE.AND P0, PT, R57, RZ, PT ;  /* 0x000000ff3900720c */ /* 0x000fc80003f06270 */
[----:B------:R-:W-:Y:S02]  /*3d960*/  FSEL R6, RZ, 3.37028055040000000000e+12, P0 ;  /* 0x54442d18ff067808 */ /* 0x000fe40000000000 */
[----:B------:R-:W-:-:S07]  /*3d970*/  FSEL R7, RZ, 2.1426990032196044922, P0 ;  /* 0x400921fbff077808 */ /* 0x000fce0000000000 */
.L_x_19848:
[----:B------:R-:W-:Y:S05]  /*3d980*/  BSYNC B0 ;  /* 0x0000000000007941 */ /* 0x000fea0003800000 */
.L_x_19846:
[----:B------:R-:W-:Y:S01]  /*3d990*/  DADD R2, R2, R4 ;  /* 0x0000000002027229 */ /* 0x000fe20000000004 */
[----:B------:R-:W-:-:S07]  /*3d9a0*/  LOP3.LUT R5, R7, 0x80000000, R59, 0xb8, !PT ;  /* 0x8000000007057812 */ /* 0x000fce00078eb83b */
[----:B------:R-:W-:-:S06]  /*3d9b0*/  DSETP.GTU.AND P0, PT, |R2|, +INF , PT ;  /* 0x7ff000000200742a */ /* 0x000fcc0003f0c200 */
[----:B------:R-:W-:Y:S02]  /*3d9c0*/  FSEL R2, R2, R6, P0 ;  /* 0x0000000602027208 */ /* 0x000fe40000000000 */
[----:B------:R-:W-:Y:S01]  /*3d9d0*/  FSEL R3, R3, R5, P0 ;  /* 0x0000000503037208 */ /* 0x000fe20000000000 */
[----:B------:R-:W-:Y:S06]  /*3d9e0*/  BRA `(.L_x_19841) ;  /* 0x0000001000847947 */ /* 0x000fec0003800000 */
.L_x_19832:
        /* <DEDUP_REMOVED lines=23> */
.L_x_19850:
[----:B------:R-:W-:Y:S05]  /*3db60*/  BSYNC B3 ;  /* 0x0000000000037941 */ /* 0x000fea0003800000 */
.L_x_19849:
        /* <DEDUP_REMOVED lines=24> */
[----:B------:R-:W-:Y:S01]  /*3dcf0*/  MOV R6, R16 ;  /* 0x0000001000067202 */ /* 0x000fe20000000f00 */
[----:B------:R-:W-:-:S07]  /*3dd00*/  IMAD.MOV.U32 R7, RZ, RZ, R17 ;  /* 0x000000ffff077224 */ /* 0x000fce00078e0011 */
.L_x_19852:
[----:B------:R-:W-:Y:S05]  /*3dd10*/  BSYNC B3 ;  /* 0x0000000000037941 */ /* 0x000fea0003800000 */
.L_x_19851:
        /* <DEDUP_REMOVED lines=136> */
.L_x_19854:
[----:B------:R-:W-:Y:S05]  /*3e5a0*/  BSYNC B0 ;  /* 0x0000000000007941 */ /* 0x000fea0003800000 */
.L_x_19853:
        /* <DEDUP_REMOVED lines=8> */
.L_x_19856:
[----:B------:R-:W-:Y:S05]  /*3e630*/  BSYNC B3 ;  /* 0x0000000000037941 */ /* 0x000fea0003800000 */
.L_x_19855:
        /* <DEDUP_REMOVED lines=82> */
.L_x_19858:
[----:B------:R-:W-:-:S04]  /*3eb60*/  ISETP.GE.AND P0, PT, R57, RZ, PT ;  /* 0x000000ff3900720c */ /* 0x000fc80003f06270 */
[----:B------:R-:W-:Y:S02]  /*3eb70*/  FSEL R6, RZ, 3.37028055040000000000e+12, P0 ;  /* 0x54442d18ff067808 */ /* 0x000fe40000000000 */
[----:B------:R-:W-:-:S07]  /*3eb80*/  FSEL R7, RZ, 2.1426990032196044922, P0 ;  /* 0x400921fbff077808 */ /* 0x000fce0000000000 */
.L_x_19859:
[----:B------:R-:W-:Y:S05]  /*3eb90*/  BSYNC B0 ;  /* 0x0000000000007941 */ /* 0x000fea0003800000 */
.L_x_19857:
[----:B------:R-:W-:Y:S01]  /*3eba0*/  DADD R2, R2, R4 ;  /* 0x0000000002027229 */ /* 0x000fe20000000004 */
[----:B------:R-:W-:Y:S01]  /*3ebb0*/  LOP3.LUT R5, R7, 0x80000000, R59, 0xb8, !PT ;  /* 0x8000000007057812 */ /* 0x000fe200078eb83b */
[----:B------:R-:W-:-:S06]  /*3ebc0*/  DADD R30, R30, 1 ;  /* 0x3ff000001e1e7429 */ /* 0x000fcc0000000000 */
[----:B------:R-:W-:-:S06]  /*3ebd0*/  DSETP.GTU.AND P0, PT, |R2|, +INF , PT ;  /* 0x7ff000000200742a */ /* 0x000fcc0003f0c200 */
[----:B------:R-:W-:Y:S02]  /*3ebe0*/  FSEL R2, R2, R6, P0 ;  /* 0x0000000602027208 */ /* 0x000fe40000000000 */
[----:B------:R-:W-:-:S07]  /*3ebf0*/  FSEL R3, R3, R5, P0 ;  /* 0x0000000503037208 */ /* 0x000fce0000000000 */
.L_x_19841:
[----:B------:R-:W-:Y:S05]  /*3ec00*/  BSYNC B2 ;  /* 0x0000000000027941 */ /* 0x000fea0003800000 */
.L_x_19831:
        /* <DEDUP_REMOVED lines=9> */
.L_x_19739:
        /* <DEDUP_REMOVED lines=21> */
.L_x_19830:
[----:B------:R-:W-:Y:S05]  /*3edf0*/  BSYNC B1 ;  /* 0x0000000000017941 */ /* 0x000fea0003800000 */
.L_x_19738:
        /* <DEDUP_REMOVED lines=11> */
.L_x_19861:
[----:B------:R-:W-:Y:S01]  /*3eeb0*/  DSETP.GTU.AND P0, PT, |R36|, +INF , PT ;  /* 0x7ff000002400742a */ /* 0x000fe20003f0c200 */
[----:B------:R-:W-:Y:S02]  /*3eec0*/  IMAD.MOV.U32 R38, RZ, RZ, R2 ;  /* 0x000000ffff267224 */ /* 0x000fe400078e0002 */
[----:B------:R-:W-:-:S11]  /*3eed0*/  IMAD.MOV.U32 R39, RZ, RZ, R3 ;  /* 0x000000ffff277224 */ /* 0x000fd600078e0003 */
[----:B------:R-:W-:-:S11]  /*3eee0*/  @!P0 DADD R36, -RZ, |R36| ;  /* 0x00000000ff248229 */ /* 0x000fd60000000524 */
.L_x_19862:
[----:B------:R-:W-:Y:S05]  /*3eef0*/  BSYNC B0 ;  /* 0x0000000000007941 */ /* 0x000fea0003800000 */
.L_x_19860:
        /* <DEDUP_REMOVED lines=146> */
.L_x_19871:
[----:B------:R-:W-:Y:S05]  /*3f820*/  BSYNC B3 ;  /* 0x0000000000037941 */ /* 0x000fea0003800000 */
.L_x_19870:
        /* <DEDUP_REMOVED lines=81> */
.L_x_19869:
        /* <DEDUP_REMOVED lines=34> */
.L_x_19879:
[----:B------:R-:W-:Y:S05]  /*3ff60*/  BSYNC B4 ;  /* 0x0000000000047941 */ /* 0x000fea0003800000 */
.L_x_19878:
[----:B------:R-:W-:Y:S02]  /*3ff70*/  IMAD.MOV.U32 R26, RZ, RZ, R16 ;  /* 0x000000ffff1a7224 */ /* 0x000fe400078e0010 */
[----:B------:R-:W-:Y:S01]  /*3ff80*/  IMAD.MOV.U32 R27, RZ, RZ, R17 ;  /* 0x000000ffff1b7224 */ /* 0x000fe200078e0011 */
[----:B------:R-:W-:Y:S06]  /*3ff90*/  BRA `(.L_x_19877) ;  /* 0x0000000000047947 */ /* 0x000fec0003800000 */
.L_x_19876:
[----:B------:R-:W-:-:S11]  /*3ffa0*/  DADD R26, -R32, R44 ;  /* 0x00000000201a7229 */ /* 0x000fd6000000012c */
.L_x_19877:
[----:B------:R-:W-:Y:S05]  /*3ffb0*/  BSYNC B3 ;  /* 0x0000000000037941 */ /* 0x000fea0003800000 */
.L_x_19875:
        /* <DEDUP_REMOVED lines=29> */
.L_x_19884:
[----:B------:R-:W-:Y:S05]  /*40190*/  BSYNC B4 ;  /* 0x0000000000047941 */ /* 0x000fea0003800000 */
.L_x_19883:
[----:B------:R-:W-:Y:S05]  /*401a0*/  BRA `(.L_x_19882) ;  /* 0x0000000000047947 */ /* 0x000fea0003800000 */
.L_x_19881:
[----:B------:R-:W-:-:S11]  /*401b0*/  DADD R16, R46, -R10 ;  /* 0x000000002e107229 */ /* 0x000fd6000000080a */
.L_x_19882:
[----:B------:R-:W-:Y:S05]  /*401c0*/  BSYNC B3 ;  /* 0x0000000000037941 */ /* 0x000fea0003800000 */
.L_x_19880:
        /* <DEDUP_REMOVED lines=29> */
.L_x_19886:
[----:B------:R-:W-:Y:S05]  /*403a0*/  BSYNC B3 ;  /* 0x0000000000037941 */ /* 0x000fea0003800000 */
.L_x_19885:
        /* <DEDUP_REMOVED lines=85> */
.L_x_19887:
        /* <DEDUP_REMOVED lines=20> */
.L_x_19889:
[----:B------:R-:W-:Y:S05]  /*40a40*/  BSYNC B3 ;  /* 0x0000000000037941 */ /* 0x000fea0003800000 */
.L_x_19888:
        /* <DEDUP_REMOVED lines=30> */
.L_x_19874:
        /* <DEDUP_REMOVED lines=24> */
.L_x_19892:
[----:B------:R-:W-:Y:S05]  /*40db0*/  BSYNC B3 ;  /* 0x0000000000037941 */ /* 0x000fea0003800000 */
.L_x_19891:
        /* <DEDUP_REMOVED lines=25> */
.L_x_19895:
[----:B------:R-:W-:Y:S05]  /*40f50*/  BSYNC B3 ;  /* 0x0000000000037941 */ /* 0x000fea0003800000 */
.L_x_19894:
        /* <DEDUP_REMOVED lines=30> */
.L_x_19893:
        /* <DEDUP_REMOVED lines=75> */
.L_x_19896:
[----:B------:R-:W-:Y:S01]  /*415f0*/  MOV R6, 0x0 ;  /* 0x0000000000067802 */ /* 0x000fe20000000f00 */
[----:B------:R-:W-:Y:S01]  /*41600*/  IMAD.MOV.U32 R7, RZ, RZ, 0x7ff00000 ;  /* 0x7ff00000ff077424 */ /* 0x000fe200078e00ff */
[----:B------:R-:W-:-:S05]  /*41610*/  FSETP.NEU.FTZ.AND P0, PT, R9, RZ, PT ;  /* 0x000000ff0900720b */ /* 0x000fca0003f1d000 */
[----:B------:R-:W-:-:S10]  /*41620*/  DFMA R6, R8, R6, +INF ;  /* 0x7ff000000806742b */ /* 0x000fd40000000006 */
[----:B------:R-:W-:Y:S02]  /*41630*/  FSEL R30, R6, RZ, P0 ;  /* 0x000000ff061e7208 */ /* 0x000fe40000000000 */
[----:B------:R-:W-:Y:S01]  /*41640*/  FSEL R31, R7, -QNAN , P0 ;  /* 0xfff00000071f7808 */ /* 0x000fe20000000000 */
[----:B------:R-:W-:Y:S06]  /*41650*/  BRA `(.L_x_19872) ;  /* 0x0000000400287947 */ /* 0x000fec0003800000 */
.L_x_19890:
        /* <DEDUP_REMOVED lines=25> */
.L_x_19898:
[----:B------:R-:W-:Y:S05]  /*417f0*/  BSYNC B3 ;  /* 0x0000000000037941 */ /* 0x000fea0003800000 */
.L_x_19897:
        /* <DEDUP_REMOVED lines=21> */
.L_x_19900:
[----:B------:R-:W-:Y:S05]  /*41950*/  BSYNC B3 ;  /* 0x0000000000037941 */ /* 0x000fea0003800000 */
.L_x_19899:
[----:B------:R-:W-:Y:S02]  /*41960*/  IMAD.MOV.U32 R30, RZ, RZ, R16 ;  /* 0x000000ffff1e7224 */ /* 0x000fe400078e0010 */
[----:B------:R-:W-:Y:S01]  /*41970*/  IMAD.MOV.U32 R31, RZ, RZ, R17 ;  /* 0x000000ffff1f7224 */ /* 0x000fe200078e0011 */
[----:B------:R-:W-:Y:S06]  /*41980*/  BRA `(.L_x_19872) ;  /* 0x00000000005c7947 */ /* 0x000fec0003800000 */
.L_x_19873:
        /* <DEDUP_REMOVED lines=22> */
.L_x_19901:
[----:B------:R-:W-:Y:S05]  /*41af0*/  BSYNC B3 ;  /* 0x0000000000037941 */ /* 0x000fea0003800000 */
.L_x_19872:
[----:B------:R-:W-:Y:S05]  /*41b00*/  BSYNC B2 ;  /* 0x0000000000027941 */ /* 0x000fea0003800000 */
.L_x_19868:
        /* <DEDUP_REMOVED lines=24> */
[----:B------:R-:W-:Y:S02]  /*41c90*/  IMAD.MOV.U32 R26, RZ, RZ, R16 ;  /* 0x000000ffff1a7224 */ /* 0x000fe400078e0010 */
[----:B------:R-:W-:-:S07]  /*41ca0*/  IMAD.MOV.U32 R27, RZ, RZ, R17 ;  /* 0x000000ffff1b7224 */ /* 0x000fce00078e0011 */
.L_x_19905:
[----:B------:R-:W-:Y:S05]  /*41cb0*/  BSYNC B3 ;  /* 0x0000000000037941 */ /* 0x000fea0003800000 */
.L_x_19904:
        /* <DEDUP_REMOVED lines=39> */
.L_x_19913:
[----:B------:R-:W-:Y:S05]  /*41f30*/  BSYNC B4 ;  /* 0x0000000000047941 */ /* 0x000fea0003800000 */
.L_x_19912:
[----:B------:R-:W-:Y:S02]  /*41f40*/  IMAD.MOV.U32 R52, RZ, RZ, R16 ;  /* 0x000000ffff347224 */ /* 0x000fe400078e0010 */
[----:B------:R-:W-:Y:S01]  /*41f50*/  IMAD.MOV.U32 R53, RZ, RZ, R17 ;  /* 0x000000ffff357224 */ /* 0x000fe200078e0011 */
[----:B------:R-:W-:Y:S06]  /*41f60*/  BRA `(.L_x_19911) ;  /* 0x0000000000047947 */ /* 0x000fec0003800000 */
.L_x_19910:
[----:B------:R-:W-:-:S11]  /*41f70*/  DADD R52, -R32, R44 ;  /* 0x0000000020347229 */ /* 0x000fd6000000012c */
.L_x_19911:
[----:B------:R-:W-:Y:S05]  /*41f80*/  BSYNC B3 ;  /* 0x0000000000037941 */ /* 0x000fea0003800000 */
.L_x_19909:
        /* <DEDUP_REMOVED lines=26> */
.L_x_19918:
[----:B------:R-:W-:Y:S05]  /*42130*/  BSYNC B4 ;  /* 0x0000000000047941 */ /* 0x000fea0003800000 */
.L_x_19917:
[----:B------:R-:W-:Y:S02]  /*42140*/  IMAD.MOV.U32 R4, RZ, RZ, R16 ;  /* 0x000000ffff047224 */ /* 0x000fe400078e0010 */
[----:B------:R-:W-:Y:S01]  /*42150*/  IMAD.MOV.U32 R5, RZ, RZ, R17 ;  /* 0x000000ffff057224 */ /* 0x000fe200078e0011 */
[----:B------:R-:W-:Y:S06]  /*42160*/  BRA `(.L_x_19916) ;  /* 0x0000000000047947 */ /* 0x000fec0003800000 */
.L_x_19915:
[----:B------:R-:W-:-:S11]  /*42170*/  DADD R4, -R34, R46 ;  /* 0x0000000022047229 */ /* 0x000fd6000000012e */
.L_x_19916:
[----:B------:R-:W-:Y:S05]  /*42180*/  BSYNC B3 ;  /* 0x0000000000037941 */ /* 0x000fea0003800000 */
.L_x_19914:
        /* <DEDUP_REMOVED lines=29> */
.L_x_19920:
[----:B------:R-:W-:Y:S05]  /*42360*/  BSYNC B3 ;  /* 0x0000000000037941 */ /* 0x000fea0003800000 */
.L_x_19919:
[----:B------:R-:W-:Y:S01]  /*42370*/  PLOP3.LUT P0, PT, PT, PT, PT, 0x80, 0x0 ;  /* 0x000000000000781c */ /* 0x000fe20003f0f070 */
[----:B------:R-:W-:-:S12]  /*42380*/  BRA `(.L_x_19906) ;  /* 0x0000000800587947 */ /* 0x000fd80003800000 */
.L_x_19908:
        /* <DEDUP_REMOVED lines=29> */
.L_x_19923:
[----:B------:R-:W-:Y:S05]  /*42560*/  BSYNC B3 ;  /* 0x0000000000037941 */ /* 0x000fea0003800000 */
.L_x_19922:
[----:B------:R-:W-:Y:S01]  /*42570*/  PLOP3.LUT P0, PT, PT, PT, PT, 0x80, 0x0 ;  /* 0x000000000000781c */ /* 0x000fe20003f0f070 */
[----:B------:R-:W-:-:S12]  /*42580*/  BRA `(.L_x_19906) ;  /* 0x0000000400d87947 */ /* 0x000fd80003800000 */
.L_x_19921:
        /* <DEDUP_REMOVED lines=29> */
.L_x_19925:
[----:B------:R-:W-:Y:S05]  /*42760*/  BSYNC B3 ;  /* 0x0000000000037941 */ /* 0x000fea0003800000 */
.L_x_19924:
        /* <DEDUP_REMOVED lines=21> */
.L_x_19927:
[----:B------:R-:W-:Y:S05]  /*428c0*/  BSYNC B3 ;  /* 0x0000000000037941 */ /* 0x000fea0003800000 */
.L_x_19926:
[----:B------:R-:W-:Y:S01]  /*428d0*/  DMUL R2, R2, 8.11296384146066816958e+31 ;  /* 0x4690000002027828 */ /* 0x000fe20000000000 */
[----:B------:R-:W-:Y:S01]  /*428e0*/  PLOP3.LUT P0, PT, PT, PT, PT, 0x80, 0x0 ;  /* 0x000000000000781c */ /* 0x000fe20003f0f070 */
[----:B------:R-:W-:Y:S02]  /*428f0*/  IMAD.MOV.U32 R4, RZ, RZ, R16 ;  /* 0x000000ffff047224 */ /* 0x000fe400078e0010 */
[----:B------:R-:W-:Y:S01]  /*42900*/  IMAD.MOV.U32 R5, RZ, RZ, R17 ;  /* 0x000000ffff057224 */ /* 0x000fe200078e0011 */
[----:B------:R-:W-:Y:S09]  /*42910*/  BRA `(.L_x_19906) ;  /* 0x0000000000f47947 */ /* 0x000ff20003800000 */
.L_x_19907:
        /* <DEDUP_REMOVED lines=24> */
.L_x_19929:
[----:B------:R-:W-:Y:S05]  /*42aa0*/  BSYNC B3 ;  /* 0x0000000000037941 */ /* 0x000fea0003800000 */
.L_x_19928:
        /* <DEDUP_REMOVED lines=28> */
[----:B------:R-:W-:-:S07]  /*42c70*/  MOV R6, R0 ;  /* 0x0000000000067202 */ /* 0x000fce0000000f00 */
.L_x_19931:
[----:B------:R-:W-:Y:S05]  /*42c80*/  BSYNC B3 ;  /* 0x0000000000037941 */ /* 0x000fea0003800000 */
.L_x_19930:
[----:B------:R-:W-:Y:S01]  /*42c90*/  DMUL R4, R6, R16 ;  /* 0x0000001006047228 */ /* 0x000fe20000000000 */
[----:B------:R-:W-:Y:S01]  /*42ca0*/  PLOP3.LUT P0, PT, PT, PT, PT, 0x80, 0x0 ;  /* 0x000000000000781c */ /* 0x000fe20003f0f070 */
[----:B------:R-:W-:-:S12]  /*42cb0*/  BRA `(.L_x_19906) ;  /* 0x00000000000c7947 */ /* 0x000fd80003800000 */
.L_x_19903:
[----:B------:R-:W-:Y:S01]  /*42cc0*/  DMUL R4, R28, 9.00719925474099200000e+15 ;  /* 0x434000001c047828 */ /* 0x000fe20000000000 */
[----:B------:R-:W-:Y:S01]  /*42cd0*/  PLOP3.LUT P0, PT, PT, PT, PT, 0x80, 0x0 ;  /* 0x000000000000781c */ /* 0x000fe20003f0f070 */
[----:B------:R-:W-:-:S12]  /*42ce0*/  DMUL R2, R2, 9.00719925474099200000e+15 ;  /* 0x4340000002027828 */ /* 0x000fd80000000000 */
.L_x_19906:
[----:B------:R-:W-:Y:S05]  /*42cf0*/  BSYNC B2 ;  /* 0x0000000000027941 */ /* 0x000fea0003800000 */
.L_x_19902:
        /* <DEDUP_REMOVED lines=67> */
.L_x_19937:
[----:B------:R-:W-:-:S11]  /*43130*/  DMUL R2, RZ, |R26| ;  /* 0x4000001aff027228 */ /* 0x000fd60000000000 */
.L_x_19938:
[----:B------:R-:W-:Y:S05]  /*43140*/  BSYNC B0 ;  /* 0x0000000000007941 */ /* 0x000fea0003800000 */
.L_x_19936:
        /* <DEDUP_REMOVED lines=11> */
.L_x_19935:
        /* <DEDUP_REMOVED lines=53> */
.L_x_19934:
        /* <DEDUP_REMOVED lines=62> */
.L_x_19942:
[----:B------:R-:W-:-:S11]  /*43930*/  DMUL R2, RZ, |R26| ;  /* 0x4000001aff027228 */ /* 0x000fd60000000000 */
.L_x_19943:
[----:B------:R-:W-:Y:S05]  /*43940*/  BSYNC B0 ;  /* 0x0000000000007941 */ /* 0x000fea0003800000 */
.L_x_19941:
        /* <DEDUP_REMOVED lines=11> */
.L_x_19940:
        /* <DEDUP_REMOVED lines=53> */
.L_x_19933:
        /* <DEDUP_REMOVED lines=32> */
.L_x_19946:
[----:B------:R-:W-:Y:S05]  /*43f50*/  BSYNC B3 ;  /* 0x0000000000037941 */ /* 0x000fea0003800000 */
.L_x_19945:
        /* <DEDUP_REMOVED lines=82> */
.L_x_19948:
[----:B------:R-:W-:Y:S02]  /*44480*/  FSEL R6, RZ, 3.37028055040000000000e+12, P1 ;  /* 0x54442d18ff067808 */ /* 0x000fe40000800000 */
[----:B------:R-:W-:-:S07]  /*44490*/  FSEL R7, RZ, 2.1426990032196044922, P1 ;  /* 0x400921fbff077808 */ /* 0x000fce0000800000 */
.L_x_19949:
[----:B------:R-:W-:Y:S05]  /*444a0*/  BSYNC B0 ;  /* 0x0000000000007941 */ /* 0x000fea0003800000 */
.L_x_19947:
[----:B------:R-:W-:Y:S01]  /*444b0*/  DADD R2, |R4|, |R2| ;  /* 0x0000000004027229 */ /* 0x000fe20000000602 */
[----:B------:R-:W-:-:S07]  /*444c0*/  LOP3.LUT R5, R7, 0x80000000, R5, 0xb8, !PT ;  /* 0x8000000007057812 */ /* 0x000fce00078eb805 */
[----:B------:R-:W-:-:S06]  /*444d0*/  DSETP.GTU.AND P0, PT, |R2|, +INF , PT ;  /* 0x7ff000000200742a */ /* 0x000fcc0003f0c200 */
[----:B------:R-:W-:Y:S02]  /*444e0*/  FSEL R2, R2, R6, P0 ;  /* 0x0000000602027208 */ /* 0x000fe40000000000 */
[----:B------:R-:W-:Y:S01]  /*444f0*/  FSEL R3, R3, R5, P0 ;  /* 0x0000000503037208 */ /* 0x000fe20000000000 */
[----:B------:R-:W-:Y:S06]  /*44500*/  BRA `(.L_x_19939) ;  /* 0x0000000400dc7947 */ /* 0x000fec0003800000 */
.L_x_19944:
        /* <DEDUP_REMOVED lines=28> */
.L_x_19951:
[----:B------:R-:W-:Y:S05]  /*446d0*/  BSYNC B3 ;  /* 0x0000000000037941 */ /* 0x000fea0003800000 */
.L_x_19950:
        /* <DEDUP_REMOVED lines=82> */
.L_x_19953:
[----:B------:R-:W-:Y:S02]  /*44c00*/  FSEL R6, RZ, 3.37028055040000000000e+12, P1 ;  /* 0x54442d18ff067808 */ /* 0x000fe40000800000 */
[----:B------:R-:W-:-:S07]  /*44c10*/  FSEL R7, RZ, 2.1426990032196044922, P1 ;  /* 0x400921fbff077808 */ /* 0x000fce0000800000 */
.L_x_19954:
[----:B------:R-:W-:Y:S05]  /*44c20*/  BSYNC B0 ;  /* 0x0000000000007941 */ /* 0x000fea0003800000 */
.L_x_19952:
[----:B------:R-:W-:Y:S01]  /*44c30*/  DADD R2, |R4|, |R2| ;  /* 0x0000000004027229 */ /* 0x000fe20000000602 */
[----:B------:R-:W-:-:S07]  /*44c40*/  LOP3.LUT R5, R7, 0x80000000, R5, 0xb8, !PT ;  /* 0x8000000007057812 */ /* 0x000fce00078eb805 */
[----:B------:R-:W-:-:S06]  /*44c50*/  DSETP.GTU.AND P0, PT, |R2|, +INF , PT ;  /* 0x7ff000000200742a */ /* 0x000fcc0003f0c200 */
[----:B------:R-:W-:Y:S02]  /*44c60*/  FSEL R2, R2, R6, P0 ;  /* 0x0000000602027208 */ /* 0x000fe40000000000 */
[----:B------:R-:W-:-:S07]  /*44c70*/  FSEL R3, R3, R5, P0 ;  /* 0x0000000503037208 */ /* 0x000fce0000000000 */
.L_x_19939:
[----:B------:R-:W-:Y:S05]  /*44c80*/  BSYNC B2 ;  /* 0x0000000000027941 */ /* 0x000fea0003800000 */
.L_x_19932:
[----:B------:R-:W-:Y:S01]  /*44c90*/  DADD R4, -RZ, -R30 ;  /* 0x00000000ff047229 */ /* 0x000fe2000000091e */
[----:B------:R-:W-:-:S09]  /*44ca0*/  ISETP.NE.AND P0, PT, R54, RZ, PT ;  /* 0x000000ff3600720c */ /* 0x000fd20003f05270 */
[----:B------:R-:W-:Y:S02]  /*44cb0*/  FSEL R8, R4, R30, !P0 ;  /* 0x0000001e04087208 */ /* 0x000fe40004000000 */
[----:B------:R-:W-:Y:S01]  /*44cc0*/  FSEL R9, R5, R31, !P0 ;  /* 0x0000001f05097208 */ /* 0x000fe20004000000 */
[----:B------:R-:W-:Y:S06]  /*44cd0*/  BRA `(.L_x_19955) ;  /* 0x0000003000287947 */ /* 0x000fec0003800000 */
.L_x_19867:
[----:B------:R-:W2:Y:S01]  /*44ce0*/  LDL.64 R2, [R1+0x8] ;  /* 0x0000080001027983 */ /* 0x000ea20000100a00 */
[----:B------:R-:W-:Y:S01]  /*44cf0*/  UMOV UR4, 0x54442d18 ;  /* 0x54442d1800047882 */ /* 0x000fe20000000000 */
[----:B------:R-:W-:Y:S01]  /*44d00*/  UMOV UR5, 0x3ff921fb ;  /* 0x3ff921fb00057882 */ /* 0x000fe20000000000 */
[----:B------:R-:W-:Y:S02]  /*44d10*/  DADD R8, -RZ, -R62 ;  /* 0x00000000ff087229 */ /* 0x000fe4000000093e */
[----:B--2---:R-:W-:-:S08]  /*44d20*/  DADD R2, -R60, R2 ;  /* 0x000000003c027229 */ /* 0x004fd00000000102 */
[----:B------:R-:W-:Y:S01]  /*44d30*/  DADD R2, R2, UR4 ;  /* 0x0000000402027e29 */ /* 0x000fe20008000000 */
[----:B------:R-:W-:Y:S10]  /*44d40*/  BRA `(.L_x_19955) ;  /* 0x00000030000c7947 */ /* 0x000ff40003800000 */
.L_x_19866:
[----:B------:R-:W-:Y:S01]  /*44d50*/  DADD R8, -RZ, -R62 ;  /* 0x00000000ff087229 */ /* 0x000fe2000000093e */
[----:B------:R-:W-:Y:S01]  /*44d60*/  CS2R R2, SRZ ;  /* 0x0000000000027805 */ /* 0x000fe2000001ff00 */
[----:B------:R-:W-:Y:S09]  /*44d70*/  BRA `(.L_x_19955) ;  /* 0x0000003000007947 */ /* 0x000ff20003800000 */
.L_x_19865:
        /* <DEDUP_REMOVED lines=108> */
.L_x_19960:
[----:B------:R-:W-:Y:S05]  /*45440*/  BSYNC B0 ;  /* 0x0000000000007941 */ /* 0x000fea0003800000 */
.L_x_19959:
        /* <DEDUP_REMOVED lines=8> */
.L_x_19962:
[----:B------:R-:W-:Y:S05]  /*454d0*/  BSYNC B3 ;  /* 0x0000000000037941 */ /* 0x000fea0003800000 */
.L_x_19961:
        /* <DEDUP_REMOVED lines=82> */
.L_x_19964:
[----:B------:R-:W-:-:S04]  /*45a00*/  ISETP.GE.AND P0, PT, R61, RZ, PT ;  /* 0x000000ff3d00720c */ /* 0x000fc80003f06270 */
[----:B------:R-:W-:Y:S02]  /*45a10*/  FSEL R6, RZ, 3.37028055040000000000e+12, P0 ;  /* 0x54442d18ff067808 */ /* 0x000fe40000000000 */
[----:B------:R-:W-:-:S07]  /*45a20*/  FSEL R7, RZ, 2.1426990032196044922, P0 ;  /* 0x400921fbff077808 */ /* 0x000fce0000000000 */
.L_x_19965:
[----:B------:R-:W-:Y:S05]  /*45a30*/  BSYNC B0 ;  /* 0x0000000000007941 */ /* 0x000fea0003800000 */
.L_x_19963:
[----:B------:R-:W-:Y:S01]  /*45a40*/  DADD R2, R2, R4 ;  /* 0x0000000002027229 */ /* 0x000fe20000000004 */
[----:B------:R-:W-:Y:S01]  /*45a50*/  LOP3.LUT R5, R7, 0x80000000, R63, 0xb8, !PT ;  /* 0x8000000007057812 */ /* 0x000fe200078eb83f */
[----:B------:R-:W-:-:S06]  /*45a60*/  DMUL R30, R30, 0.5 ;  /* 0x3fe000001e1e7828 */ /* 0x000fcc0000000000 */
[----:B------:R-:W-:-:S06]  /*45a70*/  DSETP.GTU.AND P0, PT, |R2|, +INF , PT ;  /* 0x7ff000000200742a */ /* 0x000fcc0003f0c200 */
[----:B------:R-:W-:Y:S02]  /*45a80*/  FSEL R2, R2, R6, P0 ;  /* 0x0000000602027208 */ /* 0x000fe40000000000 */
[----:B------:R-:W-:Y:S01]  /*45a90*/  FSEL R3, R3, R5, P0 ;  /* 0x0000000503037208 */ /* 0x000fe20000000000 */
[----:B------:R-:W-:Y:S06]  /*45aa0*/  BRA `(.L_x_19966) ;  /* 0x0000002000387947 */ /* 0x000fec0003800000 */
.L_x_19958:
        /* <DEDUP_REMOVED lines=135> */
.L_x_19968:
[----:B------:R-:W-:Y:S05]  /*46320*/  BSYNC B0 ;  /* 0x0000000000007941 */ /* 0x000fea0003800000 */
.L_x_19967:
        /* <DEDUP_REMOVED lines=8> */
.L_x_19970:
[----:B------:R-:W-:Y:S05]  /*463b0*/  BSYNC B3 ;  /* 0x0000000000037941 */ /* 0x000fea0003800000 */
.L_x_19969:
        /* <DEDUP_REMOVED lines=82> */
.L_x_19972:
[----:B------:R-:W-:-:S04]  /*468e0*/  ISETP.GE.AND P0, PT, R61, RZ, PT ;  /* 0x000000ff3d00720c */ /* 0x000fc80003f06270 */
[----:B------:R-:W-:Y:S02]  /*468f0*/  FSEL R6, RZ, 3.37028055040000000000e+12, P0 ;  /* 0x54442d18ff067808 */ /* 0x000fe40000000000 */
[----:B------:R-:W-:-:S07]  /*46900*/  FSEL R7, RZ, 2.1426990032196044922, P0 ;  /* 0x400921fbff077808 */ /* 0x000fce0000000000 */
.L_x_19973:
[----:B------:R-:W-:Y:S05]  /*46910*/  BSYNC B0 ;  /* 0x0000000000007941 */ /* 0x000fea0003800000 */
.L_x_19971:
[----:B------:R-:W-:Y:S01]  /*46920*/  DADD R2, R2, R4 ;  /* 0x0000000002027229 */ /* 0x000fe20000000004 */
[----:B------:R-:W-:-:S07]  /*46930*/  LOP3.LUT R5, R7, 0x80000000, R63, 0xb8, !PT ;  /* 0x8000000007057812 */ /* 0x000fce00078eb83f */
[----:B------:R-:W-:-:S06]  /*46940*/  DSETP.GTU.AND P0, PT, |R2|, +INF , PT ;  /* 0x7ff000000200742a */ /* 0x000fcc0003f0c200 */
[----:B------:R-:W-:Y:S02]  /*46950*/  FSEL R2, R2, R6, P0 ;  /* 0x0000000602027208 */ /* 0x000fe40000000000 */
[----:B------:R-:W-:Y:S01]  /*46960*/  FSEL R3, R3, R5, P0 ;  /* 0x0000000503037208 */ /* 0x000fe20000000000 */
[----:B------:R-:W-:Y:S06]  /*46970*/  BRA `(.L_x_19966) ;  /* 0x0000001000847947 */ /* 0x000fec0003800000 */
.L_x_19957:
        /* <DEDUP_REMOVED lines=23> */
.L_x_19975:
[----:B------:R-:W-:Y:S05]  /*46af0*/  BSYNC B3 ;  /* 0x0000000000037941 */ /* 0x000fea0003800000 */
.L_x_19974:
        /* <DEDUP_REMOVED lines=26> */
.L_x_19977:
[----:B------:R-:W-:Y:S05]  /*46ca0*/  BSYNC B3 ;  /* 0x0000000000037941 */ /* 0x000fea0003800000 */
.L_x_19976:
        /* <DEDUP_REMOVED lines=136> */
.L_x_19979:
[----:B------:R-:W-:Y:S05]  /*47530*/  BSYNC B0 ;  /* 0x0000000000007941 */ /* 0x000fea0003800000 */
.L_x_19978:
        /* <DEDUP_REMOVED lines=8> */
.L_x_19981:
[----:B------:R-:W-:Y:S05]  /*475c0*/  BSYNC B3 ;  /* 0x0000000000037941 */ /* 0x000fea0003800000 */
.L_x_19980:
        /* <DEDUP_REMOVED lines=82> */
.L_x_19983:
[----:B------:R-:W-:-:S04]  /*47af0*/  ISETP.GE.AND P0, PT, R61, RZ, PT ;  /* 0x000000ff3d00720c */ /* 0x000fc80003f06270 */
[----:B------:R-:W-:Y:S02]  /*47b00*/  FSEL R6, RZ, 3.37028055040000000000e+12, P0 ;  /* 0x54442d18ff067808 */ /* 0x000fe40000000000 */
[----:B------:R-:W-:-:S07]  /*47b10*/  FSEL R7, RZ, 2.1426990032196044922, P0 ;  /* 0x400921fbff077808 */ /* 0x000fce0000000000 */
.L_x_19984:
[----:B------:R-:W-:Y:S05]  /*47b20*/  BSYNC B0 ;  /* 0x0000000000007941 */ /* 0x000fea0003800000 */
.L_x_19982:
[----:B------:R-:W-:Y:S01]  /*47b30*/  DADD R2, R2, R4 ;  /* 0x0000000002027229 */ /* 0x000fe20000000004 */
[----:B------:R-:W-:Y:S01]  /*47b40*/  LOP3.LUT R5, R7, 0x80000000, R63, 0xb8, !PT ;  /* 0x8000000007057812 */ /* 0x000fe200078eb83f */
[----:B------:R-:W-:-:S06]  /*47b50*/  DADD R30, R30, 1 ;  /* 0x3ff000001e1e7429 */ /* 0x000fcc0000000000 */
[----:B------:R-:W-:-:S06]  /*47b60*/  DSETP.GTU.AND P0, PT, |R2|, +INF , PT ;  /* 0x7ff000000200742a */ /* 0x000fcc0003f0c200 */
[----:B------:R-:W-:Y:S02]  /*47b70*/  FSEL R2, R2, R6, P0 ;  /* 0x0000000602027208 */ /* 0x000fe40000000000 */
[----:B------:R-:W-:-:S07]  /*47b80*/  FSEL R3, R3, R5, P0 ;  /* 0x0000000503037208 */ /* 0x000fce0000000000 */
.L_x_19966:
[----:B------:R-:W-:Y:S05]  /*47b90*/  BSYNC B2 ;  /* 0x0000000000027941 */ /* 0x000fea0003800000 */
.L_x_19956:
        /* <DEDUP_REMOVED lines=9> */
.L_x_19864:
        /* <DEDUP_REMOVED lines=21> */
.L_x_19955:
[----:B------:R-:W-:Y:S05]  /*47d80*/  BSYNC B1 ;  /* 0x0000000000017941 */ /* 0x000fea0003800000 */
.L_x_19863:
        /* <DEDUP_REMOVED lines=11> */
.L_x_19986:
[----:B------:R-:W-:Y:S01]  /*47e40*/  DSETP.GTU.AND P0, PT, |R8|, +INF , PT ;  /* 0x7ff000000800742a */ /* 0x000fe20003f0c200 */
[----:B------:R-:W-:Y:S02]  /*47e50*/  IMAD.MOV.U32 R10, RZ, RZ, R2 ;  /* 0x000000ffff0a7224 */ /* 0x000fe400078e0002 */
[----:B------:R-:W-:-:S11]  /*47e60*/  IMAD.MOV.U32 R11, RZ, RZ, R3 ;  /* 0x000000ffff0b7224 */ /* 0x000fd600078e0003 */
[----:B------:R-:W-:-:S11]  /*47e70*/  @!P0 DADD R8, -RZ, |R8| ;  /* 0x00000000ff088229 */ /* 0x000fd60000000508 */
.L_x_19987:
[----:B------:R-:W-:Y:S05]  /*47e80*/  BSYNC B0 ;  /* 0x0000000000007941 */ /* 0x000fea0003800000 */
.L_x_19985:
        /* <DEDUP_REMOVED lines=14> */
.L_x_18987:
        /* <DEDUP_REMOVED lines=216> */
.L_x_19998:
[----:B------:R-:W-:Y:S05]  /*48cf0*/  BSYNC B4 ;  /* 0x0000000000047941 */ /* 0x000fea0003800000 */
.L_x_19997:
        /* <DEDUP_REMOVED lines=81> */
.L_x_19996:
        /* <DEDUP_REMOVED lines=34> */
.L_x_20006:
[----:B------:R-:W-:Y:S05]  /*49430*/  BSYNC B5 ;  /* 0x0000000000057941 */ /* 0x000fea0003800000 */
.L_x_20005:
[----:B------:R-:W-:Y:S02]  /*49440*/  IMAD.MOV.U32 R26, RZ, RZ, R16 ;  /* 0x000000ffff1a7224 */ /* 0x000fe400078e0010 */
[----:B------:R-:W-:Y:S01]  /*49450*/  IMAD.MOV.U32 R27, RZ, RZ, R17 ;  /* 0x000000ffff1b7224 */ /* 0x000fe200078e0011 */
[----:B------:R-:W-:Y:S06]  /*49460*/  BRA `(.L_x_20004) ;  /* 0x0000000000047947 */ /* 0x000fec0003800000 */
.L_x_20003:
[----:B------:R-:W-:-:S11]  /*49470*/  DADD R26, -R64, R68 ;  /* 0x00000000401a7229 */ /* 0x000fd60000000144 */
.L_x_20004:
[----:B------:R-:W-:Y:S05]  /*49480*/  BSYNC B4 ;  /* 0x0000000000047941 */ /* 0x000fea0003800000 */
.L_x_20002:
        /* <DEDUP_REMOVED lines=29> */
.L_x_20011:
[----:B------:R-:W-:Y:S05]  /*49660*/  BSYNC B5 ;  /* 0x0000000000057941 */ /* 0x000fea0003800000 */
.L_x_20010:
[----:B------:R-:W-:Y:S05]  /*49670*/  BRA `(.L_x_20009) ;  /* 0x0000000000047947 */ /* 0x000fea0003800000 */
.L_x_20008:
[----:B------:R-:W-:-:S11]  /*49680*/  DADD R16, R70, -R10 ;  /* 0x0000000046107229 */ /* 0x000fd6000000080a */
.L_x_20009:
[----:B------:R-:W-:Y:S05]  /*49690*/  BSYNC B4 ;  /* 0x0000000000047941 */ /* 0x000fea0003800000 */
.L_x_20007:
        /* <DEDUP_REMOVED lines=29> */
.L_x_20013:
[----:B------:R-:W-:Y:S05]  /*49870*/  BSYNC B4 ;  /* 0x0000000000047941 */ /* 0x000fea0003800000 */
.L_x_20012:
        /* <DEDUP_REMOVED lines=85> */
.L_x_20014:
        /* <DEDUP_REMOVED lines=20> */
.L_x_20016:
[----:B------:R-:W-:Y:S05]  /*49f10*/  BSYNC B4 ;  /* 0x0000000000047941 */ /* 0x000fea0003800000 */
.L_x_20015:
        /* <DEDUP_REMOVED lines=30> */
.L_x_20001:
        /* <DEDUP_REMOVED lines=24> */
.L_x_20019:
[----:B------:R-:W-:Y:S05]  /*4a280*/  BSYNC B4 ;  /* 0x0000000000047941 */ /* 0x000fea0003800000 */
.L_x_20018:
        /* <DEDUP_REMOVED lines=25> */
.L_x_20022:
[----:B------:R-:W-:Y:S05]  /*4a420*/  BSYNC B4 ;  /* 0x0000000000047941 */ /* 0x000fea0003800000 */
.L_x_20021:
        /* <DEDUP_REMOVED lines=30> */
.L_x_20020:
        /* <DEDUP_REMOVED lines=75> */
.L_x_20023:
[----:B------:R-:W-:Y:S01]  /*4aac0*/  IMAD.MOV.U32 R6, RZ, RZ, 0x0 ;  /* 0x00000000ff067424 */ /* 0x000fe200078e00ff */
[----:B------:R-:W-:Y:S01]  /*4aad0*/  FSETP.NEU.FTZ.AND P0, PT, R9, RZ, PT ;  /* 0x000000ff0900720b */ /* 0x000fe20003f1d000 */
[----:B------:R-:W-:-:S06]  /*4aae0*/  IMAD.MOV.U32 R7, RZ, RZ, 0x7ff00000 ;  /* 0x7ff00000ff077424 */ /* 0x000fcc00078e00ff */
[----:B------:R-:W-:-:S10]  /*4aaf0*/  DFMA R6, R8, R6, +INF ;  /* 0x7ff000000806742b */ /* 0x000fd40000000006 */
[----:B------:R-:W-:Y:S02]  /*4ab00*/  FSEL R50, R6, RZ, P0 ;  /* 0x000000ff06327208 */ /* 0x000fe40000000000 */
[----:B------:R-:W-:Y:S01]  /*4ab10*/  FSEL R51, R7, -QNAN , P0 ;  /* 0xfff0000007337808 */ /* 0x000fe20000000000 */
[----:B------:R-:W-:Y:S06]  /*4ab20*/  BRA `(.L_x_19999) ;  /* 0x00000004002c7947 */ /* 0x000fec0003800000 */
.L_x_20017:
        /* <DEDUP_REMOVED lines=26> */
.L_x_20025:
[----:B------:R-:W-:Y:S05]  /*4acd0*/  BSYNC B4 ;  /* 0x0000000000047941 */ /* 0x000fea0003800000 */
.L_x_20024:
        /* <DEDUP_REMOVED lines=21> */
.L_x_20027:
[----:B------:R-:W-:Y:S05]  /*4ae30*/  BSYNC B4 ;  /* 0x0000000000047941 */ /* 0x000fea0003800000 */
.L_x_20026:
[----:B------:R-:W-:Y:S02]  /*4ae40*/  IMAD.MOV.U32 R50, RZ, RZ, R16 ;  /* 0x000000ffff327224 */ /* 0x000fe400078e0010 */
[----:B------:R-:W-:Y:S01]  /*4ae50*/  IMAD.MOV.U32 R51, RZ, RZ, R17 ;  /* 0x000000ffff337224 */ /* 0x000fe200078e0011 */
[----:B------:R-:W-:Y:S06]  /*4ae60*/  BRA `(.L_x_19999) ;  /* 0x00000000005c7947 */ /* 0x000fec0003800000 */
.L_x_20000:
        /* <DEDUP_REMOVED lines=22> */
.L_x_20028:
[----:B------:R-:W-:Y:S05]  /*4afd0*/  BSYNC B4 ;  /* 0x0000000000047941 */ /* 0x000fea0003800000 */
.L_x_19999:
[----:B------:R-:W-:Y:S05]  /*4afe0*/  BSYNC B3 ;  /* 0x0000000000037941 */ /* 0x000fea0003800000 */
.L_x_19995:
        /* <DEDUP_REMOVED lines=26> */
.L_x_20032:
[----:B------:R-:W-:Y:S05]  /*4b190*/  BSYNC B4 ;  /* 0x0000000000047941 */ /* 0x000fea0003800000 */
.L_x_20031:
        /* <DEDUP_REMOVED lines=40> */
.L_x_20040:
[----:B------:R-:W-:Y:S05]  /*4b420*/  BSYNC B5 ;  /* 0x0000000000057941 */ /* 0x000fea0003800000 */
.L_x_20039:
[----:B------:R-:W-:Y:S02]  /*4b430*/  IMAD.MOV.U32 R72, RZ, RZ, R16 ;  /* 0x000000ffff487224 */ /* 0x000fe400078e0010 */
[----:B------:R-:W-:Y:S01]  /*4b440*/  IMAD.MOV.U32 R73, RZ, RZ, R17 ;  /* 0x000000ffff497224 */ /* 0x000fe200078e0011 */
[----:B------:R-:W-:Y:S06]  /*4b450*/  BRA `(.L_x_20038) ;  /* 0x0000000000047947 */ /* 0x000fec0003800000 */
.L_x_20037:
[----:B------:R-:W-:-:S11]  /*4b460*/  DADD R72, -R64, R68 ;  /* 0x0000000040487229 */ /* 0x000fd60000000144 */
.L_x_20038:
[----:B------:R-:W-:Y:S05]  /*4b470*/  BSYNC B4 ;  /* 0x0000000000047941 */ /* 0x000fea0003800000 */
.L_x_20036:
        /* <DEDUP_REMOVED lines=26> */
.L_x_20045:
[----:B------:R-:W-:Y:S05]  /*4b620*/  BSYNC B5 ;  /* 0x0000000000057941 */ /* 0x000fea0003800000 */
.L_x_20044:
[----:B------:R-:W-:Y:S02]  /*4b630*/  IMAD.MOV.U32 R4, RZ, RZ, R16 ;  /* 0x000000ffff047224 */ /* 0x000fe400078e0010 */
[----:B------:R-:W-:Y:S01]  /*4b640*/  IMAD.MOV.U32 R5, RZ, RZ, R17 ;  /* 0x000000ffff057224 */ /* 0x000fe200078e0011 */
[----:B------:R-:W-:Y:S06]  /*4b650*/  BRA `(.L_x_20043) ;  /* 0x0000000000047947 */ /* 0x000fec0003800000 */
.L_x_20042:
[----:B------:R-:W-:-:S11]  /*4b660*/  DADD R4, -R66, R70 ;  /* 0x0000000042047229 */ /* 0x000fd60000000146 */
.L_x_20043:
[----:B------:R-:W-:Y:S05]  /*4b670*/  BSYNC B4 ;  /* 0x0000000000047941 */ /* 0x000fea0003800000 */
.L_x_20041:
        /* <DEDUP_REMOVED lines=29> */
.L_x_20047:
[----:B------:R-:W-:Y:S05]  /*4b850*/  BSYNC B4 ;  /* 0x0000000000047941 */ /* 0x000fea0003800000 */
.L_x_20046:
[----:B------:R-:W-:Y:S01]  /*4b860*/  PLOP3.LUT P0, PT, PT, PT, PT, 0x80, 0x0 ;  /* 0x000000000000781c */ /* 0x000fe20003f0f070 */
[----:B------:R-:W-:-:S12]  /*4b870*/  BRA `(.L_x_20033) ;  /* 0x0000000800587947 */ /* 0x000fd80003800000 */
.L_x_20035:
        /* <DEDUP_REMOVED lines=29> */
.L_x_20050:
[----:B------:R-:W-:Y:S05]  /*4ba50*/  BSYNC B4 ;  /* 0x0000000000047941 */ /* 0x000fea0003800000 */
.L_x_20049:
[----:B------:R-:W-:Y:S01]  /*4ba60*/  PLOP3.LUT P0, PT, PT, PT, PT, 0x80, 0x0 ;  /* 0x000000000000781c */ /* 0x000fe20003f0f070 */
[----:B------:R-:W-:-:S12]  /*4ba70*/  BRA `(.L_x_20033) ;  /* 0x0000000400d87947 */ /* 0x000fd80003800000 */
.L_x_20048:
        /* <DEDUP_REMOVED lines=29> */
.L_x_20052:
[----:B------:R-:W-:Y:S05]  /*4bc50*/  BSYNC B4 ;  /* 0x0000000000047941 */ /* 0x000fea0003800000 */
.L_x_20051:
        /* <DEDUP_REMOVED lines=21> */
.L_x_20054:
[----:B------:R-:W-:Y:S05]  /*4bdb0*/  BSYNC B4 ;  /* 0x0000000000047941 */ /* 0x000fea0003800000 */
.L_x_20053:
[----:B------:R-:W-:Y:S01]  /*4bdc0*/  DMUL R2, R2, 8.11296384146066816958e+31 ;  /* 0x4690000002027828 */ /* 0x000fe20000000000 */
[----:B------:R-:W-:Y:S01]  /*4bdd0*/  PLOP3.LUT P0, PT, PT, PT, PT, 0x80, 0x0 ;  /* 0x000000000000781c */ /* 0x000fe20003f0f070 */
[----:B------:R-:W-:Y:S02]  /*4bde0*/  IMAD.MOV.U32 R4, RZ, RZ, R16 ;  /* 0x000000ffff047224 */ /* 0x000fe400078e0010 */
[----:B------:R-:W-:Y:S01]  /*4bdf0*/  IMAD.MOV.U32 R5, RZ, RZ, R17 ;  /* 0x000000ffff057224 */ /* 0x000fe200078e0011 */
[----:B------:R-:W-:Y:S09]  /*4be00*/  BRA `(.L_x_20033) ;  /* 0x0000000000f47947 */ /* 0x000ff20003800000 */
.L_x_20034:
        /* <DEDUP_REMOVED lines=24> */
.L_x_20056:
[----:B------:R-:W-:Y:S05]  /*4bf90*/  BSYNC B4 ;  /* 0x0000000000047941 */ /* 0x000fea0003800000 */
.L_x_20055:
        /* <DEDUP_REMOVED lines=29> */
.L_x_20058:
[----:B------:R-:W-:Y:S05]  /*4c170*/  BSYNC B4 ;  /* 0x0000000000047941 */ /* 0x000fea0003800000 */
.L_x_20057:
[----:B------:R-:W-:Y:S01]  /*4c180*/  DMUL R4, R6, R16 ;  /* 0x0000001006047228 */ /* 0x000fe20000000000 */
[----:B------:R-:W-:Y:S01]  /*4c190*/  PLOP3.LUT P0, PT, PT, PT, PT, 0x80, 0x0 ;  /* 0x000000000000781c */ /* 0x000fe20003f0f070 */
[----:B------:R-:W-:-:S12]  /*4c1a0*/  BRA `(.L_x_20033) ;  /* 0x00000000000c7947 */ /* 0x000fd80003800000 */
.L_x_20030:
[----:B------:R-:W-:Y:S01]  /*4c1b0*/  DMUL R4, R48, 9.00719925474099200000e+15 ;  /* 0x4340000030047828 */ /* 0x000fe20000000000 */
[----:B------:R-:W-:Y:S01]  /*4c1c0*/  PLOP3.LUT P0, PT, PT, PT, PT, 0x80, 0x0 ;  /* 0x000000000000781c */ /* 0x000fe20003f0f070 */
[----:B------:R-:W-:-:S12]  /*4c1d0*/  DMUL R2, R2, 9.00719925474099200000e+15 ;  /* 0x4340000002027828 */ /* 0x000fd80000000000 */
.L_x_20033:
[----:B------:R-:W-:Y:S05]  /*4c1e0*/  BSYNC B3 ;  /* 0x0000000000037941 */ /* 0x000fea0003800000 */
.L_x_20029:
        /* <DEDUP_REMOVED lines=67> */
.L_x_20064:
[----:B------:R-:W-:-:S11]  /*4c620*/  DMUL R2, RZ, |R26| ;  /* 0x4000001aff027228 */ /* 0x000fd60000000000 */
.L_x_20065:
[----:B------:R-:W-:Y:S05]  /*4c630*/  BSYNC B0 ;  /* 0x0000000000007941 */ /* 0x000fea0003800000 */
.L_x_20063:
        /* <DEDUP_REMOVED lines=11> */
.L_x_20062:
        /* <DEDUP_REMOVED lines=53> */
.L_x_20061:
        /* <DEDUP_REMOVED lines=62> */
.L_x_20069:
[----:B------:R-:W-:-:S11]  /*4ce20*/  DMUL R2, RZ, |R26| ;  /* 0x4000001aff027228 */ /* 0x000fd60000000000 */
.L_x_20070:
[----:B------:R-:W-:Y:S05]  /*4ce30*/  BSYNC B0 ;  /* 0x0000000000007941 */ /* 0x000fea0003800000 */
.L_x_20068:
        /* <DEDUP_REMOVED lines=11> */
.L_x_20067:
        /* <DEDUP_REMOVED lines=53> */
.L_x_20060:
        /* <DEDUP_REMOVED lines=32> */
.L_x_20073:
[----:B------:R-:W-:Y:S05]  /*4d440*/  BSYNC B4 ;  /* 0x0000000000047941 */ /* 0x000fea0003800000 */
.L_x_20072:
        /* <DEDUP_REMOVED lines=82> */
.L_x_20075:
[----:B------:R-:W-:Y:S02]  /*4d970*/  FSEL R6, RZ, 3.37028055040000000000e+12, P1 ;  /* 0x54442d18ff067808 */ /* 0x000fe40000800000 */
[----:B------:R-:W-:-:S07]  /*4d980*/  FSEL R7, RZ, 2.1426990032196044922, P1 ;  /* 0x400921fbff077808 */ /* 0x000fce0000800000 */
.L_x_20076:
[----:B------:R-:W-:Y:S05]  /*4d990*/  BSYNC B0 ;  /* 0x0000000000007941 */ /* 0x000fea0003800000 */
.L_x_20074:
[----:B------:R-:W-:Y:S01]  /*4d9a0*/  DADD R2, |R4|, |R2| ;  /* 0x0000000004027229 */ /* 0x000fe20000000602 */
[----:B------:R-:W-:-:S07]  /*4d9b0*/  LOP3.LUT R5, R7, 0x80000000, R5, 0xb8, !PT ;  /* 0x8000000007057812 */ /* 0x000fce00078eb805 */
[----:B------:R-:W-:-:S06]  /*4d9c0*/  DSETP.GTU.AND P0, PT, |R2|, +INF , PT ;  /* 0x7ff000000200742a */ /* 0x000fcc0003f0c200 */
[----:B------:R-:W-:Y:S02]  /*4d9d0*/  FSEL R2, R2, R6, P0 ;  /* 0x0000000602027208 */ /* 0x000fe40000000000 */
[----:B------:R-:W-:Y:S01]  /*4d9e0*/  FSEL R3, R3, R5, P0 ;  /* 0x0000000503037208 */ /* 0x000fe20000000000 */
[----:B------:R-:W-:Y:S06]  /*4d9f0*/  BRA `(.L_x_20066) ;  /* 0x0000000400dc7947 */ /* 0x000fec0003800000 */
.L_x_20071:
        /* <DEDUP_REMOVED lines=28> */
.L_x_20078:
[----:B------:R-:W-:Y:S05]  /*4dbc0*/  BSYNC B4 ;  /* 0x0000000000047941 */ /* 0x000fea0003800000 */
.L_x_20077:
        /* <DEDUP_REMOVED lines=82> */
.L_x_20080:
[----:B------:R-:W-:Y:S02]  /*4e0f0*/  FSEL R6, RZ, 3.37028055040000000000e+12, P0 ;  /* 0x54442d18ff067808 */ /* 0x000fe40000000000 */
[----:B------:R-:W-:-:S07]  /*4e100*/  FSEL R7, RZ, 2.1426990032196044922, P0 ;  /* 0x400921fbff077808 */ /* 0x000fce0000000000 */
.L_x_20081:
[----:B------:R-:W-:Y:S05]  /*4e110*/  BSYNC B0 ;  /* 0x0000000000007941 */ /* 0x000fea0003800000 */
.L_x_20079:
[----:B------:R-:W-:Y:S01]  /*4e120*/  DADD R2, |R4|, |R2| ;  /* 0x0000000004027229 */ /* 0x000fe20000000602 */
[----:B------:R-:W-:-:S07]  /*4e130*/  LOP3.LUT R5, R7, 0x80000000, R5, 0xb8, !PT ;  /* 0x8000000007057812 */ /* 0x000fce00078eb805 */
[----:B------:R-:W-:-:S06]  /*4e140*/  DSETP.GTU.AND P0, PT, |R2|, +INF , PT ;  /* 0x7ff000000200742a */ /* 0x000fcc0003f0c200 */
[----:B------:R-:W-:Y:S02]  /*4e150*/  FSEL R2, R2, R6, P0 ;  /* 0x0000000602027208 */ /* 0x000fe40000000000 */
[----:B------:R-:W-:-:S07]  /*4e160*/  FSEL R3, R3, R5, P0 ;  /* 0x0000000503037208 */ /* 0x000fce0000000000 */
.L_x_20066:
[----:B------:R-:W-:Y:S05]  /*4e170*/  BSYNC B3 ;  /* 0x0000000000037941 */ /* 0x000fea0003800000 */
.L_x_20059:
        /* <DEDUP_REMOVED lines=8> */
.L_x_19994:
        /* <DEDUP_REMOVED lines=8> */
.L_x_19993:
[----:B------:R-:W-:Y:S01]  /*4e280*/  DADD R4, -RZ, -R30 ;  /* 0x00000000ff047229 */ /* 0x000fe2000000091e */
[----:B------:R-:W-:-:S06]  /*4e290*/  CS2R R2, SRZ ;  /* 0x0000000000027805 */ /* 0x000fcc000001ff00 */
[----:B------:R0:W-:Y:S01]  /*4e2a0*/  STL.64 [R1+0x10], R4 ;  /* 0x0000100401007387 */ /* 0x0001e20000100a00 */
[----:B------:R-:W-:Y:S05]  /*4e2b0*/  BRA `(.L_x_20082) ;  /* 0x0000003000187947 */ /* 0x000fea0003800000 */
.L_x_19992:
        /* <DEDUP_REMOVED lines=108> */
.L_x_20087:
[----:B------:R-:W-:Y:S05]  /*4e980*/  BSYNC B0 ;  /* 0x0000000000007941 */ /* 0x000fea0003800000 */
.L_x_20086:
        /* <DEDUP_REMOVED lines=8> */
.L_x_20089:
[----:B------:R-:W-:Y:S05]  /*4ea10*/  BSYNC B4 ;  /* 0x0000000000047941 */ /* 0x000fea0003800000 */
.L_x_20088:
        /* <DEDUP_REMOVED lines=82> */
.L_x_20091:
[----:B------:R-:W-:-:S04]  /*4ef40*/  ISETP.GE.AND P0, PT, R29, RZ, PT ;  /* 0x000000ff1d00720c */ /* 0x000fc80003f06270 */
[----:B------:R-:W-:Y:S02]  /*4ef50*/  FSEL R6, RZ, 3.37028055040000000000e+12, P0 ;  /* 0x54442d18ff067808 */ /* 0x000fe40000000000 */
[----:B------:R-:W-:-:S07]  /*4ef60*/  FSEL R7, RZ, 2.1426990032196044922, P0 ;  /* 0x400921fbff077808 */ /* 0x000fce0000000000 */
.L_x_20092:
[----:B------:R-:W-:Y:S05]  /*4ef70*/  BSYNC B0 ;  /* 0x0000000000007941 */ /* 0x000fea0003800000 */
.L_x_20090:
[----:B------:R-:W-:Y:S01]  /*4ef80*/  DADD R2, R2, R4 ;  /* 0x0000000002027229 */ /* 0x000fe20000000004 */
[----:B------:R-:W-:Y:S01]  /*4ef90*/  LOP3.LUT R5, R7, 0x80000000, R31, 0xb8, !PT ;  /* 0x8000000007057812 */ /* 0x000fe200078eb81f */
[----:B------:R-:W-:-:S06]  /*4efa0*/  DMUL R50, R50, 0.5 ;  /* 0x3fe0000032327828 */ /* 0x000fcc0000000000 */
[----:B------:R-:W-:-:S06]  /*4efb0*/  DSETP.GTU.AND P0, PT, |R2|, +INF , PT ;  /* 0x7ff000000200742a */ /* 0x000fcc0003f0c200 */
[----:B------:R-:W-:Y:S02]  /*4efc0*/  FSEL R2, R2, R6, P0 ;  /* 0x0000000602027208 */ /* 0x000fe40000000000 */
[----:B------:R-:W-:Y:S01]  /*4efd0*/  FSEL R3, R3, R5, P0 ;  /* 0x0000000503037208 */ /* 0x000fe20000000000 */
[----:B------:R-:W-:Y:S06]  /*4efe0*/  BRA `(.L_x_20093) ;  /* 0x0000002000387947 */ /* 0x000fec0003800000 */
.L_x_20085:
        /* <DEDUP_REMOVED lines=135> */
.L_x_20095:
[----:B------:R-:W-:Y:S05]  /*4f860*/  BSYNC B0 ;  /* 0x0000000000007941 */ /* 0x000fea0003800000 */
.L_x_20094:
        /* <DEDUP_REMOVED lines=8> */
.L_x_20097:
[----:B------:R-:W-:Y:S05]  /*4f8f0*/  BSYNC B4 ;  /* 0x0000000000047941 */ /* 0x000fea0003800000 */
.L_x_20096:
        /* <DEDUP_REMOVED lines=82> */
.L_x_20099:
[----:B------:R-:W-:-:S04]  /*4fe20*/  ISETP.GE.AND P0, PT, R29, RZ, PT ;  /* 0x000000ff1d00720c */ /* 0x000fc80003f06270 */
[----:B------:R-:W-:Y:S02]  /*4fe30*/  FSEL R6, RZ, 3.37028055040000000000e+12, P0 ;  /* 0x54442d18ff067808 */ /* 0x000fe40000000000 */
[----:B------:R-:W-:-:S07]  /*4fe40*/  FSEL R7, RZ, 2.1426990032196044922, P0 ;  /* 0x400921fbff077808 */ /* 0x000fce0000000000 */
.L_x_20100:
[----:B------:R-:W-:Y:S05]  /*4fe50*/  BSYNC B0 ;  /* 0x0000000000007941 */ /* 0x000fea0003800000 */
.L_x_20098:
[----:B------:R-:W-:Y:S01]  /*4fe60*/  DADD R2, R2, R4 ;  /* 0x0000000002027229 */ /* 0x000fe20000000004 */
[----:B------:R-:W-:-:S07]  /*4fe70*/  LOP3.LUT R5, R7, 0x80000000, R31, 0xb8, !PT ;  /* 0x8000000007057812 */ /* 0x000fce00078eb81f */
[----:B------:R-:W-:-:S06]  /*4fe80*/  DSETP.GTU.AND P0, PT, |R2|, +INF , PT ;  /* 0x7ff000000200742a */ /* 0x000fcc0003f0c200 */
[----:B------:R-:W-:Y:S02]  /*4fe90*/  FSEL R2, R2, R6, P0 ;  /* 0x0000000602027208 */ /* 0x000fe40000000000 */
[----:B------:R-:W-:Y:S01]  /*4fea0*/  FSEL R3, R3, R5, P0 ;  /* 0x0000000503037208 */ /* 0x000fe20000000000 */
[----:B------:R-:W-:Y:S06]  /*4feb0*/  BRA `(.L_x_20093) ;  /* 0x0000001000847947 */ /* 0x000fec0003800000 */
.L_x_20084:
        /* <DEDUP_REMOVED lines=23> */
.L_x_20102:
[----:B------:R-:W-:Y:S05]  /*50030*/  BSYNC B4 ;  /* 0x0000000000047941 */ /* 0x000fea0003800000 */
.L_x_20101:
        /* <DEDUP_REMOVED lines=26> */
.L_x_20104:
[----:B------:R-:W-:Y:S05]  /*501e0*/  BSYNC B4 ;  /* 0x0000000000047941 */ /* 0x000fea0003800000 */
.L_x_20103:
        /* <DEDUP_REMOVED lines=136> */
.L_x_20106:
[----:B------:R-:W-:Y:S05]  /*50a70*/  BSYNC B0 ;  /* 0x0000000000007941 */ /* 0x000fea0003800000 */
.L_x_20105:
        /* <DEDUP_REMOVED lines=8> */
.L_x_20108:
[----:B------:R-:W-:Y:S05]  /*50b00*/  BSYNC B4 ;  /* 0x0000000000047941 */ /* 0x000fea0003800000 */
.L_x_20107:
        /* <DEDUP_REMOVED lines=82> */
.L_x_20110:
[----:B------:R-:W-:-:S04]  /*51030*/  ISETP.GE.AND P0, PT, R29, RZ, PT ;  /* 0x000000ff1d00720c */ /* 0x000fc80003f06270 */
[----:B------:R-:W-:Y:S02]  /*51040*/  FSEL R6, RZ, 3.37028055040000000000e+12, P0 ;  /* 0x54442d18ff067808 */ /* 0x000fe40000000000 */
[----:B------:R-:W-:-:S07]  /*51050*/  FSEL R7, RZ, 2.1426990032196044922, P0 ;  /* 0x400921fbff077808 */ /* 0x000fce0000000000 */
.L_x_20111:
[----:B------:R-:W-:Y:S05]  /*51060*/  BSYNC B0 ;  /* 0x0000000000007941 */ /* 0x000fea0003800000 */
.L_x_20109:
[----:B------:R-:W-:Y:S01]  /*51070*/  DADD R2, R2, R4 ;  /* 0x0000000002027229 */ /* 0x000fe20000000004 */
[----:B------:R-:W-:Y:S01]  /*51080*/  LOP3.LUT R5, R7, 0x80000000, R31, 0xb8, !PT ;  /* 0x8000000007057812 */ /* 0x000fe200078eb81f */
[----:B------:R-:W-:-:S06]  /*51090*/  DADD R50, R50, 1 ;  /* 0x3ff0000032327429 */ /* 0x000fcc0000000000 */
[----:B------:R-:W-:-:S06]  /*510a0*/  DSETP.GTU.AND P0, PT, |R2|, +INF , PT ;  /* 0x7ff000000200742a */ /* 0x000fcc0003f0c200 */
[----:B------:R-:W-:Y:S02]  /*510b0*/  FSEL R2, R2, R6, P0 ;  /* 0x0000000602027208 */ /* 0x000fe40000000000 */
[----:B------:R-:W-:-:S07]  /*510c0*/  FSEL R3, R3, R5, P0 ;  /* 0x0000000503037208 */ /* 0x000fce0000000000 */
.L_x_20093:
[----:B------:R-:W-:Y:S05]  /*510d0*/  BSYNC B3 ;  /* 0x0000000000037941 */ /* 0x000fea0003800000 */
.L_x_20083:
        /* <DEDUP_REMOVED lines=11> */
.L_x_19991:
        /* <DEDUP_REMOVED lines=25> */
.L_x_20082:
[----:B------:R-:W-:Y:S05]  /*51320*/  BSYNC B1 ;  /* 0x0000000000017941 */ /* 0x000fea0003800000 */
.L_x_19990:
        /* <DEDUP_REMOVED lines=12> */
.L_x_20112:
[----:B-----5:R-:W-:Y:S01]  /*513f0*/  DSETP.GTU.AND P0, PT, |R4|, +INF , PT ;  /* 0x7ff000000400742a */ /* 0x020fe20003f0c200 */
[----:B------:R2:W-:-:S13]  /*51400*/  STL.64 [R1+0x18], R2 ;  /* 0x0000180201007387 */ /* 0x0005da0000100a00 */
[----:B------:R-:W-:-:S07]  /*51410*/  @!P0 DADD R4, -RZ, |R4| ;  /* 0x00000000ff048229 */ /* 0x000fce0000000504 */
[----:B------:R2:W-:Y:S04]  /*51420*/  @!P0 STL.64 [R1+0x10], R4 ;  /* 0x0000100401008387 */ /* 0x0005e80000100a00 */
.L_x_19989:
[----:B------:R-:W-:Y:S05]  /*51430*/  BSYNC B2 ;  /* 0x0000000000027941 */ /* 0x000fea0003800000 */
.L_x_19988:
        /* <DEDUP_REMOVED lines=153> */
.L_x_20123:
[----:B------:R-:W-:Y:S05]  /*51dd0*/  BSYNC B4 ;  /* 0x0000000000047941 */ /* 0x000fea0003800000 */
.L_x_20122:
        /* <DEDUP_REMOVED lines=81> */
.L_x_20121:
        /* <DEDUP_REMOVED lines=34> */
.L_x_20131:
[----:B------:R-:W-:Y:S05]  /*52510*/  BSYNC B5 ;  /* 0x0000000000057941 */ /* 0x000fea0003800000 */
.L_x_20130:
[----:B------:R-:W-:Y:S02]  /*52520*/  IMAD.MOV.U32 R26, RZ, RZ, R16 ;  /* 0x000000ffff1a7224 */ /* 0x000fe400078e0010 */
[----:B------:R-:W-:Y:S01]  /*52530*/  IMAD.MOV.U32 R27, RZ, RZ, R17 ;  /* 0x000000ffff1b7224 */ /* 0x000fe200078e0011 */
[----:B------:R-:W-:Y:S06]  /*52540*/  BRA `(.L_x_20129) ;  /* 0x0000000000047947 */ /* 0x000fec0003800000 */
.L_x_20128:
[----:B------:R-:W-:-:S11]  /*52550*/  DADD R26, -R48, R64 ;  /* 0x00000000301a7229 */ /* 0x000fd60000000140 */
.L_x_20129:
[----:B------:R-:W-:Y:S05]  /*52560*/  BSYNC B4 ;  /* 0x0000000000047941 */ /* 0x000fea0003800000 */
.L_x_20127:
        /* <DEDUP_REMOVED lines=29> */
.L_x_20136:
[----:B------:R-:W-:Y:S05]  /*52740*/  BSYNC B5 ;  /* 0x0000000000057941 */ /* 0x000fea0003800000 */
.L_x_20135:
[----:B------:R-:W-:Y:S05]  /*52750*/  BRA `(.L_x_20134) ;  /* 0x0000000000047947 */ /* 0x000fea0003800000 */
.L_x_20133:
[----:B------:R-:W-:-:S11]  /*52760*/  DADD R16, R66, -R10 ;  /* 0x0000000042107229 */ /* 0x000fd6000000080a */
.L_x_20134:
[----:B------:R-:W-:Y:S05]  /*52770*/  BSYNC B4 ;  /* 0x0000000000047941 */ /* 0x000fea0003800000 */
.L_x_20132:
        /* <DEDUP_REMOVED lines=29> */
.L_x_20138:
[----:B------:R-:W-:Y:S05]  /*52950*/  BSYNC B4 ;  /* 0x0000000000047941 */ /* 0x000fea0003800000 */
.L_x_20137:
        /* <DEDUP_REMOVED lines=85> */
.L_x_20139:
        /* <DEDUP_REMOVED lines=20> */
.L_x_20141:
[----:B------:R-:W-:Y:S05]  /*52ff0*/  BSYNC B4 ;  /* 0x0000000000047941 */ /* 0x000fea0003800000 */
.L_x_20140:
        /* <DEDUP_REMOVED lines=30> */
.L_x_20126:
        /* <DEDUP_REMOVED lines=24> */
.L_x_20144:
[----:B------:R-:W-:Y:S05]  /*53360*/  BSYNC B4 ;  /* 0x0000000000047941 */ /* 0x000fea0003800000 */
.L_x_20143:
        /* <DEDUP_REMOVED lines=25> */
.L_x_20147:
[----:B------:R-:W-:Y:S05]  /*53500*/  BSYNC B4 ;  /* 0x0000000000047941 */ /* 0x000fea0003800000 */
.L_x_20146:
        /* <DEDUP_REMOVED lines=30> */
.L_x_20145:
        /* <DEDUP_REMOVED lines=75> */
.L_x_20148:
[----:B------:R-:W-:Y:S01]  /*53ba0*/  IMAD.MOV.U32 R6, RZ, RZ, 0x0 ;  /* 0x00000000ff067424 */ /* 0x000fe200078e00ff */
[----:B------:R-:W-:Y:S01]  /*53bb0*/  FSETP.NEU.FTZ.AND P0, PT, R9, RZ, PT ;  /* 0x000000ff0900720b */ /* 0x000fe20003f1d000 */
[----:B------:R-:W-:-:S06]  /*53bc0*/  IMAD.MOV.U32 R7, RZ, RZ, 0x7ff00000 ;  /* 0x7ff00000ff077424 */ /* 0x000fcc00078e00ff */
[----:B------:R-:W-:-:S10]  /*53bd0*/  DFMA R6, R8, R6, +INF ;  /* 0x7ff000000806742b */ /* 0x000fd40000000006 */
[----:B------:R-:W-:Y:S02]  /*53be0*/  FSEL R30, R6, RZ, P0 ;  /* 0x000000ff061e7208 */ /* 0x000fe40000000000 */
[----:B------:R-:W-:Y:S01]  /*53bf0*/  FSEL R31, R7, -QNAN , P0 ;  /* 0xfff00000071f7808 */ /* 0x000fe20000000000 */
[----:B------:R-:W-:Y:S06]  /*53c00*/  BRA `(.L_x_20124) ;  /* 0x00000004002c7947 */ /* 0x000fec0003800000 */
.L_x_20142:
        /* <DEDUP_REMOVED lines=26> */
.L_x_20150:
[----:B------:R-:W-:Y:S05]  /*53db0*/  BSYNC B4 ;  /* 0x0000000000047941 */ /* 0x000fea0003800000 */
.L_x_20149:
        /* <DEDUP_REMOVED lines=21> */
.L_x_20152:
[----:B------:R-:W-:Y:S05]  /*53f10*/  BSYNC B4 ;  /* 0x0000000000047941 */ /* 0x000fea0003800000 */
.L_x_20151:
[----:B------:R-:W-:Y:S02]  /*53f20*/  IMAD.MOV.U32 R30, RZ, RZ, R16 ;  /* 0x000000ffff1e7224 */ /* 0x000fe400078e0010 */
[----:B------:R-:W-:Y:S01]  /*53f30*/  IMAD.MOV.U32 R31, RZ, RZ, R17 ;  /* 0x000000ffff1f7224 */ /* 0x000fe200078e0011 */
[----:B------:R-:W-:Y:S06]  /*53f40*/  BRA `(.L_x_20124) ;  /* 0x00000000005c7947 */ /* 0x000fec0003800000 */
.L_x_20125:
        /* <DEDUP_REMOVED lines=22> */
.L_x_20153:
[----:B------:R-:W-:Y:S05]  /*540b0*/  BSYNC B4 ;  /* 0x0000000000047941 */ /* 0x000fea0003800000 */
.L_x_20124:
[----:B------:R-:W-:Y:S05]  /*540c0*/  BSYNC B3 ;  /* 0x0000000000037941 */ /* 0x000fea0003800000 */
.L_x_20120:
        /* <DEDUP_REMOVED lines=26> */
.L_x_20157:
[----:B------:R-:W-:Y:S05]  /*54270*/  BSYNC B4 ;  /* 0x0000000000047941 */ /* 0x000fea0003800000 */
.L_x_20156:
        /* <DEDUP_REMOVED lines=40> */
.L_x_20165:
[----:B------:R-:W-:Y:S05]  /*54500*/  BSYNC B5 ;  /* 0x0000000000057941 */ /* 0x000fea0003800000 */
.L_x_20164:
[----:B------:R-:W-:Y:S02]  /*54510*/  IMAD.MOV.U32 R68, RZ, RZ, R16 ;  /* 0x000000ffff447224 */ /* 0x000fe400078e0010 */
[----:B------:R-:W-:Y:S01]  /*54520*/  IMAD.MOV.U32 R69, RZ, RZ, R17 ;  /* 0x000000ffff457224 */ /* 0x000fe200078e0011 */
[----:B------:R-:W-:Y:S06]  /*54530*/  BRA `(.L_x_20163) ;  /* 0x0000000000047947 */ /* 0x000fec0003800000 */
.L_x_20162:
[----:B------:R-:W-:-:S11]  /*54540*/  DADD R68, -R48, R64 ;  /* 0x0000000030447229 */ /* 0x000fd60000000140 */
.L_x_20163:
[----:B------:R-:W-:Y:S05]  /*54550*/  BSYNC B4 ;  /* 0x0000000000047941 */ /* 0x000fea0003800000 */
.L_x_20161:
        /* <DEDUP_REMOVED lines=26> */
.L_x_20170:
[----:B------:R-:W-:Y:S05]  /*54700*/  BSYNC B5 ;  /* 0x0000000000057941 */ /* 0x000fea0003800000 */
.L_x_20169:
[----:B------:R-:W-:Y:S02]  /*54710*/  IMAD.MOV.U32 R4, RZ, RZ, R16 ;  /* 0x000000ffff047224 */ /* 0x000fe400078e0010 */
[----:B------:R-:W-:Y:S01]  /*54720*/  IMAD.MOV.U32 R5, RZ, RZ, R17 ;  /* 0x000000ffff057224 */ /* 0x000fe200078e0011 */
[----:B------:R-:W-:Y:S06]  /*54730*/  BRA `(.L_x_20168) ;  /* 0x0000000000047947 */ /* 0x000fec0003800000 */
.L_x_20167:
[----:B------:R-:W-:-:S11]  /*54740*/  DADD R4, -R50, R66 ;  /* 0x0000000032047229 */ /* 0x000fd60000000142 */
.L_x_20168:
[----:B------:R-:W-:Y:S05]  /*54750*/  BSYNC B4 ;  /* 0x0000000000047941 */ /* 0x000fea0003800000 */
.L_x_20166:
        /* <DEDUP_REMOVED lines=29> */
.L_x_20172:
[----:B------:R-:W-:Y:S05]  /*54930*/  BSYNC B4 ;  /* 0x0000000000047941 */ /* 0x000fea0003800000 */
.L_x_20171:
[----:B------:R-:W-:Y:S01]  /*54940*/  PLOP3.LUT P0, PT, PT, PT, PT, 0x80, 0x0 ;  /* 0x000000000000781c */ /* 0x000fe20003f0f070 */
[----:B------:R-:W-:-:S12]  /*54950*/  BRA `(.L_x_20158) ;  /* 0x0000000800587947 */ /* 0x000fd80003800000 */
.L_x_20160:
        /* <DEDUP_REMOVED lines=29> */
.L_x_20175:
[----:B------:R-:W-:Y:S05]  /*54b30*/  BSYNC B4 ;  /* 0x0000000000047941 */ /* 0x000fea0003800000 */
.L_x_20174:
[----:B------:R-:W-:Y:S01]  /*54b40*/  PLOP3.LUT P0, PT, PT, PT, PT, 0x80, 0x0 ;  /* 0x000000000000781c */ /* 0x000fe20003f0f070 */
[----:B------:R-:W-:-:S12]  /*54b50*/  BRA `(.L_x_20158) ;  /* 0x0000000400d87947 */ /* 0x000fd80003800000 */
.L_x_20173:
        /* <DEDUP_REMOVED lines=29> */
.L_x_20177:
[----:B------:R-:W-:Y:S05]  /*54d30*/  BSYNC B4 ;  /* 0x0000000000047941 */ /* 0x000fea0003800000 */
.L_x_20176:
        /* <DEDUP_REMOVED lines=21> */
.L_x_20179:
[----:B------:R-:W-:Y:S05]  /*54e90*/  BSYNC B4 ;  /* 0x0000000000047941 */ /* 0x000fea0003800000 */
.L_x_20178:
[----:B------:R-:W-:Y:S01]  /*54ea0*/  DMUL R2, R2, 8.11296384146066816958e+31 ;  /* 0x4690000002027828 */ /* 0x000fe20000000000 */
[----:B------:R-:W-:Y:S01]  /*54eb0*/  PLOP3.LUT P0, PT, PT, PT, PT, 0x80, 0x0 ;  /* 0x000000000000781c */ /* 0x000fe20003f0f070 */
[----:B------:R-:W-:Y:S02]  /*54ec0*/  IMAD.MOV.U32 R4, RZ, RZ, R16 ;  /* 0x000000ffff047224 */ /* 0x000fe400078e0010 */
[----:B------:R-:W-:Y:S01]  /*54ed0*/  IMAD.MOV.U32 R5, RZ, RZ, R17 ;  /* 0x000000ffff057224 */ /* 0x000fe200078e0011 */
[----:B------:R-:W-:Y:S09]  /*54ee0*/  BRA `(.L_x_20158) ;  /* 0x0000000000f47947 */ /* 0x000ff20003800000 */
.L_x_20159:
        /* <DEDUP_REMOVED lines=24> */
.L_x_20181:
[----:B------:R-:W-:Y:S05]  /*55070*/  BSYNC B4 ;  /* 0x0000000000047941 */ /* 0x000fea0003800000 */
.L_x_20180:
        /* <DEDUP_REMOVED lines=29> */
.L_x_20183:
[----:B------:R-:W-:Y:S05]  /*55250*/  BSYNC B4 ;  /* 0x0000000000047941 */ /* 0x000fea0003800000 */
.L_x_20182:
[----:B------:R-:W-:Y:S01]  /*55260*/  DMUL R4, R6, R16 ;  /* 0x0000001006047228 */ /* 0x000fe20000000000 */
[----:B------:R-:W-:Y:S01]  /*55270*/  PLOP3.LUT P0, PT, PT, PT, PT, 0x80, 0x0 ;  /* 0x000000000000781c */ /* 0x000fe20003f0f070 */
[----:B------:R-:W-:-:S12]  /*55280*/  BRA `(.L_x_20158) ;  /* 0x00000000000c7947 */ /* 0x000fd80003800000 */
.L_x_20155:
[----:B------:R-:W-:Y:S01]  /*55290*/  DMUL R4, R28, 9.00719925474099200000e+15 ;  /* 0x434000001c047828 */ /* 0x000fe20000000000 */
[----:B------:R-:W-:Y:S01]  /*552a0*/  PLOP3.LUT P0, PT, PT, PT, PT, 0x80, 0x0 ;  /* 0x000000000000781c */ /* 0x000fe20003f0f070 */
[----:B------:R-:W-:-:S12]  /*552b0*/  DMUL R2, R2, 9.00719925474099200000e+15 ;  /* 0x4340000002027828 */ /* 0x000fd80000000000 */
.L_x_20158:
[----:B------:R-:W-:Y:S05]  /*552c0*/  BSYNC B3 ;  /* 0x0000000000037941 */ /* 0x000fea0003800000 */
.L_x_20154:
        /* <DEDUP_REMOVED lines=67> */
.L_x_20189:
[----:B------:R-:W-:-:S11]  /*55700*/  DMUL R2, RZ, |R26| ;  /* 0x4000001aff027228 */ /* 0x000fd60000000000 */
.L_x_20190:
[----:B------:R-:W-:Y:S05]  /*55710*/  BSYNC B0 ;  /* 0x0000000000007941 */ /* 0x000fea0003800000 */
.L_x_20188:
        /* <DEDUP_REMOVED lines=11> */
.L_x_20187:
        /* <DEDUP_REMOVED lines=53> */
.L_x_20186:
        /* <DEDUP_REMOVED lines=62> */
.L_x_20194:
[----:B------:R-:W-:-:S11]  /*55f00*/  DMUL R2, RZ, |R26| ;  /* 0x4000001aff027228 */ /* 0x000fd60000000000 */
.L_x_20195:
[----:B------:R-:W-:Y:S05]  /*55f10*/  BSYNC B0 ;  /* 0x0000000000007941 */ /* 0x000fea0003800000 */
.L_x_20193:
        /* <DEDUP_REMOVED lines=11> */
.L_x_20192:
        /* <DEDUP_REMOVED lines=53> */
.L_x_20185:
        /* <DEDUP_REMOVED lines=32> */
.L_x_20198:
[----:B------:R-:W-:Y:S05]  /*56520*/  BSYNC B4 ;  /* 0x0000000000047941 */ /* 0x000fea0003800000 */
.L_x_20197:
        /* <DEDUP_REMOVED lines=82> */
.L_x_20200:
[----:B------:R-:W-:Y:S02]  /*56a50*/  FSEL R6, RZ, 3.37028055040000000000e+12, P1 ;  /* 0x54442d18ff067808 */ /* 0x000fe40000800000 */
[----:B------:R-:W-:-:S07]  /*56a60*/  FSEL R7, RZ, 2.1426990032196044922, P1 ;  /* 0x400921fbff077808 */ /* 0x000fce0000800000 */
.L_x_20201:
[----:B------:R-:W-:Y:S05]  /*56a70*/  BSYNC B0 ;  /* 0x0000000000007941 */ /* 0x000fea0003800000 */
.L_x_20199:
[----:B------:R-:W-:Y:S01]  /*56a80*/  DADD R2, |R4|, |R2| ;  /* 0x0000000004027229 */ /* 0x000fe20000000602 */
[----:B------:R-:W-:-:S07]  /*56a90*/  LOP3.LUT R5, R7, 0x80000000, R5, 0xb8, !PT ;  /* 0x8000000007057812 */ /* 0x000fce00078eb805 */
[----:B------:R-:W-:-:S06]  /*56aa0*/  DSETP.GTU.AND P0, PT, |R2|, +INF , PT ;  /* 0x7ff000000200742a */ /* 0x000fcc0003f0c200 */
[----:B------:R-:W-:Y:S02]  /*56ab0*/  FSEL R2, R2, R6, P0 ;  /* 0x0000000602027208 */ /* 0x000fe40000000000 */
[----:B------:R-:W-:Y:S01]  /*56ac0*/  FSEL R3, R3, R5, P0 ;  /* 0x0000000503037208 */ /* 0x000fe20000000000 */
[----:B------:R-:W-:Y:S06]  /*56ad0*/  BRA `(.L_x_20191) ;  /* 0x0000000400dc7947 */ /* 0x000fec0003800000 */
.L_x_20196:
        /* <DEDUP_REMOVED lines=28> */
.L_x_20203:
[----:B------:R-:W-:Y:S05]  /*56ca0*/  BSYNC B4 ;  /* 0x0000000000047941 */ /* 0x000fea0003800000 */
.L_x_20202:
        /* <DEDUP_REMOVED lines=82> */
.L_x_20205:
[----:B------:R-:W-:Y:S02]  /*571d0*/  FSEL R6, RZ, 3.37028055040000000000e+12, P1 ;  /* 0x54442d18ff067808 */ /* 0x000fe40000800000 */
[----:B------:R-:W-:-:S07]  /*571e0*/  FSEL R7, RZ, 2.1426990032196044922, P1 ;  /* 0x400921fbff077808 */ /* 0x000fce0000800000 */
.L_x_20206:
[----:B------:R-:W-:Y:S05]  /*571f0*/  BSYNC B0 ;  /* 0x0000000000007941 */ /* 0x000fea0003800000 */
.L_x_20204:
[----:B------:R-:W-:Y:S01]  /*57200*/  DADD R2, |R4|, |R2| ;  /* 0x0000000004027229 */ /* 0x000fe20000000602 */
[----:B------:R-:W-:-:S07]  /*57210*/  LOP3.LUT R5, R7, 0x80000000, R5, 0xb8, !PT ;  /* 0x8000000007057812 */ /* 0x000fce00078eb805 */
[----:B------:R-:W-:-:S06]  /*57220*/  DSETP.GTU.AND P0, PT, |R2|, +INF , PT ;  /* 0x7ff000000200742a */ /* 0x000fcc0003f0c200 */
[----:B------:R-:W-:Y:S02]  /*57230*/  FSEL R2, R2, R6, P0 ;  /* 0x0000000602027208 */ /* 0x000fe40000000000 */
[----:B------:R-:W-:-:S07]  /*57240*/  FSEL R3, R3, R5, P0 ;  /* 0x0000000503037208 */ /* 0x000fce0000000000 */
.L_x_20191:
[----:B------:R-:W-:Y:S05]  /*57250*/  BSYNC B3 ;  /* 0x0000000000037941 */ /* 0x000fea0003800000 */
.L_x_20184:
[----:B------:R-:W-:Y:S01]  /*57260*/  DADD R4, -RZ, -R30 ;  /* 0x00000000ff047229 */ /* 0x000fe2000000091e */
[----:B------:R-:W-:-:S04]  /*57270*/  SHF.R.U32.HI R0, RZ, 0x1f, R35 ;  /* 0x0000001fff007819 */ /* 0x000fc80000011623 */
[----:B------:R-:W-:-:S05]  /*57280*/  ISETP.NE.AND P0, PT, R0, RZ, PT ;  /* 0x000000ff0000720c */ /* 0x000fca0003f05270 */
[----:B------:R-:W-:Y:S02]  /*57290*/  FSEL R72, R4, R30, !P0 ;  /* 0x0000001e04487208 */ /* 0x000fe40004000000 */
[----:B------:R-:W-:Y:S01]  /*572a0*/  FSEL R73, R5, R31, !P0 ;  /* 0x0000001f05497208 */ /* 0x000fe20004000000 */
[----:B------:R-:W-:Y:S06]  /*572b0*/  BRA `(.L_x_20207) ;  /* 0x0000003000287947 */ /* 0x000fec0003800000 */
.L_x_20119:
[----:B------:R-:W2:Y:S01]  /*572c0*/  LDL.64 R2, [R1+0x8] ;  /* 0x0000080001027983 */ /* 0x000ea20000100a00 */
[----:B------:R-:W-:Y:S01]  /*572d0*/  UMOV UR4, 0x54442d18 ;  /* 0x54442d1800047882 */ /* 0x000fe20000000000 */
[----:B------:R-:W-:Y:S01]  /*572e0*/  UMOV UR5, 0x3ff921fb ;  /* 0x3ff921fb00057882 */ /* 0x000fe20000000000 */
[----:B------:R-:W-:Y:S02]  /*572f0*/  DADD R72, -RZ, -R34 ;  /* 0x00000000ff487229 */ /* 0x000fe40000000922 */
[----:B--2---:R-:W-:-:S08]  /*57300*/  DADD R2, R2, -R32 ;  /* 0x0000000002027229 */ /* 0x004fd00000000820 */
[----:B------:R-:W-:Y:S01]  /*57310*/  DADD R2, R2, UR4 ;  /* 0x0000000402027e29 */ /* 0x000fe20008000000 */
[----:B------:R-:W-:Y:S10]  /*57320*/  BRA `(.L_x_20207) ;  /* 0x00000030000c7947 */ /* 0x000ff40003800000 */
.L_x_20118:
[----:B------:R-:W-:Y:S01]  /*57330*/  DADD R72, -RZ, -R34 ;  /* 0x00000000ff487229 */ /* 0x000fe20000000922 */
[----:B------:R-:W-:Y:S01]  /*57340*/  CS2R R2, SRZ ;  /* 0x0000000000027805 */ /* 0x000fe2000001ff00 */
[----:B------:R-:W-:Y:S09]  /*57350*/  BRA `(.L_x_20207) ;  /* 0x0000003000007947 */ /* 0x000ff20003800000 */
.L_x_20117:
        /* <DEDUP_REMOVED lines=108> */
.L_x_20212:
[----:B------:R-:W-:Y:S05]  /*57a20*/  BSYNC B0 ;  /* 0x0000000000007941 */ /* 0x000fea0003800000 */
.L_x_20211:
        /* <DEDUP_REMOVED lines=8> */
.L_x_20214:
[----:B------:R-:W-:Y:S05]  /*57ab0*/  BSYNC B4 ;  /* 0x0000000000047941 */ /* 0x000fea0003800000 */
.L_x_20213:
        /* <DEDUP_REMOVED lines=82> */
.L_x_20216:
[----:B------:R-:W-:-:S04]  /*57fe0*/  ISETP.GE.AND P0, PT, R33, RZ, PT ;  /* 0x000000ff2100720c */ /* 0x000fc80003f06270 */
[----:B------:R-:W-:Y:S02]  /*57ff0*/  FSEL R6, RZ, 3.37028055040000000000e+12, P0 ;  /* 0x54442d18ff067808 */ /* 0x000fe40000000000 */
[----:B------:R-:W-:-:S07]  /*58000*/  FSEL R7, RZ, 2.1426990032196044922, P0 ;  /* 0x400921fbff077808 */ /* 0x000fce0000000000 */
.L_x_20217:
[----:B------:R-:W-:Y:S05]  /*58010*/  BSYNC B0 ;  /* 0x0000000000007941 */ /* 0x000fea0003800000 */
.L_x_20215:
[----:B------:R-:W-:Y:S01]  /*58020*/  DADD R2, R2, R4 ;  /* 0x0000000002027229 */ /* 0x000fe20000000004 */
[----:B------:R-:W-:Y:S01]  /*58030*/  LOP3.LUT R5, R7, 0x80000000, R35, 0xb8, !PT ;  /* 0x8000000007057812 */ /* 0x000fe200078eb823 */
[----:B------:R-:W-:-:S06]  /*58040*/  DMUL R30, R30, 0.5 ;  /* 0x3fe000001e1e7828 */ /* 0x000fcc0000000000 */
[----:B------:R-:W-:-:S06]  /*58050*/  DSETP.GTU.AND P0, PT, |R2|, +INF , PT ;  /* 0x7ff000000200742a */ /* 0x000fcc0003f0c200 */
[----:B------:R-:W-:Y:S02]  /*58060*/  FSEL R2, R2, R6, P0 ;  /* 0x0000000602027208 */ /* 0x000fe40000000000 */
[----:B------:R-:W-:Y:S01]  /*58070*/  FSEL R3, R3, R5, P0 ;  /* 0x0000000503037208 */ /* 0x000fe20000000000 */
[----:B------:R-:W-:Y:S06]  /*58080*/  BRA `(.L_x_20218) ;  /* 0x0000002000387947 */ /* 0x000fec0003800000 */
.L_x_20210:
        /* <DEDUP_REMOVED lines=135> */
.L_x_20220:
[----:B------:R-:W-:Y:S05]  /*58900*/  BSYNC B0 ;  /* 0x0000000000007941 */ /* 0x000fea0003800000 */
.L_x_20219:
        /* <DEDUP_REMOVED lines=8> */
.L_x_20222:
[----:B------:R-:W-:Y:S05]  /*58990*/  BSYNC B4 ;  /* 0x0000000000047941 */ /* 0x000fea0003800000 */
.L_x_20221:
        /* <DEDUP_REMOVED lines=82> */
.L_x_20224:
[----:B------:R-:W-:-:S04]  /*58ec0*/  ISETP.GE.AND P0, PT, R33, RZ, PT ;  /* 0x000000ff2100720c */ /* 0x000fc80003f06270 */
[----:B------:R-:W-:Y:S02]  /*58ed0*/  FSEL R6, RZ, 3.37028055040000000000e+12, P0 ;  /* 0x54442d18ff067808 */ /* 0x000fe40000000000 */
[----:B------:R-:W-:-:S07]  /*58ee0*/  FSEL R7, RZ, 2.1426990032196044922, P0 ;  /* 0x400921fbff077808 */ /* 0x000fce0000000000 */
.L_x_20225:
[----:B------:R-:W-:Y:S05]  /*58ef0*/  BSYNC B0 ;  /* 0x0000000000007941 */ /* 0x000fea0003800000 */
.L_x_20223:
[----:B------:R-:W-:Y:S01]  /*58f00*/  DADD R2, R2, R4 ;  /* 0x0000000002027229 */ /* 0x000fe20000000004 */
[----:B------:R-:W-:-:S07]  /*58f10*/  LOP3.LUT R5, R7, 0x80000000, R35, 0xb8, !PT ;  /* 0x8000000007057812 */ /* 0x000fce00078eb823 */
[----:B------:R-:W-:-:S06]  /*58f20*/  DSETP.GTU.AND P0, PT, |R2|, +INF , PT ;  /* 0x7ff000000200742a */ /* 0x000fcc0003f0c200 */
[----:B------:R-:W-:Y:S02]  /*58f30*/  FSEL R2, R2, R6, P0 ;  /* 0x0000000602027208 */ /* 0x000fe40000000000 */
[----:B------:R-:W-:Y:S01]  /*58f40*/  FSEL R3, R3, R5, P0 ;  /* 0x0000000503037208 */ /* 0x000fe20000000000 */
[----:B------:R-:W-:Y:S06]  /*58f50*/  BRA `(.L_x_20218) ;  /* 0x0000001000847947 */ /* 0x000fec0003800000 */
.L_x_20209:
        /* <DEDUP_REMOVED lines=23> */
.L_x_20227:
[----:B------:R-:W-:Y:S05]  /*590d0*/  BSYNC B4 ;  /* 0x0000000000047941 */ /* 0x000fea0003800000 */
.L_x_20226:
        /* <DEDUP_REMOVED lines=26> */
.L_x_20229:
[----:B------:R-:W-:Y:S05]  /*59280*/  BSYNC B4 ;  /* 0x0000000000047941 */ /* 0x000fea0003800000 */
.L_x_20228:
        /* <DEDUP_REMOVED lines=136> */
.L_x_20231:
[----:B------:R-:W-:Y:S05]  /*59b10*/  BSYNC B0 ;  /* 0x0000000000007941 */ /* 0x000fea0003800000 */
.L_x_20230:
        /* <DEDUP_REMOVED lines=8> */
.L_x_20233:
[----:B------:R-:W-:Y:S05]  /*59ba0*/  BSYNC B4 ;  /* 0x0000000000047941 */ /* 0x000fea0003800000 */
.L_x_20232:
        /* <DEDUP_REMOVED lines=82> */
.L_x_20235:
[----:B------:R-:W-:-:S04]  /*5a0d0*/  ISETP.GE.AND P0, PT, R33, RZ, PT ;  /* 0x000000ff2100720c */ /* 0x000fc80003f06270 */
[----:B------:R-:W-:Y:S02]  /*5a0e0*/  FSEL R6, RZ, 3.37028055040000000000e+12, P0 ;  /* 0x54442d18ff067808 */ /* 0x000fe40000000000 */
[----:B------:R-:W-:-:S07]  /*5a0f0*/  FSEL R7, RZ, 2.1426990032196044922, P0 ;  /* 0x400921fbff077808 */ /* 0x000fce0000000000 */
.L_x_20236:
[----:B------:R-:W-:Y:S05]  /*5a100*/  BSYNC B0 ;  /* 0x0000000000007941 */ /* 0x000fea0003800000 */
.L_x_20234:
[----:B------:R-:W-:Y:S01]  /*5a110*/  DADD R2, R2, R4 ;  /* 0x0000000002027229 */ /* 0x000fe20000000004 */
[----:B------:R-:W-:Y:S01]  /*5a120*/  LOP3.LUT R5, R7, 0x80000000, R35, 0xb8, !PT ;  /* 0x8000000007057812 */ /* 0x000fe200078eb823 */
[----:B------:R-:W-:-:S06]  /*5a130*/  DADD R30, R30, 1 ;  /* 0x3ff000001e1e7429 */ /* 0x000fcc0000000000 */
[----:B------:R-:W-:-:S06]  /*5a140*/  DSETP.GTU.AND P0, PT, |R2|, +INF , PT ;  /* 0x7ff000000200742a */ /* 0x000fcc0003f0c200 */
[----:B------:R-:W-:Y:S02]  /*5a150*/  FSEL R2, R2, R6, P0 ;  /* 0x0000000602027208 */ /* 0x000fe40000000000 */
[----:B------:R-:W-:-:S07]  /*5a160*/  FSEL R3, R3, R5, P0 ;  /* 0x0000000503037208 */ /* 0x000fce0000000000 */
.L_x_20218:
[----:B------:R-:W-:Y:S05]  /*5a170*/  BSYNC B3 ;  /* 0x0000000000037941 */ /* 0x000fea0003800000 */
.L_x_20208:
        /* <DEDUP_REMOVED lines=9> */
.L_x_20116:
        /* <DEDUP_REMOVED lines=21> */
.L_x_20207:
[----:B------:R-:W-:Y:S05]  /*5a360*/  BSYNC B1 ;  /* 0x0000000000017941 */ /* 0x000fea0003800000 */
.L_x_20115:
        /* <DEDUP_REMOVED lines=10> */
.L_x_20237:
[----:B------:R-:W-:Y:S01]  /*5a410*/  DSETP.GTU.AND P0, PT, |R72|, +INF , PT ;  /* 0x7ff000004800742a */ /* 0x000fe20003f0c200 */
[----:B------:R-:W-:Y:S02]  /*5a420*/  IMAD.MOV.U32 R74, RZ, RZ, R2 ;  /* 0x000000ffff4a7224 */ /* 0x000fe400078e0002 */
[----:B------:R-:W-:-:S11]  /*5a430*/  IMAD.MOV.U32 R75, RZ, RZ, R3 ;  /* 0x000000ffff4b7224 */ /* 0x000fd600078e0003 */
[----:B------:R-:W-:-:S11]  /*5a440*/  @!P0 DADD R72, -RZ, |R72| ;  /* 0x00000000ff488229 */ /* 0x000fd60000000548 */
.L_x_20114:
[----:B------:R-:W-:Y:S05]  /*5a450*/  BSYNC B2 ;  /* 0x0000000000027941 */ /* 0x000fea0003800000 */
.L_x_20113:
        /* <DEDUP_REMOVED lines=155> */
.L_x_20248:
[----:B------:R-:W-:Y:S05]  /*5ae10*/  BSYNC B4 ;  /* 0x0000000000047941 */ /* 0x000fea0003800000 */
.L_x_20247:
        /* <DEDUP_REMOVED lines=81> */
.L_x_20246:
        /* <DEDUP_REMOVED lines=34> */
.L_x_20256:
[----:B------:R-:W-:Y:S05]  /*5b550*/  BSYNC B5 ;  /* 0x0000000000057941 */ /* 0x000fea0003800000 */
.L_x_20255:
[----:B------:R-:W-:Y:S02]  /*5b560*/  IMAD.MOV.U32 R26, RZ, RZ, R16 ;  /* 0x000000ffff1a7224 */ /* 0x000fe400078e0010 */
[----:B------:R-:W-:Y:S01]  /*5b570*/  IMAD.MOV.U32 R27, RZ, RZ, R17 ;  /* 0x000000ffff1b7224 */ /* 0x000fe200078e0011 */
[----:B------:R-:W-:Y:S06]  /*5b580*/  BRA `(.L_x_20254) ;  /* 0x0000000000047947 */ /* 0x000fec0003800000 */
.L_x_20253:
[----:B------:R-:W-:-:S11]  /*5b590*/  DADD R26, -R32, R48 ;  /* 0x00000000201a7229 */ /* 0x000fd60000000130 */
.L_x_20254:
[----:B------:R-:W-:Y:S05]  /*5b5a0*/  BSYNC B4 ;  /* 0x0000000000047941 */ /* 0x000fea0003800000 */
.L_x_20252:
        /* <DEDUP_REMOVED lines=29> */
.L_x_20261:
[----:B------:R-:W-:Y:S05]  /*5b780*/  BSYNC B5 ;  /* 0x0000000000057941 */ /* 0x000fea0003800000 */
.L_x_20260:
[----:B------:R-:W-:Y:S05]  /*5b790*/  BRA `(.L_x_20259) ;  /* 0x0000000000047947 */ /* 0x000fea0003800000 */
.L_x_20258:
[----:B------:R-:W-:-:S11]  /*5b7a0*/  DADD R16, R50, -R10 ;  /* 0x0000000032107229 */ /* 0x000fd6000000080a */
.L_x_20259:
[----:B------:R-:W-:Y:S05]  /*5b7b0*/  BSYNC B4 ;  /* 0x0000000000047941 */ /* 0x000fea0003800000 */
.L_x_20257:
        /* <DEDUP_REMOVED lines=27> */
.L_x_20263:
[----:B------:R-:W-:Y:S05]  /*5b970*/  BSYNC B4 ;  /* 0x0000000000047941 */ /* 0x000fea0003800000 */
.L_x_20262:
        /* <DEDUP_REMOVED lines=85> */
.L_x_20264:
        /* <DEDUP_REMOVED lines=20> */
.L_x_20266:
[----:B------:R-:W-:Y:S05]  /*5c010*/  BSYNC B4 ;  /* 0x0000000000047941 */ /* 0x000fea0003800000 */
.L_x_20265:
        /* <DEDUP_REMOVED lines=30> */
.L_x_20251:
        /* <DEDUP_REMOVED lines=24> */
.L_x_20269:
[----:B------:R-:W-:Y:S05]  /*5c380*/  BSYNC B4 ;  /* 0x0000000000047941 */ /* 0x000fea0003800000 */
.L_x_20268:
        /* <DEDUP_REMOVED lines=25> */
.L_x_20272:
[----:B------:R-:W-:Y:S05]  /*5c520*/  BSYNC B4 ;  /* 0x0000000000047941 */ /* 0x000fea0003800000 */
.L_x_20271:
        /* <DEDUP_REMOVED lines=30> */
.L_x_20270:
        /* <DEDUP_REMOVED lines=75> */
.L_x_20273:
[----:B------:R-:W-:Y:S01]  /*5cbc0*/  IMAD.MOV.U32 R6, RZ, RZ, 0x0 ;  /* 0x00000000ff067424 */ /* 0x000fe200078e00ff */
[----:B------:R-:W-:Y:S01]  /*5cbd0*/  FSETP.NEU.FTZ.AND P0, PT, R9, RZ, PT ;  /* 0x000000ff0900720b */ /* 0x000fe20003f1d000 */
[----:B------:R-:W-:-:S06]  /*5cbe0*/  IMAD.MOV.U32 R7, RZ, RZ, 0x7ff00000 ;  /* 0x7ff00000ff077424 */ /* 0x000fcc00078e00ff */
[----:B------:R-:W-:-:S10]  /*5cbf0*/  DFMA R6, R8, R6, +INF ;  /* 0x7ff000000806742b */ /* 0x000fd40000000006 */
[----:B------:R-:W-:Y:S02]  /*5cc00*/  FSEL R30, R6, RZ, P0 ;  /* 0x000000ff061e7208 */ /* 0x000fe40000000000 */
[----:B------:R-:W-:Y:S01]  /*5cc10*/  FSEL R31, R7, -QNAN , P0 ;  /* 0xfff00000071f7808 */ /* 0x000fe20000000000 */
[----:B------:R-:W-:Y:S06]  /*5cc20*/  BRA `(.L_x_20249) ;  /* 0x0000000400287947 */ /* 0x000fec0003800000 */
.L_x_20267:
        /* <DEDUP_REMOVED lines=25> */
.L_x_20275:
[----:B------:R-:W-:Y:S05]  /*5cdc0*/  BSYNC B4 ;  /* 0x0000000000047941 */ /* 0x000fea0003800000 */
.L_x_20274:
        /* <DEDUP_REMOVED lines=21> */
.L_x_20277:
[----:B------:R-:W-:Y:S05]  /*5cf20*/  BSYNC B4 ;  /* 0x0000000000047941 */ /* 0x000fea0003800000 */
.L_x_20276:
[----:B------:R-:W-:Y:S02]  /*5cf30*/  IMAD.MOV.U32 R30, RZ, RZ, R16 ;  /* 0x000000ffff1e7224 */ /* 0x000fe400078e0010 */
[----:B------:R-:W-:Y:S01]  /*5cf40*/  IMAD.MOV.U32 R31, RZ, RZ, R17 ;  /* 0x000000ffff1f7224 */ /* 0x000fe200078e0011 */
[----:B------:R-:W-:Y:S06]  /*5cf50*/  BRA `(.L_x_20249) ;  /* 0x00000000005c7947 */ /* 0x000fec0003800000 */
.L_x_20250:
        /* <DEDUP_REMOVED lines=22> */
.L_x_20278:
[----:B------:R-:W-:Y:S05]  /*5d0c0*/  BSYNC B4 ;  /* 0x0000000000047941 */ /* 0x000fea0003800000 */
.L_x_20249:
[----:B------:R-:W-:Y:S05]  /*5d0d0*/  BSYNC B3 ;  /* 0x0000000000037941 */ /* 0x000fea0003800000 */
.L_x_20245:
        /* <DEDUP_REMOVED lines=26> */
.L_x_20282:
[----:B------:R-:W-:Y:S05]  /*5d280*/  BSYNC B4 ;  /* 0x0000000000047941 */ /* 0x000fea0003800000 */
.L_x_20281:
        /* <DEDUP_REMOVED lines=39> */
.L_x_20290:
[----:B------:R-:W-:Y:S05]  /*5d500*/  BSYNC B5 ;  /* 0x0000000000057941 */ /* 0x000fea0003800000 */
.L_x_20289:
[----:B------:R-:W-:Y:S02]  /*5d510*/  IMAD.MOV.U32 R64, RZ, RZ, R16 ;  /* 0x000000ffff407224 */ /* 0x000fe400078e0010 */
[----:B------:R-:W-:Y:S01]  /*5d520*/  IMAD.MOV.U32 R65, RZ, RZ, R17 ;  /* 0x000000ffff417224 */ /* 0x000fe200078e0011 */
[----:B------:R-:W-:Y:S06]  /*5d530*/  BRA `(.L_x_20288) ;  /* 0x0000000000047947 */ /* 0x000fec0003800000 */
.L_x_20287:
[----:B------:R-:W-:-:S11]  /*5d540*/  DADD R64, -R32, R48 ;  /* 0x0000000020407229 */ /* 0x000fd60000000130 */
.L_x_20288:
[----:B------:R-:W-:Y:S05]  /*5d550*/  BSYNC B4 ;  /* 0x0000000000047941 */ /* 0x000fea0003800000 */
.L_x_20286:
        /* <DEDUP_REMOVED lines=26> */
.L_x_20295:
[----:B------:R-:W-:Y:S05]  /*5d700*/  BSYNC B5 ;  /* 0x0000000000057941 */ /* 0x000fea0003800000 */
.L_x_20294:
[----:B------:R-:W-:Y:S02]  /*5d710*/  IMAD.MOV.U32 R4, RZ, RZ, R16 ;  /* 0x000000ffff047224 */ /* 0x000fe400078e0010 */
[----:B------:R-:W-:Y:S01]  /*5d720*/  IMAD.MOV.U32 R5, RZ, RZ, R17 ;  /* 0x000000ffff057224 */ /* 0x000fe200078e0011 */
[----:B------:R-:W-:Y:S06]  /*5d730*/  BRA `(.L_x_20293) ;  /* 0x0000000000047947 */ /* 0x000fec0003800000 */
.L_x_20292:
[----:B------:R-:W-:-:S11]  /*5d740*/  DADD R4, -R34, R50 ;  /* 0x0000000022047229 */ /* 0x000fd60000000132 */
.L_x_20293:
[----:B------:R-:W-:Y:S05]  /*5d750*/  BSYNC B4 ;  /* 0x0000000000047941 */ /* 0x000fea0003800000 */
.L_x_20291:
        /* <DEDUP_REMOVED lines=29> */
.L_x_20297:
[----:B------:R-:W-:Y:S05]  /*5d930*/  BSYNC B4 ;  /* 0x0000000000047941 */ /* 0x000fea0003800000 */
.L_x_20296:
[----:B------:R-:W-:Y:S01]  /*5d940*/  PLOP3.LUT P0, PT, PT, PT, PT, 0x80, 0x0 ;  /* 0x000000000000781c */ /* 0x000fe20003f0f070 */
[----:B------:R-:W-:-:S12]  /*5d950*/  BRA `(.L_x_20283) ;  /* 0x0000000800587947 */ /* 0x000fd80003800000 */
.L_x_20285:
        /* <DEDUP_REMOVED lines=29> */
.L_x_20300:
[----:B------:R-:W-:Y:S05]  /*5db30*/  BSYNC B4 ;  /* 0x0000000000047941 */ /* 0x000fea0003800000 */
.L_x_20299:
[----:B------:R-:W-:Y:S01]  /*5db40*/  PLOP3.LUT P0, PT, PT, PT, PT, 0x80, 0x0 ;  /* 0x000000000000781c */ /* 0x000fe20003f0f070 */
[----:B------:R-:W-:-:S12]  /*5db50*/  BRA `(.L_x_20283) ;  /* 0x0000000400d87947 */ /* 0x000fd80003800000 */
.L_x_20298:
        /* <DEDUP_REMOVED lines=29> */
.L_x_20302:
[----:B------:R-:W-:Y:S05]  /*5dd30*/  BSYNC B4 ;  /* 0x0000000000047941 */ /* 0x000fea0003800000 */
.L_x_20301:
        /* <DEDUP_REMOVED lines=21> */
.L_x_20304:
[----:B------:R-:W-:Y:S05]  /*5de90*/  BSYNC B4 ;  /* 0x0000000000047941 */ /* 0x000fea0003800000 */
.L_x_20303:
[----:B------:R-:W-:Y:S01]  /*5dea0*/  DMUL R2, R2, 8.11296384146066816958e+31 ;  /* 0x4690000002027828 */ /* 0x000fe20000000000 */
[----:B------:R-:W-:Y:S01]  /*5deb0*/  PLOP3.LUT P0, PT, PT, PT, PT, 0x80, 0x0 ;  /* 0x000000000000781c */ /* 0x000fe20003f0f070 */
[----:B------:R-:W-:Y:S02]  /*5dec0*/  IMAD.MOV.U32 R4, RZ, RZ, R16 ;  /* 0x000000ffff047224 */ /* 0x000fe400078e0010 */
[----:B------:R-:W-:Y:S01]  /*5ded0*/  IMAD.MOV.U32 R5, RZ, RZ, R17 ;  /* 0x000000ffff057224 */ /* 0x000fe200078e0011 */
[----:B------:R-:W-:Y:S09]  /*5dee0*/  BRA `(.L_x_20283) ;  /* 0x0000000000f47947 */ /* 0x000ff20003800000 */
.L_x_20284:
        /* <DEDUP_REMOVED lines=24> */
.L_x_20306:
[----:B------:R-:W-:Y:S05]  /*5e070*/  BSYNC B4 ;  /* 0x0000000000047941 */ /* 0x000fea0003800000 */
.L_x_20305:
        /* <DEDUP_REMOVED lines=29> */
.L_x_20308:
[----:B------:R-:W-:Y:S05]  /*5e250*/  BSYNC B4 ;  /* 0x0000000000047941 */ /* 0x000fea0003800000 */
.L_x_20307:
[----:B------:R-:W-:Y:S01]  /*5e260*/  DMUL R4, R4, R16 ;  /* 0x0000001004047228 */ /* 0x000fe20000000000 */
[----:B------:R-:W-:Y:S01]  /*5e270*/  PLOP3.LUT P0, PT, PT, PT, PT, 0x80, 0x0 ;  /* 0x000000000000781c */ /* 0x000fe20003f0f070 */
[----:B------:R-:W-:-:S12]  /*5e280*/  BRA `(.L_x_20283) ;  /* 0x00000000000c7947 */ /* 0x000fd80003800000 */
.L_x_20280:
[----:B------:R-:W-:Y:S01]  /*5e290*/  DMUL R4, R28, 9.00719925474099200000e+15 ;  /* 0x434000001c047828 */ /* 0x000fe20000000000 */
[----:B------:R-:W-:Y:S01]  /*5e2a0*/  PLOP3.LUT P0, PT, PT, PT, PT, 0x80, 0x0 ;  /* 0x000000000000781c */ /* 0x000fe20003f0f070 */
[----:B------:R-:W-:-:S12]  /*5e2b0*/  DMUL R2, R2, 9.00719925474099200000e+15 ;  /* 0x4340000002027828 */ /* 0x000fd80000000000 */
.L_x_20283:
[----:B------:R-:W-:Y:S05]  /*5e2c0*/  BSYNC B3 ;  /* 0x0000000000037941 */ /* 0x000fea0003800000 */
.L_x_20279:
        /* <DEDUP_REMOVED lines=67> */
.L_x_20314:
[----:B------:R-:W-:-:S11]  /*5e700*/  DMUL R2, RZ, |R26| ;  /* 0x4000001aff027228 */ /* 0x000fd60000000000 */
.L_x_20315:
[----:B------:R-:W-:Y:S05]  /*5e710*/  BSYNC B0 ;  /* 0x0000000000007941 */ /* 0x000fea0003800000 */
.L_x_20313:
        /* <DEDUP_REMOVED lines=11> */
.L_x_20312:
        /* <DEDUP_REMOVED lines=53> */
.L_x_20311:
        /* <DEDUP_REMOVED lines=62> */
.L_x_20319:
[----:B------:R-:W-:-:S11]  /*5ef00*/  DMUL R2, RZ, |R26| ;  /* 0x4000001aff027228 */ /* 0x000fd60000000000 */
.L_x_20320:
[----:B------:R-:W-:Y:S05]  /*5ef10*/  BSYNC B0 ;  /* 0x0000000000007941 */ /* 0x000fea0003800000 */
.L_x_20318:
        /* <DEDUP_REMOVED lines=11> */
.L_x_20317:
        /* <DEDUP_REMOVED lines=53> */
.L_x_20310:
        /* <DEDUP_REMOVED lines=32> */
.L_x_20323:
[----:B------:R-:W-:Y:S05]  /*5f520*/  BSYNC B4 ;  /* 0x0000000000047941 */ /* 0x000fea0003800000 */
.L_x_20322:
        /* <DEDUP_REMOVED lines=82> */
.L_x_20325:
[----:B------:R-:W-:Y:S02]  /*5fa50*/  FSEL R6, RZ, 3.37028055040000000000e+12, P1 ;  /* 0x54442d18ff067808 */ /* 0x000fe40000800000 */
[----:B------:R-:W-:-:S07]  /*5fa60*/  FSEL R7, RZ, 2.1426990032196044922, P1 ;  /* 0x400921fbff077808 */ /* 0x000fce0000800000 */
.L_x_20326:
[----:B------:R-:W-:Y:S05]  /*5fa70*/  BSYNC B0 ;  /* 0x0000000000007941 */ /* 0x000fea0003800000 */
.L_x_20324:
[----:B------:R-:W-:Y:S01]  /*5fa80*/  DADD R2, |R4|, |R2| ;  /* 0x0000000004027229 */ /* 0x000fe20000000602 */
[----:B------:R-:W-:-:S07]  /*5fa90*/  LOP3.LUT R5, R7, 0x80000000, R5, 0xb8, !PT ;  /* 0x8000000007057812 */ /* 0x000fce00078eb805 */
[----:B------:R-:W-:-:S06]  /*5faa0*/  DSETP.GTU.AND P0, PT, |R2|, +INF , PT ;  /* 0x7ff000000200742a */ /* 0x000fcc0003f0c200 */
[----:B------:R-:W-:Y:S02]  /*5fab0*/  FSEL R2, R2, R6, P0 ;  /* 0x0000000602027208 */ /* 0x000fe40000000000 */
[----:B------:R-:W-:Y:S01]  /*5fac0*/  FSEL R3, R3, R5, P0 ;  /* 0x0000000503037208 */ /* 0x000fe20000000000 */
[----:B------:R-:W-:Y:S06]  /*5fad0*/  BRA `(.L_x_20316) ;  /* 0x0000000400dc7947 */ /* 0x000fec0003800000 */
.L_x_20321:
        /* <DEDUP_REMOVED lines=28> */
.L_x_20328:
[----:B------:R-:W-:Y:S05]  /*5fca0*/  BSYNC B4 ;  /* 0x0000000000047941 */ /* 0x000fea0003800000 */
.L_x_20327:
        /* <DEDUP_REMOVED lines=82> */
.L_x_20330:
[----:B------:R-:W-:Y:S02]  /*601d0*/  FSEL R6, RZ, 3.37028055040000000000e+12, P1 ;  /* 0x54442d18ff067808 */ /* 0x000fe40000800000 */
[----:B------:R-:W-:-:S07]  /*601e0*/  FSEL R7, RZ, 2.1426990032196044922, P1 ;  /* 0x400921fbff077808 */ /* 0x000fce0000800000 */
.L_x_20331:
[----:B------:R-:W-:Y:S05]  /*601f0*/  BSYNC B0 ;  /* 0x0000000000007941 */ /* 0x000fea0003800000 */
.L_x_20329:
[----:B------:R-:W-:Y:S01]  /*60200*/  DADD R2, |R4|, |R2| ;  /* 0x0000000004027229 */ /* 0x000fe20000000602 */
[----:B------:R-:W-:-:S07]  /*60210*/  LOP3.LUT R5, R7, 0x80000000, R5, 0xb8, !PT ;  /* 0x8000000007057812 */ /* 0x000fce00078eb805 */
[----:B------:R-:W-:-:S06]  /*60220*/  DSETP.GTU.AND P0, PT, |R2|, +INF , PT ;  /* 0x7ff000000200742a */ /* 0x000fcc0003f0c200 */
[----:B------:R-:W-:Y:S02]  /*60230*/  FSEL R2, R2, R6, P0 ;  /* 0x0000000602027208 */ /* 0x000fe40000000000 */
[----:B------:R-:W-:-:S07]  /*60240*/  FSEL R3, R3, R5, P0 ;  /* 0x0000000503037208 */ /* 0x000fce0000000000 */
.L_x_20316:
[----:B------:R-:W-:Y:S05]  /*60250*/  BSYNC B3 ;  /* 0x0000000000037941 */ /* 0x000fea0003800000 */
.L_x_20309:
[----:B------:R-:W-:Y:S01]  /*60260*/  DADD R4, -RZ, -R30 ;  /* 0x00000000ff047229 */ /* 0x000fe2000000091e */
[----:B------:R-:W-:-:S09]  /*60270*/  ISETP.NE.AND P0, PT, R68, RZ, PT ;  /* 0x000000ff4400720c */ /* 0x000fd20003f05270 */
[----:B------:R-:W-:Y:S02]  /*60280*/  FSEL R68, R4, R30, !P0 ;  /* 0x0000001e04447208 */ /* 0x000fe40004000000 */
[----:B------:R-:W-:Y:S01]  /*60290*/  FSEL R69, R5, R31, !P0 ;  /* 0x0000001f05457208 */ /* 0x000fe20004000000 */
[----:B------:R-:W-:Y:S06]  /*602a0*/  BRA `(.L_x_20332) ;  /* 0x0000003000287947 */ /* 0x000fec0003800000 */
.L_x_20244:
[----:B------:R-:W2:Y:S01]  /*602b0*/  LDL.64 R2, [R1+0x8] ;  /* 0x0000080001027983 */ /* 0x000ea20000100a00 */
[----:B------:R-:W-:Y:S01]  /*602c0*/  UMOV UR4, 0x54442d18 ;  /* 0x54442d1800047882 */ /* 0x000fe20000000000 */
[----:B------:R-:W-:Y:S01]  /*602d0*/  UMOV UR5, 0x3ff921fb ;  /* 0x3ff921fb00057882 */ /* 0x000fe20000000000 */
[----:B------:R-:W-:Y:S02]  /*602e0*/  DADD R68, -RZ, -R38 ;  /* 0x00000000ff447229 */ /* 0x000fe40000000926 */
[----:B--2---:R-:W-:-:S08]  /*602f0*/  DADD R2, R2, -R36 ;  /* 0x0000000002027229 */ /* 0x004fd00000000824 */
[----:B------:R-:W-:Y:S01]  /*60300*/  DADD R2, R2, UR4 ;  /* 0x0000000402027e29 */ /* 0x000fe20008000000 */
[----:B------:R-:W-:Y:S10]  /*60310*/  BRA `(.L_x_20332) ;  /* 0x00000030000c7947 */ /* 0x000ff40003800000 */
.L_x_20243:
[----:B------:R-:W-:Y:S01]  /*60320*/  DADD R68, -RZ, -R38 ;  /* 0x00000000ff447229 */ /* 0x000fe20000000926 */
[----:B------:R-:W-:Y:S01]  /*60330*/  CS2R R2, SRZ ;  /* 0x0000000000027805 */ /* 0x000fe2000001ff00 */
[----:B------:R-:W-:Y:S09]  /*60340*/  BRA `(.L_x_20332) ;  /* 0x0000003000007947 */ /* 0x000ff20003800000 */
.L_x_20242:
        /* <DEDUP_REMOVED lines=108> */
.L_x_20337:
[----:B------:R-:W-:Y:S05]  /*60a10*/  BSYNC B0 ;  /* 0x0000000000007941 */ /* 0x000fea0003800000 */
.L_x_20336:
        /* <DEDUP_REMOVED lines=8> */
.L_x_20339:
[----:B------:R-:W-:Y:S05]  /*60aa0*/  BSYNC B4 ;  /* 0x0000000000047941 */ /* 0x000fea0003800000 */
.L_x_20338:
        /* <DEDUP_REMOVED lines=82> */
.L_x_20341:
[----:B------:R-:W-:-:S04]  /*60fd0*/  ISETP.GE.AND P0, PT, R37, RZ, PT ;  /* 0x000000ff2500720c */ /* 0x000fc80003f06270 */
[----:B------:R-:W-:Y:S02]  /*60fe0*/  FSEL R6, RZ, 3.37028055040000000000e+12, P0 ;  /* 0x54442d18ff067808 */ /* 0x000fe40000000000 */
[----:B------:R-:W-:-:S07]  /*60ff0*/  FSEL R7, RZ, 2.1426990032196044922, P0 ;  /* 0x400921fbff077808 */ /* 0x000fce0000000000 */
.L_x_20342:
[----:B------:R-:W-:Y:S05]  /*61000*/  BSYNC B0 ;  /* 0x0000000000007941 */ /* 0x000fea0003800000 */
.L_x_20340:
[----:B------:R-:W-:Y:S01]  /*61010*/  DADD R2, R2, R4 ;  /* 0x0000000002027229 */ /* 0x000fe20000000004 */
[----:B------:R-:W-:Y:S01]  /*61020*/  LOP3.LUT R5, R7, 0x80000000, R39, 0xb8, !PT ;  /* 0x8000000007057812 */ /* 0x000fe200078eb827 */
[----:B------:R-:W-:-:S06]  /*61030*/  DMUL R30, R30, 0.5 ;  /* 0x3fe000001e1e7828 */ /* 0x000fcc0000000000 */
[----:B------:R-:W-:-:S06]  /*61040*/  DSETP.GTU.AND P0, PT, |R2|, +INF , PT ;  /* 0x7ff000000200742a */ /* 0x000fcc0003f0c200 */
[----:B------:R-:W-:Y:S02]  /*61050*/  FSEL R2, R2, R6, P0 ;  /* 0x0000000602027208 */ /* 0x000fe40000000000 */
[----:B------:R-:W-:Y:S01]  /*61060*/  FSEL R3, R3, R5, P0 ;  /* 0x0000000503037208 */ /* 0x000fe20000000000 */
[----:B------:R-:W-:Y:S06]  /*61070*/  BRA `(.L_x_20343) ;  /* 0x0000002000387947 */ /* 0x000fec0003800000 */
.L_x_20335:
        /* <DEDUP_REMOVED lines=135> */
.L_x_20345:
[----:B------:R-:W-:Y:S05]  /*618f0*/  BSYNC B0 ;  /* 0x0000000000007941 */ /* 0x000fea0003800000 */
.L_x_20344:
        /* <DEDUP_REMOVED lines=8> */
.L_x_20347:
[----:B------:R-:W-:Y:S05]  /*61980*/  BSYNC B4 ;  /* 0x0000000000047941 */ /* 0x000fea0003800000 */
.L_x_20346:
        /* <DEDUP_REMOVED lines=82> */
.L_x_20349:
[----:B------:R-:W-:-:S04]  /*61eb0*/  ISETP.GE.AND P0, PT, R37, RZ, PT ;  /* 0x000000ff2500720c */ /* 0x000fc80003f06270 */
[----:B------:R-:W-:Y:S02]  /*61ec0*/  FSEL R6, RZ, 3.37028055040000000000e+12, P0 ;  /* 0x54442d18ff067808 */ /* 0x000fe40000000000 */
[----:B------:R-:W-:-:S07]  /*61ed0*/  FSEL R7, RZ, 2.1426990032196044922, P0 ;  /* 0x400921fbff077808 */ /* 0x000fce0000000000 */
.L_x_20350:
[----:B------:R-:W-:Y:S05]  /*61ee0*/  BSYNC B0 ;  /* 0x0000000000007941 */ /* 0x000fea0003800000 */
.L_x_20348:
[----:B------:R-:W-:Y:S01]  /*61ef0*/  DADD R2, R2, R4 ;  /* 0x0000000002027229 */ /* 0x000fe20000000004 */
[----:B------:R-:W-:-:S07]  /*61f00*/  LOP3.LUT R5, R7, 0x80000000, R39, 0xb8, !PT ;  /* 0x8000000007057812 */ /* 0x000fce00078eb827 */
[----:B------:R-:W-:-:S06]  /*61f10*/  DSETP.GTU.AND P0, PT, |R2|, +INF , PT ;  /* 0x7ff000000200742a */ /* 0x000fcc0003f0c200 */
[----:B------:R-:W-:Y:S02]  /*61f20*/  FSEL R2, R2, R6, P0 ;  /* 0x0000000602027208 */ /* 0x000fe40000000000 */
[----:B------:R-:W-:Y:S01]  /*61f30*/  FSEL R3, R3, R5, P0 ;  /* 0x0000000503037208 */ /* 0x000fe20000000000 */
[----:B------:R-:W-:Y:S06]  /*61f40*/  BRA `(.L_x_20343) ;  /* 0x0000001000847947 */ /* 0x000fec0003800000 */
.L_x_20334:
        /* <DEDUP_REMOVED lines=23> */
.L_x_20352:
[----:B------:R-:W-:Y:S05]  /*620c0*/  BSYNC B4 ;  /* 0x0000000000047941 */ /* 0x000fea0003800000 */
.L_x_20351:
        /* <DEDUP_REMOVED lines=26> */
.L_x_20354:
[----:B------:R-:W-:Y:S05]  /*62270*/  BSYNC B4 ;  /* 0x0000000000047941 */ /* 0x000fea0003800000 */
.L_x_20353:
        /* <DEDUP_REMOVED lines=136> */
.L_x_20356:
[----:B------:R-:W-:Y:S05]  /*62b00*/  BSYNC B0 ;  /* 0x0000000000007941 */ /* 0x000fea0003800000 */
.L_x_20355:
        /* <DEDUP_REMOVED lines=8> */
.L_x_20358:
[----:B------:R-:W-:Y:S05]  /*62b90*/  BSYNC B4 ;  /* 0x0000000000047941 */ /* 0x000fea0003800000 */
.L_x_20357:
        /* <DEDUP_REMOVED lines=82> */
.L_x_20360:
[----:B------:R-:W-:-:S04]  /*630c0*/  ISETP.GE.AND P0, PT, R37, RZ, PT ;  /* 0x000000ff2500720c */ /* 0x000fc80003f06270 */
[----:B------:R-:W-:Y:S02]  /*630d0*/  FSEL R6, RZ, 3.37028055040000000000e+12, P0 ;  /* 0x54442d18ff067808 */ /* 0x000fe40000000000 */
[----:B------:R-:W-:-:S07]  /*630e0*/  FSEL R7, RZ, 2.1426990032196044922, P0 ;  /* 0x400921fbff077808 */ /* 0x000fce0000000000 */
.L_x_20361:
[----:B------:R-:W-:Y:S05]  /*630f0*/  BSYNC B0 ;  /* 0x0000000000007941 */ /* 0x000fea0003800000 */
.L_x_20359:
[----:B------:R-:W-:Y:S01]  /*63100*/  DADD R2, R2, R4 ;  /* 0x0000000002027229 */ /* 0x000fe20000000004 */
[----:B------:R-:W-:Y:S01]  /*63110*/  LOP3.LUT R5, R7, 0x80000000, R39, 0xb8, !PT ;  /* 0x8000000007057812 */ /* 0x000fe200078eb827 */
[----:B------:R-:W-:-:S06]  /*63120*/  DADD R30, R30, 1 ;  /* 0x3ff000001e1e7429 */ /* 0x000fcc0000000000 */
[----:B------:R-:W-:-:S06]  /*63130*/  DSETP.GTU.AND P0, PT, |R2|, +INF , PT ;  /* 0x7ff000000200742a */ /* 0x000fcc0003f0c200 */
[----:B------:R-:W-:Y:S02]  /*63140*/  FSEL R2, R2, R6, P0 ;  /* 0x0000000602027208 */ /* 0x000fe40000000000 */
[----:B------:R-:W-:-:S07]  /*63150*/  FSEL R3, R3, R5, P0 ;  /* 0x0000000503037208 */ /* 0x000fce0000000000 */
.L_x_20343:
[----:B------:R-:W-:Y:S05]  /*63160*/  BSYNC B3 ;  /* 0x0000000000037941 */ /* 0x000fea0003800000 */
.L_x_20333:
        /* <DEDUP_REMOVED lines=9> */
.L_x_20241:
        /* <DEDUP_REMOVED lines=21> */
.L_x_20332:
[----:B------:R-:W-:Y:S05]  /*63350*/  BSYNC B1 ;  /* 0x0000000000017941 */ /* 0x000fea0003800000 */
.L_x_20240:
        /* <DEDUP_REMOVED lines=10> */
.L_x_20362:
[----:B------:R-:W-:Y:S01]  /*63400*/  DSETP.GTU.AND P0, PT, |R68|, +INF , PT ;  /* 0x7ff000004400742a */ /* 0x000fe20003f0c200 */
[----:B------:R-:W-:Y:S02]  /*63410*/  IMAD.MOV.U32 R70, RZ, RZ, R2 ;  /* 0x000000ffff467224 */ /* 0x000fe400078e0002 */
[----:B------:R-:W-:-:S11]  /*63420*/  IMAD.MOV.U32 R71, RZ, RZ, R3 ;  /* 0x000000ffff477224 */ /* 0x000fd600078e0003 */
[----:B------:R-:W-:-:S11]  /*63430*/  @!P0 DADD R68, -RZ, |R68| ;  /* 0x00000000ff448229 */ /* 0x000fd60000000544 */
.L_x_20239:
[----:B------:R-:W-:Y:S05]  /*63440*/  BSYNC B2 ;  /* 0x0000000000027941 */ /* 0x000fea0003800000 */
.L_x_20238:
        /* <DEDUP_REMOVED lines=153> */
.L_x_20373:
[----:B------:R-:W-:Y:S05]  /*63de0*/  BSYNC B4 ;  /* 0x0000000000047941 */ /* 0x000fea0003800000 */
.L_x_20372:
        /* <DEDUP_REMOVED lines=81> */
.L_x_20371:
        /* <DEDUP_REMOVED lines=34> */
.L_x_20381:
[----:B------:R-:W-:Y:S05]  /*64520*/  BSYNC B5 ;  /* 0x0000000000057941 */ /* 0x000fea0003800000 */
.L_x_20380:
[----:B------:R-:W-:Y:S02]  /*64530*/  IMAD.MOV.U32 R26, RZ, RZ, R16 ;  /* 0x000000ffff1a7224 */ /* 0x000fe400078e0010 */
[----:B------:R-:W-:Y:S01]  /*64540*/  IMAD.MOV.U32 R27, RZ, RZ, R17 ;  /* 0x000000ffff1b7224 */ /* 0x000fe200078e0011 */
[----:B------:R-:W-:Y:S06]  /*64550*/  BRA `(.L_x_20379) ;  /* 0x0000000000047947 */ /* 0x000fec0003800000 */
.L_x_20378:
[----:B------:R-:W-:-:S11]  /*64560*/  DADD R26, -R32, R36 ;  /* 0x00000000201a7229 */ /* 0x000fd60000000124 */
.L_x_20379:
[----:B------:R-:W-:Y:S05]  /*64570*/  BSYNC B4 ;  /* 0x0000000000047941 */ /* 0x000fea0003800000 */
.L_x_20377:
        /* <DEDUP_REMOVED lines=29> */
.L_x_20386:
[----:B------:R-:W-:Y:S05]  /*64750*/  BSYNC B5 ;  /* 0x0000000000057941 */ /* 0x000fea0003800000 */
.L_x_20385:
[----:B------:R-:W-:Y:S05]  /*64760*/  BRA `(.L_x_20384) ;  /* 0x0000000000047947 */ /* 0x000fea0003800000 */
.L_x_20383:
[----:B------:R-:W-:-:S11]  /*64770*/  DADD R16, R38, -R10 ;  /* 0x0000000026107229 */ /* 0x000fd6000000080a */
.L_x_20384:
[----:B------:R-:W-:Y:S05]  /*64780*/  BSYNC B4 ;  /* 0x0000000000047941 */ /* 0x000fea0003800000 */
.L_x_20382:
        /* <DEDUP_REMOVED lines=29> */
.L_x_20388:
[----:B------:R-:W-:Y:S05]  /*64960*/  BSYNC B4 ;  /* 0x0000000000047941 */ /* 0x000fea0003800000 */
.L_x_20387:
        /* <DEDUP_REMOVED lines=85> */
.L_x_20389:
        /* <DEDUP_REMOVED lines=20> */
.L_x_20391:
[----:B------:R-:W-:Y:S05]  /*65000*/  BSYNC B4 ;  /* 0x0000000000047941 */ /* 0x000fea0003800000 */
.L_x_20390:
        /* <DEDUP_REMOVED lines=30> */
.L_x_20376:
        /* <DEDUP_REMOVED lines=24> */
.L_x_20394:
[----:B------:R-:W-:Y:S05]  /*65370*/  BSYNC B4 ;  /* 0x0000000000047941 */ /* 0x000fea0003800000 */
.L_x_20393:
        /* <DEDUP_REMOVED lines=25> */
.L_x_20397:
[----:B------:R-:W-:Y:S05]  /*65510*/  BSYNC B4 ;  /* 0x0000000000047941 */ /* 0x000fea0003800000 */
.L_x_20396:
        /* <DEDUP_REMOVED lines=30> */
.L_x_20395:
        /* <DEDUP_REMOVED lines=75> */
.L_x_20398:
[----:B------:R-:W-:Y:S01]  /*65bb0*/  IMAD.MOV.U32 R6, RZ, RZ, 0x0 ;  /* 0x00000000ff067424 */ /* 0x000fe200078e00ff */
[----:B------:R-:W-:Y:S01]  /*65bc0*/  FSETP.NEU.FTZ.AND P0, PT, R9, RZ, PT ;  /* 0x000000ff0900720b */ /* 0x000fe20003f1d000 */
[----:B------:R-:W-:-:S06]  /*65bd0*/  IMAD.MOV.U32 R7, RZ, RZ, 0x7ff00000 ;  /* 0x7ff00000ff077424 */ /* 0x000fcc00078e00ff */
[----:B------:R-:W-:-:S10]  /*65be0*/  DFMA R6, R8, R6, +INF ;  /* 0x7ff000000806742b */ /* 0x000fd40000000006 */
[----:B------:R-:W-:Y:S02]  /*65bf0*/  FSEL R30, R6, RZ, P0 ;  /* 0x000000ff061e7208 */ /* 0x000fe40000000000 */
[----:B------:R-:W-:Y:S01]  /*65c00*/  FSEL R31, R7, -QNAN , P0 ;  /* 0xfff00000071f7808 */ /* 0x000fe20000000000 */
[----:B------:R-:W-:Y:S06]  /*65c10*/  BRA `(.L_x_20374) ;  /* 0x0000000400287947 */ /* 0x000fec0003800000 */
.L_x_20392:
        /* <DEDUP_REMOVED lines=25> */
.L_x_20400:
[----:B------:R-:W-:Y:S05]  /*65db0*/  BSYNC B4 ;  /* 0x0000000000047941 */ /* 0x000fea0003800000 */
.L_x_20399:
        /* <DEDUP_REMOVED lines=21> */
.L_x_20402:
[----:B------:R-:W-:Y:S05]  /*65f10*/  BSYNC B4 ;  /* 0x0000000000047941 */ /* 0x000fea0003800000 */
.L_x_20401:
[----:B------:R-:W-:Y:S01]  /*65f20*/  MOV R30, R16 ;  /* 0x00000010001e7202 */ /* 0x000fe20000000f00 */
[----:B------:R-:W-:Y:S01]  /*65f30*/  IMAD.MOV.U32 R31, RZ, RZ, R17 ;  /* 0x000000ffff1f7224 */ /* 0x000fe200078e0011 */
[----:B------:R-:W-:Y:S06]  /*65f40*/  BRA `(.L_x_20374) ;  /* 0x00000000005c7947 */ /* 0x000fec0003800000 */
.L_x_20375:
        /* <DEDUP_REMOVED lines=22> */
.L_x_20403:
[----:B------:R-:W-:Y:S05]  /*660b0*/  BSYNC B4 ;  /* 0x0000000000047941 */ /* 0x000fea0003800000 */
.L_x_20374:
[----:B------:R-:W-:Y:S05]  /*660c0*/  BSYNC B3 ;  /* 0x0000000000037941 */ /* 0x000fea0003800000 */
.L_x_20370:
        /* <DEDUP_REMOVED lines=26> */
.L_x_20407:
[----:B------:R-:W-:Y:S05]  /*66270*/  BSYNC B4 ;  /* 0x0000000000047941 */ /* 0x000fea0003800000 */
.L_x_20406:
        /* <DEDUP_REMOVED lines=39> */
.L_x_20415:
[----:B------:R-:W-:Y:S05]  /*664f0*/  BSYNC B5 ;  /* 0x0000000000057941 */ /* 0x000fea0003800000 */
.L_x_20414:
[----:B------:R-:W-:Y:S02]  /*66500*/  IMAD.MOV.U32 R48, RZ, RZ, R16 ;  /* 0x000000ffff307224 */ /* 0x000fe400078e0010 */
[----:B------:R-:W-:Y:S01]  /*66510*/  IMAD.MOV.U32 R49, RZ, RZ, R17 ;  /* 0x000000ffff317224 */ /* 0x000fe200078e0011 */
[----:B------:R-:W-:Y:S06]  /*66520*/  BRA `(.L_x_20413) ;  /* 0x0000000000047947 */ /* 0x000fec0003800000 */
.L_x_20412:
[----:B------:R-:W-:-:S11]  /*66530*/  DADD R48, -R32, R36 ;  /* 0x0000000020307229 */ /* 0x000fd60000000124 */
.L_x_20413:
[----:B------:R-:W-:Y:S05]  /*66540*/  BSYNC B4 ;  /* 0x0000000000047941 */ /* 0x000fea0003800000 */
.L_x_20411:
        /* <DEDUP_REMOVED lines=26> */
.L_x_20420:
[----:B------:R-:W-:Y:S05]  /*666f0*/  BSYNC B5 ;  /* 0x0000000000057941 */ /* 0x000fea0003800000 */
.L_x_20419:
[----:B------:R-:W-:Y:S01]  /*66700*/  MOV R4, R16 ;  /* 0x0000001000047202 */ /* 0x000fe20000000f00 */
[----:B------:R-:W-:Y:S01]  /*66710*/  IMAD.MOV.U32 R5, RZ, RZ, R17 ;  /* 0x000000ffff057224 */ /* 0x000fe200078e0011 */
[----:B------:R-:W-:Y:S06]  /*66720*/  BRA `(.L_x_20418) ;  /* 0x0000000000047947 */ /* 0x000fec0003800000 */
.L_x_20417:
[----:B------:R-:W-:-:S11]  /*66730*/  DADD R4, -R34, R38 ;  /* 0x0000000022047229 */ /* 0x000fd60000000126 */
.L_x_20418:
[----:B------:R-:W-:Y:S05]  /*66740*/  BSYNC B4 ;  /* 0x0000000000047941 */ /* 0x000fea0003800000 */
.L_x_20416:
        /* <DEDUP_REMOVED lines=29> */
.L_x_20422:
[----:B------:R-:W-:Y:S05]  /*66920*/  BSYNC B4 ;  /* 0x0000000000047941 */ /* 0x000fea0003800000 */
.L_x_20421:
[----:B------:R-:W-:Y:S01]  /*66930*/  PLOP3.LUT P0, PT, PT, PT, PT, 0x80, 0x0 ;  /* 0x000000000000781c */ /* 0x000fe20003f0f070 */
[----:B------:R-:W-:-:S12]  /*66940*/  BRA `(.L_x_20408) ;  /* 0x0000000800587947 */ /* 0x000fd80003800000 */
.L_x_20410:
        /* <DEDUP_REMOVED lines=29> */
.L_x_20425:
[----:B------:R-:W-:Y:S05]  /*66b20*/  BSYNC B4 ;  /* 0x0000000000047941 */ /* 0x000fea0003800000 */
.L_x_20424:
[----:B------:R-:W-:Y:S01]  /*66b30*/  PLOP3.LUT P0, PT, PT, PT, PT, 0x80, 0x0 ;  /* 0x000000000000781c */ /* 0x000fe20003f0f070 */
[----:B------:R-:W-:-:S12]  /*66b40*/  BRA `(.L_x_20408) ;  /* 0x0000000400d87947 */ /* 0x000fd80003800000 */
.L_x_20423:
        /* <DEDUP_REMOVED lines=29> */
.L_x_20427:
[----:B------:R-:W-:Y:S05]  /*66d20*/  BSYNC B4 ;  /* 0x0000000000047941 */ /* 0x000fea0003800000 */
.L_x_20426:
        /* <DEDUP_REMOVED lines=21> */
.L_x_20429:
[----:B------:R-:W-:Y:S05]  /*66e80*/  BSYNC B4 ;  /* 0x0000000000047941 */ /* 0x000fea0003800000 */
.L_x_20428:
[----:B------:R-:W-:Y:S01]  /*66e90*/  DMUL R2, R2, 8.11296384146066816958e+31 ;  /* 0x4690000002027828 */ /* 0x000fe20000000000 */
[----:B------:R-:W-:Y:S01]  /*66ea0*/  PLOP3.LUT P0, PT, PT, PT, PT, 0x80, 0x0 ;  /* 0x000000000000781c */ /* 0x000fe20003f0f070 */
[----:B------:R-:W-:Y:S02]  /*66eb0*/  IMAD.MOV.U32 R4, RZ, RZ, R16 ;  /* 0x000000ffff047224 */ /* 0x000fe400078e0010 */
[----:B------:R-:W-:Y:S01]  /*66ec0*/  IMAD.MOV.U32 R5, RZ, RZ, R17 ;  /* 0x000000ffff057224 */ /* 0x000fe200078e0011 */
[----:B------:R-:W-:Y:S09]  /*66ed0*/  BRA `(.L_x_20408) ;  /* 0x0000000000f47947 */ /* 0x000ff20003800000 */
.L_x_20409:
        /* <DEDUP_REMOVED lines=24> */
.L_x_20431:
[----:B------:R-:W-:Y:S05]  /*67060*/  BSYNC B4 ;  /* 0x0000000000047941 */ /* 0x000fea0003800000 */
.L_x_20430:
        /* <DEDUP_REMOVED lines=29> */
.L_x_20433:
[----:B------:R-:W-:Y:S05]  /*67240*/  BSYNC B4 ;  /* 0x0000000000047941 */ /* 0x000fea0003800000 */
.L_x_20432:
[----:B------:R-:W-:Y:S01]  /*67250*/  DMUL R4, R6, R16 ;  /* 0x0000001006047228 */ /* 0x000fe20000000000 */
[----:B------:R-:W-:Y:S01]  /*67260*/  PLOP3.LUT P0, PT, PT, PT, PT, 0x80, 0x0 ;  /* 0x000000000000781c */ /* 0x000fe20003f0f070 */
[----:B------:R-:W-:-:S12]  /*67270*/  BRA `(.L_x_20408) ;  /* 0x00000000000c7947 */ /* 0x000fd80003800000 */
.L_x_20405:
[----:B------:R-:W-:Y:S01]  /*67280*/  DMUL R4, R28, 9.00719925474099200000e+15 ;  /* 0x434000001c047828 */ /* 0x000fe20000000000 */
[----:B------:R-:W-:Y:S01]  /*67290*/  PLOP3.LUT P0, PT, PT, PT, PT, 0x80, 0x0 ;  /* 0x000000000000781c */ /* 0x000fe20003f0f070 */
[----:B------:R-:W-:-:S12]  /*672a0*/  DMUL R2, R2, 9.00719925474099200000e+15 ;  /* 0x4340000002027828 */ /* 0x000fd80000000000 */
.L_x_20408:
[----:B------:R-:W-:Y:S05]  /*672b0*/  BSYNC B3 ;  /* 0x0000000000037941 */ /* 0x000fea0003800000 */
.L_x_20404:
        /* <DEDUP_REMOVED lines=67> */
.L_x_20439:
[----:B------:R-:W-:-:S11]  /*676f0*/  DMUL R2, RZ, |R26| ;  /* 0x4000001aff027228 */ /* 0x000fd60000000000 */
.L_x_20440:
[----:B------:R-:W-:Y:S05]  /*67700*/  BSYNC B0 ;  /* 0x0000000000007941 */ /* 0x000fea0003800000 */
.L_x_20438:
        /* <DEDUP_REMOVED lines=11> */
.L_x_20437:
        /* <DEDUP_REMOVED lines=53> */
.L_x_20436:
        /* <DEDUP_REMOVED lines=62> */
.L_x_20444:
[----:B------:R-:W-:-:S11]  /*67ef0*/  DMUL R2, RZ, |R26| ;  /* 0x4000001aff027228 */ /* 0x000fd60000000000 */
.L_x_20445:
[----:B------:R-:W-:Y:S05]  /*67f00*/  BSYNC B0 ;  /* 0x0000000000007941 */ /* 0x000fea0003800000 */
.L_x_20443:
        /* <DEDUP_REMOVED lines=11> */
.L_x_20442:
        /* <DEDUP_REMOVED lines=53> */
.L_x_20435:
        /* <DEDUP_REMOVED lines=32> */
.L_x_20448:
[----:B------:R-:W-:Y:S05]  /*68510*/  BSYNC B4 ;  /* 0x0000000000047941 */ /* 0x000fea0003800000 */
.L_x_20447:
        /* <DEDUP_REMOVED lines=82> */
.L_x_20450:
[----:B------:R-:W-:Y:S02]  /*68a40*/  FSEL R6, RZ, 3.37028055040000000000e+12, P1 ;  /* 0x54442d18ff067808 */ /* 0x000fe40000800000 */
[----:B------:R-:W-:-:S07]  /*68a50*/  FSEL R7, RZ, 2.1426990032196044922, P1 ;  /* 0x400921fbff077808 */ /* 0x000fce0000800000 */
.L_x_20451:
[----:B------:R-:W-:Y:S05]  /*68a60*/  BSYNC B0 ;  /* 0x0000000000007941 */ /* 0x000fea0003800000 */
.L_x_20449:
[----:B------:R-:W-:Y:S01]  /*68a70*/  DADD R2, |R4|, |R2| ;  /* 0x0000000004027229 */ /* 0x000fe20000000602 */
[----:B------:R-:W-:-:S07]  /*68a80*/  LOP3.LUT R5, R7, 0x80000000, R5, 0xb8, !PT ;  /* 0x8000000007057812 */ /* 0x000fce00078eb805 */
[----:B------:R-:W-:-:S06]  /*68a90*/  DSETP.GTU.AND P0, PT, |R2|, +INF , PT ;  /* 0x7ff000000200742a */ /* 0x000fcc0003f0c200 */
[----:B------:R-:W-:Y:S02]  /*68aa0*/  FSEL R2, R2, R6, P0 ;  /* 0x0000000602027208 */ /* 0x000fe40000000000 */
[----:B------:R-:W-:Y:S01]  /*68ab0*/  FSEL R3, R3, R5, P0 ;  /* 0x0000000503037208 */ /* 0x000fe20000000000 */
[----:B------:R-:W-:Y:S06]  /*68ac0*/  BRA `(.L_x_20441) ;  /* 0x0000000400dc7947 */ /* 0x000fec0003800000 */
.L_x_20446:
        /* <DEDUP_REMOVED lines=28> */
.L_x_20453:
[----:B------:R-:W-:Y:S05]  /*68c90*/  BSYNC B4 ;  /* 0x0000000000047941 */ /* 0x000fea0003800000 */
.L_x_20452:
        /* <DEDUP_REMOVED lines=82> */
.L_x_20455:
[----:B------:R-:W-:Y:S02]  /*691c0*/  FSEL R6, RZ, 3.37028055040000000000e+12, P1 ;  /* 0x54442d18ff067808 */ /* 0x000fe40000800000 */
[----:B------:R-:W-:-:S07]  /*691d0*/  FSEL R7, RZ, 2.1426990032196044922, P1 ;  /* 0x400921fbff077808 */ /* 0x000fce0000800000 */
.L_x_20456:
[----:B------:R-:W-:Y:S05]  /*691e0*/  BSYNC B0 ;  /* 0x0000000000007941 */ /* 0x000fea0003800000 */
.L_x_20454:
[----:B------:R-:W-:Y:S01]  /*691f0*/  DADD R2, |R4|, |R2| ;  /* 0x0000000004027229 */ /* 0x000fe20000000602 */
[----:B------:R-:W-:-:S07]  /*69200*/  LOP3.LUT R5, R7, 0x80000000, R5, 0xb8, !PT ;  /* 0x8000000007057812 */ /* 0x000fce00078eb805 */
[----:B------:R-:W-:-:S06]  /*69210*/  DSETP.GTU.AND P0, PT, |R2|, +INF , PT ;  /* 0x7ff000000200742a */ /* 0x000fcc0003f0c200 */
[----:B------:R-:W-:Y:S02]  /*69220*/  FSEL R2, R2, R6, P0 ;  /* 0x0000000602027208 */ /* 0x000fe40000000000 */
[----:B------:R-:W-:-:S07]  /*69230*/  FSEL R3, R3, R5, P0 ;  /* 0x0000000503037208 */ /* 0x000fce0000000000 */
.L_x_20441:
[----:B------:R-:W-:Y:S05]  /*69240*/  BSYNC B3 ;  /* 0x0000000000037941 */ /* 0x000fea0003800000 */
.L_x_20434:
[----:B------:R-:W-:Y:S01]  /*69250*/  DADD R4, -RZ, -R30 ;  /* 0x00000000ff047229 */ /* 0x000fe2000000091e */
[----:B------:R-:W-:-:S09]  /*69260*/  ISETP.NE.AND P0, PT, R50, RZ, PT ;  /* 0x000000ff3200720c */ /* 0x000fd20003f05270 */
[----:B------:R-:W-:Y:S02]  /*69270*/  FSEL R64, R4, R30, !P0 ;  /* 0x0000001e04407208 */ /* 0x000fe40004000000 */
[----:B------:R-:W-:Y:S01]  /*69280*/  FSEL R65, R5, R31, !P0 ;  /* 0x0000001f05417208 */ /* 0x000fe20004000000 */
[----:B------:R-:W-:Y:S06]  /*69290*/  BRA `(.L_x_20457) ;  /* 0x0000003000287947 */ /* 0x000fec0003800000 */
.L_x_20369:
[----:B------:R-:W2:Y:S01]  /*692a0*/  LDL.64 R2, [R1+0x8] ;  /* 0x0000080001027983 */ /* 0x000ea20000100a00 */
[----:B------:R-:W-:Y:S01]  /*692b0*/  UMOV UR4, 0x54442d18 ;  /* 0x54442d1800047882 */ /* 0x000fe20000000000 */
[----:B------:R-:W-:Y:S01]  /*692c0*/  UMOV UR5, 0x3ff921fb ;  /* 0x3ff921fb00057882 */ /* 0x000fe20000000000 */
[----:B------:R-:W-:Y:S02]  /*692d0*/  DADD R64, -RZ, -R42 ;  /* 0x00000000ff407229 */ /* 0x000fe4000000092a */
[----:B--2---:R-:W-:-:S08]  /*692e0*/  DADD R2, R2, -R40 ;  /* 0x0000000002027229 */ /* 0x004fd00000000828 */
[----:B------:R-:W-:Y:S01]  /*692f0*/  DADD R2, R2, UR4 ;  /* 0x0000000402027e29 */ /* 0x000fe20008000000 */
[----:B------:R-:W-:Y:S10]  /*69300*/  BRA `(.L_x_20457) ;  /* 0x00000030000c7947 */ /* 0x000ff40003800000 */
.L_x_20368:
[----:B------:R-:W-:Y:S01]  /*69310*/  DADD R64, -RZ, -R42 ;  /* 0x00000000ff407229 */ /* 0x000fe2000000092a */
[----:B------:R-:W-:Y:S01]  /*69320*/  CS2R R2, SRZ ;  /* 0x0000000000027805 */ /* 0x000fe2000001ff00 */
[----:B------:R-:W-:Y:S09]  /*69330*/  BRA `(.L_x_20457) ;  /* 0x0000003000007947 */ /* 0x000ff20003800000 */
.L_x_20367:
        /* <DEDUP_REMOVED lines=108> */
.L_x_20462:
[----:B------:R-:W-:Y:S05]  /*69a00*/  BSYNC B0 ;  /* 0x0000000000007941 */ /* 0x000fea0003800000 */
.L_x_20461:
        /* <DEDUP_REMOVED lines=8> */
.L_x_20464:
[----:B------:R-:W-:Y:S05]  /*69a90*/  BSYNC B4 ;  /* 0x0000000000047941 */ /* 0x000fea0003800000 */
.L_x_20463:
        /* <DEDUP_REMOVED lines=82> */
.L_x_20466:
[----:B------:R-:W-:-:S04]  /*69fc0*/  ISETP.GE.AND P0, PT, R41, RZ, PT ;  /* 0x000000ff2900720c */ /* 0x000fc80003f06270 */
[----:B------:R-:W-:Y:S02]  /*69fd0*/  FSEL R6, RZ, 3.37028055040000000000e+12, P0 ;  /* 0x54442d18ff067808 */ /* 0x000fe40000000000 */
[----:B------:R-:W-:-:S07]  /*69fe0*/  FSEL R7, RZ, 2.1426990032196044922, P0 ;  /* 0x400921fbff077808 */ /* 0x000fce0000000000 */
.L_x_20467:
[----:B------:R-:W-:Y:S05]  /*69ff0*/  BSYNC B0 ;  /* 0x0000000000007941 */ /* 0x000fea0003800000 */
.L_x_20465:
[----:B------:R-:W-:Y:S01]  /*6a000*/  DADD R2, R2, R4 ;  /* 0x0000000002027229 */ /* 0x000fe20000000004 */
[----:B------:R-:W-:Y:S01]  /*6a010*/  LOP3.LUT R5, R7, 0x80000000, R43, 0xb8, !PT ;  /* 0x8000000007057812 */ /* 0x000fe200078eb82b */
[----:B------:R-:W-:-:S06]  /*6a020*/  DMUL R30, R30, 0.5 ;  /* 0x3fe000001e1e7828 */ /* 0x000fcc0000000000 */
[----:B------:R-:W-:-:S06]  /*6a030*/  DSETP.GTU.AND P0, PT, |R2|, +INF , PT ;  /* 0x7ff000000200742a */ /* 0x000fcc0003f0c200 */
[----:B------:R-:W-:Y:S02]  /*6a040*/  FSEL R2, R2, R6, P0 ;  /* 0x0000000602027208 */ /* 0x000fe40000000000 */
[----:B------:R-:W-:Y:S01]  /*6a050*/  FSEL R3, R3, R5, P0 ;  /* 0x0000000503037208 */ /* 0x000fe20000000000 */
[----:B------:R-:W-:Y:S06]  /*6a060*/  BRA `(.L_x_20468) ;  /* 0x0000002000387947 */ /* 0x000fec0003800000 */
.L_x_20460:
        /* <DEDUP_REMOVED lines=135> */
.L_x_20470:
[----:B------:R-:W-:Y:S05]  /*6a8e0*/  BSYNC B0 ;  /* 0x0000000000007941 */ /* 0x000fea0003800000 */
.L_x_20469:
        /* <DEDUP_REMOVED lines=8> */
.L_x_20472:
[----:B------:R-:W-:Y:S05]  /*6a970*/  BSYNC B4 ;  /* 0x0000000000047941 */ /* 0x000fea0003800000 */
.L_x_20471:
        /* <DEDUP_REMOVED lines=82> */
.L_x_20474:
[----:B------:R-:W-:-:S04]  /*6aea0*/  ISETP.GE.AND P0, PT, R41, RZ, PT ;  /* 0x000000ff2900720c */ /* 0x000fc80003f06270 */
[----:B------:R-:W-:Y:S02]  /*6aeb0*/  FSEL R6, RZ, 3.37028055040000000000e+12, P0 ;  /* 0x54442d18ff067808 */ /* 0x000fe40000000000 */
[----:B------:R-:W-:-:S07]  /*6aec0*/  FSEL R7, RZ, 2.1426990032196044922, P0 ;  /* 0x400921fbff077808 */ /* 0x000fce0000000000 */
.L_x_20475:
[----:B------:R-:W-:Y:S05]  /*6aed0*/  BSYNC B0 ;  /* 0x0000000000007941 */ /* 0x000fea0003800000 */
.L_x_20473:
[----:B------:R-:W-:Y:S01]  /*6aee0*/  DADD R2, R2, R4 ;  /* 0x0000000002027229 */ /* 0x000fe20000000004 */
[----:B------:R-:W-:-:S07]  /*6aef0*/  LOP3.LUT R5, R7, 0x80000000, R43, 0xb8, !PT ;  /* 0x8000000007057812 */ /* 0x000fce00078eb82b */
[----:B------:R-:W-:-:S06]  /*6af00*/  DSETP.GTU.AND P0, PT, |R2|, +INF , PT ;  /* 0x7ff000000200742a */ /* 0x000fcc0003f0c200 */
[----:B------:R-:W-:Y:S02]  /*6af10*/  FSEL R2, R2, R6, P0 ;  /* 0x0000000602027208 */ /* 0x000fe40000000000 */
[----:B------:R-:W-:Y:S01]  /*6af20*/  FSEL R3, R3, R5, P0 ;  /* 0x0000000503037208 */ /* 0x000fe20000000000 */
[----:B------:R-:W-:Y:S06]  /*6af30*/  BRA `(.L_x_20468) ;  /* 0x0000001000847947 */ /* 0x000fec0003800000 */
.L_x_20459:
        /* <DEDUP_REMOVED lines=23> */
.L_x_20477:
[----:B------:R-:W-:Y:S05]  /*6b0b0*/  BSYNC B4 ;  /* 0x0000000000047941 */ /* 0x000fea0003800000 */
.L_x_20476:
        /* <DEDUP_REMOVED lines=26> */
.L_x_20479:
[----:B------:R-:W-:Y:S05]  /*6b260*/  BSYNC B4 ;  /* 0x0000000000047941 */ /* 0x000fea0003800000 */
.L_x_20478:
        /* <DEDUP_REMOVED lines=136> */
.L_x_20481:
[----:B------:R-:W-:Y:S05]  /*6baf0*/  BSYNC B0 ;  /* 0x0000000000007941 */ /* 0x000fea0003800000 */
.L_x_20480:
        /* <DEDUP_REMOVED lines=8> */
.L_x_20483:
[----:B------:R-:W-:Y:S05]  /*6bb80*/  BSYNC B4 ;  /* 0x0000000000047941 */ /* 0x000fea0003800000 */
.L_x_20482:
        /* <DEDUP_REMOVED lines=82> */
.L_x_20485:
[----:B------:R-:W-:-:S04]  /*6c0b0*/  ISETP.GE.AND P0, PT, R41, RZ, PT ;  /* 0x000000ff2900720c */ /* 0x000fc80003f06270 */
[----:B------:R-:W-:Y:S02]  /*6c0c0*/  FSEL R6, RZ, 3.37028055040000000000e+12, P0 ;  /* 0x54442d18ff067808 */ /* 0x000fe40000000000 */
[----:B------:R-:W-:-:S07]  /*6c0d0*/  FSEL R7, RZ, 2.1426990032196044922, P0 ;  /* 0x400921fbff077808 */ /* 0x000fce0000000000 */
.L_x_20486:
[----:B------:R-:W-:Y:S05]  /*6c0e0*/  BSYNC B0 ;  /* 0x0000000000007941 */ /* 0x000fea0003800000 */
.L_x_20484:
[----:B------:R-:W-:Y:S01]  /*6c0f0*/  DADD R2, R2, R4 ;  /* 0x0000000002027229 */ /* 0x000fe20000000004 */
[----:B------:R-:W-:Y:S01]  /*6c100*/  LOP3.LUT R5, R7, 0x80000000, R43, 0xb8, !PT ;  /* 0x8000000007057812 */ /* 0x000fe200078eb82b */
[----:B------:R-:W-:-:S06]  /*6c110*/  DADD R30, R30, 1 ;  /* 0x3ff000001e1e7429 */ /* 0x000fcc0000000000 */
[----:B------:R-:W-:-:S06]  /*6c120*/  DSETP.GTU.AND P0, PT, |R2|, +INF , PT ;  /* 0x7ff000000200742a */ /* 0x000fcc0003f0c200 */
[----:B------:R-:W-:Y:S02]  /*6c130*/  FSEL R2, R2, R6, P0 ;  /* 0x0000000602027208 */ /* 0x000fe40000000000 */
[----:B------:R-:W-:-:S07]  /*6c140*/  FSEL R3, R3, R5, P0 ;  /* 0x0000000503037208 */ /* 0x000fce0000000000 */
.L_x_20468:
[----:B------:R-:W-:Y:S05]  /*6c150*/  BSYNC B3 ;  /* 0x0000000000037941 */ /* 0x000fea0003800000 */
.L_x_20458:
        /* <DEDUP_REMOVED lines=9> */
.L_x_20366:
        /* <DEDUP_REMOVED lines=21> */
.L_x_20457:
[----:B------:R-:W-:Y:S05]  /*6c340*/  BSYNC B1 ;  /* 0x0000000000017941 */ /* 0x000fea0003800000 */
.L_x_20365:
        /* <DEDUP_REMOVED lines=10> */
.L_x_20487:
[----:B------:R-:W-:Y:S01]  /*6c3f0*/  DSETP.GTU.AND P0, PT, |R64|, +INF , PT ;  /* 0x7ff000004000742a */ /* 0x000fe20003f0c200 */
[----:B------:R-:W-:Y:S02]  /*6c400*/  IMAD.MOV.U32 R66, RZ, RZ, R2 ;  /* 0x000000ffff427224 */ /* 0x000fe400078e0002 */
[----:B------:R-:W-:-:S11]  /*6c410*/  IMAD.MOV.U32 R67, RZ, RZ, R3 ;  /* 0x000000ffff437224 */ /* 0x000fd600078e0003 */
[----:B------:R-:W-:-:S11]  /*6c420*/  @!P0 DADD R64, -RZ, |R64| ;  /* 0x00000000ff408229 */ /* 0x000fd60000000540 */
.L_x_20364:
[----:B------:R-:W-:Y:S05]  /*6c430*/  BSYNC B2 ;  /* 0x0000000000027941 */ /* 0x000fea0003800000 */
.L_x_20363:
        /* <DEDUP_REMOVED lines=155> */
.L_x_20498:
[----:B------:R-:W-:Y:S05]  /*6cdf0*/  BSYNC B4 ;  /* 0x0000000000047941 */ /* 0x000fea0003800000 */
.L_x_20497:
        /* <DEDUP_REMOVED lines=81> */
.L_x_20496:
        /* <DEDUP_REMOVED lines=34> */
.L_x_20506:
[----:B------:R-:W-:Y:S05]  /*6d530*/  BSYNC B5 ;  /* 0x0000000000057941 */ /* 0x000fea0003800000 */
.L_x_20505:
[----:B------:R-:W-:Y:S02]  /*6d540*/  IMAD.MOV.U32 R26, RZ, RZ, R16 ;  /* 0x000000ffff1a7224 */ /* 0x000fe400078e0010 */
[----:B------:R-:W-:Y:S01]  /*6d550*/  IMAD.MOV.U32 R27, RZ, RZ, R17 ;  /* 0x000000ffff1b7224 */ /* 0x000fe200078e0011 */
[----:B------:R-:W-:Y:S06]  /*6d560*/  BRA `(.L_x_20504) ;  /* 0x0000000000047947 */ /* 0x000fec0003800000 */
.L_x_20503:
[----:B------:R-:W-:-:S11]  /*6d570*/  DADD R26, -R32, R36 ;  /* 0x00000000201a7229 */ /* 0x000fd60000000124 */
.L_x_20504:
[----:B------:R-:W-:Y:S05]  /*6d580*/  BSYNC B4 ;  /* 0x0000000000047941 */ /* 0x000fea0003800000 */
.L_x_20502:
        /* <DEDUP_REMOVED lines=29> */
.L_x_20511:
[----:B------:R-:W-:Y:S05]  /*6d760*/  BSYNC B5 ;  /* 0x0000000000057941 */ /* 0x000fea0003800000 */
.L_x_20510:
[----:B------:R-:W-:Y:S05]  /*6d770*/  BRA `(.L_x_20509) ;  /* 0x0000000000047947 */ /* 0x000fea0003800000 */
.L_x_20508:
[----:B------:R-:W-:-:S11]  /*6d780*/  DADD R16, R38, -R10 ;  /* 0x0000000026107229 */ /* 0x000fd6000000080a */
.L_x_20509:
[----:B------:R-:W-:Y:S05]  /*6d790*/  BSYNC B4 ;  /* 0x0000000000047941 */ /* 0x000fea0003800000 */
.L_x_20507:
        /* <DEDUP_REMOVED lines=24> */
[----:B------:R-:W-:Y:S05]  /*6d920*/  CALL.REL.NOINC `($__internal_34_$__cuda_sm20_dsqrt_rn_f64_mediumpath_v1) ;  /* 0x0000023400347944 */ /* 0x000fea0003c00000 */
[----:B------:R-:W-:Y:S02]  /*6d930*/  IMAD.MOV.U32 R16, RZ, RZ, R0 ;  /* 0x000000ffff107224 */ /* 0x000fe400078e0000 */
[----:B------:R-:W-:-:S07]  /*6d940*/  IMAD.MOV.U32 R17, RZ, RZ, R7 ;  /* 0x000000ffff117224 */ /* 0x000fce00078e0007 */
.L_x_20513:
[----:B------:R-:W-:Y:S05]  /*6d950*/  BSYNC B4 ;  /* 0x0000000000047941 */ /* 0x000fea0003800000 */
.L_x_20512:
        /* <DEDUP_REMOVED lines=85> */
.L_x_20514:
        /* <DEDUP_REMOVED lines=20> */
.L_x_20516:
[----:B------:R-:W-:Y:S05]  /*6dff0*/  BSYNC B4 ;  /* 0x0000000000047941 */ /* 0x000fea0003800000 */
.L_x_20515:
        /* <DEDUP_REMOVED lines=30> */
.L_x_20501:
        /* <DEDUP_REMOVED lines=24> */
.L_x_20519:
[----:B------:R-:W-:Y:S05]  /*6e360*/  BSYNC B4 ;  /* 0x0000000000047941 */ /* 0x000fea0003800000 */
.L_x_20518:
        /* <DEDUP_REMOVED lines=25> */
.L_x_20522:
[----:B------:R-:W-:Y:S05]  /*6e500*/  BSYNC B4 ;  /* 0x0000000000047941 */ /* 0x000fea0003800000 */
.L_x_20521:
        /* <DEDUP_REMOVED lines=30> */
.L_x_20520:
        /* <DEDUP_REMOVED lines=75> */
.L_x_20523:
[----:B------:R-:W-:Y:S01]  /*6eba0*/  IMAD.MOV.U32 R6, RZ, RZ, 0x0 ;  /* 0x00000000ff067424 */ /* 0x000fe200078e00ff */
[----:B------:R-:W-:Y:S01]  /*6ebb0*/  FSETP.NEU.FTZ.AND P0, PT, R9, RZ, PT ;  /* 0x000000ff0900720b */ /* 0x000fe20003f1d000 */
[----:B------:R-:W-:-:S06]  /*6ebc0*/  IMAD.MOV.U32 R7, RZ, RZ, 0x7ff00000 ;  /* 0x7ff00000ff077424 */ /* 0x000fcc00078e00ff */
[----:B------:R-:W-:-:S10]  /*6ebd0*/  DFMA R6, R8, R6, +INF ;  /* 0x7ff000000806742b */ /* 0x000fd40000000006 */
[----:B------:R-:W-:Y:S02]  /*6ebe0*/  FSEL R30, R6, RZ, P0 ;  /* 0x000000ff061e7208 */ /* 0x000fe40000000000 */
[----:B------:R-:W-:Y:S01]  /*6ebf0*/  FSEL R31, R7, -QNAN , P0 ;  /* 0xfff00000071f7808 */ /* 0x000fe20000000000 */
[----:B------:R-:W-:Y:S06]  /*6ec00*/  BRA `(.L_x_20499) ;  /* 0x0000000400287947 */ /* 0x000fec0003800000 */
.L_x_20517:
        /* <DEDUP_REMOVED lines=25> */
.L_x_20525:
[----:B------:R-:W-:Y:S05]  /*6eda0*/  BSYNC B4 ;  /* 0x0000000000047941 */ /* 0x000fea0003800000 */
.L_x_20524:
        /* <DEDUP_REMOVED lines=21> */
.L_x_20527:
[----:B------:R-:W-:Y:S05]  /*6ef00*/  BSYNC B4 ;  /* 0x0000000000047941 */ /* 0x000fea0003800000 */
.L_x_20526:
[----:B------:R-:W-:Y:S02]  /*6ef10*/  IMAD.MOV.U32 R30, RZ, RZ, R16 ;  /* 0x000000ffff1e7224 */ /* 0x000fe400078e0010 */
[----:B------:R-:W-:Y:S01]  /*6ef20*/  IMAD.MOV.U32 R31, RZ, RZ, R17 ;  /* 0x000000ffff1f7224 */ /* 0x000fe200078e0011 */
[----:B------:R-:W-:Y:S06]  /*6ef30*/  BRA `(.L_x_20499) ;  /* 0x00000000005c7947 */ /* 0x000fec0003800000 */
.L_x_20500:
        /* <DEDUP_REMOVED lines=22> */
.L_x_20528:
[----:B------:R-:W-:Y:S05]  /*6f0a0*/  BSYNC B4 ;  /* 0x0000000000047941 */ /* 0x000fea0003800000 */
.L_x_20499:
[----:B------:R-:W-:Y:S05]  /*6f0b0*/  BSYNC B3 ;  /* 0x0000000000037941 */ /* 0x000fea0003800000 */
.L_x_20495:
        /* <DEDUP_REMOVED lines=26> */
.L_x_20532:
[----:B------:R-:W-:Y:S05]  /*6f260*/  BSYNC B4 ;  /* 0x0000000000047941 */ /* 0x000fea0003800000 */
.L_x_20531:
        /* <DEDUP_REMOVED lines=39> */
.L_x_20540:
[----:B------:R-:W-:Y:S05]  /*6f4e0*/  BSYNC B5 ;  /* 0x0000000000057941 */ /* 0x000fea0003800000 */
.L_x_20539:
[----:B------:R-:W-:Y:S01]  /*6f4f0*/  MOV R40, R16 ;  /* 0x0000001000287202 */ /* 0x000fe20000000f00 */
[----:B------:R-:W-:Y:S01]  /*6f500*/  IMAD.MOV.U32 R41, RZ, RZ, R17 ;  /* 0x000000ffff297224 */ /* 0x000fe200078e0011 */
[----:B------:R-:W-:Y:S06]  /*6f510*/  BRA `(.L_x_20538) ;  /* 0x0000000000047947 */ /* 0x000fec0003800000 */
.L_x_20537:
[----:B------:R-:W-:-:S11]  /*6f520*/  DADD R40, -R32, R36 ;  /* 0x0000000020287229 */ /* 0x000fd60000000124 */
.L_x_20538:
[----:B------:R-:W-:Y:S05]  /*6f530*/  BSYNC B4 ;  /* 0x0000000000047941 */ /* 0x000fea0003800000 */
.L_x_20536:
        /* <DEDUP_REMOVED lines=26> */
.L_x_20545:
[----:B------:R-:W-:Y:S05]  /*6f6e0*/  BSYNC B5 ;  /* 0x0000000000057941 */ /* 0x000fea0003800000 */
.L_x_20544:
[----:B------:R-:W-:Y:S02]  /*6f6f0*/  IMAD.MOV.U32 R4, RZ, RZ, R16 ;  /* 0x000000ffff047224 */ /* 0x000fe400078e0010 */
[----:B------:R-:W-:Y:S01]  /*6f700*/  IMAD.MOV.U32 R5, RZ, RZ, R17 ;  /* 0x000000ffff057224 */ /* 0x000fe200078e0011 */
[----:B------:R-:W-:Y:S06]  /*6f710*/  BRA `(.L_x_20543) ;  /* 0x0000000000047947 */ /* 0x000fec0003800000 */
.L_x_20542:
[----:B------:R-:W-:-:S11]  /*6f720*/  DADD R4, -R34, R38 ;  /* 0x0000000022047229 */ /* 0x000fd60000000126 */
.L_x_20543:
[----:B------:R-:W-:Y:S05]  /*6f730*/  BSYNC B4 ;  /* 0x0000000000047941 */ /* 0x000fea0003800000 */
.L_x_20541:
        /* <DEDUP_REMOVED lines=29> */
.L_x_20547:
[----:B------:R-:W-:Y:S05]  /*6f910*/  BSYNC B4 ;  /* 0x0000000000047941 */ /* 0x000fea0003800000 */
.L_x_20546:
[----:B------:R-:W-:Y:S01]  /*6f920*/  PLOP3.LUT P0, PT, PT, PT, PT, 0x80, 0x0 ;  /* 0x000000000000781c */ /* 0x000fe20003f0f070 */
[----:B------:R-:W-:-:S12]  /*6f930*/  BRA `(.L_x_20533) ;  /* 0x0000000800587947 */ /* 0x000fd80003800000 */
.L_x_20535:
        /* <DEDUP_REMOVED lines=29> */
.L_x_20550:
[----:B------:R-:W-:Y:S05]  /*6fb10*/  BSYNC B4 ;  /* 0x0000000000047941 */ /* 0x000fea0003800000 */
.L_x_20549:
[----:B------:R-:W-:Y:S01]  /*6fb20*/  PLOP3.LUT P0, PT, PT, PT, PT, 0x80, 0x0 ;  /* 0x000000000000781c */ /* 0x000fe20003f0f070 */
[----:B------:R-:W-:-:S12]  /*6fb30*/  BRA `(.L_x_20533) ;  /* 0x0000000400d87947 */ /* 0x000fd80003800000 */
.L_x_20548:
        /* <DEDUP_REMOVED lines=29> */
.L_x_20552:
[----:B------:R-:W-:Y:S05]  /*6fd10*/  BSYNC B4 ;  /* 0x0000000000047941 */ /* 0x000fea0003800000 */
.L_x_20551:
        /* <DEDUP_REMOVED lines=21> */
.L_x_20554:
[----:B------:R-:W-:Y:S05]  /*6fe70*/  BSYNC B4 ;  /* 0x0000000000047941 */ /* 0x000fea0003800000 */
.L_x_20553:
[----:B------:R-:W-:Y:S01]  /*6fe80*/  DMUL R2, R2, 8.11296384146066816958e+31 ;  /* 0x4690000002027828 */ /* 0x000fe20000000000 */
[----:B------:R-:W-:Y:S01]  /*6fe90*/  PLOP3.LUT P0, PT, PT, PT, PT, 0x80, 0x0 ;  /* 0x000000000000781c */ /* 0x000fe20003f0f070 */
[----:B------:R-:W-:Y:S02]  /*6fea0*/  IMAD.MOV.U32 R4, RZ, RZ, R16 ;  /* 0x000000ffff047224 */ /* 0x000fe400078e0010 */
[----:B------:R-:W-:Y:S01]  /*6feb0*/  IMAD.MOV.U32 R5, RZ, RZ, R17 ;  /* 0x000000ffff057224 */ /* 0x000fe200078e0011 */
[----:B------:R-:W-:Y:S09]  /*6fec0*/  BRA `(.L_x_20533) ;  /* 0x0000000000f47947 */ /* 0x000ff20003800000 */
.L_x_20534:
        /* <DEDUP_REMOVED lines=24> */
.L_x_20556:
[----:B------:R-:W-:Y:S05]  /*70050*/  BSYNC B4 ;  /* 0x0000000000047941 */ /* 0x000fea0003800000 */
.L_x_20555:
        /* <DEDUP_REMOVED lines=29> */
.L_x_20558:
[----:B------:R-:W-:Y:S05]  /*70230*/  BSYNC B4 ;  /* 0x0000000000047941 */ /* 0x000fea0003800000 */
.L_x_20557:
[----:B------:R-:W-:Y:S01]  /*70240*/  DMUL R4, R4, R16 ;  /* 0x0000001004047228 */ /* 0x000fe20000000000 */
[----:B------:R-:W-:Y:S01]  /*70250*/  PLOP3.LUT P0, PT, PT, PT, PT, 0x80, 0x0 ;  /* 0x000000000000781c */ /* 0x000fe20003f0f070 */
[----:B------:R-:W-:-:S12]  /*70260*/  BRA `(.L_x_20533) ;  /* 0x00000000000c7947 */ /* 0x000fd80003800000 */
.L_x_20530:
[----:B------:R-:W-:Y:S01]  /*70270*/  DMUL R4, R28, 9.00719925474099200000e+15 ;  /* 0x434000001c047828 */ /* 0x000fe20000000000 */
[----:B------:R-:W-:Y:S01]  /*70280*/  PLOP3.LUT P0, PT, PT, PT, PT, 0x80, 0x0 ;  /* 0x000000000000781c */ /* 0x000fe20003f0f070 */
[----:B------:R-:W-:-:S12]  /*70290*/  DMUL R2, R2, 9.00719925474099200000e+15 ;  /* 0x4340000002027828 */ /* 0x000fd80000000000 */
.L_x_20533:
[----:B------:R-:W-:Y:S05]  /*702a0*/  BSYNC B3 ;  /* 0x0000000000037941 */ /* 0x000fea0003800000 */
.L_x_20529:
        /* <DEDUP_REMOVED lines=67> */
.L_x_20564:
[----:B------:R-:W-:-:S11]  /*706e0*/  DMUL R2, RZ, |R26| ;  /* 0x4000001aff027228 */ /* 0x000fd60000000000 */
.L_x_20565:
[----:B------:R-:W-:Y:S05]  /*706f0*/  BSYNC B0 ;  /* 0x0000000000007941 */ /* 0x000fea0003800000 */
.L_x_20563:
        /* <DEDUP_REMOVED lines=11> */
.L_x_20562:
        /* <DEDUP_REMOVED lines=53> */
.L_x_20561:
        /* <DEDUP_REMOVED lines=62> */
.L_x_20569:
[----:B------:R-:W-:-:S11]  /*70ee0*/  DMUL R2, RZ, |R26| ;  /* 0x4000001aff027228 */ /* 0x000fd60000000000 */
.L_x_20570:
[----:B------:R-:W-:Y:S05]  /*70ef0*/  BSYNC B0 ;  /* 0x0000000000007941 */ /* 0x000fea0003800000 */
.L_x_20568:
        /* <DEDUP_REMOVED lines=11> */
.L_x_20567:
        /* <DEDUP_REMOVED lines=53> */
.L_x_20560:
        /* <DEDUP_REMOVED lines=32> */
.L_x_20573:
[----:B------:R-:W-:Y:S05]  /*71500*/  BSYNC B4 ;  /* 0x0000000000047941 */ /* 0x000fea0003800000 */
.L_x_20572:
        /* <DEDUP_REMOVED lines=82> */
.L_x_20575:
[----:B------:R-:W-:Y:S02]  /*71a30*/  FSEL R6, RZ, 3.37028055040000000000e+12, P1 ;  /* 0x54442d18ff067808 */ /* 0x000fe40000800000 */
[----:B------:R-:W-:-:S07]  /*71a40*/  FSEL R7, RZ, 2.1426990032196044922, P1 ;  /* 0x400921fbff077808 */ /* 0x000fce0000800000 */
.L_x_20576:
[----:B------:R-:W-:Y:S05]  /*71a50*/  BSYNC B0 ;  /* 0x0000000000007941 */ /* 0x000fea0003800000 */
.L_x_20574:
[----:B------:R-:W-:Y:S01]  /*71a60*/  DADD R2, |R4|, |R2| ;  /* 0x0000000004027229 */ /* 0x000fe20000000602 */
[----:B------:R-:W-:-:S07]  /*71a70*/  LOP3.LUT R5, R7, 0x80000000, R5, 0xb8, !PT ;  /* 0x8000000007057812 */ /* 0x000fce00078eb805 */
[----:B------:R-:W-:-:S06]  /*71a80*/  DSETP.GTU.AND P0, PT, |R2|, +INF , PT ;  /* 0x7ff000000200742a */ /* 0x000fcc0003f0c200 */
[----:B------:R-:W-:Y:S02]  /*71a90*/  FSEL R2, R2, R6, P0 ;  /* 0x0000000602027208 */ /* 0x000fe40000000000 */
[----:B------:R-:W-:Y:S01]  /*71aa0*/  FSEL R3, R3, R5, P0 ;  /* 0x0000000503037208 */ /* 0x000fe20000000000 */
[----:B------:R-:W-:Y:S06]  /*71ab0*/  BRA `(.L_x_20566) ;  /* 0x0000000400dc7947 */ /* 0x000fec0003800000 */
.L_x_20571:
        /* <DEDUP_REMOVED lines=28> */
.L_x_20578:
[----:B------:R-:W-:Y:S05]  /*71c80*/  BSYNC B4 ;  /* 0x0000000000047941 */ /* 0x000fea0003800000 */
.L_x_20577:
        /* <DEDUP_REMOVED lines=82> */
.L_x_20580:
[----:B------:R-:W-:Y:S02]  /*721b0*/  FSEL R6, RZ, 3.37028055040000000000e+12, P1 ;  /* 0x54442d18ff067808 */ /* 0x000fe40000800000 */
[----:B------:R-:W-:-:S07]  /*721c0*/  FSEL R7, RZ, 2.1426990032196044922, P1 ;  /* 0x400921fbff077808 */ /* 0x000fce0000800000 */
.L_x_20581:
[----:B------:R-:W-:Y:S05]  /*721d0*/  BSYNC B0 ;  /* 0x0000000000007941 */ /* 0x000fea0003800000 */
.L_x_20579:
[----:B------:R-:W-:Y:S01]  /*721e0*/  DADD R2, |R4|, |R2| ;  /* 0x0000000004027229 */ /* 0x000fe20000000602 */
[----:B------:R-:W-:-:S07]  /*721f0*/  LOP3.LUT R5, R7, 0x80000000, R5, 0xb8, !PT ;  /* 0x8000000007057812 */ /* 0x000fce00078eb805 */
[----:B------:R-:W-:-:S06]  /*72200*/  DSETP.GTU.AND P0, PT, |R2|, +INF , PT ;  /* 0x7ff000000200742a */ /* 0x000fcc0003f0c200 */
[----:B------:R-:W-:Y:S02]  /*72210*/  FSEL R2, R2, R6, P0 ;  /* 0x0000000602027208 */ /* 0x000fe40000000000 */
[----:B------:R-:W-:-:S07]  /*72220*/  FSEL R3, R3, R5, P0 ;  /* 0x0000000503037208 */ /* 0x000fce0000000000 */
.L_x_20566:
[----:B------:R-:W-:Y:S05]  /*72230*/  BSYNC B3 ;  /* 0x0000000000037941 */ /* 0x000fea0003800000 */
.L_x_20559:
[----:B------:R-:W-:Y:S01]  /*72240*/  DADD R4, -RZ, -R30 ;  /* 0x00000000ff047229 */ /* 0x000fe2000000091e */
[----:B------:R-:W-:-:S09]  /*72250*/  ISETP.NE.AND P0, PT, R48, RZ, PT ;  /* 0x000000ff3000720c */ /* 0x000fd20003f05270 */
[----:B------:R-:W-:Y:S02]  /*72260*/  FSEL R48, R4, R30, !P0 ;  /* 0x0000001e04307208 */ /* 0x000fe40004000000 */
[----:B------:R-:W-:Y:S01]  /*72270*/  FSEL R49, R5, R31, !P0 ;  /* 0x0000001f05317208 */ /* 0x000fe20004000000 */
[----:B------:R-:W-:Y:S06]  /*72280*/  BRA `(.L_x_20582) ;  /* 0x0000003000287947 */ /* 0x000fec0003800000 */
.L_x_20494:
[----:B------:R-:W2:Y:S01]  /*72290*/  LDL.64 R2, [R1+0x8] ;  /* 0x0000080001027983 */ /* 0x000ea20000100a00 */
[----:B------:R-:W-:Y:S01]  /*722a0*/  UMOV UR4, 0x54442d18 ;  /* 0x54442d1800047882 */ /* 0x000fe20000000000 */
[----:B------:R-:W-:Y:S01]  /*722b0*/  UMOV UR5, 0x3ff921fb ;  /* 0x3ff921fb00057882 */ /* 0x000fe20000000000 */
[----:B------:R-:W-:Y:S02]  /*722c0*/  DADD R48, -RZ, -R46 ;  /* 0x00000000ff307229 */ /* 0x000fe4000000092e */
[----:B--2---:R-:W-:-:S08]  /*722d0*/  DADD R2, R2, -R44 ;  /* 0x0000000002027229 */ /* 0x004fd0000000082c */
[----:B------:R-:W-:Y:S01]  /*722e0*/  DADD R2, R2, UR4 ;  /* 0x0000000402027e29 */ /* 0x000fe20008000000 */
[----:B------:R-:W-:Y:S10]  /*722f0*/  BRA `(.L_x_20582) ;  /* 0x00000030000c7947 */ /* 0x000ff40003800000 */
.L_x_20493:
[----:B------:R-:W-:Y:S01]  /*72300*/  DADD R48, -RZ, -R46 ;  /* 0x00000000ff307229 */ /* 0x000fe2000000092e */
[----:B------:R-:W-:Y:S01]  /*72310*/  CS2R R2, SRZ ;  /* 0x0000000000027805 */ /* 0x000fe2000001ff00 */
[----:B------:R-:W-:Y:S09]  /*72320*/  BRA `(.L_x_20582) ;  /* 0x0000003000007947 */ /* 0x000ff20003800000 */
.L_x_20492:
        /* <DEDUP_REMOVED lines=108> */
.L_x_20587:
[----:B------:R-:W-:Y:S05]  /*729f0*/  BSYNC B0 ;  /* 0x0000000000007941 */ /* 0x000fea0003800000 */
.L_x_20586:
        /* <DEDUP_REMOVED lines=8> */
.L_x_20589:
[----:B------:R-:W-:Y:S05]  /*72a80*/  BSYNC B4 ;  /* 0x0000000000047941 */ /* 0x000fea0003800000 */
.L_x_20588:
        /* <DEDUP_REMOVED lines=82> */
.L_x_20591:
[----:B------:R-:W-:-:S04]  /*72fb0*/  ISETP.GE.AND P0, PT, R45, RZ, PT ;  /* 0x000000ff2d00720c */ /* 0x000fc80003f06270 */
[----:B------:R-:W-:Y:S02]  /*72fc0*/  FSEL R6, RZ, 3.37028055040000000000e+12, P0 ;  /* 0x54442d18ff067808 */ /* 0x000fe40000000000 */
[----:B------:R-:W-:-:S07]  /*72fd0*/  FSEL R7, RZ, 2.1426990032196044922, P0 ;  /* 0x400921fbff077808 */ /* 0x000fce0000000000 */
.L_x_20592:
[----:B------:R-:W-:Y:S05]  /*72fe0*/  BSYNC B0 ;  /* 0x0000000000007941 */ /* 0x000fea0003800000 */
.L_x_20590:
[----:B------:R-:W-:Y:S01]  /*72ff0*/  DADD R2, R2, R4 ;  /* 0x0000000002027229 */ /* 0x000fe20000000004 */
[----:B------:R-:W-:Y:S01]  /*73000*/  LOP3.LUT R5, R7, 0x80000000, R47, 0xb8, !PT ;  /* 0x8000000007057812 */ /* 0x000fe200078eb82f */
[----:B------:R-:W-:-:S06]  /*73010*/  DMUL R30, R30, 0.5 ;  /* 0x3fe000001e1e7828 */ /* 0x000fcc0000000000 */
[----:B------:R-:W-:-:S06]  /*73020*/  DSETP.GTU.AND P0, PT, |R2|, +INF , PT ;  /* 0x7ff000000200742a */ /* 0x000fcc0003f0c200 */
[----:B------:R-:W-:Y:S02]  /*73030*/  FSEL R2, R2, R6, P0 ;  /* 0x0000000602027208 */ /* 0x000fe40000000000 */
[----:B------:R-:W-:Y:S01]  /*73040*/  FSEL R3, R3, R5, P0 ;  /* 0x0000000503037208 */ /* 0x000fe20000000000 */
[----:B------:R-:W-:Y:S06]  /*73050*/  BRA `(.L_x_20593) ;  /* 0x0000002000387947 */ /* 0x000fec0003800000 */
.L_x_20585:
        /* <DEDUP_REMOVED lines=135> */
.L_x_20595:
[----:B------:R-:W-:Y:S05]  /*738d0*/  BSYNC B0 ;  /* 0x0000000000007941 */ /* 0x000fea0003800000 */
.L_x_20594:
        /* <DEDUP_REMOVED lines=8> */
.L_x_20597:
[----:B------:R-:W-:Y:S05]  /*73960*/  BSYNC B4 ;  /* 0x0000000000047941 */ /* 0x000fea0003800000 */
.L_x_20596:
        /* <DEDUP_REMOVED lines=82> */
.L_x_20599:
[----:B------:R-:W-:-:S04]  /*73e90*/  ISETP.GE.AND P0, PT, R45, RZ, PT ;  /* 0x000000ff2d00720c */ /* 0x000fc80003f06270 */
[----:B------:R-:W-:Y:S02]  /*73ea0*/  FSEL R6, RZ, 3.37028055040000000000e+12, P0 ;  /* 0x54442d18ff067808 */ /* 0x000fe40000000000 */
[----:B------:R-:W-:-:S07]  /*73eb0*/  FSEL R7, RZ, 2.1426990032196044922, P0 ;  /* 0x400921fbff077808 */ /* 0x000fce0000000000 */
.L_x_20600:
[----:B------:R-:W-:Y:S05]  /*73ec0*/  BSYNC B0 ;  /* 0x0000000000007941 */ /* 0x000fea0003800000 */
.L_x_20598:
[----:B------:R-:W-:Y:S01]  /*73ed0*/  DADD R2, R2, R4 ;  /* 0x0000000002027229 */ /* 0x000fe20000000004 */
[----:B------:R-:W-:-:S07]  /*73ee0*/  LOP3.LUT R5, R7, 0x80000000, R47, 0xb8, !PT ;  /* 0x8000000007057812 */ /* 0x000fce00078eb82f */
[----:B------:R-:W-:-:S06]  /*73ef0*/  DSETP.GTU.AND P0, PT, |R2|, +INF , PT ;  /* 0x7ff000000200742a */ /* 0x000fcc0003f0c200 */
[----:B------:R-:W-:Y:S02]  /*73f00*/  FSEL R2, R2, R6, P0 ;  /* 0x0000000602027208 */ /* 0x000fe40000000000 */
[----:B------:R-:W-:Y:S01]  /*73f10*/  FSEL R3, R3, R5, P0 ;  /* 0x0000000503037208 */ /* 0x000fe20000000000 */
[----:B------:R-:W-:Y:S06]  /*73f20*/  BRA `(.L_x_20593) ;  /* 0x0000001000847947 */ /* 0x000fec0003800000 */
.L_x_20584:
        /* <DEDUP_REMOVED lines=23> */
.L_x_20602:
[----:B------:R-:W-:Y:S05]  /*740a0*/  BSYNC B4 ;  /* 0x0000000000047941 */ /* 0x000fea0003800000 */
.L_x_20601:
        /* <DEDUP_REMOVED lines=26> */
.L_x_20604:
[----:B------:R-:W-:Y:S05]  /*74250*/  BSYNC B4 ;  /* 0x0000000000047941 */ /* 0x000fea0003800000 */
.L_x_20603:
        /* <DEDUP_REMOVED lines=136> */
.L_x_20606:
[----:B------:R-:W-:Y:S05]  /*74ae0*/  BSYNC B0 ;  /* 0x0000000000007941 */ /* 0x000fea0003800000 */
.L_x_20605:
        /* <DEDUP_REMOVED lines=8> */
.L_x_20608:
[----:B------:R-:W-:Y:S05]  /*74b70*/  BSYNC B4 ;  /* 0x0000000000047941 */ /* 0x000fea0003800000 */
.L_x_20607:
        /* <DEDUP_REMOVED lines=82> */
.L_x_20610:
[----:B------:R-:W-:-:S04]  /*750a0*/  ISETP.GE.AND P0, PT, R45, RZ, PT ;  /* 0x000000ff2d00720c */ /* 0x000fc80003f06270 */
[----:B------:R-:W-:Y:S02]  /*750b0*/  FSEL R6, RZ, 3.37028055040000000000e+12, P0 ;  /* 0x54442d18ff067808 */ /* 0x000fe40000000000 */
[----:B------:R-:W-:-:S07]  /*750c0*/  FSEL R7, RZ, 2.1426990032196044922, P0 ;  /* 0x400921fbff077808 */ /* 0x000fce0000000000 */
.L_x_20611:
[----:B------:R-:W-:Y:S05]  /*750d0*/  BSYNC B0 ;  /* 0x0000000000007941 */ /* 0x000fea0003800000 */
.L_x_20609:
[----:B------:R-:W-:Y:S01]  /*750e0*/  DADD R2, R2, R4 ;  /* 0x0000000002027229 */ /* 0x000fe20000000004 */
[----:B------:R-:W-:Y:S01]  /*750f0*/  LOP3.LUT R5, R7, 0x80000000, R47, 0xb8, !PT ;  /* 0x8000000007057812 */ /* 0x000fe200078eb82f */
[----:B------:R-:W-:-:S06]  /*75100*/  DADD R30, R30, 1 ;  /* 0x3ff000001e1e7429 */ /* 0x000fcc0000000000 */
[----:B------:R-:W-:-:S06]  /*75110*/  DSETP.GTU.AND P0, PT, |R2|, +INF , PT ;  /* 0x7ff000000200742a */ /* 0x000fcc0003f0c200 */
[----:B------:R-:W-:Y:S02]  /*75120*/  FSEL R2, R2, R6, P0 ;  /* 0x0000000602027208 */ /* 0x000fe40000000000 */
[----:B------:R-:W-:-:S07]  /*75130*/  FSEL R3, R3, R5, P0 ;  /* 0x0000000503037208 */ /* 0x000fce0000000000 */
.L_x_20593:
[----:B------:R-:W-:Y:S05]  /*75140*/  BSYNC B3 ;  /* 0x0000000000037941 */ /* 0x000fea0003800000 */
.L_x_20583:
        /* <DEDUP_REMOVED lines=9> */
.L_x_20491:
        /* <DEDUP_REMOVED lines=21> */
.L_x_20582:
[----:B------:R-:W-:Y:S05]  /*75330*/  BSYNC B1 ;  /* 0x0000000000017941 */ /* 0x000fea0003800000 */
.L_x_20490:
        /* <DEDUP_REMOVED lines=10> */
.L_x_20612:
[----:B------:R-:W-:Y:S01]  /*753e0*/  DSETP.GTU.AND P0, PT, |R48|, +INF , PT ;  /* 0x7ff000003000742a */ /* 0x000fe20003f0c200 */
[----:B------:R-:W-:Y:S02]  /*753f0*/  IMAD.MOV.U32 R50, RZ, RZ, R2 ;  /* 0x000000ffff327224 */ /* 0x000fe400078e0002 */
[----:B------:R-:W-:-:S11]  /*75400*/  IMAD.MOV.U32 R51, RZ, RZ, R3 ;  /* 0x000000ffff337224 */ /* 0x000fd600078e0003 */
[----:B------:R-:W-:-:S11]  /*75410*/  @!P0 DADD R48, -RZ, |R48| ;  /* 0x00000000ff308229 */ /* 0x000fd60000000530 */
.L_x_20489:
[----:B------:R-:W-:Y:S05]  /*75420*/  BSYNC B2 ;  /* 0x0000000000027941 */ /* 0x000fea0003800000 */
.L_x_20488:
        /* <DEDUP_REMOVED lines=153> */
.L_x_20623:
[----:B------:R-:W-:Y:S05]  /*75dc0*/  BSYNC B4 ;  /* 0x0000000000047941 */ /* 0x000fea0003800000 */
.L_x_20622:
        /* <DEDUP_REMOVED lines=81> */
.L_x_20621:
        /* <DEDUP_REMOVED lines=34> */
.L_x_20631:
[----:B------:R-:W-:Y:S05]  /*76500*/  BSYNC B5 ;  /* 0x0000000000057941 */ /* 0x000fea0003800000 */
.L_x_20630:
[----:B------:R-:W-:Y:S02]  /*76510*/  IMAD.MOV.U32 R26, RZ, RZ, R16 ;  /* 0x000000ffff1a7224 */ /* 0x000fe400078e0010 */
[----:B------:R-:W-:Y:S01]  /*76520*/  IMAD.MOV.U32 R27, RZ, RZ, R17 ;  /* 0x000000ffff1b7224 */ /* 0x000fe200078e0011 */
[----:B------:R-:W-:Y:S06]  /*76530*/  BRA `(.L_x_20629) ;  /* 0x0000000000047947 */ /* 0x000fec0003800000 */
.L_x_20628:
[----:B------:R-:W-:-:S11]  /*76540*/  DADD R26, -R32, R36 ;  /* 0x00000000201a7229 */ /* 0x000fd60000000124 */
.L_x_20629:
[----:B------:R-:W-:Y:S05]  /*76550*/  BSYNC B4 ;  /* 0x0000000000047941 */ /* 0x000fea0003800000 */
.L_x_20627:
        /* <DEDUP_REMOVED lines=29> */
.L_x_20636:
[----:B------:R-:W-:Y:S05]  /*76730*/  BSYNC B5 ;  /* 0x0000000000057941 */ /* 0x000fea0003800000 */
.L_x_20635:
[----:B------:R-:W-:Y:S05]  /*76740*/  BRA `(.L_x_20634) ;  /* 0x0000000000047947 */ /* 0x000fea0003800000 */
.L_x_20633:
[----:B------:R-:W-:-:S11]  /*76750*/  DADD R16, R38, -R10 ;  /* 0x0000000026107229 */ /* 0x000fd6000000080a */
.L_x_20634:
[----:B------:R-:W-:Y:S05]  /*76760*/  BSYNC B4 ;  /* 0x0000000000047941 */ /* 0x000fea0003800000 */
.L_x_20632:
        /* <DEDUP_REMOVED lines=29> */
.L_x_20638:
[----:B------:R-:W-:Y:S05]  /*76940*/  BSYNC B4 ;  /* 0x0000000000047941 */ /* 0x000fea0003800000 */
.L_x_20637:
        /* <DEDUP_REMOVED lines=85> */
.L_x_20639:
        /* <DEDUP_REMOVED lines=20> */
.L_x_20641:
[----:B------:R-:W-:Y:S05]  /*76fe0*/  BSYNC B4 ;  /* 0x0000000000047941 */ /* 0x000fea0003800000 */
.L_x_20640:
        /* <DEDUP_REMOVED lines=30> */
.L_x_20626:
        /* <DEDUP_REMOVED lines=24> */
.L_x_20644:
[----:B------:R-:W-:Y:S05]  /*77350*/  BSYNC B4 ;  /* 0x0000000000047941 */ /* 0x000fea0003800000 */
.L_x_20643:
        /* <DEDUP_REMOVED lines=25> */
.L_x_20647:
[----:B------:R-:W-:Y:S05]  /*774f0*/  BSYNC B4 ;  /* 0x0000000000047941 */ /* 0x000fea0003800000 */
.L_x_20646:
        /* <DEDUP_REMOVED lines=30> */
.L_x_20645:
        /* <DEDUP_REMOVED lines=75> */
.L_x_20648:
[----:B------:R-:W-:Y:S01]  /*77b90*/  IMAD.MOV.U32 R6, RZ, RZ, 0x0 ;  /* 0x00000000ff067424 */ /* 0x000fe200078e00ff */
[----:B------:R-:W-:Y:S01]  /*77ba0*/  FSETP.NEU.FTZ.AND P0, PT, R9, RZ, PT ;  /* 0x000000ff0900720b */ /* 0x000fe20003f1d000 */
[----:B------:R-:W-:-:S06]  /*77bb0*/  IMAD.MOV.U32 R7, RZ, RZ, 0x7ff00000 ;  /* 0x7ff00000ff077424 */ /* 0x000fcc00078e00ff */
[----:B------:R-:W-:-:S10]  /*77bc0*/  DFMA R6, R8, R6, +INF ;  /* 0x7ff000000806742b */ /* 0x000fd40000000006 */
[----:B------:R-:W-:Y:S02]  /*77bd0*/  FSEL R30, R6, RZ, P0 ;  /* 0x000000ff061e7208 */ /* 0x000fe40000000000 */
[----:B------:R-:W-:Y:S01]  /*77be0*/  FSEL R31, R7, -QNAN , P0 ;  /* 0xfff00000071f7808 */ /* 0x000fe20000000000 */
[----:B------:R-:W-:Y:S06]  /*77bf0*/  BRA `(.L_x_20624) ;  /* 0x0000000400287947 */ /* 0x000fec0003800000 */
.L_x_20642:
        /* <DEDUP_REMOVED lines=25> */
.L_x_20650:
[----:B------:R-:W-:Y:S05]  /*77d90*/  BSYNC B4 ;  /* 0x0000000000047941 */ /* 0x000fea0003800000 */
.L_x_20649:
        /* <DEDUP_REMOVED lines=21> */
.L_x_20652:
[----:B------:R-:W-:Y:S05]  /*77ef0*/  BSYNC B4 ;  /* 0x0000000000047941 */ /* 0x000fea0003800000 */
.L_x_20651:
[----:B------:R-:W-:Y:S02]  /*77f00*/  IMAD.MOV.U32 R30, RZ, RZ, R16 ;  /* 0x000000ffff1e7224 */ /* 0x000fe400078e0010 */
[----:B------:R-:W-:Y:S01]  /*77f10*/  IMAD.MOV.U32 R31, RZ, RZ, R17 ;  /* 0x000000ffff1f7224 */ /* 0x000fe200078e0011 */
[----:B------:R-:W-:Y:S06]  /*77f20*/  BRA `(.L_x_20624) ;  /* 0x00000000005c7947 */ /* 0x000fec0003800000 */
.L_x_20625:
        /* <DEDUP_REMOVED lines=22> */
.L_x_20653:
[----:B------:R-:W-:Y:S05]  /*78090*/  BSYNC B4 ;  /* 0x0000000000047941 */ /* 0x000fea0003800000 */
.L_x_20624:
[----:B------:R-:W-:Y:S05]  /*780a0*/  BSYNC B3 ;  /* 0x0000000000037941 */ /* 0x000fea0003800000 */
.L_x_20620:
        /* <DEDUP_REMOVED lines=24> */
[----:B------:R-:W-:Y:S01]  /*78230*/  MOV R26, R16 ;  /* 0x00000010001a7202 */ /* 0x000fe20000000f00 */
[----:B------:R-:W-:-:S07]  /*78240*/  IMAD.MOV.U32 R27, RZ, RZ, R17 ;  /* 0x000000ffff1b7224 */ /* 0x000fce00078e0011 */
.L_x_20657:
[----:B------:R-:W-:Y:S05]  /*78250*/  BSYNC B4 ;  /* 0x0000000000047941 */ /* 0x000fea0003800000 */
.L_x_20656:
        /* <DEDUP_REMOVED lines=39> */
.L_x_20665:
[----:B------:R-:W-:Y:S05]  /*784d0*/  BSYNC B5 ;  /* 0x0000000000057941 */ /* 0x000fea0003800000 */
.L_x_20664:
[----:B------:R-:W-:Y:S02]  /*784e0*/  IMAD.MOV.U32 R40, RZ, RZ, R16 ;  /* 0x000000ffff287224 */ /* 0x000fe400078e0010 */
[----:B------:R-:W-:Y:S01]  /*784f0*/  IMAD.MOV.U32 R41, RZ, RZ, R17 ;  /* 0x000000ffff297224 */ /* 0x000fe200078e0011 */
[----:B------:R-:W-:Y:S06]  /*78500*/  BRA `(.L_x_20663) ;  /* 0x0000000000047947 */ /* 0x000fec0003800000 */
.L_x_20662:
[----:B------:R-:W-:-:S11]  /*78510*/  DADD R40, -R32, R36 ;  /* 0x0000000020287229 */ /* 0x000fd60000000124 */
.L_x_20663:
[----:B------:R-:W-:Y:S05]  /*78520*/  BSYNC B4 ;  /* 0x0000000000047941 */ /* 0x000fea0003800000 */
.L_x_20661:
        /* <DEDUP_REMOVED lines=26> */
.L_x_20670:
[----:B------:R-:W-:Y:S05]  /*786d0*/  BSYNC B5 ;  /* 0x0000000000057941 */ /* 0x000fea0003800000 */
.L_x_20669:
[----:B------:R-:W-:Y:S02]  /*786e0*/  IMAD.MOV.U32 R4, RZ, RZ, R16 ;  /* 0x000000ffff047224 */ /* 0x000fe400078e0010 */
[----:B------:R-:W-:Y:S01]  /*786f0*/  IMAD.MOV.U32 R5, RZ, RZ, R17 ;  /* 0x000000ffff057224 */ /* 0x000fe200078e0011 */
[----:B------:R-:W-:Y:S06]  /*78700*/  BRA `(.L_x_20668) ;  /* 0x0000000000047947 */ /* 0x000fec0003800000 */
.L_x_20667:
[----:B------:R-:W-:-:S11]  /*78710*/  DADD R4, -R34, R38 ;  /* 0x0000000022047229 */ /* 0x000fd60000000126 */
.L_x_20668:
[----:B------:R-:W-:Y:S05]  /*78720*/  BSYNC B4 ;  /* 0x0000000000047941 */ /* 0x000fea0003800000 */
.L_x_20666:
        /* <DEDUP_REMOVED lines=29> */
.L_x_20672:
[----:B------:R-:W-:Y:S05]  /*78900*/  BSYNC B4 ;  /* 0x0000000000047941 */ /* 0x000fea0003800000 */
.L_x_20671:
[----:B------:R-:W-:Y:S01]  /*78910*/  PLOP3.LUT P0, PT, PT, PT, PT, 0x80, 0x0 ;  /* 0x000000000000781c */ /* 0x000fe20003f0f070 */
[----:B------:R-:W-:-:S12]  /*78920*/  BRA `(.L_x_20658) ;  /* 0x0000000800587947 */ /* 0x000fd80003800000 */
.L_x_20660:
        /* <DEDUP_REMOVED lines=29> */
.L_x_20675:
[----:B------:R-:W-:Y:S05]  /*78b00*/  BSYNC B4 ;  /* 0x0000000000047941 */ /* 0x000fea0003800000 */
.L_x_20674:
[----:B------:R-:W-:Y:S01]  /*78b10*/  PLOP3.LUT P0, PT, PT, PT, PT, 0x80, 0x0 ;  /* 0x000000000000781c */ /* 0x000fe20003f0f070 */
[----:B------:R-:W-:-:S12]  /*78b20*/  BRA `(.L_x_20658) ;  /* 0x0000000400d87947 */ /* 0x000fd80003800000 */
.L_x_20673:
        /* <DEDUP_REMOVED lines=29> */
.L_x_20677:
[----:B------:R-:W-:Y:S05]  /*78d00*/  BSYNC B4 ;  /* 0x0000000000047941 */ /* 0x000fea0003800000 */
.L_x_20676:
        /* <DEDUP_REMOVED lines=21> */
.L_x_20679:
[----:B------:R-:W-:Y:S05]  /*78e60*/  BSYNC B4 ;  /* 0x0000000000047941 */ /* 0x000fea0003800000 */
.L_x_20678:
[----:B------:R-:W-:Y:S01]  /*78e70*/  DMUL R2, R2, 8.11296384146066816958e+31 ;  /* 0x4690000002027828 */ /* 0x000fe20000000000 */
[----:B------:R-:W-:Y:S01]  /*78e80*/  PLOP3.LUT P0, PT, PT, PT, PT, 0x80, 0x0 ;  /* 0x000000000000781c */ /* 0x000fe20003f0f070 */
[----:B------:R-:W-:Y:S02]  /*78e90*/  IMAD.MOV.U32 R4, RZ, RZ, R16 ;  /* 0x000000ffff047224 */ /* 0x000fe400078e0010 */
[----:B------:R-:W-:Y:S01]  /*78ea0*/  IMAD.MOV.U32 R5, RZ, RZ, R17 ;  /* 0x000000ffff057224 */ /* 0x000fe200078e0011 */
[----:B------:R-:W-:Y:S09]  /*78eb0*/  BRA `(.L_x_20658) ;  /* 0x0000000000f47947 */ /* 0x000ff20003800000 */
.L_x_20659:
        /* <DEDUP_REMOVED lines=24> */
.L_x_20681:
[----:B------:R-:W-:Y:S05]  /*79040*/  BSYNC B4 ;  /* 0x0000000000047941 */ /* 0x000fea0003800000 */
.L_x_20680:
        /* <DEDUP_REMOVED lines=29> */
.L_x_20683:
[----:B------:R-:W-:Y:S05]  /*79220*/  BSYNC B4 ;  /* 0x0000000000047941 */ /* 0x000fea0003800000 */
.L_x_20682:
[----:B------:R-:W-:Y:S01]  /*79230*/  DMUL R4, R6, R16 ;  /* 0x0000001006047228 */ /* 0x000fe20000000000 */
[----:B------:R-:W-:Y:S01]  /*79240*/  PLOP3.LUT P0, PT, PT, PT, PT, 0x80, 0x0 ;  /* 0x000000000000781c */ /* 0x000fe20003f0f070 */
[----:B------:R-:W-:-:S12]  /*79250*/  BRA `(.L_x_20658) ;  /* 0x00000000000c7947 */ /* 0x000fd80003800000 */
.L_x_20655:
[----:B------:R-:W-:Y:S01]  /*79260*/  DMUL R4, R28, 9.00719925474099200000e+15 ;  /* 0x434000001c047828 */ /* 0x000fe20000000000 */
[----:B------:R-:W-:Y:S01]  /*79270*/  PLOP3.LUT P0, PT, PT, PT, PT, 0x80, 0x0 ;  /* 0x000000000000781c */ /* 0x000fe20003f0f070 */
[----:B------:R-:W-:-:S12]  /*79280*/  DMUL R2, R2, 9.00719925474099200000e+15 ;  /* 0x4340000002027828 */ /* 0x000fd80000000000 */
.L_x_20658:
[----:B------:R-:W-:Y:S05]  /*79290*/  BSYNC B3 ;  /* 0x0000000000037941 */ /* 0x000fea0003800000 */
.L_x_20654:
        /* <DEDUP_REMOVED lines=67> */
.L_x_20689:
[----:B------:R-:W-:-:S11]  /*796d0*/  DMUL R2, RZ, |R26| ;  /* 0x4000001aff027228 */ /* 0x000fd60000000000 */
.L_x_20690:
[----:B------:R-:W-:Y:S05]  /*796e0*/  BSYNC B0 ;  /* 0x0000000000007941 */ /* 0x000fea0003800000 */
.L_x_20688:
        /* <DEDUP_REMOVED lines=11> */
.L_x_20687:
        /* <DEDUP_REMOVED lines=53> */
.L_x_20686:
        /* <DEDUP_REMOVED lines=62> */
.L_x_20694:
[----:B------:R-:W-:-:S11]  /*79ed0*/  DMUL R2, RZ, |R26| ;  /* 0x4000001aff027228 */ /* 0x000fd60000000000 */
.L_x_20695:
[----:B------:R-:W-:Y:S05]  /*79ee0*/  BSYNC B0 ;  /* 0x0000000000007941 */ /* 0x000fea0003800000 */
.L_x_20693:
        /* <DEDUP_REMOVED lines=11> */
.L_x_20692:
        /* <DEDUP_REMOVED lines=53> */
.L_x_20685:
        /* <DEDUP_REMOVED lines=32> */
.L_x_20698:
[----:B------:R-:W-:Y:S05]  /*7a4f0*/  BSYNC B4 ;  /* 0x0000000000047941 */ /* 0x000fea0003800000 */
.L_x_20697:
        /* <DEDUP_REMOVED lines=82> */
.L_x_20700:
[----:B------:R-:W-:Y:S02]  /*7aa20*/  FSEL R6, RZ, 3.37028055040000000000e+12, P1 ;  /* 0x54442d18ff067808 */ /* 0x000fe40000800000 */
[----:B------:R-:W-:-:S07]  /*7aa30*/  FSEL R7, RZ, 2.1426990032196044922, P1 ;  /* 0x400921fbff077808 */ /* 0x000fce0000800000 */
.L_x_20701:
[----:B------:R-:W-:Y:S05]  /*7aa40*/  BSYNC B0 ;  /* 0x0000000000007941 */ /* 0x000fea0003800000 */
.L_x_20699:
[----:B------:R-:W-:Y:S01]  /*7aa50*/  DADD R2, |R4|, |R2| ;  /* 0x0000000004027229 */ /* 0x000fe20000000602 */
[----:B------:R-:W-:-:S07]  /*7aa60*/  LOP3.LUT R5, R7, 0x80000000, R5, 0xb8, !PT ;  /* 0x8000000007057812 */ /* 0x000fce00078eb805 */
[----:B------:R-:W-:-:S06]  /*7aa70*/  DSETP.GTU.AND P0, PT, |R2|, +INF , PT ;  /* 0x7ff000000200742a */ /* 0x000fcc0003f0c200 */
[----:B------:R-:W-:Y:S02]  /*7aa80*/  FSEL R2, R2, R6, P0 ;  /* 0x0000000602027208 */ /* 0x000fe40000000000 */
[----:B------:R-:W-:Y:S01]  /*7aa90*/  FSEL R3, R3, R5, P0 ;  /* 0x0000000503037208 */ /* 0x000fe20000000000 */
[----:B------:R-:W-:Y:S06]  /*7aaa0*/  BRA `(.L_x_20691) ;  /* 0x0000000400dc7947 */ /* 0x000fec0003800000 */
.L_x_20696:
        /* <DEDUP_REMOVED lines=28> */
.L_x_20703:
[----:B------:R-:W-:Y:S05]  /*7ac70*/  BSYNC B4 ;  /* 0x0000000000047941 */ /* 0x000fea0003800000 */
.L_x_20702:
        /* <DEDUP_REMOVED lines=82> */
.L_x_20705:
[----:B------:R-:W-:Y:S02]  /*7b1a0*/  FSEL R6, RZ, 3.37028055040000000000e+12, P1 ;  /* 0x54442d18ff067808 */ /* 0x000fe40000800000 */
[----:B------:R-:W-:-:S07]  /*7b1b0*/  FSEL R7, RZ, 2.1426990032196044922, P1 ;  /* 0x400921fbff077808 */ /* 0x000fce0000800000 */
.L_x_20706:
[----:B------:R-:W-:Y:S05]  /*7b1c0*/  BSYNC B0 ;  /* 0x0000000000007941 */ /* 0x000fea0003800000 */
.L_x_20704:
[----:B------:R-:W-:Y:S01]  /*7b1d0*/  DADD R2, |R4|, |R2| ;  /* 0x0000000004027229 */ /* 0x000fe20000000602 */
[----:B------:R-:W-:-:S07]  /*7b1e0*/  LOP3.LUT R5, R7, 0x80000000, R5, 0xb8, !PT ;  /* 0x8000000007057812 */ /* 0x000fce00078eb805 */
[----:B------:R-:W-:-:S06]  /*7b1f0*/  DSETP.GTU.AND P0, PT, |R2|, +INF , PT ;  /* 0x7ff000000200742a */ /* 0x000fcc0003f0c200 */
[----:B------:R-:W-:Y:S02]  /*7b200*/  FSEL R2, R2, R6, P0 ;  /* 0x0000000602027208 */ /* 0x000fe40000000000 */
[----:B------:R-:W-:-:S07]  /*7b210*/  FSEL R3, R3, R5, P0 ;  /* 0x0000000503037208 */ /* 0x000fce0000000000 */
.L_x_20691:
[----:B------:R-:W-:Y:S05]  /*7b220*/  BSYNC B3 ;  /* 0x0000000000037941 */ /* 0x000fea0003800000 */
.L_x_20684:
[----:B------:R-:W-:Y:S01]  /*7b230*/  DADD R4, -RZ, -R30 ;  /* 0x00000000ff047229 */ /* 0x000fe2000000091e */
[----:B------:R-:W-:-:S09]  /*7b240*/  ISETP.NE.AND P0, PT, R42, RZ, PT ;  /* 0x000000ff2a00720c */ /* 0x000fd20003f05270 */
[----:B------:R-:W-:Y:S02]  /*7b250*/  FSEL R40, R4, R30, !P0 ;  /* 0x0000001e04287208 */ /* 0x000fe40004000000 */
[----:B------:R-:W-:Y:S01]  /*7b260*/  FSEL R41, R5, R31, !P0 ;  /* 0x0000001f05297208 */ /* 0x000fe20004000000 */
[----:B------:R-:W-:Y:S06]  /*7b270*/  BRA `(.L_x_20707) ;  /* 0x0000003000287947 */ /* 0x000fec0003800000 */
.L_x_20619:
[----:B------:R-:W2:Y:S01]  /*7b280*/  LDL.64 R2, [R1+0x8] ;  /* 0x0000080001027983 */ /* 0x000ea20000100a00 */
[----:B------:R-:W-:Y:S01]  /*7b290*/  UMOV UR4, 0x54442d18 ;  /* 0x54442d1800047882 */ /* 0x000fe20000000000 */
[----:B------:R-:W-:Y:S01]  /*7b2a0*/  UMOV UR5, 0x3ff921fb ;  /* 0x3ff921fb00057882 */ /* 0x000fe20000000000 */
[----:B------:R-:W-:Y:S02]  /*7b2b0*/  DADD R40, -RZ, -R54 ;  /* 0x00000000ff287229 */ /* 0x000fe40000000936 */
[----:B--2---:R-:W-:-:S08]  /*7b2c0*/  DADD R2, R2, -R52 ;  /* 0x0000000002027229 */ /* 0x004fd00000000834 */
[----:B------:R-:W-:Y:S01]  /*7b2d0*/  DADD R2, R2, UR4 ;  /* 0x0000000402027e29 */ /* 0x000fe20008000000 */
[----:B------:R-:W-:Y:S10]  /*7b2e0*/  BRA `(.L_x_20707) ;  /* 0x00000030000c7947 */ /* 0x000ff40003800000 */
.L_x_20618:
[----:B------:R-:W-:Y:S01]  /*7b2f0*/  DADD R40, -RZ, -R54 ;  /* 0x00000000ff287229 */ /* 0x000fe20000000936 */
[----:B------:R-:W-:Y:S01]  /*7b300*/  CS2R R2, SRZ ;  /* 0x0000000000027805 */ /* 0x000fe2000001ff00 */
[----:B------:R-:W-:Y:S09]  /*7b310*/  BRA `(.L_x_20707) ;  /* 0x0000003000007947 */ /* 0x000ff20003800000 */
.L_x_20617:
        /* <DEDUP_REMOVED lines=108> */
.L_x_20712:
[----:B------:R-:W-:Y:S05]  /*7b9e0*/  BSYNC B0 ;  /* 0x0000000000007941 */ /* 0x000fea0003800000 */
.L_x_20711:
        /* <DEDUP_REMOVED lines=8> */
.L_x_20714:
[----:B------:R-:W-:Y:S05]  /*7ba70*/  BSYNC B4 ;  /* 0x0000000000047941 */ /* 0x000fea0003800000 */
.L_x_20713:
        /* <DEDUP_REMOVED lines=82> */
.L_x_20716:
[----:B------:R-:W-:-:S04]  /*7bfa0*/  ISETP.GE.AND P0, PT, R53, RZ, PT ;  /* 0x000000ff3500720c */ /* 0x000fc80003f06270 */
[----:B------:R-:W-:Y:S02]  /*7bfb0*/  FSEL R6, RZ, 3.37028055040000000000e+12, P0 ;  /* 0x54442d18ff067808 */ /* 0x000fe40000000000 */
[----:B------:R-:W-:-:S07]  /*7bfc0*/  FSEL R7, RZ, 2.1426990032196044922, P0 ;  /* 0x400921fbff077808 */ /* 0x000fce0000000000 */
.L_x_20717:
[----:B------:R-:W-:Y:S05]  /*7bfd0*/  BSYNC B0 ;  /* 0x0000000000007941 */ /* 0x000fea0003800000 */
.L_x_20715:
[----:B------:R-:W-:Y:S01]  /*7bfe0*/  DADD R2, R2, R4 ;  /* 0x0000000002027229 */ /* 0x000fe20000000004 */
[----:B------:R-:W-:Y:S01]  /*7bff0*/  LOP3.LUT R5, R7, 0x80000000, R55, 0xb8, !PT ;  /* 0x8000000007057812 */ /* 0x000fe200078eb837 */
[----:B------:R-:W-:-:S06]  /*7c000*/  DMUL R30, R30, 0.5 ;  /* 0x3fe000001e1e7828 */ /* 0x000fcc0000000000 */
[----:B------:R-:W-:-:S06]  /*7c010*/  DSETP.GTU.AND P0, PT, |R2|, +INF , PT ;  /* 0x7ff000000200742a */ /* 0x000fcc0003f0c200 */
[----:B------:R-:W-:Y:S02]  /*7c020*/  FSEL R2, R2, R6, P0 ;  /* 0x0000000602027208 */ /* 0x000fe40000000000 */
[----:B------:R-:W-:Y:S01]  /*7c030*/  FSEL R3, R3, R5, P0 ;  /* 0x0000000503037208 */ /* 0x000fe20000000000 */
[----:B------:R-:W-:Y:S06]  /*7c040*/  BRA `(.L_x_20718) ;  /* 0x0000002000387947 */ /* 0x000fec0003800000 */
.L_x_20710:
        /* <DEDUP_REMOVED lines=135> */
.L_x_20720:
[----:B------:R-:W-:Y:S05]  /*7c8c0*/  BSYNC B0 ;  /* 0x0000000000007941 */ /* 0x000fea0003800000 */
.L_x_20719:
        /* <DEDUP_REMOVED lines=8> */
.L_x_20722:
[----:B------:R-:W-:Y:S05]  /*7c950*/  BSYNC B4 ;  /* 0x0000000000047941 */ /* 0x000fea0003800000 */
.L_x_20721:
        /* <DEDUP_REMOVED lines=82> */
.L_x_20724:
[----:B------:R-:W-:-:S04]  /*7ce80*/  ISETP.GE.AND P0, PT, R53, RZ, PT ;  /* 0x000000ff3500720c */ /* 0x000fc80003f06270 */
[----:B------:R-:W-:Y:S02]  /*7ce90*/  FSEL R6, RZ, 3.37028055040000000000e+12, P0 ;  /* 0x54442d18ff067808 */ /* 0x000fe40000000000 */
[----:B------:R-:W-:-:S07]  /*7cea0*/  FSEL R7, RZ, 2.1426990032196044922, P0 ;  /* 0x400921fbff077808 */ /* 0x000fce0000000000 */
.L_x_20725:
[----:B------:R-:W-:Y:S05]  /*7ceb0*/  BSYNC B0 ;  /* 0x0000000000007941 */ /* 0x000fea0003800000 */
.L_x_20723:
[----:B------:R-:W-:Y:S01]  /*7cec0*/  DADD R2, R2, R4 ;  /* 0x0000000002027229 */ /* 0x000fe20000000004 */
[----:B------:R-:W-:-:S07]  /*7ced0*/  LOP3.LUT R5, R7, 0x80000000, R55, 0xb8, !PT ;  /* 0x8000000007057812 */ /* 0x000fce00078eb837 */
[----:B------:R-:W-:-:S06]  /*7cee0*/  DSETP.GTU.AND P0, PT, |R2|, +INF , PT ;  /* 0x7ff000000200742a */ /* 0x000fcc0003f0c200 */
[----:B------:R-:W-:Y:S02]  /*7cef0*/  FSEL R2, R2, R6, P0 ;  /* 0x0000000602027208 */ /* 0x000fe40000000000 */
[----:B------:R-:W-:Y:S01]  /*7cf00*/  FSEL R3, R3, R5, P0 ;  /* 0x0000000503037208 */ /* 0x000fe20000000000 */
[----:B------:R-:W-:Y:S06]  /*7cf10*/  BRA `(.L_x_20718) ;  /* 0x0000001000847947 */ /* 0x000fec0003800000 */
.L_x_20709:
        /* <DEDUP_REMOVED lines=23> */
.L_x_20727:
[----:B------:R-:W-:Y:S05]  /*7d090*/  BSYNC B4 ;  /* 0x0000000000047941 */ /* 0x000fea0003800000 */
.L_x_20726:
        /* <DEDUP_REMOVED lines=26> */
.L_x_20729:
[----:B------:R-:W-:Y:S05]  /*7d240*/  BSYNC B4 ;  /* 0x0000000000047941 */ /* 0x000fea0003800000 */
.L_x_20728:
        /* <DEDUP_REMOVED lines=136> */
.L_x_20731:
[----:B------:R-:W-:Y:S05]  /*7dad0*/  BSYNC B0 ;  /* 0x0000000000007941 */ /* 0x000fea0003800000 */
.L_x_20730:
        /* <DEDUP_REMOVED lines=8> */
.L_x_20733:
[----:B------:R-:W-:Y:S05]  /*7db60*/  BSYNC B4 ;  /* 0x0000000000047941 */ /* 0x000fea0003800000 */
.L_x_20732:
        /* <DEDUP_REMOVED lines=82> */
.L_x_20735:
[----:B------:R-:W-:-:S04]  /*7e090*/  ISETP.GE.AND P0, PT, R53, RZ, PT ;  /* 0x000000ff3500720c */ /* 0x000fc80003f06270 */
[----:B------:R-:W-:Y:S02]  /*7e0a0*/  FSEL R6, RZ, 3.37028055040000000000e+12, P0 ;  /* 0x54442d18ff067808 */ /* 0x000fe40000000000 */
[----:B------:R-:W-:-:S07]  /*7e0b0*/  FSEL R7, RZ, 2.1426990032196044922, P0 ;  /* 0x400921fbff077808 */ /* 0x000fce0000000000 */
.L_x_20736:
[----:B------:R-:W-:Y:S05]  /*7e0c0*/  BSYNC B0 ;  /* 0x0000000000007941 */ /* 0x000fea0003800000 */
.L_x_20734:
[----:B------:R-:W-:Y:S01]  /*7e0d0*/  DADD R2, R2, R4 ;  /* 0x0000000002027229 */ /* 0x000fe20000000004 */
[----:B------:R-:W-:Y:S01]  /*7e0e0*/  LOP3.LUT R5, R7, 0x80000000, R55, 0xb8, !PT ;  /* 0x8000000007057812 */ /* 0x000fe200078eb837 */
[----:B------:R-:W-:-:S06]  /*7e0f0*/  DADD R30, R30, 1 ;  /* 0x3ff000001e1e7429 */ /* 0x000fcc0000000000 */
[----:B------:R-:W-:-:S06]  /*7e100*/  DSETP.GTU.AND P0, PT, |R2|, +INF , PT ;  /* 0x7ff000000200742a */ /* 0x000fcc0003f0c200 */
[----:B------:R-:W-:Y:S02]  /*7e110*/  FSEL R2, R2, R6, P0 ;  /* 0x0000000602027208 */ /* 0x000fe40000000000 */
[----:B------:R-:W-:-:S07]  /*7e120*/  FSEL R3, R3, R5, P0 ;  /* 0x0000000503037208 */ /* 0x000fce0000000000 */
.L_x_20718:
[----:B------:R-:W-:Y:S05]  /*7e130*/  BSYNC B3 ;  /* 0x0000000000037941 */ /* 0x000fea0003800000 */
.L_x_20708:
        /* <DEDUP_REMOVED lines=9> */
.L_x_20616:
        /* <DEDUP_REMOVED lines=21> */
.L_x_20707:
[----:B------:R-:W-:Y:S05]  /*7e320*/  BSYNC B1 ;  /* 0x0000000000017941 */ /* 0x000fea0003800000 */
.L_x_20615:
        /* <DEDUP_REMOVED lines=10> */
.L_x_20737:
[----:B------:R-:W-:Y:S01]  /*7e3d0*/  DSETP.GTU.AND P0, PT, |R40|, +INF , PT ;  /* 0x7ff000002800742a */ /* 0x000fe20003f0c200 */
[----:B------:R-:W-:Y:S01]  /*7e3e0*/  MOV R42, R2 ;  /* 0x00000002002a7202 */ /* 0x000fe20000000f00 */
[----:B------:R-:W-:-:S12]  /*7e3f0*/  IMAD.MOV.U32 R43, RZ, RZ, R3 ;  /* 0x000000ffff2b7224 */ /* 0x000fd800078e0003 */
[----:B------:R-:W-:-:S11]  /*7e400*/  @!P0 DADD R40, -RZ, |R40| ;  /* 0x00000000ff288229 */ /* 0x000fd60000000528 */
.L_x_20614:
[----:B------:R-:W-:Y:S05]  /*7e410*/  BSYNC B2 ;  /* 0x0000000000027941 */ /* 0x000fea0003800000 */
.L_x_20613:
        /* <DEDUP_REMOVED lines=155> */
.L_x_20748:
[----:B------:R-:W-:Y:S05]  /*7edd0*/  BSYNC B4 ;  /* 0x0000000000047941 */ /* 0x000fea0003800000 */
.L_x_20747:
        /* <DEDUP_REMOVED lines=81> */
.L_x_20746:
        /* <DEDUP_REMOVED lines=34> */
.L_x_20756:
[----:B------:R-:W-:Y:S05]  /*7f510*/  BSYNC B5 ;  /* 0x0000000000057941 */ /* 0x000fea0003800000 */
.L_x_20755:
[----:B------:R-:W-:Y:S02]  /*7f520*/  IMAD.MOV.U32 R26, RZ, RZ, R16 ;  /* 0x000000ffff1a7224 */ /* 0x000fe400078e0010 */
[----:B------:R-:W-:Y:S01]  /*7f530*/  IMAD.MOV.U32 R27, RZ, RZ, R17 ;  /* 0x000000ffff1b7224 */ /* 0x000fe200078e0011 */
[----:B------:R-:W-:Y:S06]  /*7f540*/  BRA `(.L_x_20754) ;  /* 0x0000000000047947 */ /* 0x000fec0003800000 */
.L_x_20753:
[----:B------:R-:W-:-:S11]  /*7f550*/  DADD R26, -R32, R38 ;  /* 0x00000000201a7229 */ /* 0x000fd60000000126 */
.L_x_20754:
[----:B------:R-:W-:Y:S05]  /*7f560*/  BSYNC B4 ;  /* 0x0000000000047941 */ /* 0x000fea0003800000 */
.L_x_20752:
        /* <DEDUP_REMOVED lines=29> */
.L_x_20761:
[----:B------:R-:W-:Y:S05]  /*7f740*/  BSYNC B5 ;  /* 0x0000000000057941 */ /* 0x000fea0003800000 */
.L_x_20760:
[----:B------:R-:W-:Y:S05]  /*7f750*/  BRA `(.L_x_20759) ;  /* 0x0000000000047947 */ /* 0x000fea0003800000 */
.L_x_20758:
[----:B------:R-:W-:-:S11]  /*7f760*/  DADD R16, R44, -R10 ;  /* 0x000000002c107229 */ /* 0x000fd6000000080a */
.L_x_20759:
[----:B------:R-:W-:Y:S05]  /*7f770*/  BSYNC B4 ;  /* 0x0000000000047941 */ /* 0x000fea0003800000 */
.L_x_20757:
        /* <DEDUP_REMOVED lines=27> */
.L_x_20763:
[----:B------:R-:W-:Y:S05]  /*7f930*/  BSYNC B4 ;  /* 0x0000000000047941 */ /* 0x000fea0003800000 */
.L_x_20762:
        /* <DEDUP_REMOVED lines=85> */
.L_x_20764:
        /* <DEDUP_REMOVED lines=20> */
.L_x_20766:
[----:B------:R-:W-:Y:S05]  /*7ffd0*/  BSYNC B4 ;  /* 0x0000000000047941 */ /* 0x000fea0003800000 */
.L_x_20765:
        /* <DEDUP_REMOVED lines=30> */
.L_x_20751:
        /* <DEDUP_REMOVED lines=24> */
.L_x_20769:
[----:B------:R-:W-:Y:S05]  /*80340*/  BSYNC B4 ;  /* 0x0000000000047941 */ /* 0x000fea0003800000 */
.L_x_20768:
        /* <DEDUP_REMOVED lines=25> */
.L_x_20772:
[----:B------:R-:W-:Y:S05]  /*804e0*/  BSYNC B4 ;  /* 0x0000000000047941 */ /* 0x000fea0003800000 */
.L_x_20771:
        /* <DEDUP_REMOVED lines=30> */
.L_x_20770:
        /* <DEDUP_REMOVED lines=75> */
.L_x_20773:
[----:B------:R-:W-:Y:S01]  /*80b80*/  IMAD.MOV.U32 R6, RZ, RZ, 0x0 ;  /* 0x00000000ff067424 */ /* 0x000fe200078e00ff */
[----:B------:R-:W-:Y:S02]  /*80b90*/  MOV R7, 0x7ff00000 ;  /* 0x7ff0000000077802 */ /* 0x000fe40000000f00 */
[----:B------:R-:W-:-:S04]  /*80ba0*/  FSETP.NEU.FTZ.AND P0, PT, R9, RZ, PT ;  /* 0x000000ff0900720b */ /* 0x000fc80003f1d000 */
[----:B------:R-:W-:-:S10]  /*80bb0*/  DFMA R6, R8, R6, +INF ;  /* 0x7ff000000806742b */ /* 0x000fd40000000006 */
[----:B------:R-:W-:Y:S02]  /*80bc0*/  FSEL R30, R6, RZ, P0 ;  /* 0x000000ff061e7208 */ /* 0x000fe40000000000 */
[----:B------:R-:W-:Y:S01]  /*80bd0*/  FSEL R31, R7, -QNAN , P0 ;  /* 0xfff00000071f7808 */ /* 0x000fe20000000000 */
[----:B------:R-:W-:Y:S06]  /*80be0*/  BRA `(.L_x_20749) ;  /* 0x0000000400287947 */ /* 0x000fec0003800000 */
.L_x_20767:
        /* <DEDUP_REMOVED lines=25> */
.L_x_20775:
[----:B------:R-:W-:Y:S05]  /*80d80*/  BSYNC B4 ;  /* 0x0000000000047941 */ /* 0x000fea0003800000 */
.L_x_20774:
        /* <DEDUP_REMOVED lines=21> */
.L_x_20777:
[----:B------:R-:W-:Y:S05]  /*80ee0*/  BSYNC B4 ;  /* 0x0000000000047941 */ /* 0x000fea0003800000 */
.L_x_20776:
[----:B------:R-:W-:Y:S01]  /*80ef0*/  IMAD.MOV.U32 R30, RZ, RZ, R16 ;  /* 0x000000ffff1e7224 */ /* 0x000fe200078e0010 */
[----:B------:R-:W-:Y:S01]  /*80f00*/  MOV R31, R17 ;  /* 0x00000011001f7202 */ /* 0x000fe20000000f00 */
[----:B------:R-:W-:Y:S06]  /*80f10*/  BRA `(.L_x_20749) ;  /* 0x00000000005c7947 */ /* 0x000fec0003800000 */
.L_x_20750:
        /* <DEDUP_REMOVED lines=22> */
.L_x_20778:
[----:B------:R-:W-:Y:S05]  /*81080*/  BSYNC B4 ;  /* 0x0000000000047941 */ /* 0x000fea0003800000 */
.L_x_20749:
[----:B------:R-:W-:Y:S05]  /*81090*/  BSYNC B3 ;  /* 0x0000000000037941 */ /* 0x000fea0003800000 */
.L_x_20745:
        /* <DEDUP_REMOVED lines=26> */
.L_x_20782:
[----:B------:R-:W-:Y:S05]  /*81240*/  BSYNC B4 ;  /* 0x0000000000047941 */ /* 0x000fea0003800000 */
.L_x_20781:
        /* <DEDUP_REMOVED lines=39> */
.L_x_20790:
[----:B------:R-:W-:Y:S05]  /*814c0*/  BSYNC B5 ;  /* 0x0000000000057941 */ /* 0x000fea0003800000 */
.L_x_20789:
[----:B------:R-:W-:Y:S02]  /*814d0*/  IMAD.MOV.U32 R46, RZ, RZ, R16 ;  /* 0x000000ffff2e7224 */ /* 0x000fe400078e0010 */
[----:B------:R-:W-:Y:S01]  /*814e0*/  IMAD.MOV.U32 R47, RZ, RZ, R17 ;  /* 0x000000ffff2f7224 */ /* 0x000fe200078e0011 */
[----:B------:R-:W-:Y:S06]  /*814f0*/  BRA `(.L_x_20788) ;  /* 0x0000000000047947 */ /* 0x000fec0003800000 */
.L_x_20787:
[----:B------:R-:W-:-:S11]  /*81500*/  DADD R46, -R32, R38 ;  /* 0x00000000202e7229 */ /* 0x000fd60000000126 */
.L_x_20788:
[----:B------:R-:W-:Y:S05]  /*81510*/  BSYNC B4 ;  /* 0x0000000000047941 */ /* 0x000fea0003800000 */
.L_x_20786:
        /* <DEDUP_REMOVED lines=26> */
.L_x_20795:
[----:B------:R-:W-:Y:S05]  /*816c0*/  BSYNC B5 ;  /* 0x0000000000057941 */ /* 0x000fea0003800000 */
.L_x_20794:
[----:B------:R-:W-:Y:S02]  /*816d0*/  IMAD.MOV.U32 R4, RZ, RZ, R16 ;  /* 0x000000ffff047224 */ /* 0x000fe400078e0010 */
[----:B------:R-:W-:Y:S01]  /*816e0*/  IMAD.MOV.U32 R5, RZ, RZ, R17 ;  /* 0x000000ffff057224 */ /* 0x000fe200078e0011 */
[----:B------:R-:W-:Y:S06]  /*816f0*/  BRA `(.L_x_20793) ;  /* 0x0000000000047947 */ /* 0x000fec0003800000 */
.L_x_20792:
[----:B------:R-:W-:-:S11]  /*81700*/  DADD R4, -R36, R44 ;  /* 0x0000000024047229 */ /* 0x000fd6000000012c */
.L_x_20793:
[----:B------:R-:W-:Y:S05]  /*81710*/  BSYNC B4 ;  /* 0x0000000000047941 */ /* 0x000fea0003800000 */
.L_x_20791:
        /* <DEDUP_REMOVED lines=29> */
.L_x_20797:
[----:B------:R-:W-:Y:S05]  /*818f0*/  BSYNC B4 ;  /* 0x0000000000047941 */ /* 0x000fea0003800000 */
.L_x_20796:
[----:B------:R-:W-:Y:S01]  /*81900*/  PLOP3.LUT P0, PT, PT, PT, PT, 0x80, 0x0 ;  /* 0x000000000000781c */ /* 0x000fe20003f0f070 */
[----:B------:R-:W-:-:S12]  /*81910*/  BRA `(.L_x_20783) ;  /* 0x0000000800587947 */ /* 0x000fd80003800000 */
.L_x_20785:
        /* <DEDUP_REMOVED lines=29> */
.L_x_20800:
[----:B------:R-:W-:Y:S05]  /*81af0*/  BSYNC B4 ;  /* 0x0000000000047941 */ /* 0x000fea0003800000 */
.L_x_20799:
[----:B------:R-:W-:Y:S01]  /*81b00*/  PLOP3.LUT P0, PT, PT, PT, PT, 0x80, 0x0 ;  /* 0x000000000000781c */ /* 0x000fe20003f0f070 */
[----:B------:R-:W-:-:S12]  /*81b10*/  BRA `(.L_x_20783) ;  /* 0x0000000400d87947 */ /* 0x000fd80003800000 */
.L_x_20798:
        /* <DEDUP_REMOVED lines=29> */
.L_x_20802:
[----:B------:R-:W-:Y:S05]  /*81cf0*/  BSYNC B4 ;  /* 0x0000000000047941 */ /* 0x000fea0003800000 */
.L_x_20801:
        /* <DEDUP_REMOVED lines=21> */
.L_x_20804:
[----:B------:R-:W-:Y:S05]  /*81e50*/  BSYNC B4 ;  /* 0x0000000000047941 */ /* 0x000fea0003800000 */
.L_x_20803:
[----:B------:R-:W-:Y:S01]  /*81e60*/  DMUL R2, R2, 8.11296384146066816958e+31 ;  /* 0x4690000002027828 */ /* 0x000fe20000000000 */
[----:B------:R-:W-:Y:S01]  /*81e70*/  PLOP3.LUT P0, PT, PT, PT, PT, 0x80, 0x0 ;  /* 0x000000000000781c */ /* 0x000fe20003f0f070 */
[----:B------:R-:W-:Y:S02]  /*81e80*/  IMAD.MOV.U32 R4, RZ, RZ, R16 ;  /* 0x000000ffff047224 */ /* 0x000fe400078e0010 */
[----:B------:R-:W-:Y:S01]  /*81e90*/  IMAD.MOV.U32 R5, RZ, RZ, R17 ;  /* 0x000000ffff057224 */ /* 0x000fe200078e0011 */
[----:B------:R-:W-:Y:S09]  /*81ea0*/  BRA `(.L_x_20783) ;  /* 0x0000000000f47947 */ /* 0x000ff20003800000 */
.L_x_20784:
        /* <DEDUP_REMOVED lines=24> */
.L_x_20806:
[----:B------:R-:W-:Y:S05]  /*82030*/  BSYNC B4 ;  /* 0x0000000000047941 */ /* 0x000fea0003800000 */
.L_x_20805:
        /* <DEDUP_REMOVED lines=29> */
.L_x_20808:
[----:B------:R-:W-:Y:S05]  /*82210*/  BSYNC B4 ;  /* 0x0000000000047941 */ /* 0x000fea0003800000 */
.L_x_20807:
[----:B------:R-:W-:Y:S01]  /*82220*/  DMUL R4, R4, R16 ;  /* 0x0000001004047228 */ /* 0x000fe20000000000 */
[----:B------:R-:W-:Y:S01]  /*82230*/  PLOP3.LUT P0, PT, PT, PT, PT, 0x80, 0x0 ;  /* 0x000000000000781c */ /* 0x000fe20003f0f070 */
[----:B------:R-:W-:-:S12]  /*82240*/  BRA `(.L_x_20783) ;  /* 0x00000000000c7947 */ /* 0x000fd80003800000 */
.L_x_20780:
[----:B------:R-:W-:Y:S01]  /*82250*/  DMUL R4, R28, 9.00719925474099200000e+15 ;  /* 0x434000001c047828 */ /* 0x000fe20000000000 */
[----:B------:R-:W-:Y:S01]  /*82260*/  PLOP3.LUT P0, PT, PT, PT, PT, 0x80, 0x0 ;  /* 0x000000000000781c */ /* 0x000fe20003f0f070 */
[----:B------:R-:W-:-:S12]  /*82270*/  DMUL R2, R2, 9.00719925474099200000e+15 ;  /* 0x4340000002027828 */ /* 0x000fd80000000000 */
.L_x_20783:
[----:B------:R-:W-:Y:S05]  /*82280*/  BSYNC B3 ;  /* 0x0000000000037941 */ /* 0x000fea0003800000 */
.L_x_20779:
        /* <DEDUP_REMOVED lines=67> */
.L_x_20814:
[----:B------:R-:W-:-:S11]  /*826c0*/  DMUL R2, RZ, |R26| ;  /* 0x4000001aff027228 */ /* 0x000fd60000000000 */
.L_x_20815:
[----:B------:R-:W-:Y:S05]  /*826d0*/  BSYNC B0 ;  /* 0x0000000000007941 */ /* 0x000fea0003800000 */
.L_x_20813:
        /* <DEDUP_REMOVED lines=11> */
.L_x_20812:
        /* <DEDUP_REMOVED lines=53> */
.L_x_20811:
        /* <DEDUP_REMOVED lines=62> */
.L_x_20819:
[----:B------:R-:W-:-:S11]  /*82ec0*/  DMUL R2, RZ, |R26| ;  /* 0x4000001aff027228 */ /* 0x000fd60000000000 */
.L_x_20820:
[----:B------:R-:W-:Y:S05]  /*82ed0*/  BSYNC B0 ;  /* 0x0000000000007941 */ /* 0x000fea0003800000 */
.L_x_20818:
        /* <DEDUP_REMOVED lines=11> */
.L_x_20817:
        /* <DEDUP_REMOVED lines=53> */
.L_x_20810:
        /* <DEDUP_REMOVED lines=32> */
.L_x_20823:
[----:B------:R-:W-:Y:S05]  /*834e0*/  BSYNC B4 ;  /* 0x0000000000047941 */ /* 0x000fea0003800000 */
.L_x_20822:
        /* <DEDUP_REMOVED lines=82> */
.L_x_20825:
[----:B------:R-:W-:Y:S02]  /*83a10*/  FSEL R6, RZ, 3.37028055040000000000e+12, P1 ;  /* 0x54442d18ff067808 */ /* 0x000fe40000800000 */
[----:B------:R-:W-:-:S07]  /*83a20*/  FSEL R7, RZ, 2.1426990032196044922, P1 ;  /* 0x400921fbff077808 */ /* 0x000fce0000800000 */
.L_x_20826:
[----:B------:R-:W-:Y:S05]  /*83a30*/  BSYNC B0 ;  /* 0x0000000000007941 */ /* 0x000fea0003800000 */
.L_x_20824:
[----:B------:R-:W-:Y:S01]  /*83a40*/  DADD R2, |R4|, |R2| ;  /* 0x0000000004027229 */ /* 0x000fe20000000602 */
[----:B------:R-:W-:-:S07]  /*83a50*/  LOP3.LUT R5, R7, 0x80000000, R5, 0xb8, !PT ;  /* 0x8000000007057812 */ /* 0x000fce00078eb805 */
[----:B------:R-:W-:-:S06]  /*83a60*/  DSETP.GTU.AND P0, PT, |R2|, +INF , PT ;  /* 0x7ff000000200742a */ /* 0x000fcc0003f0c200 */
[----:B------:R-:W-:Y:S02]  /*83a70*/  FSEL R2, R2, R6, P0 ;  /* 0x0000000602027208 */ /* 0x000fe40000000000 */
[----:B------:R-:W-:Y:S01]  /*83a80*/  FSEL R3, R3, R5, P0 ;  /* 0x0000000503037208 */ /* 0x000fe20000000000 */
[----:B------:R-:W-:Y:S06]  /*83a90*/  BRA `(.L_x_20816) ;  /* 0x0000000400dc7947 */ /* 0x000fec0003800000 */
.L_x_20821:
        /* <DEDUP_REMOVED lines=28> */
.L_x_20828:
[----:B------:R-:W-:Y:S05]  /*83c60*/  BSYNC B4 ;  /* 0x0000000000047941 */ /* 0x000fea0003800000 */
.L_x_20827:
        /* <DEDUP_REMOVED lines=82> */
.L_x_20830:
[----:B------:R-:W-:Y:S02]  /*84190*/  FSEL R6, RZ, 3.37028055040000000000e+12, P1 ;  /* 0x54442d18ff067808 */ /* 0x000fe40000800000 */
[----:B------:R-:W-:-:S07]  /*841a0*/  FSEL R7, RZ, 2.1426990032196044922, P1 ;  /* 0x400921fbff077808 */ /* 0x000fce0000800000 */
.L_x_20831:
[----:B------:R-:W-:Y:S05]  /*841b0*/  BSYNC B0 ;  /* 0x0000000000007941 */ /* 0x000fea0003800000 */
.L_x_20829:
[----:B------:R-:W-:Y:S01]  /*841c0*/  DADD R2, |R4|, |R2| ;  /* 0x0000000004027229 */ /* 0x000fe20000000602 */
[----:B------:R-:W-:-:S07]  /*841d0*/  LOP3.LUT R5, R7, 0x80000000, R5, 0xb8, !PT ;  /* 0x8000000007057812 */ /* 0x000fce00078eb805 */
[----:B------:R-:W-:-:S06]  /*841e0*/  DSETP.GTU.AND P0, PT, |R2|, +INF , PT ;  /* 0x7ff000000200742a */ /* 0x000fcc0003f0c200 */
[----:B------:R-:W-:Y:S02]  /*841f0*/  FSEL R2, R2, R6, P0 ;  /* 0x0000000602027208 */ /* 0x000fe40000000000 */
[----:B------:R-:W-:-:S07]  /*84200*/  FSEL R3, R3, R5, P0 ;  /* 0x0000000503037208 */ /* 0x000fce0000000000 */
.L_x_20816:
[----:B------:R-:W-:Y:S05]  /*84210*/  BSYNC B3 ;  /* 0x0000000000037941 */ /* 0x000fea0003800000 */
.L_x_20809:
[----:B------:R-:W-:Y:S01]  /*84220*/  DADD R4, -RZ, -R30 ;  /* 0x00000000ff047229 */ /* 0x000fe2000000091e */
[----:B------:R-:W-:-:S09]  /*84230*/  ISETP.NE.AND P0, PT, R52, RZ, PT ;  /* 0x000000ff3400720c */ /* 0x000fd20003f05270 */
[----:B------:R-:W-:Y:S02]  /*84240*/  FSEL R36, R4, R30, !P0 ;  /* 0x0000001e04247208 */ /* 0x000fe40004000000 */
[----:B------:R-:W-:Y:S01]  /*84250*/  FSEL R37, R5, R31, !P0 ;  /* 0x0000001f05257208 */ /* 0x000fe20004000000 */
[----:B------:R-:W-:Y:S06]  /*84260*/  BRA `(.L_x_20832) ;  /* 0x0000003000287947 */ /* 0x000fec0003800000 */
.L_x_20744:
[----:B------:R-:W2:Y:S01]  /*84270*/  LDL.64 R2, [R1+0x8] ;  /* 0x0000080001027983 */ /* 0x000ea20000100a00 */
[----:B------:R-:W-:Y:S01]  /*84280*/  UMOV UR4, 0x54442d18 ;  /* 0x54442d1800047882 */ /* 0x000fe20000000000 */
[----:B------:R-:W-:Y:S01]  /*84290*/  UMOV UR5, 0x3ff921fb ;  /* 0x3ff921fb00057882 */ /* 0x000fe20000000000 */
[----:B------:R-:W-:Y:S02]  /*842a0*/  DADD R36, -RZ, -R58 ;  /* 0x00000000ff247229 */ /* 0x000fe4000000093a */
[----:B--2---:R-:W-:-:S08]  /*842b0*/  DADD R2, R2, -R56 ;  /* 0x0000000002027229 */ /* 0x004fd00000000838 */
[----:B------:R-:W-:Y:S01]  /*842c0*/  DADD R2, R2, UR4 ;  /* 0x0000000402027e29 */ /* 0x000fe20008000000 */
[----:B------:R-:W-:Y:S10]  /*842d0*/  BRA `(.L_x_20832) ;  /* 0x00000030000c7947 */ /* 0x000ff40003800000 */
.L_x_20743:
[----:B------:R-:W-:Y:S01]  /*842e0*/  DADD R36, -RZ, -R58 ;  /* 0x00000000ff247229 */ /* 0x000fe2000000093a */
[----:B------:R-:W-:Y:S01]  /*842f0*/  CS2R R2, SRZ ;  /* 0x0000000000027805 */ /* 0x000fe2000001ff00 */
[----:B------:R-:W-:Y:S09]  /*84300*/  BRA `(.L_x_20832) ;  /* 0x0000003000007947 */ /* 0x000ff20003800000 */
.L_x_20742:
        /* <DEDUP_REMOVED lines=108> */
.L_x_20837:
[----:B------:R-:W-:Y:S05]  /*849d0*/  BSYNC B0 ;  /* 0x0000000000007941 */ /* 0x000fea0003800000 */
.L_x_20836:
        /* <DEDUP_REMOVED lines=8> */
.L_x_20839:
[----:B------:R-:W-:Y:S05]  /*84a60*/  BSYNC B4 ;  /* 0x0000000000047941 */ /* 0x000fea0003800000 */
.L_x_20838:
        /* <DEDUP_REMOVED lines=82> */
.L_x_20841:
[----:B------:R-:W-:-:S04]  /*84f90*/  ISETP.GE.AND P0, PT, R57, RZ, PT ;  /* 0x000000ff3900720c */ /* 0x000fc80003f06270 */
[----:B------:R-:W-:Y:S02]  /*84fa0*/  FSEL R6, RZ, 3.37028055040000000000e+12, P0 ;  /* 0x54442d18ff067808 */ /* 0x000fe40000000000 */
[----:B------:R-:W-:-:S07]  /*84fb0*/  FSEL R7, RZ, 2.1426990032196044922, P0 ;  /* 0x400921fbff077808 */ /* 0x000fce0000000000 */
.L_x_20842:
[----:B------:R-:W-:Y:S05]  /*84fc0*/  BSYNC B0 ;  /* 0x0000000000007941 */ /* 0x000fea0003800000 */
.L_x_20840:
[----:B------:R-:W-:Y:S01]  /*84fd0*/  DADD R2, R2, R4 ;  /* 0x0000000002027229 */ /* 0x000fe20000000004 */
[----:B------:R-:W-:Y:S01]  /*84fe0*/  LOP3.LUT R5, R7, 0x80000000, R59, 0xb8, !PT ;  /* 0x8000000007057812 */ /* 0x000fe200078eb83b */
[----:B------:R-:W-:-:S06]  /*84ff0*/  DMUL R30, R30, 0.5 ;  /* 0x3fe000001e1e7828 */ /* 0x000fcc0000000000 */
[----:B------:R-:W-:-:S06]  /*85000*/  DSETP.GTU.AND P0, PT, |R2|, +INF , PT ;  /* 0x7ff000000200742a */ /* 0x000fcc0003f0c200 */
[----:B------:R-:W-:Y:S02]  /*85010*/  FSEL R2, R2, R6, P0 ;  /* 0x0000000602027208 */ /* 0x000fe40000000000 */
[----:B------:R-:W-:Y:S01]  /*85020*/  FSEL R3, R3, R5, P0 ;  /* 0x0000000503037208 */ /* 0x000fe20000000000 */
[----:B------:R-:W-:Y:S06]  /*85030*/  BRA `(.L_x_20843) ;  /* 0x0000002000387947 */ /* 0x000fec0003800000 */
.L_x_20835:
        /* <DEDUP_REMOVED lines=135> */
.L_x_20845:
[----:B------:R-:W-:Y:S05]  /*858b0*/  BSYNC B0 ;  /* 0x0000000000007941 */ /* 0x000fea0003800000 */
.L_x_20844:
        /* <DEDUP_REMOVED lines=8> */
.L_x_20847:
[----:B------:R-:W-:Y:S05]  /*85940*/  BSYNC B4 ;  /* 0x0000000000047941 */ /* 0x000fea0003800000 */
.L_x_20846:
        /* <DEDUP_REMOVED lines=82> */
.L_x_20849:
[----:B------:R-:W-:-:S04]  /*85e70*/  ISETP.GE.AND P0, PT, R57, RZ, PT ;  /* 0x000000ff3900720c */ /* 0x000fc80003f06270 */
[----:B------:R-:W-:Y:S02]  /*85e80*/  FSEL R6, RZ, 3.37028055040000000000e+12, P0 ;  /* 0x54442d18ff067808 */ /* 0x000fe40000000000 */
[----:B------:R-:W-:-:S07]  /*85e90*/  FSEL R7, RZ, 2.1426990032196044922, P0 ;  /* 0x400921fbff077808 */ /* 0x000fce0000000000 */
.L_x_20850:
[----:B------:R-:W-:Y:S05]  /*85ea0*/  BSYNC B0 ;  /* 0x0000000000007941 */ /* 0x000fea0003800000 */
.L_x_20848:
[----:B------:R-:W-:Y:S01]  /*85eb0*/  DADD R2, R2, R4 ;  /* 0x0000000002027229 */ /* 0x000fe20000000004 */
[----:B------:R-:W-:-:S07]  /*85ec0*/  LOP3.LUT R5, R7, 0x80000000, R59, 0xb8, !PT ;  /* 0x8000000007057812 */ /* 0x000fce00078eb83b */
[----:B------:R-:W-:-:S06]  /*85ed0*/  DSETP.GTU.AND P0, PT, |R2|, +INF , PT ;  /* 0x7ff000000200742a */ /* 0x000fcc0003f0c200 */
[----:B------:R-:W-:Y:S02]  /*85ee0*/  FSEL R2, R2, R6, P0 ;  /* 0x0000000602027208 */ /* 0x000fe40000000000 */
[----:B------:R-:W-:Y:S01]  /*85ef0*/  FSEL R3, R3, R5, P0 ;  /* 0x0000000503037208 */ /* 0x000fe20000000000 */
[----:B------:R-:W-:Y:S06]  /*85f00*/  BRA `(.L_x_20843) ;  /* 0x0000001000847947 */ /* 0x000fec0003800000 */
.L_x_20834:
        /* <DEDUP_REMOVED lines=23> */
.L_x_20852:
[----:B------:R-:W-:Y:S05]  /*86080*/  BSYNC B4 ;  /* 0x0000000000047941 */ /* 0x000fea0003800000 */
.L_x_20851:
        /* <DEDUP_REMOVED lines=26> */
.L_x_20854:
[----:B------:R-:W-:Y:S05]  /*86230*/  BSYNC B4 ;  /* 0x0000000000047941 */ /* 0x000fea0003800000 */
.L_x_20853:
        /* <DEDUP_REMOVED lines=136> */
.L_x_20856:
[----:B------:R-:W-:Y:S05]  /*86ac0*/  BSYNC B0 ;  /* 0x0000000000007941 */ /* 0x000fea0003800000 */
.L_x_20855:
        /* <DEDUP_REMOVED lines=8> */
.L_x_20858:
[----:B------:R-:W-:Y:S05]  /*86b50*/  BSYNC B4 ;  /* 0x0000000000047941 */ /* 0x000fea0003800000 */
.L_x_20857:
        /* <DEDUP_REMOVED lines=82> */
.L_x_20860:
[----:B------:R-:W-:-:S04]  /*87080*/  ISETP.GE.AND P0, PT, R57, RZ, PT ;  /* 0x000000ff3900720c */ /* 0x000fc80003f06270 */
[----:B------:R-:W-:Y:S02]  /*87090*/  FSEL R6, RZ, 3.37028055040000000000e+12, P0 ;  /* 0x54442d18ff067808 */ /* 0x000fe40000000000 */
[----:B------:R-:W-:-:S07]  /*870a0*/  FSEL R7, RZ, 2.1426990032196044922, P0 ;  /* 0x400921fbff077808 */ /* 0x000fce0000000000 */
.L_x_20861:
[----:B------:R-:W-:Y:S05]  /*870b0*/  BSYNC B0 ;  /* 0x0000000000007941 */ /* 0x000fea0003800000 */
.L_x_20859:
[----:B------:R-:W-:Y:S01]  /*870c0*/  DADD R2, R2, R4 ;  /* 0x0000000002027229 */ /* 0x000fe20000000004 */
[----:B------:R-:W-:Y:S01]  /*870d0*/  LOP3.LUT R5, R7, 0x80000000, R59, 0xb8, !PT ;  /* 0x8000000007057812 */ /* 0x000fe200078eb83b */
[----:B------:R-:W-:-:S06]  /*870e0*/  DADD R30, R30, 1 ;  /* 0x3ff000001e1e7429 */ /* 0x000fcc0000000000 */
[----:B------:R-:W-:-:S06]  /*870f0*/  DSETP.GTU.AND P0, PT, |R2|, +INF , PT ;  /* 0x7ff000000200742a */ /* 0x000fcc0003f0c200 */
[----:B------:R-:W-:Y:S02]  /*87100*/  FSEL R2, R2, R6, P0 ;  /* 0x0000000602027208 */ /* 0x000fe40000000000 */
[----:B------:R-:W-:-:S07]  /*87110*/  FSEL R3, R3, R5, P0 ;  /* 0x0000000503037208 */ /* 0x000fce0000000000 */
.L_x_20843:
[----:B------:R-:W-:Y:S05]  /*87120*/  BSYNC B3 ;  /* 0x0000000000037941 */ /* 0x000fea0003800000 */
.L_x_20833:
        /* <DEDUP_REMOVED lines=9> */
.L_x_20741:
        /* <DEDUP_REMOVED lines=21> */
.L_x_20832:
[----:B------:R-:W-:Y:S05]  /*87310*/  BSYNC B1 ;  /* 0x0000000000017941 */ /* 0x000fea0003800000 */
.L_x_20740:
        /* <DEDUP_REMOVED lines=10> */
.L_x_20862:
[----:B------:R-:W-:Y:S01]  /*873c0*/  DSETP.GTU.AND P0, PT, |R36|, +INF , PT ;  /* 0x7ff000002400742a */ /* 0x000fe20003f0c200 */
[----:B------:R-:W-:Y:S01]  /*873d0*/  MOV R38, R2 ;  /* 0x0000000200267202 */ /* 0x000fe20000000f00 */
[----:B------:R-:W-:-:S12]  /*873e0*/  IMAD.MOV.U32 R39, RZ, RZ, R3 ;  /* 0x000000ffff277224 */ /* 0x000fd800078e0003 */
[----:B------:R-:W-:-:S11]  /*873f0*/  @!P0 DADD R36, -RZ, |R36| ;  /* 0x00000000ff248229 */ /* 0x000fd60000000524 */
.L_x_20739:
[----:B------:R-:W-:Y:S05]  /*87400*/  BSYNC B2 ;  /* 0x0000000000027941 */ /* 0x000fea0003800000 */
.L_x_20738:
        /* <DEDUP_REMOVED lines=153> */
.L_x_20873:
[----:B------:R-:W-:Y:S05]  /*87da0*/  BSYNC B4 ;  /* 0x0000000000047941 */ /* 0x000fea0003800000 */
.L_x_20872:
        /* <DEDUP_REMOVED lines=81> */
.L_x_20871:
        /* <DEDUP_REMOVED lines=34> */
.L_x_20881:
[----:B------:R-:W-:Y:S05]  /*884e0*/  BSYNC B5 ;  /* 0x0000000000057941 */ /* 0x000fea0003800000 */
.L_x_20880:
[----:B------:R-:W-:Y:S02]  /*884f0*/  IMAD.MOV.U32 R26, RZ, RZ, R16 ;  /* 0x000000ffff1a7224 */ /* 0x000fe400078e0010 */
[----:B------:R-:W-:Y:S01]  /*88500*/  IMAD.MOV.U32 R27, RZ, RZ, R17 ;  /* 0x000000ffff1b7224 */ /* 0x000fe200078e0011 */
[----:B------:R-:W-:Y:S06]  /*88510*/  BRA `(.L_x_20879) ;  /* 0x0000000000047947 */ /* 0x000fec0003800000 */
.L_x_20878:
[----:B------:R-:W-:-:S11]  /*88520*/  DADD R26, -R32, R44 ;  /* 0x00000000201a7229 */ /* 0x000fd6000000012c */
.L_x_20879:
[----:B------:R-:W-:Y:S05]  /*88530*/  BSYNC B4 ;  /* 0x0000000000047941 */ /* 0x000fea0003800000 */
.L_x_20877:
        /* <DEDUP_REMOVED lines=29> */
.L_x_20886:
[----:B------:R-:W-:Y:S05]  /*88710*/  BSYNC B5 ;  /* 0x0000000000057941 */ /* 0x000fea0003800000 */
.L_x_20885:
[----:B------:R-:W-:Y:S05]  /*88720*/  BRA `(.L_x_20884) ;  /* 0x0000000000047947 */ /* 0x000fea0003800000 */
.L_x_20883:
[----:B------:R-:W-:-:S11]  /*88730*/  DADD R16, R46, -R10 ;  /* 0x000000002e107229 */ /* 0x000fd6000000080a */
.L_x_20884:
[----:B------:R-:W-:Y:S05]  /*88740*/  BSYNC B4 ;  /* 0x0000000000047941 */ /* 0x000fea0003800000 */
.L_x_20882:
        /* <DEDUP_REMOVED lines=29> */
.L_x_20888:
[----:B------:R-:W-:Y:S05]  /*88920*/  BSYNC B4 ;  /* 0x0000000000047941 */ /* 0x000fea0003800000 */
.L_x_20887:
        /* <DEDUP_REMOVED lines=85> */
.L_x_20889:
        /* <DEDUP_REMOVED lines=20> */
.L_x_20891:
[----:B------:R-:W-:Y:S05]  /*88fc0*/  BSYNC B4 ;  /* 0x0000000000047941 */ /* 0x000fea0003800000 */
.L_x_20890:
        /* <DEDUP_REMOVED lines=30> */
.L_x_20876:
        /* <DEDUP_REMOVED lines=24> */
.L_x_20894:
[----:B------:R-:W-:Y:S05]  /*89330*/  BSYNC B4 ;  /* 0x0000000000047941 */ /* 0x000fea0003800000 */
.L_x_20893:
        /* <DEDUP_REMOVED lines=25> */
.L_x_20897:
[----:B------:R-:W-:Y:S05]  /*894d0*/  BSYNC B4 ;  /* 0x0000000000047941 */ /* 0x000fea0003800000 */
.L_x_20896:
        /* <DEDUP_REMOVED lines=30> */
.L_x_20895:
        /* <DEDUP_REMOVED lines=75> */
.L_x_20898:
[----:B------:R-:W-:Y:S01]  /*89b70*/  IMAD.MOV.U32 R6, RZ, RZ, 0x0 ;  /* 0x00000000ff067424 */ /* 0x000fe200078e00ff */
[----:B------:R-:W-:Y:S01]  /*89b80*/  FSETP.NEU.FTZ.AND P0, PT, R9, RZ, PT ;  /* 0x000000ff0900720b */ /* 0x000fe20003f1d000 */
[----:B------:R-:W-:-:S06]  /*89b90*/  IMAD.MOV.U32 R7, RZ, RZ, 0x7ff00000 ;  /* 0x7ff00000ff077424 */ /* 0x000fcc00078e00ff */
[----:B------:R-:W-:-:S10]  /*89ba0*/  DFMA R6, R8, R6, +INF ;  /* 0x7ff000000806742b */ /* 0x000fd40000000006 */
[----:B------:R-:W-:Y:S02]  /*89bb0*/  FSEL R30, R6, RZ, P0 ;  /* 0x000000ff061e7208 */ /* 0x000fe40000000000 */
[----:B------:R-:W-:Y:S01]  /*89bc0*/  FSEL R31, R7, -QNAN , P0 ;  /* 0xfff00000071f7808 */ /* 0x000fe20000000000 */
[----:B------:R-:W-:Y:S06]  /*89bd0*/  BRA `(.L_x_20874) ;  /* 0x0000000400287947 */ /* 0x000fec0003800000 */
.L_x_20892:
        /* <DEDUP_REMOVED lines=25> */
.L_x_20900:
[----:B------:R-:W-:Y:S05]  /*89d70*/  BSYNC B4 ;  /* 0x0000000000047941 */ /* 0x000fea0003800000 */
.L_x_20899:
        /* <DEDUP_REMOVED lines=21> */
.L_x_20902:
[----:B------:R-:W-:Y:S05]  /*89ed0*/  BSYNC B4 ;  /* 0x0000000000047941 */ /* 0x000fea0003800000 */
.L_x_20901:
[----:B------:R-:W-:Y:S02]  /*89ee0*/  IMAD.MOV.U32 R30, RZ, RZ, R16 ;  /* 0x000000ffff1e7224 */ /* 0x000fe400078e0010 */
[----:B------:R-:W-:Y:S01]  /*89ef0*/  IMAD.MOV.U32 R31, RZ, RZ, R17 ;  /* 0x000000ffff1f7224 */ /* 0x000fe200078e0011 */
[----:B------:R-:W-:Y:S06]  /*89f00*/  BRA `(.L_x_20874) ;  /* 0x00000000005c7947 */ /* 0x000fec0003800000 */
.L_x_20875:
        /* <DEDUP_REMOVED lines=22> */
.L_x_20903:
[----:B------:R-:W-:Y:S05]  /*8a070*/  BSYNC B4 ;  /* 0x0000000000047941 */ /* 0x000fea0003800000 */
.L_x_20874:
[----:B------:R-:W-:Y:S05]  /*8a080*/  BSYNC B3 ;  /* 0x0000000000037941 */ /* 0x000fea0003800000 */
.L_x_20870:
        /* <DEDUP_REMOVED lines=26> */
.L_x_20907:
[----:B------:R-:W-:Y:S05]  /*8a230*/  BSYNC B4 ;  /* 0x0000000000047941 */ /* 0x000fea0003800000 */
.L_x_20906:
        /* <DEDUP_REMOVED lines=39> */
.L_x_20915:
[----:B------:R-:W-:Y:S05]  /*8a4b0*/  BSYNC B5 ;  /* 0x0000000000057941 */ /* 0x000fea0003800000 */
.L_x_20914:
[----:B------:R-:W-:Y:S01]  /*8a4c0*/  IMAD.MOV.U32 R52, RZ, RZ, R16 ;  /* 0x000000ffff347224 */ /* 0x000fe200078e0010 */
[----:B------:R-:W-:Y:S01]  /*8a4d0*/  MOV R53, R17 ;  /* 0x0000001100357202 */ /* 0x000fe20000000f00 */
[----:B------:R-:W-:Y:S06]  /*8a4e0*/  BRA `(.L_x_20913) ;  /* 0x0000000000047947 */ /* 0x000fec0003800000 */
.L_x_20912:
[----:B------:R-:W-:-:S11]  /*8a4f0*/  DADD R52, -R32, R44 ;  /* 0x0000000020347229 */ /* 0x000fd6000000012c */
.L_x_20913:
[----:B------:R-:W-:Y:S05]  /*8a500*/  BSYNC B4 ;  /* 0x0000000000047941 */ /* 0x000fea0003800000 */
.L_x_20911:
        /* <DEDUP_REMOVED lines=26> */
.L_x_20920:
[----:B------:R-:W-:Y:S05]  /*8a6b0*/  BSYNC B5 ;  /* 0x0000000000057941 */ /* 0x000fea0003800000 */
.L_x_20919:
[----:B------:R-:W-:Y:S02]  /*8a6c0*/  IMAD.MOV.U32 R4, RZ, RZ, R16 ;  /* 0x000000ffff047224 */ /* 0x000fe400078e0010 */
[----:B------:R-:W-:Y:S01]  /*8a6d0*/  IMAD.MOV.U32 R5, RZ, RZ, R17 ;  /* 0x000000ffff057224 */ /* 0x000fe200078e0011 */
[----:B------:R-:W-:Y:S06]  /*8a6e0*/  BRA `(.L_x_20918) ;  /* 0x0000000000047947 */ /* 0x000fec0003800000 */
.L_x_20917:
[----:B------:R-:W-:-:S11]  /*8a6f0*/  DADD R4, -R34, R46 ;  /* 0x0000000022047229 */ /* 0x000fd6000000012e */
.L_x_20918:
[----:B------:R-:W-:Y:S05]  /*8a700*/  BSYNC B4 ;  /* 0x0000000000047941 */ /* 0x000fea0003800000 */
.L_x_20916:
        /* <DEDUP_REMOVED lines=29> */
.L_x_20922:
[----:B------:R-:W-:Y:S05]  /*8a8e0*/  BSYNC B4 ;  /* 0x0000000000047941 */ /* 0x000fea0003800000 */
.L_x_20921:
[----:B------:R-:W-:Y:S01]  /*8a8f0*/  PLOP3.LUT P0, PT, PT, PT, PT, 0x80, 0x0 ;  /* 0x000000000000781c */ /* 0x000fe20003f0f070 */
[----:B------:R-:W-:-:S12]  /*8a900*/  BRA `(.L_x_20908) ;  /* 0x0000000800587947 */ /* 0x000fd80003800000 */
.L_x_20910:
        /* <DEDUP_REMOVED lines=29> */
.L_x_20925:
[----:B------:R-:W-:Y:S05]  /*8aae0*/  BSYNC B4 ;  /* 0x0000000000047941 */ /* 0x000fea0003800000 */
.L_x_20924:
[----:B------:R-:W-:Y:S01]  /*8aaf0*/  PLOP3.LUT P0, PT, PT, PT, PT, 0x80, 0x0 ;  /* 0x000000000000781c */ /* 0x000fe20003f0f070 */
[----:B------:R-:W-:-:S12]  /*8ab00*/  BRA `(.L_x_20908) ;  /* 0x0000000400d87947 */ /* 0x000fd80003800000 */
.L_x_20923:
        /* <DEDUP_REMOVED lines=29> */
.L_x_20927:
[----:B------:R-:W-:Y:S05]  /*8ace0*/  BSYNC B4 ;  /* 0x0000000000047941 */ /* 0x000fea0003800000 */
.L_x_20926:
        /* <DEDUP_REMOVED lines=21> */
.L_x_20929:
[----:B------:R-:W-:Y:S05]  /*8ae40*/  BSYNC B4 ;  /* 0x0000000000047941 */ /* 0x000fea0003800000 */
.L_x_20928:
[----:B------:R-:W-:Y:S01]  /*8ae50*/  DMUL R2, R2, 8.11296384146066816958e+31 ;  /* 0x4690000002027828 */ /* 0x000fe20000000000 */
[----:B------:R-:W-:Y:S01]  /*8ae60*/  PLOP3.LUT P0, PT, PT, PT, PT, 0x80, 0x0 ;  /* 0x000000000000781c */ /* 0x000fe20003f0f070 */
[----:B------:R-:W-:Y:S02]  /*8ae70*/  IMAD.MOV.U32 R4, RZ, RZ, R16 ;  /* 0x000000ffff047224 */ /* 0x000fe400078e0010 */
[----:B------:R-:W-:Y:S01]  /*8ae80*/  IMAD.MOV.U32 R5, RZ, RZ, R17 ;  /* 0x000000ffff057224 */ /* 0x000fe200078e0011 */
[----:B------:R-:W-:Y:S09]  /*8ae90*/  BRA `(.L_x_20908) ;  /* 0x0000000000f47947 */ /* 0x000ff20003800000 */
.L_x_20909:
        /* <DEDUP_REMOVED lines=24> */
.L_x_20931:
[----:B------:R-:W-:Y:S05]  /*8b020*/  BSYNC B4 ;  /* 0x0000000000047941 */ /* 0x000fea0003800000 */
.L_x_20930:
        /* <DEDUP_REMOVED lines=29> */
.L_x_20933:
[----:B------:R-:W-:Y:S05]  /*8b200*/  BSYNC B4 ;  /* 0x0000000000047941 */ /* 0x000fea0003800000 */
.L_x_20932:
[----:B------:R-:W-:Y:S01]  /*8b210*/  DMUL R4, R6, R16 ;  /* 0x0000001006047228 */ /* 0x000fe20000000000 */
[----:B------:R-:W-:Y:S01]  /*8b220*/  PLOP3.LUT P0, PT, PT, PT, PT, 0x80, 0x0 ;  /* 0x000000000000781c */ /* 0x000fe20003f0f070 */
[----:B------:R-:W-:-:S12]  /*8b230*/  BRA `(.L_x_20908) ;  /* 0x00000000000c7947 */ /* 0x000fd80003800000 */
.L_x_20905:
[----:B------:R-:W-:Y:S01]  /*8b240*/  DMUL R4, R28, 9.00719925474099200000e+15 ;  /* 0x434000001c047828 */ /* 0x000fe20000000000 */
[----:B------:R-:W-:Y:S01]  /*8b250*/  PLOP3.LUT P0, PT, PT, PT, PT, 0x80, 0x0 ;  /* 0x000000000000781c */ /* 0x000fe20003f0f070 */
[----:B------:R-:W-:-:S12]  /*8b260*/  DMUL R2, R2, 9.00719925474099200000e+15 ;  /* 0x4340000002027828 */ /* 0x000fd80000000000 */
.L_x_20908:
[----:B------:R-:W-:Y:S05]  /*8b270*/  BSYNC B3 ;  /* 0x0000000000037941 */ /* 0x000fea0003800000 */
.L_x_20904:
        /* <DEDUP_REMOVED lines=67> */
.L_x_20939:
[----:B------:R-:W-:-:S11]  /*8b6b0*/  DMUL R2, RZ, |R26| ;  /* 0x4000001aff027228 */ /* 0x000fd60000000000 */
.L_x_20940:
[----:B------:R-:W-:Y:S05]  /*8b6c0*/  BSYNC B0 ;  /* 0x0000000000007941 */ /* 0x000fea0003800000 */
.L_x_20938:
        /* <DEDUP_REMOVED lines=11> */
.L_x_20937:
        /* <DEDUP_REMOVED lines=53> */
.L_x_20936:
        /* <DEDUP_REMOVED lines=62> */
.L_x_20944:
[----:B------:R-:W-:-:S11]  /*8beb0*/  DMUL R2, RZ, |R26| ;  /* 0x4000001aff027228 */ /* 0x000fd60000000000 */
.L_x_20945:
[----:B------:R-:W-:Y:S05]  /*8bec0*/  BSYNC B0 ;  /* 0x0000000000007941 */ /* 0x000fea0003800000 */
.L_x_20943:
        /* <DEDUP_REMOVED lines=11> */
.L_x_20942:
        /* <DEDUP_REMOVED lines=53> */
.L_x_20935:
        /* <DEDUP_REMOVED lines=32> */
.L_x_20948:
[----:B------:R-:W-:Y:S05]  /*8c4d0*/  BSYNC B4 ;  /* 0x0000000000047941 */ /* 0x000fea0003800000 */
.L_x_20947:
        /* <DEDUP_REMOVED lines=82> */
.L_x_20950:
[----:B------:R-:W-:Y:S02]  /*8ca00*/  FSEL R6, RZ, 3.37028055040000000000e+12, P1 ;  /* 0x54442d18ff067808 */ /* 0x000fe40000800000 */
[----:B------:R-:W-:-:S07]  /*8ca10*/  FSEL R7, RZ, 2.1426990032196044922, P1 ;  /* 0x400921fbff077808 */ /* 0x000fce0000800000 */
.L_x_20951:
[----:B------:R-:W-:Y:S05]  /*8ca20*/  BSYNC B0 ;  /* 0x0000000000007941 */ /* 0x000fea0003800000 */
.L_x_20949:
[----:B------:R-:W-:Y:S01]  /*8ca30*/  DADD R2, |R4|, |R2| ;  /* 0x0000000004027229 */ /* 0x000fe20000000602 */
[----:B------:R-:W-:-:S07]  /*8ca40*/  LOP3.LUT R5, R7, 0x80000000, R5, 0xb8, !PT ;  /* 0x8000000007057812 */ /* 0x000fce00078eb805 */
[----:B------:R-:W-:-:S06]  /*8ca50*/  DSETP.GTU.AND P0, PT, |R2|, +INF , PT ;  /* 0x7ff000000200742a */ /* 0x000fcc0003f0c200 */
[----:B------:R-:W-:Y:S02]  /*8ca60*/  FSEL R2, R2, R6, P0 ;  /* 0x0000000602027208 */ /* 0x000fe40000000000 */
[----:B------:R-:W-:Y:S01]  /*8ca70*/  FSEL R3, R3, R5, P0 ;  /* 0x0000000503037208 */ /* 0x000fe20000000000 */
[----:B------:R-:W-:Y:S06]  /*8ca80*/  BRA `(.L_x_20941) ;  /* 0x0000000400dc7947 */ /* 0x000fec0003800000 */
.L_x_20946:
        /* <DEDUP_REMOVED lines=28> */
.L_x_20953:
[----:B------:R-:W-:Y:S05]  /*8cc50*/  BSYNC B4 ;  /* 0x0000000000047941 */ /* 0x000fea0003800000 */
.L_x_20952:
        /* <DEDUP_REMOVED lines=82> */
.L_x_20955:
[----:B------:R-:W-:Y:S02]  /*8d180*/  FSEL R6, RZ, 3.37028055040000000000e+12, P1 ;  /* 0x54442d18ff067808 */ /* 0x000fe40000800000 */
[----:B------:R-:W-:-:S07]  /*8d190*/  FSEL R7, RZ, 2.1426990032196044922, P1 ;  /* 0x400921fbff077808 */ /* 0x000fce0000800000 */
.L_x_20956:
[----:B------:R-:W-:Y:S05]  /*8d1a0*/  BSYNC B0 ;  /* 0x0000000000007941 */ /* 0x000fea0003800000 */
.L_x_20954:
[----:B------:R-:W-:Y:S01]  /*8d1b0*/  DADD R2, |R4|, |R2| ;  /* 0x0000000004027229 */ /* 0x000fe20000000602 */
[----:B------:R-:W-:-:S07]  /*8d1c0*/  LOP3.LUT R5, R7, 0x80000000, R5, 0xb8, !PT ;  /* 0x8000000007057812 */ /* 0x000fce00078eb805 */
[----:B------:R-:W-:-:S06]  /*8d1d0*/  DSETP.GTU.AND P0, PT, |R2|, +INF , PT ;  /* 0x7ff000000200742a */ /* 0x000fcc0003f0c200 */
[----:B------:R-:W-:Y:S02]  /*8d1e0*/  FSEL R2, R2, R6, P0 ;  /* 0x0000000602027208 */ /* 0x000fe40000000000 */
[----:B------:R-:W-:-:S07]  /*8d1f0*/  FSEL R3, R3, R5, P0 ;  /* 0x0000000503037208 */ /* 0x000fce0000000000 */
.L_x_20941:
[----:B------:R-:W-:Y:S05]  /*8d200*/  BSYNC B3 ;  /* 0x0000000000037941 */ /* 0x000fea0003800000 */
.L_x_20934:
[----:B------:R-:W-:Y:S01]  /*8d210*/  DADD R4, -RZ, -R30 ;  /* 0x00000000ff047229 */ /* 0x000fe2000000091e */
[----:B------:R-:W-:-:S09]  /*8d220*/  ISETP.NE.AND P0, PT, R54, RZ, PT ;  /* 0x000000ff3600720c */ /* 0x000fd20003f05270 */
[----:B------:R-:W-:Y:S02]  /*8d230*/  FSEL R32, R4, R30, !P0 ;  /* 0x0000001e04207208 */ /* 0x000fe40004000000 */
[----:B------:R-:W-:Y:S01]  /*8d240*/  FSEL R33, R5, R31, !P0 ;  /* 0x0000001f05217208 */ /* 0x000fe20004000000 */
[----:B------:R-:W-:Y:S06]  /*8d250*/  BRA `(.L_x_20957) ;  /* 0x0000003000287947 */ /* 0x000fec0003800000 */
.L_x_20869:
[----:B------:R-:W2:Y:S01]  /*8d260*/  LDL.64 R2, [R1+0x8] ;  /* 0x0000080001027983 */ /* 0x000ea20000100a00 */
[----:B------:R-:W-:Y:S01]  /*8d270*/  UMOV UR4, 0x54442d18 ;  /* 0x54442d1800047882 */ /* 0x000fe20000000000 */
[----:B------:R-:W-:Y:S01]  /*8d280*/  UMOV UR5, 0x3ff921fb ;  /* 0x3ff921fb00057882 */ /* 0x000fe20000000000 */
[----:B------:R-:W-:Y:S02]  /*8d290*/  DADD R32, -RZ, -R62 ;  /* 0x00000000ff207229 */ /* 0x000fe4000000093e */
[----:B--2---:R-:W-:-:S08]  /*8d2a0*/  DADD R2, R2, -R60 ;  /* 0x0000000002027229 */ /* 0x004fd0000000083c */
[----:B------:R-:W-:Y:S01]  /*8d2b0*/  DADD R2, R2, UR4 ;  /* 0x0000000402027e29 */ /* 0x000fe20008000000 */
[----:B------:R-:W-:Y:S10]  /*8d2c0*/  BRA `(.L_x_20957) ;  /* 0x00000030000c7947 */ /* 0x000ff40003800000 */
.L_x_20868:
[----:B------:R-:W-:Y:S01]  /*8d2d0*/  DADD R32, -RZ, -R62 ;  /* 0x00000000ff207229 */ /* 0x000fe2000000093e */
[----:B------:R-:W-:Y:S01]  /*8d2e0*/  CS2R R2, SRZ ;  /* 0x0000000000027805 */ /* 0x000fe2000001ff00 */
[----:B------:R-:W-:Y:S09]  /*8d2f0*/  BRA `(.L_x_20957) ;  /* 0x0000003000007947 */ /* 0x000ff20003800000 */
.L_x_20867:
        /* <DEDUP_REMOVED lines=108> */
.L_x_20962:
[----:B------:R-:W-:Y:S05]  /*8d9c0*/  BSYNC B0 ;  /* 0x0000000000007941 */ /* 0x000fea0003800000 */
.L_x_20961:
        /* <DEDUP_REMOVED lines=8> */
.L_x_20964:
[----:B------:R-:W-:Y:S05]  /*8da50*/  BSYNC B4 ;  /* 0x0000000000047941 */ /* 0x000fea0003800000 */
.L_x_20963:
        /* <DEDUP_REMOVED lines=82> */
.L_x_20966:
[----:B------:R-:W-:-:S04]  /*8df80*/  ISETP.GE.AND P0, PT, R61, RZ, PT ;  /* 0x000000ff3d00720c */ /* 0x000fc80003f06270 */
[----:B------:R-:W-:Y:S02]  /*8df90*/  FSEL R6, RZ, 3.37028055040000000000e+12, P0 ;  /* 0x54442d18ff067808 */ /* 0x000fe40000000000 */
[----:B------:R-:W-:-:S07]  /*8dfa0*/  FSEL R7, RZ, 2.1426990032196044922, P0 ;  /* 0x400921fbff077808 */ /* 0x000fce0000000000 */
.L_x_20967:
[----:B------:R-:W-:Y:S05]  /*8dfb0*/  BSYNC B0 ;  /* 0x0000000000007941 */ /* 0x000fea0003800000 */
.L_x_20965:
[----:B------:R-:W-:Y:S01]  /*8dfc0*/  DADD R2, R2, R4 ;  /* 0x0000000002027229 */ /* 0x000fe20000000004 */
[----:B------:R-:W-:Y:S01]  /*8dfd0*/  LOP3.LUT R5, R7, 0x80000000, R63, 0xb8, !PT ;  /* 0x8000000007057812 */ /* 0x000fe200078eb83f */
[----:B------:R-:W-:-:S06]  /*8dfe0*/  DMUL R30, R30, 0.5 ;  /* 0x3fe000001e1e7828 */ /* 0x000fcc0000000000 */
[----:B------:R-:W-:-:S06]  /*8dff0*/  DSETP.GTU.AND P0, PT, |R2|, +INF , PT ;  /* 0x7ff000000200742a */ /* 0x000fcc0003f0c200 */
[----:B------:R-:W-:Y:S02]  /*8e000*/  FSEL R2, R2, R6, P0 ;  /* 0x0000000602027208 */ /* 0x000fe40000000000 */
[----:B------:R-:W-:Y:S01]  /*8e010*/  FSEL R3, R3, R5, P0 ;  /* 0x0000000503037208 */ /* 0x000fe20000000000 */
[----:B------:R-:W-:Y:S06]  /*8e020*/  BRA `(.L_x_20968) ;  /* 0x0000002000387947 */ /* 0x000fec0003800000 */
.L_x_20960:
        /* <DEDUP_REMOVED lines=135> */
.L_x_20970:
[----:B------:R-:W-:Y:S05]  /*8e8a0*/  BSYNC B0 ;  /* 0x0000000000007941 */ /* 0x000fea0003800000 */
.L_x_20969:
        /* <DEDUP_REMOVED lines=8> */
.L_x_20972:
[----:B------:R-:W-:Y:S05]  /*8e930*/  BSYNC B4 ;  /* 0x0000000000047941 */ /* 0x000fea0003800000 */
.L_x_20971:
        /* <DEDUP_REMOVED lines=82> */
.L_x_20974:
[----:B------:R-:W-:-:S04]  /*8ee60*/  ISETP.GE.AND P0, PT, R61, RZ, PT ;  /* 0x000000ff3d00720c */ /* 0x000fc80003f06270 */
[----:B------:R-:W-:Y:S02]  /*8ee70*/  FSEL R6, RZ, 3.37028055040000000000e+12, P0 ;  /* 0x54442d18ff067808 */ /* 0x000fe40000000000 */
[----:B------:R-:W-:-:S07]  /*8ee80*/  FSEL R7, RZ, 2.1426990032196044922, P0 ;  /* 0x400921fbff077808 */ /* 0x000fce0000000000 */
.L_x_20975:
[----:B------:R-:W-:Y:S05]  /*8ee90*/  BSYNC B0 ;  /* 0x0000000000007941 */ /* 0x000fea0003800000 */
.L_x_20973:
[----:B------:R-:W-:Y:S01]  /*8eea0*/  DADD R2, R2, R4 ;  /* 0x0000000002027229 */ /* 0x000fe20000000004 */
[----:B------:R-:W-:-:S07]  /*8eeb0*/  LOP3.LUT R5, R7, 0x80000000, R63, 0xb8, !PT ;  /* 0x8000000007057812 */ /* 0x000fce00078eb83f */
[----:B------:R-:W-:-:S06]  /*8eec0*/  DSETP.GTU.AND P0, PT, |R2|, +INF , PT ;  /* 0x7ff000000200742a */ /* 0x000fcc0003f0c200 */
[----:B------:R-:W-:Y:S02]  /*8eed0*/  FSEL R2, R2, R6, P0 ;  /* 0x0000000602027208 */ /* 0x000fe40000000000 */
[----:B------:R-:W-:Y:S01]  /*8eee0*/  FSEL R3, R3, R5, P0 ;  /* 0x0000000503037208 */ /* 0x000fe20000000000 */
[----:B------:R-:W-:Y:S06]  /*8eef0*/  BRA `(.L_x_20968) ;  /* 0x0000001000847947 */ /* 0x000fec0003800000 */
.L_x_20959:
        /* <DEDUP_REMOVED lines=23> */
.L_x_20977:
[----:B------:R-:W-:Y:S05]  /*8f070*/  BSYNC B4 ;  /* 0x0000000000047941 */ /* 0x000fea0003800000 */
.L_x_20976:
        /* <DEDUP_REMOVED lines=26> */
.L_x_20979:
[----:B------:R-:W-:Y:S05]  /*8f220*/  BSYNC B4 ;  /* 0x0000000000047941 */ /* 0x000fea0003800000 */
.L_x_20978:
        /* <DEDUP_REMOVED lines=136> */
.L_x_20981:
[----:B------:R-:W-:Y:S05]  /*8fab0*/  BSYNC B0 ;  /* 0x0000000000007941 */ /* 0x000fea0003800000 */
.L_x_20980:
        /* <DEDUP_REMOVED lines=8> */
.L_x_20983:
[----:B------:R-:W-:Y:S05]  /*8fb40*/  BSYNC B4 ;  /* 0x0000000000047941 */ /* 0x000fea0003800000 */
.L_x_20982:
        /* <DEDUP_REMOVED lines=82> */
.L_x_20985:
[----:B------:R-:W-:-:S04]  /*90070*/  ISETP.GE.AND P0, PT, R61, RZ, PT ;  /* 0x000000ff3d00720c */ /* 0x000fc80003f06270 */
[----:B------:R-:W-:Y:S02]  /*90080*/  FSEL R6, RZ, 3.37028055040000000000e+12, P0 ;  /* 0x54442d18ff067808 */ /* 0x000fe40000000000 */
[----:B------:R-:W-:-:S07]  /*90090*/  FSEL R7, RZ, 2.1426990032196044922, P0 ;  /* 0x400921fbff077808 */ /* 0x000fce0000000000 */
.L_x_20986:
[----:B------:R-:W-:Y:S05]  /*900a0*/  BSYNC B0 ;  /* 0x0000000000007941 */ /* 0x000fea0003800000 */
.L_x_20984:
[----:B------:R-:W-:Y:S01]  /*900b0*/  DADD R2, R2, R4 ;  /* 0x0000000002027229 */ /* 0x000fe20000000004 */
[----:B------:R-:W-:Y:S01]  /*900c0*/  LOP3.LUT R5, R7, 0x80000000, R63, 0xb8, !PT ;  /* 0x8000000007057812 */ /* 0x000fe200078eb83f */
[----:B------:R-:W-:-:S06]  /*900d0*/  DADD R30, R30, 1 ;  /* 0x3ff000001e1e7429 */ /* 0x000fcc0000000000 */
[----:B------:R-:W-:-:S06]  /*900e0*/  DSETP.GTU.AND P0, PT, |R2|, +INF , PT ;  /* 0x7ff000000200742a */ /* 0x000fcc0003f0c200 */
[----:B------:R-:W-:Y:S02]  /*900f0*/  FSEL R2, R2, R6, P0 ;  /* 0x0000000602027208 */ /* 0x000fe40000000000 */
[----:B------:R-:W-:-:S07]  /*90100*/  FSEL R3, R3, R5, P0 ;  /* 0x0000000503037208 */ /* 0x000fce0000000000 */
.L_x_20968:
[----:B------:R-:W-:Y:S05]  /*90110*/  BSYNC B3 ;  /* 0x0000000000037941 */ /* 0x000fea0003800000 */
.L_x_20958:
        /* <DEDUP_REMOVED lines=9> */
.L_x_20866:
        /* <DEDUP_REMOVED lines=21> */
.L_x_20957:
[----:B------:R-:W-:Y:S05]  /*90300*/  BSYNC B1 ;  /* 0x0000000000017941 */ /* 0x000fea0003800000 */
.L_x_20865:
        /* <DEDUP_REMOVED lines=10> */
.L_x_20987:
[----:B------:R-:W-:Y:S01]  /*903b0*/  DSETP.GTU.AND P0, PT, |R32|, +INF , PT ;  /* 0x7ff000002000742a */ /* 0x000fe20003f0c200 */
[----:B------:R-:W-:Y:S02]  /*903c0*/  IMAD.MOV.U32 R34, RZ, RZ, R2 ;  /* 0x000000ffff227224 */ /* 0x000fe400078e0002 */
[----:B------:R-:W-:-:S11]  /*903d0*/  IMAD.MOV.U32 R35, RZ, RZ, R3 ;  /* 0x000000ffff237224 */ /* 0x000fd600078e0003 */
[----:B------:R-:W-:-:S11]  /*903e0*/  @!P0 DADD R32, -RZ, |R32| ;  /* 0x00000000ff208229 */ /* 0x000fd60000000520 */
.L_x_20864:
[----:B------:R-:W-:Y:S05]  /*903f0*/  BSYNC B2 ;  /* 0x0000000000027941 */ /* 0x000fea0003800000 */
.L_x_20863:
        /* <DEDUP_REMOVED lines=25> */
.L_x_20990:
[----:B------:R-:W-:-:S13]  /*90590*/  ISETP.GE.AND P0, PT, R0, R76, PT ;  /* 0x0000004c0000720c */ /* 0x000fda0003f06270 */
[----:B------:R-:W-:Y:S05]  /*905a0*/  @P0 BRA `(.L_x_20992) ;  /* 0x0000000000300947 */ /* 0x000fea0003800000 */
[----:B01----:R-:W0:Y:S01]  /*905b0*/  LDC.64 R2, c[0x0][0x218] ;  /* 0x00008600ff027b82 */ /* 0x003e220000000a00 */
[----:B------:R-:W-:Y:S02]  /*905c0*/  IMAD.IADD R5, R77, 0x1, R0 ;  /* 0x000000014d057824 */ /* 0x000fe400078e0200 */
[----:B------:R-:W-:Y:S02]  /*905d0*/  VIADD R0, R0, 0x80 ;  /* 0x0000008000007836 */ /* 0x000fe40000000000 */
[----:B0-----:R-:W-:-:S05]  /*905e0*/  IMAD.WIDE.U32 R2, R5, 0x10, R2 ;  /* 0x0000001005027825 */ /* 0x001fca00078e0002 */
[----:B------:R1:W-:Y:S02]  /*905f0*/  STG.E.128 desc[UR6][R2.64], R64 ;  /* 0x0000004002007986 */ /* 0x0003e4000c101d06 */
.L_x_20991:
[----:B------:R-:W-:-:S13]  /*90600*/  ISETP.GE.AND P0, PT, R0, R76, PT ;  /* 0x0000004c0000720c */ /* 0x000fda0003f06270 */
[----:B------:R-:W-:Y:S05]  /*90610*/  @P0 BRA `(.L_x_20993) ;  /* 0x0000000000340947 */ /* 0x000fea0003800000 */
[----:B01----:R-:W0:Y:S01]  /*90620*/  LDC.64 R2, c[0x0][0x218] ;  /* 0x00008600ff027b82 */ /* 0x003e220000000a00 */
[----:B------:R-:W-:Y:S02]  /*90630*/  IMAD.IADD R5, R77, 0x1, R0 ;  /* 0x000000014d057824 */ /* 0x000fe400078e0200 */
[----:B------:R-:W-:Y:S02]  /*90640*/  VIADD R0, R0, 0x80 ;  /* 0x0000008000007836 */ /* 0x000fe40000000000 */
[----:B0-----:R-:W-:-:S05]  /*90650*/  IMAD.WIDE.U32 R2, R5, 0x10, R2 ;  /* 0x0000001005027825 */ /* 0x001fca00078e0002 */
[----:B------:R2:W-:Y:S02]  /*90660*/  STG.E.128 desc[UR6][R2.64], R48 ;  /* 0x0000003002007986 */ /* 0x0005e4000c101d06 */
.L_x_20992:
        /* <DEDUP_REMOVED lines=8> */
.L_x_20993:
[----:B------:R-:W-:Y:S05]  /*906f0*/  BSYNC B1 ;  /* 0x0000000000017941 */ /* 0x000fea0003800000 */
.L_x_20989:
[----:B------:R-:W-:-:S13]  /*90700*/  ISETP.GE.AND P0, PT, R0, R76, PT ;  /* 0x0000004c0000720c */ /* 0x000fda0003f06270 */
[----:B012---:R-:W0:Y:S01]  /*90710*/  @!P0 LDC.64 R2, c[0x0][0x218] ;  /* 0x00008600ff028b82 */ /* 0x007e220000000a00 */
[----:B------:R-:W-:Y:S01]  /*90720*/  @!P0 IADD3 R5, R77, R0, RZ ;  /* 0x000000004d058210 */ /* 0x000fe20007ffe0ff */
[----:B------:R-:W-:-:S04]  /*90730*/  @!P0 VIADD R0, R0, 0x80 ;  /* 0x0000008000008836 */ /* 0x000fc80000000000 */
[----:B0-----:R-:W-:-:S05]  /*90740*/  @!P0 IMAD.WIDE.U32 R2, R5, 0x10, R2 ;  /* 0x0000001005028825 */ /* 0x001fca00078e0002 */
[----:B------:R4:W-:Y:S02]  /*90750*/  @!P0 STG.E.128 desc[UR6][R2.64], R36 ;  /* 0x0000002402008986 */ /* 0x0009e4000c101d06 */
.L_x_20994:
[----:B------:R-:W-:Y:S05]  /*90760*/  BSYNC B0 ;  /* 0x0000000000007941 */ /* 0x000fea0003800000 */
.L_x_20988:
        /* <DEDUP_REMOVED lines=8> */
        .weak           $__internal_33_$__cuda_sm20_div_rn_f64_full
        .type           $__internal_33_$__cuda_sm20_div_rn_f64_full,@function
        .size           $__internal_33_$__cuda_sm20_div_rn_f64_full,($__internal_34_$__cuda_sm20_dsqrt_rn_f64_mediumpath_v1 - $__internal_33_$__cuda_sm20_div_rn_f64_full)
$__internal_33_$__cuda_sm20_div_rn_f64_full:
        /* <DEDUP_REMOVED lines=69> */
.L_x_20996:
        /* <DEDUP_REMOVED lines=17> */
.L_x_20999:
[----:B------:R-:W-:Y:S01]  /*90d50*/  LOP3.LUT R6, R11, 0x80000, RZ, 0xfc, !PT ;  /* 0x000800000b067812 */ /* 0x000fe200078efcff */
[----:B------:R-:W-:-:S04]  /*90d60*/  IMAD.MOV.U32 R16, RZ, RZ, R10 ;  /* 0x000000ffff107224 */ /* 0x000fc800078e000a */
[----:B------:R-:W-:Y:S01]  /*90d70*/  IMAD.MOV.U32 R17, RZ, RZ, R6 ;  /* 0x000000ffff117224 */ /* 0x000fe200078e0006 */
[----:B------:R-:W-:Y:S06]  /*90d80*/  BRA `(.L_x_20997) ;  /* 0x00000000000c7947 */ /* 0x000fec0003800000 */
.L_x_20998:
[----:B------:R-:W-:Y:S01]  /*90d90*/  LOP3.LUT R6, R9, 0x80000, RZ, 0xfc, !PT ;  /* 0x0008000009067812 */ /* 0x000fe200078efcff */
[----:B------:R-:W-:-:S04]  /*90da0*/  IMAD.MOV.U32 R16, RZ, RZ, R8 ;  /* 0x000000ffff107224 */ /* 0x000fc800078e0008 */
[----:B------:R-:W-:-:S07]  /*90db0*/  IMAD.MOV.U32 R17, RZ, RZ, R6 ;  /* 0x000000ffff117224 */ /* 0x000fce00078e0006 */
.L_x_20997:
[----:B------:R-:W-:Y:S05]  /*90dc0*/  BSYNC B0 ;  /* 0x0000000000007941 */ /* 0x000fea0003800000 */
.L_x_20995:
[----:B------:R-:W-:Y:S02]  /*90dd0*/  IMAD.MOV.U32 R6, RZ, RZ, R0 ;  /* 0x000000ffff067224 */ /* 0x000fe400078e0000 */
[----:B------:R-:W-:-:S04]  /*90de0*/  IMAD.MOV.U32 R7, RZ, RZ, 0x0 ;  /* 0x00000000ff077424 */ /* 0x000fc800078e00ff */
[----:B------:R-:W-:Y:S05]  /*90df0*/  RET.REL.NODEC R6 `(_ZN2at6native29vectorized_elementwise_kernelILi8EZZZNS0_17acosh_kernel_cudaERNS_18TensorIteratorBaseEENKUlvE_clEvENKUlvE_clEvEUlN3c107complexIdEEE_St5arrayIPcLm2EEEEviT0_T1_) ;  /* 0xfffff6f006807950 */ /* 0x000fea0003c3ffff */
        .weak           $__internal_34_$__cuda_sm20_dsqrt_rn_f64_mediumpath_v1
        .type           $__internal_34_$__cuda_sm20_dsqrt_rn_f64_mediumpath_v1,@function
        .size           $__internal_34_$__cuda_sm20_dsqrt_rn_f64_mediumpath_v1,(.L_x_21039 - $__internal_34_$__cuda_sm20_dsqrt_rn_f64_mediumpath_v1)
$__internal_34_$__cuda_sm20_dsqrt_rn_f64_mediumpath_v1:
        /* <DEDUP_REMOVED lines=14> */
.L_x_21001:
        /* <DEDUP_REMOVED lines=24> */
.L_x_21003:
[----:B------:R-:W-:-:S11]  /*91060*/  DADD R8, R10, R10 ;  /* 0x000000000a087229 */ /* 0x000fd6000000000a */
.L_x_21002:
[----:B------:R-:W-:Y:S05]  /*91070*/  BSYNC B0 ;  /* 0x0000000000007941 */ /* 0x000fea0003800000 */
.L_x_21000:
[----:B------:R-:W-:Y:S02]  /*91080*/  IMAD.MOV.U32 R0, RZ, RZ, R8 ;  /* 0x000000ffff007224 */ /* 0x000fe400078e0008 */
[----:B------:R-:W-:Y:S02]  /*91090*/  IMAD.MOV.U32 R7, RZ, RZ, R9 ;  /* 0x000000ffff077224 */ /* 0x000fe400078e0009 */
[----:B------:R-:W-:Y:S02]  /*910a0*/  IMAD.MOV.U32 R8, RZ, RZ, R6 ;  /* 0x000000ffff087224 */ /* 0x000fe400078e0006 */
[----:B------:R-:W-:-:S04]  /*910b0*/  IMAD.MOV.U32 R9, RZ, RZ, 0x0 ;  /* 0x00000000ff097424 */ /* 0x000fc800078e00ff */
[----:B------:R-:W-:Y:S05]  /*910c0*/  RET.REL.NODEC R8 `(_ZN2at6native29vectorized_elementwise_kernelILi8EZZZNS0_17acosh_kernel_cudaERNS_18TensorIteratorBaseEENKUlvE_clEvENKUlvE_clEvEUlN3c107complexIdEEE_St5arrayIPcLm2EEEEviT0_T1_) ;  /* 0xfffff6ec08cc7950 */ /* 0x000fea0003c3ffff */
.L_x_21004:
        /* <DEDUP_REMOVED lines=11> */
.L_x_21039:


//--------------------- .nv.global.init           --------------------------
	.section	.nv.global.init,"aw",@progbits
.nv.global.init:
	.type		$str$6,@object
	.size		$str$6,(__unnamed_11 - $str$6)
$str$6:
        /*0000*/ 	.byte	0x66, 0x61, 0x6c, 0x73, 0x65, 0x00
	.type		__unnamed_11,@object
	.size		__unnamed_11,(__unnamed_3 - __unnamed_11)
__unnamed_11:
        /*0006*/ 	.byte	0x66, 0x65, 0x74, 0x63, 0x68, 0x5f, 0x61, 0x6e, 0x64, 0x5f, 0x63, 0x61, 0x73, 0x74, 0x00
	.type		__unnamed_3,@object
	.size		__unnamed_3,(__unnamed_7 - __unnamed_3)
__unnamed_3:
        /*0015*/ 	.byte	0x66, 0x65, 0x74, 0x63, 0x68, 0x5f, 0x61, 0x6e, 0x64, 0x5f, 0x63, 0x61, 0x73, 0x74, 0x00
	.type		__unnamed_7,@object
	.size		__unnamed_7,(__unnamed_9 - __unnamed_7)
__unnamed_7:
        /*0024*/ 	.byte	0x66, 0x65, 0x74, 0x63, 0x68, 0x5f, 0x61, 0x6e, 0x64, 0x5f, 0x63, 0x61, 0x73, 0x74, 0x00
	.type		__unnamed_9,@object
	.size		__unnamed_9,(__unnamed_1 - __unnamed_9)
__unnamed_9:
        /*0033*/ 	.byte	0x66, 0x65, 0x74, 0x63, 0x68, 0x5f, 0x61, 0x6e, 0x64, 0x5f, 0x63, 0x61, 0x73, 0x74, 0x00
	.type		__unnamed_1,@object
	.size		__unnamed_1,(__unnamed_13 - __unnamed_1)
__unnamed_1:
        /*0042*/ 	.byte	0x66, 0x65, 0x74, 0x63, 0x68, 0x5f, 0x61, 0x6e, 0x64, 0x5f, 0x63, 0x61, 0x73, 0x74, 0x00
	.type		__unnamed_13,@object
	.size		__unnamed_13,(__unnamed_5 - __unnamed_13)
__unnamed_13:
        /*0051*/ 	.byte	0x66, 0x65, 0x74, 0x63, 0x68, 0x5f, 0x61, 0x6e, 0x64, 0x5f, 0x63, 0x61, 0x73, 0x74, 0x00
	.type		__unnamed_5,@object
	.size		__unnamed_5,(__unnamed_12 - __unnamed_5)
__unnamed_5:
        /*0060*/ 	.byte	0x66, 0x65, 0x74, 0x63, 0x68, 0x5f, 0x61, 0x6e, 0x64, 0x5f, 0x63, 0x61, 0x73, 0x74, 0x00
	.type		__unnamed_12,@object
	.size		__unnamed_12,(__unnamed_4 - __unnamed_12)
__unnamed_12:
        /*006f*/ 	.byte	0x63, 0x61, 0x73, 0x74, 0x5f, 0x61, 0x6e, 0x64, 0x5f, 0x73, 0x74, 0x6f, 0x72, 0x65, 0x00
	.type		__unnamed_4,@object
	.size		__unnamed_4,(__unnamed_8 - __unnamed_4)
__unnamed_4:
        /*007e*/ 	.byte	0x63, 0x61, 0x73, 0x74, 0x5f, 0x61, 0x6e, 0x64, 0x5f, 0x73, 0x74, 0x6f, 0x72, 0x65, 0x00
	.type		__unnamed_8,@object
	.size		__unnamed_8,(__unnamed_10 - __unnamed_8)
__unnamed_8:
        /*008d*/ 	.byte	0x63, 0x61, 0x73, 0x74, 0x5f, 0x61, 0x6e, 0x64, 0x5f, 0x73, 0x74, 0x6f, 0x72, 0x65, 0x00
	.type		__unnamed_10,@object
	.size		__unnamed_10,(__unnamed_2 - __unnamed_10)
__unnamed_10:
        /*009c*/ 	.byte	0x63, 0x61, 0x73, 0x74, 0x5f, 0x61, 0x6e, 0x64, 0x5f, 0x73, 0x74, 0x6f, 0x72, 0x65, 0x00
	.type		__unnamed_2,@object
	.size		__unnamed_2,(__unnamed_14 - __unnamed_2)
__unnamed_2:
        /*00ab*/ 	.byte	0x63, 0x61, 0x73, 0x74, 0x5f, 0x61, 0x6e, 0x64, 0x5f, 0x73, 0x74, 0x6f, 0x72, 0x65, 0x00
	.type		__unnamed_14,@object
	.size		__unnamed_14,(__unnamed_6 - __unnamed_14)
__unnamed_14:
        /*00ba*/ 	.byte	0x63, 0x61, 0x73, 0x74, 0x5f, 0x61, 0x6e, 0x64, 0x5f, 0x73, 0x74, 0x6f, 0x72, 0x65, 0x00
	.type		__unnamed_6,@object
	.size		__unnamed_6,($str$7 - __unnamed_6)
__unnamed_6:
        /*00c9*/ 	.byte	0x63, 0x61, 0x73, 0x74, 0x5f, 0x61, 0x6e, 0x64, 0x5f, 0x73, 0x74, 0x6f, 0x72, 0x65, 0x00
	.type		$str$7,@object
	.size		$str$7,(.L_43 - $str$7)
$str$7:
        /*00d8*/ 	.byte	0x2f, 0x72, 0x6f, 0x6f, 0x74, 0x2f, 0x2e, 0x70, 0x79, 0x65, 0x6e, 0x76, 0x2f, 0x76, 0x65, 0x72
        /*00e8*/ 	.byte	0x73, 0x69, 0x6f, 0x6e, 0x73, 0x2f, 0x33, 0x2e, 0x31, 0x33, 0x2e, 0x31, 0x32, 0x2f, 0x6c, 0x69
        /*00f8*/ 	.byte	0x62, 0x2f, 0x70, 0x79, 0x74, 0x68, 0x6f, 0x6e, 0x33, 0x2e, 0x31, 0x33, 0x2f, 0x73, 0x69, 0x74
        /*0108*/ 	.byte	0x65, 0x2d, 0x70, 0x61, 0x63, 0x6b, 0x61, 0x67, 0x65, 0x73, 0x2f, 0x74, 0x6f, 0x72, 0x63, 0x68
        /*0118*/ 	.byte	0x2f, 0x69, 0x6e, 0x63, 0x6c, 0x75, 0x64, 0x65, 0x2f, 0x63, 0x31, 0x30, 0x2f, 0x63, 0x6f, 0x72
        /*0128*/ 	.byte	0x65, 0x2f, 0x44, 0x79, 0x6e, 0x61, 0x6d, 0x69, 0x63, 0x43, 0x61, 0x73, 0x74, 0x2e, 0x68, 0x00
.L_43:


//--------------------- .nv.shared.reserved.0     --------------------------
	.section	.nv.shared.reserved.0,"aw",@nobits
	.weak		__nv_reservedSMEM_offset_0_alias
	.size		__nv_reservedSMEM_offset_0_alias, 0, 0
	.other		__nv_reservedSMEM_offset_0_alias,@"STO_CUDA_RESERVED_SHARED STV_DEFAULT"
__nv_reservedSMEM_offset_0_alias:
	.zero		0


//--------------------- .nv.global                --------------------------
	.section	.nv.global,"aw",@nobits
.nv.global:
	.type		_ZN59_INTERNAL_afd2453f_28_UnaryGeometricAcoshKernel_cu_8f5e6b634cuda3std3__48in_placeE,@object
	.size		_ZN59_INTERNAL_afd2453f_28_UnaryGeometricAcoshKernel_cu_8f5e6b634cuda3std3__48in_placeE,(_ZN59_INTERNAL_afd2453f_28_UnaryGeometricAcoshKernel_cu_8f5e6b634cuda3std6ranges3__45__cpo8distanceE - _ZN59_INTERNAL_afd2453f_28_UnaryGeometricAcoshKernel_cu_8f5e6b634cuda3std3__48in_placeE)
_ZN59_INTERNAL_afd2453f_28_UnaryGeometricAcoshKernel_cu_8f5e6b634cuda3std3__48in_placeE:
	.zero		1
	.type		_ZN59_INTERNAL_afd2453f_28_UnaryGeometricAcoshKernel_cu_8f5e6b634cuda3std6ranges3__45__cpo8distanceE,@object
	.size		_ZN59_INTERNAL_afd2453f_28_UnaryGeometricAcoshKernel_cu_8f5e6b634cuda3std6ranges3__45__cpo8distanceE,(_ZN59_INTERNAL_afd2453f_28_UnaryGeometricAcoshKernel_cu_8f5e6b634cuda3std3__45__cpo6cbeginE - _ZN59_INTERNAL_afd2453f_28_UnaryGeometricAcoshKernel_cu_8f5e6b634cuda3std6ranges3__45__cpo8distanceE)
_ZN59_INTERNAL_afd2453f_28_UnaryGeometricAcoshKernel_cu_8f5e6b634cuda3std6ranges3__45__cpo8distanceE:
	.zero		1
	.type		_ZN59_INTERNAL_afd2453f_28_UnaryGeometricAcoshKernel_cu_8f5e6b634cuda3std3__45__cpo6cbeginE,@object
	.size		_ZN59_INTERNAL_afd2453f_28_UnaryGeometricAcoshKernel_cu_8f5e6b634cuda3std3__45__cpo6cbeginE,(_ZN59_INTERNAL_afd2453f_28_UnaryGeometricAcoshKernel_cu_8f5e6b634cuda3std6ranges3__45__cpo7advanceE - _ZN59_INTERNAL_afd2453f_28_UnaryGeometricAcoshKernel_cu_8f5e6b634cuda3std3__45__cpo6cbeginE)
_ZN59_INTERNAL_afd2453f_28_UnaryGeometricAcoshKernel_cu_8f5e6b634cuda3std3__45__cpo6cbeginE:
	.zero		1
	.type		_ZN59_INTERNAL_afd2453f_28_UnaryGeometricAcoshKernel_cu_8f5e6b634cuda3std6ranges3__45__cpo7advanceE,@object
	.size		_ZN59_INTERNAL_afd2453f_28_UnaryGeometricAcoshKernel_cu_8f5e6b634cuda3std6ranges3__45__cpo7advanceE,(_ZN59_INTERNAL_afd2453f_28_UnaryGeometricAcoshKernel_cu_8f5e6b634cuda3std3__45__cpo7crbeginE - _ZN59_INTERNAL_afd2453f_28_UnaryGeometricAcoshKernel_cu_8f5e6b634cuda3std6ranges3__45__cpo7advanceE)
_ZN59_INTERNAL_afd2453f_28_UnaryGeometricAcoshKernel_cu_8f5e6b634cuda3std6ranges3__45__cpo7advanceE:
	.zero		1
	.type		_ZN59_INTERNAL_afd2453f_28_UnaryGeometricAcoshKernel_cu_8f5e6b634cuda3std3__45__cpo7crbeginE,@object
	.size		_ZN59_INTERNAL_afd2453f_28_UnaryGeometricAcoshKernel_cu_8f5e6b634cuda3std3__45__cpo7crbeginE,(_ZN59_INTERNAL_afd2453f_28_UnaryGeometricAcoshKernel_cu_8f5e6b634cuda3std6ranges3__45__cpo4dataE - _ZN59_INTERNAL_afd2453f_28_UnaryGeometricAcoshKernel_cu_8f5e6b634cuda3std3__45__cpo7crbeginE)
_ZN59_INTERNAL_afd2453f_28_UnaryGeometricAcoshKernel_cu_8f5e6b634cuda3std3__45__cpo7crbeginE:
	.zero		1
	.type		_ZN59_INTERNAL_afd2453f_28_UnaryGeometricAcoshKernel_cu_8f5e6b634cuda3std6ranges3__45__cpo4dataE,@object
	.size		_ZN59_INTERNAL_afd2453f_28_UnaryGeometricAcoshKernel_cu_8f5e6b634cuda3std6ranges3__45__cpo4dataE,(_ZN59_INTERNAL_afd2453f_28_UnaryGeometricAcoshKernel_cu_8f5e6b634cuda3std6ranges3__45__cpo5beginE - _ZN59_INTERNAL_afd2453f_28_UnaryGeometricAcoshKernel_cu_8f5e6b634cuda3std6ranges3__45__cpo4dataE)
_ZN59_INTERNAL_afd2453f_28_UnaryGeometricAcoshKernel_cu_8f5e6b634cuda3std6ranges3__45__cpo4dataE:
	.zero		1
	.type		_ZN59_INTERNAL_afd2453f_28_UnaryGeometricAcoshKernel_cu_8f5e6b634cuda3std6ranges3__45__cpo5beginE,@object
	.size		_ZN59_INTERNAL_afd2453f_28_UnaryGeometricAcoshKernel_cu_8f5e6b634cuda3std6ranges3__45__cpo5beginE,(_ZN59_INTERNAL_afd2453f_28_UnaryGeometricAcoshKernel_cu_8f5e6b634cuda3std3__461_GLOBAL__N__afd2453f_28_UnaryGeometricAcoshKernel_cu_8f5e6b636ignoreE - _ZN59_INTERNAL_afd2453f_28_UnaryGeometricAcoshKernel_cu_8f5e6b634cuda3std6ranges3__45__cpo5beginE)
_ZN59_INTERNAL_afd2453f_28_UnaryGeometricAcoshKernel_cu_8f5e6b634cuda3std6ranges3__45__cpo5beginE:
	.zero		1
	.type		_ZN59_INTERNAL_afd2453f_28_UnaryGeometricAcoshKernel_cu_8f5e6b634cuda3std3__461_GLOBAL__N__afd2453f_28_UnaryGeometricAcoshKernel_cu_8f5e6b636ignoreE,@object
	.size		_ZN59_INTERNAL_afd2453f_28_UnaryGeometricAcoshKernel_cu_8f5e6b634cuda3std3__461_GLOBAL__N__afd2453f_28_UnaryGeometricAcoshKernel_cu_8f5e6b636ignoreE,(_ZN59_INTERNAL_afd2453f_28_UnaryGeometricAcoshKernel_cu_8f5e6b634cuda3std6ranges3__45__cpo4sizeE - _ZN59_INTERNAL_afd2453f_28_UnaryGeometricAcoshKernel_cu_8f5e6b634cuda3std3__461_GLOBAL__N__afd2453f_28_UnaryGeometricAcoshKernel_cu_8f5e6b636ignoreE)
_ZN59_INTERNAL_afd2453f_28_UnaryGeometricAcoshKernel_cu_8f5e6b634cuda3std3__461_GLOBAL__N__afd2453f_28_UnaryGeometricAcoshKernel_cu_8f5e6b636ignoreE:
	.zero		1
	.type		_ZN59_INTERNAL_afd2453f_28_UnaryGeometricAcoshKernel_cu_8f5e6b634cuda3std6ranges3__45__cpo4sizeE,@object
	.size		_ZN59_INTERNAL_afd2453f_28_UnaryGeometricAcoshKernel_cu_8f5e6b634cuda3std6ranges3__45__cpo4sizeE,(_ZN59_INTERNAL_afd2453f_28_UnaryGeometricAcoshKernel_cu_8f5e6b634cuda3std3__45__cpo5beginE - _ZN59_INTERNAL_afd2453f_28_UnaryGeometricAcoshKernel_cu_8f5e6b634cuda3std6ranges3__45__cpo4sizeE)
_ZN59_INTERNAL_afd2453f_28_UnaryGeometricAcoshKernel_cu_8f5e6b634cuda3std6ranges3__45__cpo4sizeE:
	.zero		1
	.type		_ZN59_INTERNAL_afd2453f_28_UnaryGeometricAcoshKernel_cu_8f5e6b634cuda3std3__45__cpo5beginE,@object
	.size		_ZN59_INTERNAL_afd2453f_28_UnaryGeometricAcoshKernel_cu_8f5e6b634cuda3std3__45__cpo5beginE,(_ZN59_INTERNAL_afd2453f_28_UnaryGeometricAcoshKernel_cu_8f5e6b634cuda3std6ranges3__45__cpo6cbeginE - _ZN59_INTERNAL_afd2453f_28_UnaryGeometricAcoshKernel_cu_8f5e6b634cuda3std3__45__cpo5beginE)
_ZN59_INTERNAL_afd2453f_28_UnaryGeometricAcoshKernel_cu_8f5e6b634cuda3std3__45__cpo5beginE:
	.zero		1
	.type		_ZN59_INTERNAL_afd2453f_28_UnaryGeometricAcoshKernel_cu_8f5e6b634cuda3std6ranges3__45__cpo6cbeginE,@object
	.size		_ZN59_INTERNAL_afd2453f_28_UnaryGeometricAcoshKernel_cu_8f5e6b634cuda3std6ranges3__45__cpo6cbeginE,(_ZN59_INTERNAL_afd2453f_28_UnaryGeometricAcoshKernel_cu_8f5e6b634cuda3std3__45__cpo6rbeginE - _ZN59_INTERNAL_afd2453f_28_UnaryGeometricAcoshKernel_cu_8f5e6b634cuda3std6ranges3__45__cpo6cbeginE)
_ZN59_INTERNAL_afd2453f_28_UnaryGeometricAcoshKernel_cu_8f5e6b634cuda3std6ranges3__45__cpo6cbeginE:
	.zero		1
	.type		_ZN59_INTERNAL_afd2453f_28_UnaryGeometricAcoshKernel_cu_8f5e6b634cuda3std3__45__cpo6rbeginE,@object
	.size		_ZN59_INTERNAL_afd2453f_28_UnaryGeometricAcoshKernel_cu_8f5e6b634cuda3std3__45__cpo6rbeginE,(_ZN59_INTERNAL_afd2453f_28_UnaryGeometricAcoshKernel_cu_8f5e6b634cuda3std6ranges3__45__cpo4nextE - _ZN59_INTERNAL_afd2453f_28_UnaryGeometricAcoshKernel_cu_8f5e6b634cuda3std3__45__cpo6rbeginE)
_ZN59_INTERNAL_afd2453f_28_UnaryGeometricAcoshKernel_cu_8f5e6b634cuda3std3__45__cpo6rbeginE:
	.zero		1
	.type		_ZN59_INTERNAL_afd2453f_28_UnaryGeometricAcoshKernel_cu_8f5e6b634cuda3std6ranges3__45__cpo4nextE,@object
	.size		_ZN59_INTERNAL_afd2453f_28_UnaryGeometricAcoshKernel_cu_8f5e6b634cuda3std6ranges3__45__cpo4nextE,(_ZN59_INTERNAL_afd2453f_28_UnaryGeometricAcoshKernel_cu_8f5e6b634cuda3std6ranges3__45__cpo4swapE - _ZN59_INTERNAL_afd2453f_28_UnaryGeometricAcoshKernel_cu_8f5e6b634cuda3std6ranges3__45__cpo4nextE)
_ZN59_INTERNAL_afd2453f_28_UnaryGeometricAcoshKernel_cu_8f5e6b634cuda3std6ranges3__45__cpo4nextE:
	.zero		1
	.type		_ZN59_INTERNAL_afd2453f_28_UnaryGeometricAcoshKernel_cu_8f5e6b634cuda3std6ranges3__45__cpo4swapE,@object
	.size		_ZN59_INTERNAL_afd2453f_28_UnaryGeometricAcoshKernel_cu_8f5e6b634cuda3std6ranges3__45__cpo4swapE,(_ZN59_INTERNAL_afd2453f_28_UnaryGeometricAcoshKernel_cu_8f5e6b634cuda3std3__420unreachable_sentinelE - _ZN59_INTERNAL_afd2453f_28_UnaryGeometricAcoshKernel_cu_8f5e6b634cuda3std6ranges3__45__cpo4swapE)
_ZN59_INTERNAL_afd2453f_28_UnaryGeometricAcoshKernel_cu_8f5e6b634cuda3std6ranges3__45__cpo4swapE:
	.zero		1
	.type		_ZN59_INTERNAL_afd2453f_28_UnaryGeometricAcoshKernel_cu_8f5e6b634cuda3std3__420unreachable_sentinelE,@object
	.size		_ZN59_INTERNAL_afd2453f_28_UnaryGeometricAcoshKernel_cu_8f5e6b634cuda3std3__420unreachable_sentinelE,(_ZN59_INTERNAL_afd2453f_28_UnaryGeometricAcoshKernel_cu_8f5e6b636thrust23THRUST_300001_SM_900_NS6system6detail10sequential3seqE - _ZN59_INTERNAL_afd2453f_28_UnaryGeometricAcoshKernel_cu_8f5e6b634cuda3std3__420unreachable_sentinelE)
_ZN59_INTERNAL_afd2453f_28_UnaryGeometricAcoshKernel_cu_8f5e6b634cuda3std3__420unreachable_sentinelE:
	.zero		1
	.type		_ZN59_INTERNAL_afd2453f_28_UnaryGeometricAcoshKernel_cu_8f5e6b636thrust23THRUST_300001_SM_900_NS6system6detail10sequential3seqE,@object
	.size		_ZN59_INTERNAL_afd2453f_28_UnaryGeometricAcoshKernel_cu_8f5e6b636thrust23THRUST_300001_SM_900_NS6system6detail10sequential3seqE,(_ZN59_INTERNAL_afd2453f_28_UnaryGeometricAcoshKernel_cu_8f5e6b634cuda3std3__45__cpo4cendE - _ZN59_INTERNAL_afd2453f_28_UnaryGeometricAcoshKernel_cu_8f5e6b636thrust23THRUST_300001_SM_900_NS6system6detail10sequential3seqE)
_ZN59_INTERNAL_afd2453f_28_UnaryGeometricAcoshKernel_cu_8f5e6b636thrust23THRUST_300001_SM_900_NS6system6detail10sequential3seqE:
	.zero		1
	.type		_ZN59_INTERNAL_afd2453f_28_UnaryGeometricAcoshKernel_cu_8f5e6b634cuda3std3__45__cpo4cendE,@object
	.size		_ZN59_INTERNAL_afd2453f_28_UnaryGeometricAcoshKernel_cu_8f5e6b634cuda3std3__45__cpo4cendE,(_ZN59_INTERNAL_afd2453f_28_UnaryGeometricAcoshKernel_cu_8f5e6b634cuda3std6ranges3__45__cpo9iter_swapE - _ZN59_INTERNAL_afd2453f_28_UnaryGeometricAcoshKernel_cu_8f5e6b634cuda3std3__45__cpo4cendE)
_ZN59_INTERNAL_afd2453f_28_UnaryGeometricAcoshKernel_cu_8f5e6b634cuda3std3__45__cpo4cendE:
	.zero		1
	.type		_ZN59_INTERNAL_afd2453f_28_UnaryGeometricAcoshKernel_cu_8f5e6b634cuda3std6ranges3__45__cpo9iter_swapE,@object
	.size		_ZN59_INTERNAL_afd2453f_28_UnaryGeometricAcoshKernel_cu_8f5e6b634cuda3std6ranges3__45__cpo9iter_swapE,(_ZN59_INTERNAL_afd2453f_28_UnaryGeometricAcoshKernel_cu_8f5e6b634cuda3std3__45__cpo5crendE - _ZN59_INTERNAL_afd2453f_28_UnaryGeometricAcoshKernel_cu_8f5e6b634cuda3std6ranges3__45__cpo9iter_swapE)
_ZN59_INTERNAL_afd2453f_28_UnaryGeometricAcoshKernel_cu_8f5e6b634cuda3std6ranges3__45__cpo9iter_swapE:
	.zero		1
	.type		_ZN59_INTERNAL_afd2453f_28_UnaryGeometricAcoshKernel_cu_8f5e6b634cuda3std3__45__cpo5crendE,@object
	.size		_ZN59_INTERNAL_afd2453f_28_UnaryGeometricAcoshKernel_cu_8f5e6b634cuda3std3__45__cpo5crendE,(_ZN59_INTERNAL_afd2453f_28_UnaryGeometricAcoshKernel_cu_8f5e6b634cuda3std6ranges3__45__cpo5cdataE - _ZN59_INTERNAL_afd2453f_28_UnaryGeometricAcoshKernel_cu_8f5e6b634cuda3std3__45__cpo5crendE)
_ZN59_INTERNAL_afd2453f_28_UnaryGeometricAcoshKernel_cu_8f5e6b634cuda3std3__45__cpo5crendE:
	.zero		1
	.type		_ZN59_INTERNAL_afd2453f_28_UnaryGeometricAcoshKernel_cu_8f5e6b634cuda3std6ranges3__45__cpo5cdataE,@object
	.size		_ZN59_INTERNAL_afd2453f_28_UnaryGeometricAcoshKernel_cu_8f5e6b634cuda3std6ranges3__45__cpo5cdataE,(_ZN59_INTERNAL_afd2453f_28_UnaryGeometricAcoshKernel_cu_8f5e6b634cuda3std6ranges3__45__cpo3endE - _ZN59_INTERNAL_afd2453f_28_UnaryGeometricAcoshKernel_cu_8f5e6b634cuda3std6ranges3__45__cpo5cdataE)
_ZN59_INTERNAL_afd2453f_28_UnaryGeometricAcoshKernel_cu_8f5e6b634cuda3std6ranges3__45__cpo5cdataE:
	.zero		1
	.type		_ZN59_INTERNAL_afd2453f_28_UnaryGeometricAcoshKernel_cu_8f5e6b634cuda3std6ranges3__45__cpo3endE,@object
	.size		_ZN59_INTERNAL_afd2453f_28_UnaryGeometricAcoshKernel_cu_8f5e6b634cuda3std6ranges3__45__cpo3endE,(_ZN59_INTERNAL_afd2453f_28_UnaryGeometricAcoshKernel_cu_8f5e6b634cuda3std3__419piecewise_constructE - _ZN59_INTERNAL_afd2453f_28_UnaryGeometricAcoshKernel_cu_8f5e6b634cuda3std6ranges3__45__cpo3endE)
_ZN59_INTERNAL_afd2453f_28_UnaryGeometricAcoshKernel_cu_8f5e6b634cuda3std6ranges3__45__cpo3endE:
	.zero		1
	.type		_ZN59_INTERNAL_afd2453f_28_UnaryGeometricAcoshKernel_cu_8f5e6b634cuda3std3__419piecewise_constructE,@object
	.size		_ZN59_INTERNAL_afd2453f_28_UnaryGeometricAcoshKernel_cu_8f5e6b634cuda3std3__419piecewise_constructE,(_ZN59_INTERNAL_afd2453f_28_UnaryGeometricAcoshKernel_cu_8f5e6b634cuda3std6ranges3__45__cpo5ssizeE - _ZN59_INTERNAL_afd2453f_28_UnaryGeometricAcoshKernel_cu_8f5e6b634cuda3std3__419piecewise_constructE)
_ZN59_INTERNAL_afd2453f_28_UnaryGeometricAcoshKernel_cu_8f5e6b634cuda3std3__419piecewise_constructE:
	.zero		1
	.type		_ZN59_INTERNAL_afd2453f_28_UnaryGeometricAcoshKernel_cu_8f5e6b634cuda3std6ranges3__45__cpo5ssizeE,@object
	.size		_ZN59_INTERNAL_afd2453f_28_UnaryGeometricAcoshKernel_cu_8f5e6b634cuda3std6ranges3__45__cpo5ssizeE,(_ZN59_INTERNAL_afd2453f_28_UnaryGeometricAcoshKernel_cu_8f5e6b634cuda3std3__45__cpo3endE - _ZN59_INTERNAL_afd2453f_28_UnaryGeometricAcoshKernel_cu_8f5e6b634cuda3std6ranges3__45__cpo5ssizeE)
_ZN59_INTERNAL_afd2453f_28_UnaryGeometricAcoshKernel_cu_8f5e6b634cuda3std6ranges3__45__cpo5ssizeE:
	.zero		1
	.type		_ZN59_INTERNAL_afd2453f_28_UnaryGeometricAcoshKernel_cu_8f5e6b634cuda3std3__45__cpo3endE,@object
	.size		_ZN59_INTERNAL_afd2453f_28_UnaryGeometricAcoshKernel_cu_8f5e6b634cuda3std3__45__cpo3endE,(_ZN59_INTERNAL_afd2453f_28_UnaryGeometricAcoshKernel_cu_8f5e6b634cuda3std6ranges3__45__cpo4cendE - _ZN59_INTERNAL_afd2453f_28_UnaryGeometricAcoshKernel_cu_8f5e6b634cuda3std3__45__cpo3endE)
_ZN59_INTERNAL_afd2453f_28_UnaryGeometricAcoshKernel_cu_8f5e6b634cuda3std3__45__cpo3endE:
	.zero		1
	.type		_ZN59_INTERNAL_afd2453f_28_UnaryGeometricAcoshKernel_cu_8f5e6b634cuda3std6ranges3__45__cpo4cendE,@object
	.size		_ZN59_INTERNAL_afd2453f_28_UnaryGeometricAcoshKernel_cu_8f5e6b634cuda3std6ranges3__45__cpo4cendE,(_ZN59_INTERNAL_afd2453f_28_UnaryGeometricAcoshKernel_cu_8f5e6b634cuda3std3__45__cpo4rendE - _ZN59_INTERNAL_afd2453f_28_UnaryGeometricAcoshKernel_cu_8f5e6b634cuda3std6ranges3__45__cpo4cendE)
_ZN59_INTERNAL_afd2453f_28_UnaryGeometricAcoshKernel_cu_8f5e6b634cuda3std6ranges3__45__cpo4cendE:
	.zero		1
	.type		_ZN59_INTERNAL_afd2453f_28_UnaryGeometricAcoshKernel_cu_8f5e6b634cuda3std3__45__cpo4rendE,@object
	.size		_ZN59_INTERNAL_afd2453f_28_UnaryGeometricAcoshKernel_cu_8f5e6b634cuda3std3__45__cpo4rendE,(_ZN59_INTERNAL_afd2453f_28_UnaryGeometricAcoshKernel_cu_8f5e6b634cuda3std6ranges3__45__cpo4prevE - _ZN59_INTERNAL_afd2453f_28_UnaryGeometricAcoshKernel_cu_8f5e6b634cuda3std3__45__cpo4rendE)
_ZN59_INTERNAL_afd2453f_28_UnaryGeometricAcoshKernel_cu_8f5e6b634cuda3std3__45__cpo4rendE:
	.zero		1
	.type		_ZN59_INTERNAL_afd2453f_28_UnaryGeometricAcoshKernel_cu_8f5e6b634cuda3std6ranges3__45__cpo4prevE,@object
	.size		_ZN59_INTERNAL_afd2453f_28_UnaryGeometricAcoshKernel_cu_8f5e6b634cuda3std6ranges3__45__cpo4prevE,(_ZN59_INTERNAL_afd2453f_28_UnaryGeometricAcoshKernel_cu_8f5e6b634cuda3std6ranges3__45__cpo9iter_moveE - _ZN59_INTERNAL_afd2453f_28_UnaryGeometricAcoshKernel_cu_8f5e6b634cuda3std6ranges3__45__cpo4prevE)
_ZN59_INTERNAL_afd2453f_28_UnaryGeometricAcoshKernel_cu_8f5e6b634cuda3std6ranges3__45__cpo4prevE:
	.zero		1
	.type		_ZN59_INTERNAL_afd2453f_28_UnaryGeometricAcoshKernel_cu_8f5e6b634cuda3std6ranges3__45__cpo9iter_moveE,@object
	.size		_ZN59_INTERNAL_afd2453f_28_UnaryGeometricAcoshKernel_cu_8f5e6b634cuda3std6ranges3__45__cpo9iter_moveE,(.L_27 - _ZN59_INTERNAL_afd2453f_28_UnaryGeometricAcoshKernel_cu_8f5e6b634cuda3std6ranges3__45__cpo9iter_moveE)
_ZN59_INTERNAL_afd2453f_28_UnaryGeometricAcoshKernel_cu_8f5e6b634cuda3std6ranges3__45__cpo9iter_moveE:
	.zero		1
.L_27:


//--------------------- .nv.constant0._ZN2at6native18elementwise_kernelILi128ELi4EZNS0_15gpu_kernel_implIZZZNS0_17acosh_kernel_cudaERNS_18TensorIteratorBaseEENKUlvE0_clEvENKUlvE2_clEvEUlN3c108BFloat16EE_EEvS4_RKT_EUliE_EEviT1_ --------------------------
	.section	.nv.constant0._ZN2at6native18elementwise_kernelILi128ELi4EZNS0_15gpu_kernel_implIZZZNS0_17acosh_kernel_cudaERNS_18TensorIteratorBaseEENKUlvE0_clEvENKUlvE2_clEvEUlN3c108BFloat16EE_EEvS4_RKT_EUliE_EEviT1_,"a",@progbits
	.sectionflags	@""
	.align	4
.nv.constant0._ZN2at6native18elementwise_kernelILi128ELi4EZNS0_15gpu_kernel_implIZZZNS0_17acosh_kernel_cudaERNS_18TensorIteratorBaseEENKUlvE0_clEvENKUlvE2_clEvEUlN3c108BFloat16EE_EEvS4_RKT_EUliE_EEviT1_:
	.zero		1072


//--------------------- .nv.constant0._ZN2at6native27unrolled_elementwise_kernelIZZZNS0_17acosh_kernel_cudaERNS_18TensorIteratorBaseEENKUlvE0_clEvENKUlvE2_clEvEUlN3c108BFloat16EE_St5arrayIPcLm2EELi4E23TrivialOffsetCalculatorILi1EjESD_NS0_6memory12LoadWithCastILi1EEENSE_13StoreWithCastILi1EEEEEviT_T0_T2_T3_T4_T5_ --------------------------
	.section	.nv.constant0._ZN2at6native27unrolled_elementwise_kernelIZZZNS0_17acosh_kernel_cudaERNS_18TensorIteratorBaseEENKUlvE0_clEvENKUlvE2_clEvEUlN3c108BFloat16EE_St5arrayIPcLm2EELi4E23TrivialOffsetCalculatorILi1EjESD_NS0_6memory12LoadWithCastILi1EEENSE_13StoreWithCastILi1EEEEEviT_T0_T2_T3_T4_T5_,"a",@progbits
	.sectionflags	@""
	.align	4
.nv.constant0._ZN2at6native27unrolled_elementwise_kernelIZZZNS0_17acosh_kernel_cudaERNS_18TensorIteratorBaseEENKUlvE0_clEvENKUlvE2_clEvEUlN3c108BFloat16EE_St5arrayIPcLm2EELi4E23TrivialOffsetCalculatorILi1EjESD_NS0_6memory12LoadWithCastILi1EEENSE_13StoreWithCastILi1EEEEEviT_T0_T2_T3_T4_T5_:
	.zero		572


//--------------------- .nv.constant0._ZN2at6native18elementwise_kernelILi128ELi4EZNS0_22gpu_kernel_impl_nocastIZZZNS0_17acosh_kernel_cudaERNS_18TensorIteratorBaseEENKUlvE0_clEvENKUlvE2_clEvEUlN3c108BFloat16EE_EEvS4_RKT_EUliE_EEviT1_ --------------------------
	.section	.nv.constant0._ZN2at6native18elementwise_kernelILi128ELi4EZNS0_22gpu_kernel_impl_nocastIZZZNS0_17acosh_kernel_cudaERNS_18TensorIteratorBaseEENKUlvE0_clEvENKUlvE2_clEvEUlN3c108BFloat16EE_EEvS4_RKT_EUliE_EEviT1_,"a",@progbits
	.sectionflags	@""
	.align	4
.nv.constant0._ZN2at6native18elementwise_kernelILi128ELi4EZNS0_22gpu_kernel_impl_nocastIZZZNS0_17acosh_kernel_cudaERNS_18TensorIteratorBaseEENKUlvE0_clEvENKUlvE2_clEvEUlN3c108BFloat16EE_EEvS4_RKT_EUliE_EEviT1_:
	.zero		1072


//--------------------- .nv.constant0._ZN2at6native27unrolled_elementwise_kernelIZZZNS0_17acosh_kernel_cudaERNS_18TensorIteratorBaseEENKUlvE0_clEvENKUlvE2_clEvEUlN3c108BFloat16EE_St5arrayIPcLm2EELi4E23TrivialOffsetCalculatorILi1EjESD_NS0_6memory15LoadWithoutCastENSE_16StoreWithoutCastEEEviT_T0_T2_T3_T4_T5_ --------------------------
	.section	.nv.constant0._ZN2at6native27unrolled_elementwise_kernelIZZZNS0_17acosh_kernel_cudaERNS_18TensorIteratorBaseEENKUlvE0_clEvENKUlvE2_clEvEUlN3c108BFloat16EE_St5arrayIPcLm2EELi4E23TrivialOffsetCalculatorILi1EjESD_NS0_6memory15LoadWithoutCastENSE_16StoreWithoutCastEEEviT_T0_T2_T3_T4_T5_,"a",@progbits
	.sectionflags	@""
	.align	4
.nv.constant0._ZN2at6native27unrolled_elementwise_kernelIZZZNS0_17acosh_kernel_cudaERNS_18TensorIteratorBaseEENKUlvE0_clEvENKUlvE2_clEvEUlN3c108BFloat16EE_St5arrayIPcLm2EELi4E23TrivialOffsetCalculatorILi1EjESD_NS0_6memory15LoadWithoutCastENSE_16StoreWithoutCastEEEviT_T0_T2_T3_T4_T5_:
	.zero		556


//--------------------- .nv.constant0._ZN2at6native29vectorized_elementwise_kernelILi2EZZZNS0_17acosh_kernel_cudaERNS_18TensorIteratorBaseEENKUlvE0_clEvENKUlvE2_clEvEUlN3c108BFloat16EE_St5arrayIPcLm2EEEEviT0_T1_ --------------------------
	.section	.nv.constant0._ZN2at6native29vectorized_elementwise_kernelILi2EZZZNS0_17acosh_kernel_cudaERNS_18TensorIteratorBaseEENKUlvE0_clEvENKUlvE2_clEvEUlN3c108BFloat16EE_St5arrayIPcLm2EEEEviT0_T1_,"a",@progbits
	.sectionflags	@""
	.align	4
.nv.constant0._ZN2at6native29vectorized_elementwise_kernelILi2EZZZNS0_17acosh_kernel_cudaERNS_18TensorIteratorBaseEENKUlvE0_clEvENKUlvE2_clEvEUlN3c108BFloat16EE_St5arrayIPcLm2EEEEviT0_T1_:
	.zero		552


//--------------------- .nv.constant0._ZN2at6native29vectorized_elementwise_kernelILi4EZZZNS0_17acosh_kernel_cudaERNS_18TensorIteratorBaseEENKUlvE0_clEvENKUlvE2_clEvEUlN3c108BFloat16EE_St5arrayIPcLm2EEEEviT0_T1_ --------------------------
	.section	.nv.constant0._ZN2at6native29vectorized_elementwise_kernelILi4EZZZNS0_17acosh_kernel_cudaERNS_18TensorIteratorBaseEENKUlvE0_clEvENKUlvE2_clEvEUlN3c108BFloat16EE_St5arrayIPcLm2EEEEviT0_T1_,"a",@progbits
	.sectionflags	@""
	.align	4
.nv.constant0._ZN2at6native29vectorized_elementwise_kernelILi4EZZZNS0_17acosh_kernel_cudaERNS_18TensorIteratorBaseEENKUlvE0_clEvENKUlvE2_clEvEUlN3c108BFloat16EE_St5arrayIPcLm2EEEEviT0_T1_:
	.zero		552


//--------------------- .nv.constant0._ZN2at6native29vectorized_elementwise_kernelILi8EZZZNS0_17acosh_kernel_cudaERNS_18TensorIteratorBaseEENKUlvE0_clEvENKUlvE2_clEvEUlN3c108BFloat16EE_St5arrayIPcLm2EEEEviT0_T1_ --------------------------
	.section	.nv.constant0._ZN2at6native29vectorized_elementwise_kernelILi8EZZZNS0_17acosh_kernel_cudaERNS_18TensorIteratorBaseEENKUlvE0_clEvENKUlvE2_clEvEUlN3c108BFloat16EE_St5arrayIPcLm2EEEEviT0_T1_,"a",@progbits
	.sectionflags	@""
	.align	4
.nv.constant0._ZN2at6native29vectorized_elementwise_kernelILi8EZZZNS0_17acosh_kernel_cudaERNS_18TensorIteratorBaseEENKUlvE0_clEvENKUlvE2_clEvEUlN3c108BFloat16EE_St5arrayIPcLm2EEEEviT0_T1_:
	.zero		552


//--------------------- .nv.constant0._ZN2at6native18elementwise_kernelILi128ELi4EZNS0_15gpu_kernel_implIZZZNS0_17acosh_kernel_cudaERNS_18TensorIteratorBaseEENKUlvE0_clEvENKUlvE1_clEvEUlN3c104HalfEE_EEvS4_RKT_EUliE_EEviT1_ --------------------------
	.section	.nv.constant0._ZN2at6native18elementwise_kernelILi128ELi4EZNS0_15gpu_kernel_implIZZZNS0_17acosh_kernel_cudaERNS_18TensorIteratorBaseEENKUlvE0_clEvENKUlvE1_clEvEUlN3c104HalfEE_EEvS4_RKT_EUliE_EEviT1_,"a",@progbits
	.sectionflags	@""
	.align	4
.nv.constant0._ZN2at6native18elementwise_kernelILi128ELi4EZNS0_15gpu_kernel_implIZZZNS0_17acosh_kernel_cudaERNS_18TensorIteratorBaseEENKUlvE0_clEvENKUlvE1_clEvEUlN3c104HalfEE_EEvS4_RKT_EUliE_EEviT1_:
	.zero		1072


//--------------------- .nv.constant0._ZN2at6native27unrolled_elementwise_kernelIZZZNS0_17acosh_kernel_cudaERNS_18TensorIteratorBaseEENKUlvE0_clEvENKUlvE1_clEvEUlN3c104HalfEE_St5arrayIPcLm2EELi4E23TrivialOffsetCalculatorILi1EjESD_NS0_6memory12LoadWithCastILi1EEENSE_13StoreWithCastILi1EEEEEviT_T0_T2_T3_T4_T5_ --------------------------
	.section	.nv.constant0._ZN2at6native27unrolled_elementwise_kernelIZZZNS0_17acosh_kernel_cudaERNS_18TensorIteratorBaseEENKUlvE0_clEvENKUlvE1_clEvEUlN3c104HalfEE_St5arrayIPcLm2EELi4E23TrivialOffsetCalculatorILi1EjESD_NS0_6memory12LoadWithCastILi1EEENSE_13StoreWithCastILi1EEEEEviT_T0_T2_T3_T4_T5_,"a",@progbits
	.sectionflags	@""
	.align	4
.nv.constant0._ZN2at6native27unrolled_elementwise_kernelIZZZNS0_17acosh_kernel_cudaERNS_18TensorIteratorBaseEENKUlvE0_clEvENKUlvE1_clEvEUlN3c104HalfEE_St5arrayIPcLm2EELi4E23TrivialOffsetCalculatorILi1EjESD_NS0_6memory12LoadWithCastILi1EEENSE_13StoreWithCastILi1EEEEEviT_T0_T2_T3_T4_T5_:
	.zero		572


//--------------------- .nv.constant0._ZN2at6native18elementwise_kernelILi128ELi4EZNS0_22gpu_kernel_impl_nocastIZZZNS0_17acosh_kernel_cudaERNS_18TensorIteratorBaseEENKUlvE0_clEvENKUlvE1_clEvEUlN3c104HalfEE_EEvS4_RKT_EUliE_EEviT1_ --------------------------
	.section	.nv.constant0._ZN2at6native18elementwise_kernelILi128ELi4EZNS0_22gpu_kernel_impl_nocastIZZZNS0_17acosh_kernel_cudaERNS_18TensorIteratorBaseEENKUlvE0_clEvENKUlvE1_clEvEUlN3c104HalfEE_EEvS4_RKT_EUliE_EEviT1_,"a",@progbits
	.sectionflags	@""
	.align	4
.nv.constant0._ZN2at6native18elementwise_kernelILi128ELi4EZNS0_22gpu_kernel_impl_nocastIZZZNS0_17acosh_kernel_cudaERNS_18TensorIteratorBaseEENKUlvE0_clEvENKUlvE1_clEvEUlN3c104HalfEE_EEvS4_RKT_EUliE_EEviT1_:
	.zero		1072


//--------------------- .nv.constant0._ZN2at6native27unrolled_elementwise_kernelIZZZNS0_17acosh_kernel_cudaERNS_18TensorIteratorBaseEENKUlvE0_clEvENKUlvE1_clEvEUlN3c104HalfEE_St5arrayIPcLm2EELi4E23TrivialOffsetCalculatorILi1EjESD_NS0_6memory15LoadWithoutCastENSE_16StoreWithoutCastEEEviT_T0_T2_T3_T4_T5_ --------------------------
	.section	.nv.constant0._ZN2at6native27unrolled_elementwise_kernelIZZZNS0_17acosh_kernel_cudaERNS_18TensorIteratorBaseEENKUlvE0_clEvENKUlvE1_clEvEUlN3c104HalfEE_St5arrayIPcLm2EELi4E23TrivialOffsetCalculatorILi1EjESD_NS0_6memory15LoadWithoutCastENSE_16StoreWithoutCastEEEviT_T0_T2_T3_T4_T5_,"a",@progbits
	.sectionflags	@""
	.align	4
.nv.constant0._ZN2at6native27unrolled_elementwise_kernelIZZZNS0_17acosh_kernel_cudaERNS_18TensorIteratorBaseEENKUlvE0_clEvENKUlvE1_clEvEUlN3c104HalfEE_St5arrayIPcLm2EELi4E23TrivialOffsetCalculatorILi1EjESD_NS0_6memory15LoadWithoutCastENSE_16StoreWithoutCastEEEviT_T0_T2_T3_T4_T5_:
	.zero		556


//--------------------- .nv.constant0._ZN2at6native29vectorized_elementwise_kernelILi2EZZZNS0_17acosh_kernel_cudaERNS_18TensorIteratorBaseEENKUlvE0_clEvENKUlvE1_clEvEUlN3c104HalfEE_St5arrayIPcLm2EEEEviT0_T1_ --------------------------
	.section	.nv.constant0._ZN2at6native29vectorized_elementwise_kernelILi2EZZZNS0_17acosh_kernel_cudaERNS_18TensorIteratorBaseEENKUlvE0_clEvENKUlvE1_clEvEUlN3c104HalfEE_St5arrayIPcLm2EEEEviT0_T1_,"a",@progbits
	.sectionflags	@""
	.align	4
.nv.constant0._ZN2at6native29vectorized_elementwise_kernelILi2EZZZNS0_17acosh_kernel_cudaERNS_18TensorIteratorBaseEENKUlvE0_clEvENKUlvE1_clEvEUlN3c104HalfEE_St5arrayIPcLm2EEEEviT0_T1_:
	.zero		552


//--------------------- .nv.constant0._ZN2at6native29vectorized_elementwise_kernelILi4EZZZNS0_17acosh_kernel_cudaERNS_18TensorIteratorBaseEENKUlvE0_clEvENKUlvE1_clEvEUlN3c104HalfEE_St5arrayIPcLm2EEEEviT0_T1_ --------------------------
	.section	.nv.constant0._ZN2at6native29vectorized_elementwise_kernelILi4EZZZNS0_17acosh_kernel_cudaERNS_18TensorIteratorBaseEENKUlvE0_clEvENKUlvE1_clEvEUlN3c104HalfEE_St5arrayIPcLm2EEEEviT0_T1_,"a",@progbits
	.sectionflags	@""
	.align	4
.nv.constant0._ZN2at6native29vectorized_elementwise_kernelILi4EZZZNS0_17acosh_kernel_cudaERNS_18TensorIteratorBaseEENKUlvE0_clEvENKUlvE1_clEvEUlN3c104HalfEE_St5arrayIPcLm2EEEEviT0_T1_:
	.zero		552


//--------------------- .nv.constant0._ZN2at6native29vectorized_elementwise_kernelILi8EZZZNS0_17acosh_kernel_cudaERNS_18TensorIteratorBaseEENKUlvE0_clEvENKUlvE1_clEvEUlN3c104HalfEE_St5arrayIPcLm2EEEEviT0_T1_ --------------------------
	.section	.nv.constant0._ZN2at6native29vectorized_elementwise_kernelILi8EZZZNS0_17acosh_kernel_cudaERNS_18TensorIteratorBaseEENKUlvE0_clEvENKUlvE1_clEvEUlN3c104HalfEE_St5arrayIPcLm2EEEEviT0_T1_,"a",@progbits
	.sectionflags	@""
	.align	4
.nv.constant0._ZN2at6native29vectorized_elementwise_kernelILi8EZZZNS0_17acosh_kernel_cudaERNS_18TensorIteratorBaseEENKUlvE0_clEvENKUlvE1_clEvEUlN3c104HalfEE_St5arrayIPcLm2EEEEviT0_T1_:
	.zero		552


//--------------------- .nv.constant0._ZN2at6native18elementwise_kernelILi128ELi4EZNS0_15gpu_kernel_implIZZZNS0_17acosh_kernel_cudaERNS_18TensorIteratorBaseEENKUlvE0_clEvENKUlvE0_clEvEUlfE_EEvS4_RKT_EUliE_EEviT1_ --------------------------
	.section	.nv.constant0._ZN2at6native18elementwise_kernelILi128ELi4EZNS0_15gpu_kernel_implIZZZNS0_17acosh_kernel_cudaERNS_18TensorIteratorBaseEENKUlvE0_clEvENKUlvE0_clEvEUlfE_EEvS4_RKT_EUliE_EEviT1_,"a",@progbits
	.sectionflags	@""
	.align	4
.nv.constant0._ZN2at6native18elementwise_kernelILi128ELi4EZNS0_15gpu_kernel_implIZZZNS0_17acosh_kernel_cudaERNS_18TensorIteratorBaseEENKUlvE0_clEvENKUlvE0_clEvEUlfE_EEvS4_RKT_EUliE_EEviT1_:
	.zero		1072


//--------------------- .nv.constant0._ZN2at6native27unrolled_elementwise_kernelIZZZNS0_17acosh_kernel_cudaERNS_18TensorIteratorBaseEENKUlvE0_clEvENKUlvE0_clEvEUlfE_St5arrayIPcLm2EELi4E23TrivialOffsetCalculatorILi1EjESB_NS0_6memory12LoadWithCastILi1EEENSC_13StoreWithCastILi1EEEEEviT_T0_T2_T3_T4_T5_ --------------------------
	.section	.nv.constant0._ZN2at6native27unrolled_elementwise_kernelIZZZNS0_17acosh_kernel_cudaERNS_18TensorIteratorBaseEENKUlvE0_clEvENKUlvE0_clEvEUlfE_St5arrayIPcLm2EELi4E23TrivialOffsetCalculatorILi1EjESB_NS0_6memory12LoadWithCastILi1EEENSC_13StoreWithCastILi1EEEEEviT_T0_T2_T3_T4_T5_,"a",@progbits
	.sectionflags	@""
	.align	4
.nv.constant0._ZN2at6native27unrolled_elementwise_kernelIZZZNS0_17acosh_kernel_cudaERNS_18TensorIteratorBaseEENKUlvE0_clEvENKUlvE0_clEvEUlfE_St5arrayIPcLm2EELi4E23TrivialOffsetCalculatorILi1EjESB_NS0_6memory12LoadWithCastILi1EEENSC_13StoreWithCastILi1EEEEEviT_T0_T2_T3_T4_T5_:
	.zero		572


//--------------------- .nv.constant0._ZN2at6native18elementwise_kernelILi128ELi2EZNS0_22gpu_kernel_impl_nocastIZZZNS0_17acosh_kernel_cudaERNS_18TensorIteratorBaseEENKUlvE0_clEvENKUlvE0_clEvEUlfE_EEvS4_RKT_EUliE_EEviT1_ --------------------------
	.section	.nv.constant0._ZN2at6native18elementwise_kernelILi128ELi2EZNS0_22gpu_kernel_impl_nocastIZZZNS0_17acosh_kernel_cudaERNS_18TensorIteratorBaseEENKUlvE0_clEvENKUlvE0_clEvEUlfE_EEvS4_RKT_EUliE_EEviT1_,"a",@progbits
	.sectionflags	@""
	.align	4
.nv.constant0._ZN2at6native18elementwise_kernelILi128ELi2EZNS0_22gpu_kernel_impl_nocastIZZZNS0_17acosh_kernel_cudaERNS_18TensorIteratorBaseEENKUlvE0_clEvENKUlvE0_clEvEUlfE_EEvS4_RKT_EUliE_EEviT1_:
	.zero		1072


//--------------------- .nv.constant0._ZN2at6native27unrolled_elementwise_kernelIZZZNS0_17acosh_kernel_cudaERNS_18TensorIteratorBaseEENKUlvE0_clEvENKUlvE0_clEvEUlfE_St5arrayIPcLm2EELi4E23TrivialOffsetCalculatorILi1EjESB_NS0_6memory15LoadWithoutCastENSC_16StoreWithoutCastEEEviT_T0_T2_T3_T4_T5_ --------------------------
	.section	.nv.constant0._ZN2at6native27unrolled_elementwise_kernelIZZZNS0_17acosh_kernel_cudaERNS_18TensorIteratorBaseEENKUlvE0_clEvENKUlvE0_clEvEUlfE_St5arrayIPcLm2EELi4E23TrivialOffsetCalculatorILi1EjESB_NS0_6memory15LoadWithoutCastENSC_16StoreWithoutCastEEEviT_T0_T2_T3_T4_T5_,"a",@progbits
	.sectionflags	@""
	.align	4
.nv.constant0._ZN2at6native27unrolled_elementwise_kernelIZZZNS0_17acosh_kernel_cudaERNS_18TensorIteratorBaseEENKUlvE0_clEvENKUlvE0_clEvEUlfE_St5arrayIPcLm2EELi4E23TrivialOffsetCalculatorILi1EjESB_NS0_6memory15LoadWithoutCastENSC_16StoreWithoutCastEEEviT_T0_T2_T3_T4_T5_:
	.zero		556


//--------------------- .nv.constant0._ZN2at6native29vectorized_elementwise_kernelILi2EZZZNS0_17acosh_kernel_cudaERNS_18TensorIteratorBaseEENKUlvE0_clEvENKUlvE0_clEvEUlfE_St5arrayIPcLm2EEEEviT0_T1_ --------------------------
	.section	.nv.constant0._ZN2at6native29vectorized_elementwise_kernelILi2EZZZNS0_17acosh_kernel_cudaERNS_18TensorIteratorBaseEENKUlvE0_clEvENKUlvE0_clEvEUlfE_St5arrayIPcLm2EEEEviT0_T1_,"a",@progbits
	.sectionflags	@""
	.align	4
.nv.constant0._ZN2at6native29vectorized_elementwise_kernelILi2EZZZNS0_17acosh_kernel_cudaERNS_18TensorIteratorBaseEENKUlvE0_clEvENKUlvE0_clEvEUlfE_St5arrayIPcLm2EEEEviT0_T1_:
	.zero		552


//--------------------- .nv.constant0._ZN2at6native29vectorized_elementwise_kernelILi4EZZZNS0_17acosh_kernel_cudaERNS_18TensorIteratorBaseEENKUlvE0_clEvENKUlvE0_clEvEUlfE_St5arrayIPcLm2EEEEviT0_T1_ --------------------------
	.section	.nv.constant0._ZN2at6native29vectorized_elementwise_kernelILi4EZZZNS0_17acosh_kernel_cudaERNS_18TensorIteratorBaseEENKUlvE0_clEvENKUlvE0_clEvEUlfE_St5arrayIPcLm2EEEEviT0_T1_,"a",@progbits
	.sectionflags	@""
	.align	4
.nv.constant0._ZN2at6native29vectorized_elementwise_kernelILi4EZZZNS0_17acosh_kernel_cudaERNS_18TensorIteratorBaseEENKUlvE0_clEvENKUlvE0_clEvEUlfE_St5arrayIPcLm2EEEEviT0_T1_:
	.zero		552


//--------------------- .nv.constant0._ZN2at6native29vectorized_elementwise_kernelILi8EZZZNS0_17acosh_kernel_cudaERNS_18TensorIteratorBaseEENKUlvE0_clEvENKUlvE0_clEvEUlfE_St5arrayIPcLm2EEEEviT0_T1_ --------------------------
	.section	.nv.constant0._ZN2at6native29vectorized_elementwise_kernelILi8EZZZNS0_17acosh_kernel_cudaERNS_18TensorIteratorBaseEENKUlvE0_clEvENKUlvE0_clEvEUlfE_St5arrayIPcLm2EEEEviT0_T1_,"a",@progbits
	.sectionflags	@""
	.align	4
.nv.constant0._ZN2at6native29vectorized_elementwise_kernelILi8EZZZNS0_17acosh_kernel_cudaERNS_18TensorIteratorBaseEENKUlvE0_clEvENKUlvE0_clEvEUlfE_St5arrayIPcLm2EEEEviT0_T1_:
	.zero		552


//--------------------- .nv.constant0._ZN2at6native18elementwise_kernelILi128ELi4EZNS0_15gpu_kernel_implIZZZNS0_17acosh_kernel_cudaERNS_18TensorIteratorBaseEENKUlvE0_clEvENKUlvE_clEvEUldE_EEvS4_RKT_EUliE_EEviT1_ --------------------------
	.section	.nv.constant0._ZN2at6native18elementwise_kernelILi128ELi4EZNS0_15gpu_kernel_implIZZZNS0_17acosh_kernel_cudaERNS_18TensorIteratorBaseEENKUlvE0_clEvENKUlvE_clEvEUldE_EEvS4_RKT_EUliE_EEviT1_,"a",@progbits
	.sectionflags	@""
	.align	4
.nv.constant0._ZN2at6native18elementwise_kernelILi128ELi4EZNS0_15gpu_kernel_implIZZZNS0_17acosh_kernel_cudaERNS_18TensorIteratorBaseEENKUlvE0_clEvENKUlvE_clEvEUldE_EEvS4_RKT_EUliE_EEviT1_:
	.zero		1072


//--------------------- .nv.constant0._ZN2at6native27unrolled_elementwise_kernelIZZZNS0_17acosh_kernel_cudaERNS_18TensorIteratorBaseEENKUlvE0_clEvENKUlvE_clEvEUldE_St5arrayIPcLm2EELi4E23TrivialOffsetCalculatorILi1EjESB_NS0_6memory12LoadWithCastILi1EEENSC_13StoreWithCastILi1EEEEEviT_T0_T2_T3_T4_T5_ --------------------------
	.section	.nv.constant0._ZN2at6native27unrolled_elementwise_kernelIZZZNS0_17acosh_kernel_cudaERNS_18TensorIteratorBaseEENKUlvE0_clEvENKUlvE_clEvEUldE_St5arrayIPcLm2EELi4E23TrivialOffsetCalculatorILi1EjESB_NS0_6memory12LoadWithCastILi1EEENSC_13StoreWithCastILi1EEEEEviT_T0_T2_T3_T4_T5_,"a",@progbits
	.sectionflags	@""
	.align	4
.nv.constant0._ZN2at6native27unrolled_elementwise_kernelIZZZNS0_17acosh_kernel_cudaERNS_18TensorIteratorBaseEENKUlvE0_clEvENKUlvE_clEvEUldE_St5arrayIPcLm2EELi4E23TrivialOffsetCalculatorILi1EjESB_NS0_6memory12LoadWithCastILi1EEENSC_13StoreWithCastILi1EEEEEviT_T0_T2_T3_T4_T5_:
	.zero		572


//--------------------- .nv.constant0._ZN2at6native18elementwise_kernelILi128ELi2EZNS0_22gpu_kernel_impl_nocastIZZZNS0_17acosh_kernel_cudaERNS_18TensorIteratorBaseEENKUlvE0_clEvENKUlvE_clEvEUldE_EEvS4_RKT_EUliE_EEviT1_ --------------------------
	.section	.nv.constant0._ZN2at6native18elementwise_kernelILi128ELi2EZNS0_22gpu_kernel_impl_nocastIZZZNS0_17acosh_kernel_cudaERNS_18TensorIteratorBaseEENKUlvE0_clEvENKUlvE_clEvEUldE_EEvS4_RKT_EUliE_EEviT1_,"a",@progbits
	.sectionflags	@""
	.align	4
.nv.constant0._ZN2at6native18elementwise_kernelILi128ELi2EZNS0_22gpu_kernel_impl_nocastIZZZNS0_17acosh_kernel_cudaERNS_18TensorIteratorBaseEENKUlvE0_clEvENKUlvE_clEvEUldE_EEvS4_RKT_EUliE_EEviT1_:
	.zero		1072


//--------------------- .nv.constant0._ZN2at6native27unrolled_elementwise_kernelIZZZNS0_17acosh_kernel_cudaERNS_18TensorIteratorBaseEENKUlvE0_clEvENKUlvE_clEvEUldE_St5arrayIPcLm2EELi4E23TrivialOffsetCalculatorILi1EjESB_NS0_6memory15LoadWithoutCastENSC_16StoreWithoutCastEEEviT_T0_T2_T3_T4_T5_ --------------------------
	.section	.nv.constant0._ZN2at6native27unrolled_elementwise_kernelIZZZNS0_17acosh_kernel_cudaERNS_18TensorIteratorBaseEENKUlvE0_clEvENKUlvE_clEvEUldE_St5arrayIPcLm2EELi4E23TrivialOffsetCalculatorILi1EjESB_NS0_6memory15LoadWithoutCastENSC_16StoreWithoutCastEEEviT_T0_T2_T3_T4_T5_,"a",@progbits
	.sectionflags	@""
	.align	4
.nv.constant0._ZN2at6native27unrolled_elementwise_kernelIZZZNS0_17acosh_kernel_cudaERNS_18TensorIteratorBaseEENKUlvE0_clEvENKUlvE_clEvEUldE_St5arrayIPcLm2EELi4E23TrivialOffsetCalculatorILi1EjESB_NS0_6memory15LoadWithoutCastENSC_16StoreWithoutCastEEEviT_T0_T2_T3_T4_T5_:
	.zero		556


//--------------------- .nv.constant0._ZN2at6native29vectorized_elementwise_kernelILi2EZZZNS0_17acosh_kernel_cudaERNS_18TensorIteratorBaseEENKUlvE0_clEvENKUlvE_clEvEUldE_St5arrayIPcLm2EEEEviT0_T1_ --------------------------
	.section	.nv.constant0._ZN2at6native29vectorized_elementwise_kernelILi2EZZZNS0_17acosh_kernel_cudaERNS_18TensorIteratorBaseEENKUlvE0_clEvENKUlvE_clEvEUldE_St5arrayIPcLm2EEEEviT0_T1_,"a",@progbits
	.sectionflags	@""
	.align	4
.nv.constant0._ZN2at6native29vectorized_elementwise_kernelILi2EZZZNS0_17acosh_kernel_cudaERNS_18TensorIteratorBaseEENKUlvE0_clEvENKUlvE_clEvEUldE_St5arrayIPcLm2EEEEviT0_T1_:
	.zero		552


//--------------------- .nv.constant0._ZN2at6native29vectorized_elementwise_kernelILi4EZZZNS0_17acosh_kernel_cudaERNS_18TensorIteratorBaseEENKUlvE0_clEvENKUlvE_clEvEUldE_St5arrayIPcLm2EEEEviT0_T1_ --------------------------
	.section	.nv.constant0._ZN2at6native29vectorized_elementwise_kernelILi4EZZZNS0_17acosh_kernel_cudaERNS_18TensorIteratorBaseEENKUlvE0_clEvENKUlvE_clEvEUldE_St5arrayIPcLm2EEEEviT0_T1_,"a",@progbits
	.sectionflags	@""
	.align	4
.nv.constant0._ZN2at6native29vectorized_elementwise_kernelILi4EZZZNS0_17acosh_kernel_cudaERNS_18TensorIteratorBaseEENKUlvE0_clEvENKUlvE_clEvEUldE_St5arrayIPcLm2EEEEviT0_T1_:
	.zero		552


//--------------------- .nv.constant0._ZN2at6native29vectorized_elementwise_kernelILi8EZZZNS0_17acosh_kernel_cudaERNS_18TensorIteratorBaseEENKUlvE0_clEvENKUlvE_clEvEUldE_St5arrayIPcLm2EEEEviT0_T1_ --------------------------
	.section	.nv.constant0._ZN2at6native29vectorized_elementwise_kernelILi8EZZZNS0_17acosh_kernel_cudaERNS_18TensorIteratorBaseEENKUlvE0_clEvENKUlvE_clEvEUldE_St5arrayIPcLm2EEEEviT0_T1_,"a",@progbits
	.sectionflags	@""
	.align	4
.nv.constant0._ZN2at6native29vectorized_elementwise_kernelILi8EZZZNS0_17acosh_kernel_cudaERNS_18TensorIteratorBaseEENKUlvE0_clEvENKUlvE_clEvEUldE_St5arrayIPcLm2EEEEviT0_T1_:
	.zero		552


//--------------------- .nv.constant0._ZN2at6native18elementwise_kernelILi128ELi4EZNS0_15gpu_kernel_implIZZZNS0_17acosh_kernel_cudaERNS_18TensorIteratorBaseEENKUlvE_clEvENKUlvE1_clEvEUlN3c107complexINS7_4HalfEEEE_EEvS4_RKT_EUliE_EEviT1_ --------------------------
	.section	.nv.constant0._ZN2at6native18elementwise_kernelILi128ELi4EZNS0_15gpu_kernel_implIZZZNS0_17acosh_kernel_cudaERNS_18TensorIteratorBaseEENKUlvE_clEvENKUlvE1_clEvEUlN3c107complexINS7_4HalfEEEE_EEvS4_RKT_EUliE_EEviT1_,"a",@progbits
	.sectionflags	@""
	.align	4
.nv.constant0._ZN2at6native18elementwise_kernelILi128ELi4EZNS0_15gpu_kernel_implIZZZNS0_17acosh_kernel_cudaERNS_18TensorIteratorBaseEENKUlvE_clEvENKUlvE1_clEvEUlN3c107complexINS7_4HalfEEEE_EEvS4_RKT_EUliE_EEviT1_:
	.zero		1072


//--------------------- .nv.constant0._ZN2at6native27unrolled_elementwise_kernelIZZZNS0_17acosh_kernel_cudaERNS_18TensorIteratorBaseEENKUlvE_clEvENKUlvE1_clEvEUlN3c107complexINS6_4HalfEEEE_St5arrayIPcLm2EELi4E23TrivialOffsetCalculatorILi1EjESF_NS0_6memory12LoadWithCastILi1EEENSG_13StoreWithCastILi1EEEEEviT_T0_T2_T3_T4_T5_ --------------------------
	.section	.nv.constant0._ZN2at6native27unrolled_elementwise_kernelIZZZNS0_17acosh_kernel_cudaERNS_18TensorIteratorBaseEENKUlvE_clEvENKUlvE1_clEvEUlN3c107complexINS6_4HalfEEEE_St5arrayIPcLm2EELi4E23TrivialOffsetCalculatorILi1EjESF_NS0_6memory12LoadWithCastILi1EEENSG_13StoreWithCastILi1EEEEEviT_T0_T2_T3_T4_T5_,"a",@progbits
	.sectionflags	@""
	.align	4
.nv.constant0._ZN2at6native27unrolled_elementwise_kernelIZZZNS0_17acosh_kernel_cudaERNS_18TensorIteratorBaseEENKUlvE_clEvENKUlvE1_clEvEUlN3c107complexINS6_4HalfEEEE_St5arrayIPcLm2EELi4E23TrivialOffsetCalculatorILi1EjESF_NS0_6memory12LoadWithCastILi1EEENSG_13StoreWithCastILi1EEEEEviT_T0_T2_T3_T4_T5_:
	.zero		572


//--------------------- .nv.constant0._ZN2at6native18elementwise_kernelILi128ELi2EZNS0_22gpu_kernel_impl_nocastIZZZNS0_17acosh_kernel_cudaERNS_18TensorIteratorBaseEENKUlvE_clEvENKUlvE1_clEvEUlN3c107complexINS7_4HalfEEEE_EEvS4_RKT_EUliE_EEviT1_ --------------------------
	.section	.nv.constant0._ZN2at6native18elementwise_kernelILi128ELi2EZNS0_22gpu_kernel_impl_nocastIZZZNS0_17acosh_kernel_cudaERNS_18TensorIteratorBaseEENKUlvE_clEvENKUlvE1_clEvEUlN3c107complexINS7_4HalfEEEE_EEvS4_RKT_EUliE_EEviT1_,"a",@progbits
	.sectionflags	@""
	.align	4
.nv.constant0._ZN2at6native18elementwise_kernelILi128ELi2EZNS0_22gpu_kernel_impl_nocastIZZZNS0_17acosh_kernel_cudaERNS_18TensorIteratorBaseEENKUlvE_clEvENKUlvE1_clEvEUlN3c107complexINS7_4HalfEEEE_EEvS4_RKT_EUliE_EEviT1_:
	.zero		1072


//--------------------- .nv.constant0._ZN2at6native27unrolled_elementwise_kernelIZZZNS0_17acosh_kernel_cudaERNS_18TensorIteratorBaseEENKUlvE_clEvENKUlvE1_clEvEUlN3c107complexINS6_4HalfEEEE_St5arrayIPcLm2EELi4E23TrivialOffsetCalculatorILi1EjESF_NS0_6memory15LoadWithoutCastENSG_16StoreWithoutCastEEEviT_T0_T2_T3_T4_T5_ --------------------------
	.section	.nv.constant0._ZN2at6native27unrolled_elementwise_kernelIZZZNS0_17acosh_kernel_cudaERNS_18TensorIteratorBaseEENKUlvE_clEvENKUlvE1_clEvEUlN3c107complexINS6_4HalfEEEE_St5arrayIPcLm2EELi4E23TrivialOffsetCalculatorILi1EjESF_NS0_6memory15LoadWithoutCastENSG_16StoreWithoutCastEEEviT_T0_T2_T3_T4_T5_,"a",@progbits
	.sectionflags	@""
	.align	4
.nv.constant0._ZN2at6native27unrolled_elementwise_kernelIZZZNS0_17acosh_kernel_cudaERNS_18TensorIteratorBaseEENKUlvE_clEvENKUlvE1_clEvEUlN3c107complexINS6_4HalfEEEE_St5arrayIPcLm2EELi4E23TrivialOffsetCalculatorILi1EjESF_NS0_6memory15LoadWithoutCastENSG_16StoreWithoutCastEEEviT_T0_T2_T3_T4_T5_:
	.zero		556


//--------------------- .nv.constant0._ZN2at6native29vectorized_elementwise_kernelILi2EZZZNS0_17acosh_kernel_cudaERNS_18TensorIteratorBaseEENKUlvE_clEvENKUlvE1_clEvEUlN3c107complexINS6_4HalfEEEE_St5arrayIPcLm2EEEEviT0_T1_ --------------------------
	.section	.nv.constant0._ZN2at6native29vectorized_elementwise_kernelILi2EZZZNS0_17acosh_kernel_cudaERNS_18TensorIteratorBaseEENKUlvE_clEvENKUlvE1_clEvEUlN3c107complexINS6_4HalfEEEE_St5arrayIPcLm2EEEEviT0_T1_,"a",@progbits
	.sectionflags	@""
	.align	4
.nv.constant0._ZN2at6native29vectorized_elementwise_kernelILi2EZZZNS0_17acosh_kernel_cudaERNS_18TensorIteratorBaseEENKUlvE_clEvENKUlvE1_clEvEUlN3c107complexINS6_4HalfEEEE_St5arrayIPcLm2EEEEviT0_T1_:
	.zero		552


//--------------------- .nv.constant0._ZN2at6native29vectorized_elementwise_kernelILi4EZZZNS0_17acosh_kernel_cudaERNS_18TensorIteratorBaseEENKUlvE_clEvENKUlvE1_clEvEUlN3c107complexINS6_4HalfEEEE_St5arrayIPcLm2EEEEviT0_T1_ --------------------------
	.section	.nv.constant0._ZN2at6native29vectorized_elementwise_kernelILi4EZZZNS0_17acosh_kernel_cudaERNS_18TensorIteratorBaseEENKUlvE_clEvENKUlvE1_clEvEUlN3c107complexINS6_4HalfEEEE_St5arrayIPcLm2EEEEviT0_T1_,"a",@progbits
	.sectionflags	@""
	.align	4
.nv.constant0._ZN2at6native29vectorized_elementwise_kernelILi4EZZZNS0_17acosh_kernel_cudaERNS_18TensorIteratorBaseEENKUlvE_clEvENKUlvE1_clEvEUlN3c107complexINS6_4HalfEEEE_St5arrayIPcLm2EEEEviT0_T1_:
	.zero		552


//--------------------- .nv.constant0._ZN2at6native29vectorized_elementwise_kernelILi8EZZZNS0_17acosh_kernel_cudaERNS_18TensorIteratorBaseEENKUlvE_clEvENKUlvE1_clEvEUlN3c107complexINS6_4HalfEEEE_St5arrayIPcLm2EEEEviT0_T1_ --------------------------
	.section	.nv.constant0._ZN2at6native29vectorized_elementwise_kernelILi8EZZZNS0_17acosh_kernel_cudaERNS_18TensorIteratorBaseEENKUlvE_clEvENKUlvE1_clEvEUlN3c107complexINS6_4HalfEEEE_St5arrayIPcLm2EEEEviT0_T1_,"a",@progbits
	.sectionflags	@""
	.align	4
.nv.constant0._ZN2at6native29vectorized_elementwise_kernelILi8EZZZNS0_17acosh_kernel_cudaERNS_18TensorIteratorBaseEENKUlvE_clEvENKUlvE1_clEvEUlN3c107complexINS6_4HalfEEEE_St5arrayIPcLm2EEEEviT0_T1_:
	.zero		552


//--------------------- .nv.constant0._ZN2at6native18elementwise_kernelILi128ELi4EZNS0_15gpu_kernel_implIZZZNS0_17acosh_kernel_cudaERNS_18TensorIteratorBaseEENKUlvE_clEvENKUlvE0_clEvEUlN3c107complexIfEEE_EEvS4_RKT_EUliE_EEviT1_ --------------------------
	.section	.nv.constant0._ZN2at6native18elementwise_kernelILi128ELi4EZNS0_15gpu_kernel_implIZZZNS0_17acosh_kernel_cudaERNS_18TensorIteratorBaseEENKUlvE_clEvENKUlvE0_clEvEUlN3c107complexIfEEE_EEvS4_RKT_EUliE_EEviT1_,"a",@progbits
	.sectionflags	@""
	.align	4
.nv.constant0._ZN2at6native18elementwise_kernelILi128ELi4EZNS0_15gpu_kernel_implIZZZNS0_17acosh_kernel_cudaERNS_18TensorIteratorBaseEENKUlvE_clEvENKUlvE0_clEvEUlN3c107complexIfEEE_EEvS4_RKT_EUliE_EEviT1_:
	.zero		1072


//--------------------- .nv.constant0._ZN2at6native27unrolled_elementwise_kernelIZZZNS0_17acosh_kernel_cudaERNS_18TensorIteratorBaseEENKUlvE_clEvENKUlvE0_clEvEUlN3c107complexIfEEE_St5arrayIPcLm2EELi4E23TrivialOffsetCalculatorILi1EjESE_NS0_6memory12LoadWithCastILi1EEENSF_13StoreWithCastILi1EEEEEviT_T0_T2_T3_T4_T5_ --------------------------
	.section	.nv.constant0._ZN2at6native27unrolled_elementwise_kernelIZZZNS0_17acosh_kernel_cudaERNS_18TensorIteratorBaseEENKUlvE_clEvENKUlvE0_clEvEUlN3c107complexIfEEE_St5arrayIPcLm2EELi4E23TrivialOffsetCalculatorILi1EjESE_NS0_6memory12LoadWithCastILi1EEENSF_13StoreWithCastILi1EEEEEviT_T0_T2_T3_T4_T5_,"a",@progbits
	.sectionflags	@""
	.align	4
.nv.constant0._ZN2at6native27unrolled_elementwise_kernelIZZZNS0_17acosh_kernel_cudaERNS_18TensorIteratorBaseEENKUlvE_clEvENKUlvE0_clEvEUlN3c107complexIfEEE_St5arrayIPcLm2EELi4E23TrivialOffsetCalculatorILi1EjESE_NS0_6memory12LoadWithCastILi1EEENSF_13StoreWithCastILi1EEEEEviT_T0_T2_T3_T4_T5_:
	.zero		572


//--------------------- .nv.constant0._ZN2at6native18elementwise_kernelILi128ELi2EZNS0_22gpu_kernel_impl_nocastIZZZNS0_17acosh_kernel_cudaERNS_18TensorIteratorBaseEENKUlvE_clEvENKUlvE0_clEvEUlN3c107complexIfEEE_EEvS4_RKT_EUliE_EEviT1_ --------------------------
	.section	.nv.constant0._ZN2at6native18elementwise_kernelILi128ELi2EZNS0_22gpu_kernel_impl_nocastIZZZNS0_17acosh_kernel_cudaERNS_18TensorIteratorBaseEENKUlvE_clEvENKUlvE0_clEvEUlN3c107complexIfEEE_EEvS4_RKT_EUliE_EEviT1_,"a",@progbits
	.sectionflags	@""
	.align	4
.nv.constant0._ZN2at6native18elementwise_kernelILi128ELi2EZNS0_22gpu_kernel_impl_nocastIZZZNS0_17acosh_kernel_cudaERNS_18TensorIteratorBaseEENKUlvE_clEvENKUlvE0_clEvEUlN3c107complexIfEEE_EEvS4_RKT_EUliE_EEviT1_:
	.zero		1072


//--------------------- .nv.constant0._ZN2at6native27unrolled_elementwise_kernelIZZZNS0_17acosh_kernel_cudaERNS_18TensorIteratorBaseEENKUlvE_clEvENKUlvE0_clEvEUlN3c107complexIfEEE_St5arrayIPcLm2EELi4E23TrivialOffsetCalculatorILi1EjESE_NS0_6memory15LoadWithoutCastENSF_16StoreWithoutCastEEEviT_T0_T2_T3_T4_T5_ --------------------------
	.section	.nv.constant0._ZN2at6native27unrolled_elementwise_kernelIZZZNS0_17acosh_kernel_cudaERNS_18TensorIteratorBaseEENKUlvE_clEvENKUlvE0_clEvEUlN3c107complexIfEEE_St5arrayIPcLm2EELi4E23TrivialOffsetCalculatorILi1EjESE_NS0_6memory15LoadWithoutCastENSF_16StoreWithoutCastEEEviT_T0_T2_T3_T4_T5_,"a",@progbits
	.sectionflags	@""
	.align	4
.nv.constant0._ZN2at6native27unrolled_elementwise_kernelIZZZNS0_17acosh_kernel_cudaERNS_18TensorIteratorBaseEENKUlvE_clEvENKUlvE0_clEvEUlN3c107complexIfEEE_St5arrayIPcLm2EELi4E23TrivialOffsetCalculatorILi1EjESE_NS0_6memory15LoadWithoutCastENSF_16StoreWithoutCastEEEviT_T0_T2_T3_T4_T5_:
	.zero		556


//--------------------- .nv.constant0._ZN2at6native29vectorized_elementwise_kernelILi2EZZZNS0_17acosh_kernel_cudaERNS_18TensorIteratorBaseEENKUlvE_clEvENKUlvE0_clEvEUlN3c107complexIfEEE_St5arrayIPcLm2EEEEviT0_T1_ --------------------------
	.section	.nv.constant0._ZN2at6native29vectorized_elementwise_kernelILi2EZZZNS0_17acosh_kernel_cudaERNS_18TensorIteratorBaseEENKUlvE_clEvENKUlvE0_clEvEUlN3c107complexIfEEE_St5arrayIPcLm2EEEEviT0_T1_,"a",@progbits
	.sectionflags	@""
	.align	4
.nv.constant0._ZN2at6native29vectorized_elementwise_kernelILi2EZZZNS0_17acosh_kernel_cudaERNS_18TensorIteratorBaseEENKUlvE_clEvENKUlvE0_clEvEUlN3c107complexIfEEE_St5arrayIPcLm2EEEEviT0_T1_:
	.zero		552


//--------------------- .nv.constant0._ZN2at6native29vectorized_elementwise_kernelILi4EZZZNS0_17acosh_kernel_cudaERNS_18TensorIteratorBaseEENKUlvE_clEvENKUlvE0_clEvEUlN3c107complexIfEEE_St5arrayIPcLm2EEEEviT0_T1_ --------------------------
	.section	.nv.constant0._ZN2at6native29vectorized_elementwise_kernelILi4EZZZNS0_17acosh_kernel_cudaERNS_18TensorIteratorBaseEENKUlvE_clEvENKUlvE0_clEvEUlN3c107complexIfEEE_St5arrayIPcLm2EEEEviT0_T1_,"a",@progbits
	.sectionflags	@""
	.align	4
.nv.constant0._ZN2at6native29vectorized_elementwise_kernelILi4EZZZNS0_17acosh_kernel_cudaERNS_18TensorIteratorBaseEENKUlvE_clEvENKUlvE0_clEvEUlN3c107complexIfEEE_St5arrayIPcLm2EEEEviT0_T1_:
	.zero		552


//--------------------- .nv.constant0._ZN2at6native29vectorized_elementwise_kernelILi8EZZZNS0_17acosh_kernel_cudaERNS_18TensorIteratorBaseEENKUlvE_clEvENKUlvE0_clEvEUlN3c107complexIfEEE_St5arrayIPcLm2EEEEviT0_T1_ --------------------------
	.section	.nv.constant0._ZN2at6native29vectorized_elementwise_kernelILi8EZZZNS0_17acosh_kernel_cudaERNS_18TensorIteratorBaseEENKUlvE_clEvENKUlvE0_clEvEUlN3c107complexIfEEE_St5arrayIPcLm2EEEEviT0_T1_,"a",@progbits
	.sectionflags	@""
	.align	4
.nv.constant0._ZN2at6native29vectorized_elementwise_kernelILi8EZZZNS0_17acosh_kernel_cudaERNS_18TensorIteratorBaseEENKUlvE_clEvENKUlvE0_clEvEUlN3c107complexIfEEE_St5arrayIPcLm2EEEEviT0_T1_:
	.zero		552


//--------------------- .nv.constant0._ZN2at6native18elementwise_kernelILi128ELi4EZNS0_15gpu_kernel_implIZZZNS0_17acosh_kernel_cudaERNS_18TensorIteratorBaseEENKUlvE_clEvENKUlvE_clEvEUlN3c107complexIdEEE_EEvS4_RKT_EUliE_EEviT1_ --------------------------
	.section	.nv.constant0._ZN2at6native18elementwise_kernelILi128ELi4EZNS0_15gpu_kernel_implIZZZNS0_17acosh_kernel_cudaERNS_18TensorIteratorBaseEENKUlvE_clEvENKUlvE_clEvEUlN3c107complexIdEEE_EEvS4_RKT_EUliE_EEviT1_,"a",@progbits
	.sectionflags	@""
	.align	4
.nv.constant0._ZN2at6native18elementwise_kernelILi128ELi4EZNS0_15gpu_kernel_implIZZZNS0_17acosh_kernel_cudaERNS_18TensorIteratorBaseEENKUlvE_clEvENKUlvE_clEvEUlN3c107complexIdEEE_EEvS4_RKT_EUliE_EEviT1_:
	.zero		1072


//--------------------- .nv.constant0._ZN2at6native27unrolled_elementwise_kernelIZZZNS0_17acosh_kernel_cudaERNS_18TensorIteratorBaseEENKUlvE_clEvENKUlvE_clEvEUlN3c107complexIdEEE_St5arrayIPcLm2EELi4E23TrivialOffsetCalculatorILi1EjESE_NS0_6memory12LoadWithCastILi1EEENSF_13StoreWithCastILi1EEEEEviT_T0_T2_T3_T4_T5_ --------------------------
	.section	.nv.constant0._ZN2at6native27unrolled_elementwise_kernelIZZZNS0_17acosh_kernel_cudaERNS_18TensorIteratorBaseEENKUlvE_clEvENKUlvE_clEvEUlN3c107complexIdEEE_St5arrayIPcLm2EELi4E23TrivialOffsetCalculatorILi1EjESE_NS0_6memory12LoadWithCastILi1EEENSF_13StoreWithCastILi1EEEEEviT_T0_T2_T3_T4_T5_,"a",@progbits
	.sectionflags	@""
	.align	4
.nv.constant0._ZN2at6native27unrolled_elementwise_kernelIZZZNS0_17acosh_kernel_cudaERNS_18TensorIteratorBaseEENKUlvE_clEvENKUlvE_clEvEUlN3c107complexIdEEE_St5arrayIPcLm2EELi4E23TrivialOffsetCalculatorILi1EjESE_NS0_6memory12LoadWithCastILi1EEENSF_13StoreWithCastILi1EEEEEviT_T0_T2_T3_T4_T5_:
	.zero		572


//--------------------- .nv.constant0._ZN2at6native18elementwise_kernelILi128ELi2EZNS0_22gpu_kernel_impl_nocastIZZZNS0_17acosh_kernel_cudaERNS_18TensorIteratorBaseEENKUlvE_clEvENKUlvE_clEvEUlN3c107complexIdEEE_EEvS4_RKT_EUliE_EEviT1_ --------------------------
	.section	.nv.constant0._ZN2at6native18elementwise_kernelILi128ELi2EZNS0_22gpu_kernel_impl_nocastIZZZNS0_17acosh_kernel_cudaERNS_18TensorIteratorBaseEENKUlvE_clEvENKUlvE_clEvEUlN3c107complexIdEEE_EEvS4_RKT_EUliE_EEviT1_,"a",@progbits
	.sectionflags	@""
	.align	4
.nv.constant0._ZN2at6native18elementwise_kernelILi128ELi2EZNS0_22gpu_kernel_impl_nocastIZZZNS0_17acosh_kernel_cudaERNS_18TensorIteratorBaseEENKUlvE_clEvENKUlvE_clEvEUlN3c107complexIdEEE_EEvS4_RKT_EUliE_EEviT1_:
	.zero		1072


//--------------------- .nv.constant0._ZN2at6native27unrolled_elementwise_kernelIZZZNS0_17acosh_kernel_cudaERNS_18TensorIteratorBaseEENKUlvE_clEvENKUlvE_clEvEUlN3c107complexIdEEE_St5arrayIPcLm2EELi4E23TrivialOffsetCalculatorILi1EjESE_NS0_6memory15LoadWithoutCastENSF_16StoreWithoutCastEEEviT_T0_T2_T3_T4_T5_ --------------------------
	.section	.nv.constant0._ZN2at6native27unrolled_elementwise_kernelIZZZNS0_17acosh_kernel_cudaERNS_18TensorIteratorBaseEENKUlvE_clEvENKUlvE_clEvEUlN3c107complexIdEEE_St5arrayIPcLm2EELi4E23TrivialOffsetCalculatorILi1EjESE_NS0_6memory15LoadWithoutCastENSF_16StoreWithoutCastEEEviT_T0_T2_T3_T4_T5_,"a",@progbits
	.sectionflags	@""
	.align	4
.nv.constant0._ZN2at6native27unrolled_elementwise_kernelIZZZNS0_17acosh_kernel_cudaERNS_18TensorIteratorBaseEENKUlvE_clEvENKUlvE_clEvEUlN3c107complexIdEEE_St5arrayIPcLm2EELi4E23TrivialOffsetCalculatorILi1EjESE_NS0_6memory15LoadWithoutCastENSF_16StoreWithoutCastEEEviT_T0_T2_T3_T4_T5_:
	.zero		556


//--------------------- .nv.constant0._ZN2at6native29vectorized_elementwise_kernelILi2EZZZNS0_17acosh_kernel_cudaERNS_18TensorIteratorBaseEENKUlvE_clEvENKUlvE_clEvEUlN3c107complexIdEEE_St5arrayIPcLm2EEEEviT0_T1_ --------------------------
	.section	.nv.constant0._ZN2at6native29vectorized_elementwise_kernelILi2EZZZNS0_17acosh_kernel_cudaERNS_18TensorIteratorBaseEENKUlvE_clEvENKUlvE_clEvEUlN3c107complexIdEEE_St5arrayIPcLm2EEEEviT0_T1_,"a",@progbits
	.sectionflags	@""
	.align	4
.nv.constant0._ZN2at6native29vectorized_elementwise_kernelILi2EZZZNS0_17acosh_kernel_cudaERNS_18TensorIteratorBaseEENKUlvE_clEvENKUlvE_clEvEUlN3c107complexIdEEE_St5arrayIPcLm2EEEEviT0_T1_:
	.zero		552


//--------------------- .nv.constant0._ZN2at6native29vectorized_elementwise_kernelILi4EZZZNS0_17acosh_kernel_cudaERNS_18TensorIteratorBaseEENKUlvE_clEvENKUlvE_clEvEUlN3c107complexIdEEE_St5arrayIPcLm2EEEEviT0_T1_ --------------------------
	.section	.nv.constant0._ZN2at6native29vectorized_elementwise_kernelILi4EZZZNS0_17acosh_kernel_cudaERNS_18TensorIteratorBaseEENKUlvE_clEvENKUlvE_clEvEUlN3c107complexIdEEE_St5arrayIPcLm2EEEEviT0_T1_,"a",@progbits
	.sectionflags	@""
	.align	4
.nv.constant0._ZN2at6native29vectorized_elementwise_kernelILi4EZZZNS0_17acosh_kernel_cudaERNS_18TensorIteratorBaseEENKUlvE_clEvENKUlvE_clEvEUlN3c107complexIdEEE_St5arrayIPcLm2EEEEviT0_T1_:
	.zero		552


//--------------------- .nv.constant0._ZN2at6native29vectorized_elementwise_kernelILi8EZZZNS0_17acosh_kernel_cudaERNS_18TensorIteratorBaseEENKUlvE_clEvENKUlvE_clEvEUlN3c107complexIdEEE_St5arrayIPcLm2EEEEviT0_T1_ --------------------------
	.section	.nv.constant0._ZN2at6native29vectorized_elementwise_kernelILi8EZZZNS0_17acosh_kernel_cudaERNS_18TensorIteratorBaseEENKUlvE_clEvENKUlvE_clEvEUlN3c107complexIdEEE_St5arrayIPcLm2EEEEviT0_T1_,"a",@progbits
	.sectionflags	@""
	.align	4
.nv.constant0._ZN2at6native29vectorized_elementwise_kernelILi8EZZZNS0_17acosh_kernel_cudaERNS_18TensorIteratorBaseEENKUlvE_clEvENKUlvE_clEvEUlN3c107complexIdEEE_St5arrayIPcLm2EEEEviT0_T1_:
	.zero		552


//--------------------- SYMBOLS --------------------------

	.type		.nv.reservedSmem.offset0,@object
	.size		.nv.reservedSmem.offset0,0x4
	.type		__assertfail,@function
